	.target	sm_90a

	.elftype	@"ET_EXEC"


//--------------------- .note.nv.tkinfo           --------------------------
	.section	.note.nv.tkinfo,"",@"SHT_NOTE"
	.sectionflags	@"SHF_NOTE_NV_TKINFO"
	.tkinfo
        /*0018*/ 	.word	0x00000002
        /*0030*/ 	.string	""
        /*0030*/ 	.string	"ptxas"
        /*0030*/ 	.string	"Cuda compilation tools, release 13.0, V13.0.88"
        /*0030*/ 	.string	"Build cuda_13.0.r13.0/compiler.36424714_0"
        /*0030*/ 	.string	"-arch sm_90a -m 64 "



//--------------------- .note.nv.cuinfo           --------------------------
	.section	.note.nv.cuinfo,"",@"SHT_NOTE"
	.sectionflags	@"SHF_NOTE_NV_CUINFO"
        /*0018*/ 	.short	0x0002
        /*001a*/ 	.short	0x005a
        /*001c*/ 	.short	0x0082
	.zero		2


//--------------------- .nv.info                  --------------------------
	.section	.nv.info,"",@"SHT_CUDA_INFO"
	.align	4


	//----- nvinfo : EIATTR_REGCOUNT
	.align		4
        /*0000*/ 	.byte	0x04, 0x2f
        /*0002*/ 	.short	(.L_23 - .L_22)
	.align		4
.L_22:
        /*0004*/ 	.word	index@(_ZN7cutlass13device_kernelIN5flash11enable_sm90INS1_16FlashAttnFwdSm90INS1_25CollectiveMainloopFwdSm90ILi2EN4cute5tupleIJNS5_1CILi1EEES8_S8_EEENS6_IJNS7_ILi192EEENS7_ILi144EEENS7_ILi96EEEEEELi96ENS_10bfloat16_tEfNS_4arch4Sm90ELb1ELb0ELb0ELb1ELb0ELb1ELb0ELb0ELb1ELb1ELb0ELb0EEENS1_21CollectiveEpilogueFwdINS6_IJSA_SC_SB_EEES9_SE_SG_Li384ELb1ELb1ELb0ELb0EEENS1_36VarlenDynamicPersistentTileSchedulerILi192ELi144ELi384ELi128ELb0ELb1ELb1ELb1ELb1ELb1EEEEEEEEEvNT_6ParamsE)
        /*0008*/ 	.word	0x00000080


	//----- nvinfo : EIATTR_FRAME_SIZE
	.align		4
.L_23:
        /*000c*/ 	.byte	0x04, 0x11
        /*000e*/ 	.short	(.L_25 - .L_24)
	.align		4
.L_24:
        /*0010*/ 	.word	index@(_ZN7cutlass13device_kernelIN5flash11enable_sm90INS1_16FlashAttnFwdSm90INS1_25CollectiveMainloopFwdSm90ILi2EN4cute5tupleIJNS5_1CILi1EEES8_S8_EEENS6_IJNS7_ILi192EEENS7_ILi144EEENS7_ILi96EEEEEELi96ENS_10bfloat16_tEfNS_4arch4Sm90ELb1ELb0ELb0ELb1ELb0ELb1ELb0ELb0ELb1ELb1ELb0ELb0EEENS1_21CollectiveEpilogueFwdINS6_IJSA_SC_SB_EEES9_SE_SG_Li384ELb1ELb1ELb0ELb0EEENS1_36VarlenDynamicPersistentTileSchedulerILi192ELi144ELi384ELi128ELb0ELb1ELb1ELb1ELb1ELb1EEEEEEEEEvNT_6ParamsE)
        /*0014*/ 	.word	0x00000088


	//----- nvinfo : EIATTR_REGCOUNT
	.align		4
.L_25:
        /*0018*/ 	.byte	0x04, 0x2f
        /*001a*/ 	.short	(.L_27 - .L_26)
	.align		4
.L_26:
        /*001c*/ 	.word	index@(_ZN7cutlass13device_kernelIN5flash11enable_sm90INS1_16FlashAttnFwdSm90INS1_25CollectiveMainloopFwdSm90ILi2EN4cute5tupleIJNS5_1CILi1EEES8_S8_EEENS6_IJNS7_ILi192EEENS7_ILi144EEENS7_ILi96EEEEEELi96ENS_10bfloat16_tEfNS_4arch4Sm90ELb1ELb0ELb0ELb1ELb0ELb0ELb0ELb0ELb1ELb1ELb0ELb0EEENS1_21CollectiveEpilogueFwdINS6_IJSA_SC_SB_EEES9_SE_SG_Li384ELb1ELb1ELb0ELb0EEENS1_36VarlenDynamicPersistentTileSchedulerILi192ELi144ELi384ELi128ELb0ELb1ELb1ELb1ELb1ELb1EEEEEEEEEvNT_6ParamsE)
        /*0020*/ 	.word	0x00000080


	//----- nvinfo : EIATTR_FRAME_SIZE
	.align		4
.L_27:
        /*0024*/ 	.byte	0x04, 0x11
        /*0026*/ 	.short	(.L_29 - .L_28)
	.align		4
.L_28:
        /*0028*/ 	.word	index@(_ZN7cutlass13device_kernelIN5flash11enable_sm90INS1_16FlashAttnFwdSm90INS1_25CollectiveMainloopFwdSm90ILi2EN4cute5tupleIJNS5_1CILi1EEES8_S8_EEENS6_IJNS7_ILi192EEENS7_ILi144EEENS7_ILi96EEEEEELi96ENS_10bfloat16_tEfNS_4arch4Sm90ELb1ELb0ELb0ELb1ELb0ELb0ELb0ELb0ELb1ELb1ELb0ELb0EEENS1_21CollectiveEpilogueFwdINS6_IJSA_SC_SB_EEES9_SE_SG_Li384ELb1ELb1ELb0ELb0EEENS1_36VarlenDynamicPersistentTileSchedulerILi192ELi144ELi384ELi128ELb0ELb1ELb1ELb1ELb1ELb1EEEEEEEEEvNT_6ParamsE)
        /*002c*/ 	.word	0x00000038


	//----- nvinfo : EIATTR_REGCOUNT
	.align		4
.L_29:
        /*0030*/ 	.byte	0x04, 0x2f
        /*0032*/ 	.short	(.L_31 - .L_30)
	.align		4
.L_30:
        /*0034*/ 	.word	index@(_ZN7cutlass13device_kernelIN5flash11enable_sm90INS1_16FlashAttnFwdSm90INS1_25CollectiveMainloopFwdSm90ILi2EN4cute5tupleIJNS5_1CILi1EEES8_S8_EEENS6_IJNS7_ILi192EEENS7_ILi144EEENS7_ILi96EEEEEELi96ENS_10bfloat16_tEfNS_4arch4Sm90ELb1ELb0ELb0ELb0ELb0ELb0ELb0ELb0ELb1ELb1ELb0ELb0EEENS1_21CollectiveEpilogueFwdINS6_IJSA_SC_SB_EEES9_SE_SG_Li384ELb0ELb1ELb0ELb0EEENS1_30DynamicPersistentTileSchedulerILi384ELi128ELb0ELb1ELb1EEEEEEEEEvNT_6ParamsE)
        /*0038*/ 	.word	0x00000080


	//----- nvinfo : EIATTR_FRAME_SIZE
	.align		4
.L_31:
        /*003c*/ 	.byte	0x04, 0x11
        /*003e*/ 	.short	(.L_33 - .L_32)
	.align		4
.L_32:
        /*0040*/ 	.word	index@(_ZN7cutlass13device_kernelIN5flash11enable_sm90INS1_16FlashAttnFwdSm90INS1_25CollectiveMainloopFwdSm90ILi2EN4cute5tupleIJNS5_1CILi1EEES8_S8_EEENS6_IJNS7_ILi192EEENS7_ILi144EEENS7_ILi96EEEEEELi96ENS_10bfloat16_tEfNS_4arch4Sm90ELb1ELb0ELb0ELb0ELb0ELb0ELb0ELb0ELb1ELb1ELb0ELb0EEENS1_21CollectiveEpilogueFwdINS6_IJSA_SC_SB_EEES9_SE_SG_Li384ELb0ELb1ELb0ELb0EEENS1_30DynamicPersistentTileSchedulerILi384ELi128ELb0ELb1ELb1EEEEEEEEEvNT_6ParamsE)
        /*0044*/ 	.word	0x00000010


	//----- nvinfo : EIATTR_REGCOUNT
	.align		4
.L_33:
        /*0048*/ 	.byte	0x04, 0x2f
        /*004a*/ 	.short	(.L_35 - .L_34)
	.align		4
.L_34:
        /*004c*/ 	.word	index@(_ZN7cutlass13device_kernelIN5flash11enable_sm90INS1_16FlashAttnFwdSm90INS1_25CollectiveMainloopFwdSm90ILi2EN4cute5tupleIJNS5_1CILi1EEES8_S8_EEENS6_IJNS7_ILi192EEENS7_ILi128EEENS7_ILi96EEEEEELi96ENS_10bfloat16_tEfNS_4arch4Sm90ELb0ELb1ELb0ELb1ELb0ELb1ELb0ELb0ELb1ELb1ELb0ELb0EEENS1_21CollectiveEpilogueFwdINS6_IJSA_SC_SB_EEES9_SE_SG_Li384ELb1ELb1ELb0ELb0EEENS1_36VarlenDynamicPersistentTileSchedulerILi192ELi128ELi384ELi128ELb0ELb1ELb1ELb1ELb0ELb1EEEEEEEEEvNT_6ParamsE)
        /*0050*/ 	.word	0x00000080


	//----- nvinfo : EIATTR_FRAME_SIZE
	.align		4
.L_35:
        /*0054*/ 	.byte	0x04, 0x11
        /*0056*/ 	.short	(.L_37 - .L_36)
	.align		4
.L_36:
        /*0058*/ 	.word	index@(_ZN7cutlass13device_kernelIN5flash11enable_sm90INS1_16FlashAttnFwdSm90INS1_25CollectiveMainloopFwdSm90ILi2EN4cute5tupleIJNS5_1CILi1EEES8_S8_EEENS6_IJNS7_ILi192EEENS7_ILi128EEENS7_ILi96EEEEEELi96ENS_10bfloat16_tEfNS_4arch4Sm90ELb0ELb1ELb0ELb1ELb0ELb1ELb0ELb0ELb1ELb1ELb0ELb0EEENS1_21CollectiveEpilogueFwdINS6_IJSA_SC_SB_EEES9_SE_SG_Li384ELb1ELb1ELb0ELb0EEENS1_36VarlenDynamicPersistentTileSchedulerILi192ELi128ELi384ELi128ELb0ELb1ELb1ELb1ELb0ELb1EEEEEEEEEvNT_6ParamsE)
        /*005c*/ 	.word	0x00000060


	//----- nvinfo : EIATTR_REGCOUNT
	.align		4
.L_37:
        /*0060*/ 	.byte	0x04, 0x2f
        /*0062*/ 	.short	(.L_39 - .L_38)
	.align		4
.L_38:
        /*0064*/ 	.word	index@(_ZN7cutlass13device_kernelIN5flash11enable_sm90INS1_16FlashAttnFwdSm90INS1_25CollectiveMainloopFwdSm90ILi2EN4cute5tupleIJNS5_1CILi1EEES8_S8_EEENS6_IJNS7_ILi192EEENS7_ILi128EEENS7_ILi96EEEEEELi96ENS_10bfloat16_tEfNS_4arch4Sm90ELb0ELb1ELb0ELb1ELb0ELb0ELb0ELb0ELb1ELb1ELb0ELb0EEENS1_21CollectiveEpilogueFwdINS6_IJSA_SC_SB_EEES9_SE_SG_Li384ELb1ELb1ELb0ELb0EEENS1_36VarlenDynamicPersistentTileSchedulerILi192ELi128ELi384ELi128ELb0ELb1ELb1ELb1ELb0ELb1EEEEEEEEEvNT_6ParamsE)
        /*0068*/ 	.word	0x00000080


	//----- nvinfo : EIATTR_FRAME_SIZE
	.align		4
.L_39:
        /*006c*/ 	.byte	0x04, 0x11
        /*006e*/ 	.short	(.L_41 - .L_40)
	.align		4
.L_40:
        /*0070*/ 	.word	index@(_ZN7cutlass13device_kernelIN5flash11enable_sm90INS1_16FlashAttnFwdSm90INS1_25CollectiveMainloopFwdSm90ILi2EN4cute5tupleIJNS5_1CILi1EEES8_S8_EEENS6_IJNS7_ILi192EEENS7_ILi128EEENS7_ILi96EEEEEELi96ENS_10bfloat16_tEfNS_4arch4Sm90ELb0ELb1ELb0ELb1ELb0ELb0ELb0ELb0ELb1ELb1ELb0ELb0EEENS1_21CollectiveEpilogueFwdINS6_IJSA_SC_SB_EEES9_SE_SG_Li384ELb1ELb1ELb0ELb0EEENS1_36VarlenDynamicPersistentTileSchedulerILi192ELi128ELi384ELi128ELb0ELb1ELb1ELb1ELb0ELb1EEEEEEEEEvNT_6ParamsE)
        /*0074*/ 	.word	0x00000038


	//----- nvinfo : EIATTR_REGCOUNT
	.align		4
.L_41:
        /*0078*/ 	.byte	0x04, 0x2f
        /*007a*/ 	.short	(.L_43 - .L_42)
	.align		4
.L_42:
        /*007c*/ 	.word	index@(_ZN7cutlass13device_kernelIN5flash11enable_sm90INS1_16FlashAttnFwdSm90INS1_25CollectiveMainloopFwdSm90ILi2EN4cute5tupleIJNS5_1CILi1EEES8_S8_EEENS6_IJNS7_ILi192EEENS7_ILi128EEENS7_ILi96EEEEEELi96ENS_10bfloat16_tEfNS_4arch4Sm90ELb0ELb1ELb0ELb0ELb0ELb0ELb0ELb0ELb1ELb1ELb0ELb0EEENS1_21CollectiveEpilogueFwdINS6_IJSA_SC_SB_EEES9_SE_SG_Li384ELb0ELb1ELb0ELb0EEENS1_30DynamicPersistentTileSchedulerILi384ELi128ELb0ELb1ELb1EEEEEEEEEvNT_6ParamsE)
        /*0080*/ 	.word	0x00000080


	//----- nvinfo : EIATTR_FRAME_SIZE
	.align		4
.L_43:
        /*0084*/ 	.byte	0x04, 0x11
        /*0086*/ 	.short	(.L_45 - .L_44)
	.align		4
.L_44:
        /*0088*/ 	.word	index@(_ZN7cutlass13device_kernelIN5flash11enable_sm90INS1_16FlashAttnFwdSm90INS1_25CollectiveMainloopFwdSm90ILi2EN4cute5tupleIJNS5_1CILi1EEES8_S8_EEENS6_IJNS7_ILi192EEENS7_ILi128EEENS7_ILi96EEEEEELi96ENS_10bfloat16_tEfNS_4arch4Sm90ELb0ELb1ELb0ELb0ELb0ELb0ELb0ELb0ELb1ELb1ELb0ELb0EEENS1_21CollectiveEpilogueFwdINS6_IJSA_SC_SB_EEES9_SE_SG_Li384ELb0ELb1ELb0ELb0EEENS1_30DynamicPersistentTileSchedulerILi384ELi128ELb0ELb1ELb1EEEEEEEEEvNT_6ParamsE)
        /*008c*/ 	.word	0x00000000


	//----- nvinfo : EIATTR_REGCOUNT
	.align		4
.L_45:
        /*0090*/ 	.byte	0x04, 0x2f
        /*0092*/ 	.short	(.L_47 - .L_46)
	.align		4
.L_46:
        /*0094*/ 	.word	index@(_ZN7cutlass13device_kernelIN5flash11enable_sm90INS1_16FlashAttnFwdSm90INS1_25CollectiveMainloopFwdSm90ILi2EN4cute5tupleIJNS5_1CILi1EEES8_S8_EEENS6_IJNS7_ILi192EEENS7_ILi144EEENS7_ILi96EEEEEELi96ENS_10bfloat16_tEfNS_4arch4Sm90ELb0ELb0ELb0ELb1ELb0ELb1ELb0ELb0ELb1ELb1ELb0ELb0EEENS1_21CollectiveEpilogueFwdINS6_IJSA_SC_SB_EEES9_SE_SG_Li384ELb1ELb1ELb0ELb0EEENS1_36VarlenDynamicPersistentTileSchedulerILi192ELi144ELi384ELi128ELb0ELb1ELb1ELb0ELb1ELb1EEEEEEEEEvNT_6ParamsE)
        /*0098*/ 	.word	0x00000080


	//----- nvinfo : EIATTR_FRAME_SIZE
	.align		4
.L_47:
        /*009c*/ 	.byte	0x04, 0x11
        /*009e*/ 	.short	(.L_49 - .L_48)
	.align		4
.L_48:
        /*00a0*/ 	.word	index@(_ZN7cutlass13device_kernelIN5flash11enable_sm90INS1_16FlashAttnFwdSm90INS1_25CollectiveMainloopFwdSm90ILi2EN4cute5tupleIJNS5_1CILi1EEES8_S8_EEENS6_IJNS7_ILi192EEENS7_ILi144EEENS7_ILi96EEEEEELi96ENS_10bfloat16_tEfNS_4arch4Sm90ELb0ELb0ELb0ELb1ELb0ELb1ELb0ELb0ELb1ELb1ELb0ELb0EEENS1_21CollectiveEpilogueFwdINS6_IJSA_SC_SB_EEES9_SE_SG_Li384ELb1ELb1ELb0ELb0EEENS1_36VarlenDynamicPersistentTileSchedulerILi192ELi144ELi384ELi128ELb0ELb1ELb1ELb0ELb1ELb1EEEEEEEEEvNT_6ParamsE)
        /*00a4*/ 	.word	0x000000e8


	//----- nvinfo : EIATTR_REGCOUNT
	.align		4
.L_49:
        /*00a8*/ 	.byte	0x04, 0x2f
        /*00aa*/ 	.short	(.L_51 - .L_50)
	.align		4
.L_50:
        /*00ac*/ 	.word	index@(_ZN7cutlass13device_kernelIN5flash11enable_sm90INS1_16FlashAttnFwdSm90INS1_25CollectiveMainloopFwdSm90ILi2EN4cute5tupleIJNS5_1CILi1EEES8_S8_EEENS6_IJNS7_ILi192EEENS7_ILi144EEENS7_ILi96EEEEEELi96ENS_10bfloat16_tEfNS_4arch4Sm90ELb0ELb0ELb0ELb1ELb0ELb0ELb0ELb0ELb1ELb1ELb0ELb0EEENS1_21CollectiveEpilogueFwdINS6_IJSA_SC_SB_EEES9_SE_SG_Li384ELb1ELb1ELb0ELb0EEENS1_36VarlenDynamicPersistentTileSchedulerILi192ELi144ELi384ELi128ELb0ELb1ELb1ELb0ELb1ELb1EEEEEEEEEvNT_6ParamsE)
        /*00b0*/ 	.word	0x00000080


	//----- nvinfo : EIATTR_FRAME_SIZE
	.align		4
.L_51:
        /*00b4*/ 	.byte	0x04, 0x11
        /*00b6*/ 	.short	(.L_53 - .L_52)
	.align		4
.L_52:
        /*00b8*/ 	.word	index@(_ZN7cutlass13device_kernelIN5flash11enable_sm90INS1_16FlashAttnFwdSm90INS1_25CollectiveMainloopFwdSm90ILi2EN4cute5tupleIJNS5_1CILi1EEES8_S8_EEENS6_IJNS7_ILi192EEENS7_ILi144EEENS7_ILi96EEEEEELi96ENS_10bfloat16_tEfNS_4arch4Sm90ELb0ELb0ELb0ELb1ELb0ELb0ELb0ELb0ELb1ELb1ELb0ELb0EEENS1_21CollectiveEpilogueFwdINS6_IJSA_SC_SB_EEES9_SE_SG_Li384ELb1ELb1ELb0ELb0EEENS1_36VarlenDynamicPersistentTileSchedulerILi192ELi144ELi384ELi128ELb0ELb1ELb1ELb0ELb1ELb1EEEEEEEEEvNT_6ParamsE)
        /*00bc*/ 	.word	0x00000040


	//----- nvinfo : EIATTR_REGCOUNT
	.align		4
.L_53:
        /*00c0*/ 	.byte	0x04, 0x2f
        /*00c2*/ 	.short	(.L_55 - .L_54)
	.align		4
.L_54:
        /*00c4*/ 	.word	index@(_ZN7cutlass13device_kernelIN5flash11enable_sm90INS1_16FlashAttnFwdSm90INS1_25CollectiveMainloopFwdSm90ILi2EN4cute5tupleIJNS5_1CILi1EEES8_S8_EEENS6_IJNS7_ILi192EEENS7_ILi144EEENS7_ILi96EEEEEELi96ENS_10bfloat16_tEfNS_4arch4Sm90ELb0ELb0ELb0ELb0ELb0ELb0ELb0ELb0ELb1ELb1ELb0ELb0EEENS1_21CollectiveEpilogueFwdINS6_IJSA_SC_SB_EEES9_SE_SG_Li384ELb0ELb1ELb0ELb0EEENS1_29StaticPersistentTileSchedulerILb0EEEEEEEEEvNT_6ParamsE)
        /*00c8*/ 	.word	0x00000080


	//----- nvinfo : EIATTR_FRAME_SIZE
	.align		4
.L_55:
        /*00cc*/ 	.byte	0x04, 0x11
        /*00ce*/ 	.short	(.L_57 - .L_56)
	.align		4
.L_56:
        /*00d0*/ 	.word	index@(_ZN7cutlass13device_kernelIN5flash11enable_sm90INS1_16FlashAttnFwdSm90INS1_25CollectiveMainloopFwdSm90ILi2EN4cute5tupleIJNS5_1CILi1EEES8_S8_EEENS6_IJNS7_ILi192EEENS7_ILi144EEENS7_ILi96EEEEEELi96ENS_10bfloat16_tEfNS_4arch4Sm90ELb0ELb0ELb0ELb0ELb0ELb0ELb0ELb0ELb1ELb1ELb0ELb0EEENS1_21CollectiveEpilogueFwdINS6_IJSA_SC_SB_EEES9_SE_SG_Li384ELb0ELb1ELb0ELb0EEENS1_29StaticPersistentTileSchedulerILb0EEEEEEEEEvNT_6ParamsE)
        /*00d4*/ 	.word	0x00000028


	//----- nvinfo : EIATTR_MIN_STACK_SIZE
	.align		4
.L_57:
        /*00d8*/ 	.byte	0x04, 0x12
        /*00da*/ 	.short	(.L_59 - .L_58)
	.align		4
.L_58:
        /*00dc*/ 	.word	index@(_ZN7cutlass13device_kernelIN5flash11enable_sm90INS1_16FlashAttnFwdSm90INS1_25CollectiveMainloopFwdSm90ILi2EN4cute5tupleIJNS5_1CILi1EEES8_S8_EEENS6_IJNS7_ILi192EEENS7_ILi144EEENS7_ILi96EEEEEELi96ENS_10bfloat16_tEfNS_4arch4Sm90ELb0ELb0ELb0ELb0ELb0ELb0ELb0ELb0ELb1ELb1ELb0ELb0EEENS1_21CollectiveEpilogueFwdINS6_IJSA_SC_SB_EEES9_SE_SG_Li384ELb0ELb1ELb0ELb0EEENS1_29StaticPersistentTileSchedulerILb0EEEEEEEEEvNT_6ParamsE)
        /*00e0*/ 	.word	0x00000028


	//----- nvinfo : EIATTR_MIN_STACK_SIZE
	.align		4
.L_59:
        /*00e4*/ 	.byte	0x04, 0x12
        /*00e6*/ 	.short	(.L_61 - .L_60)
	.align		4
.L_60:
        /*00e8*/ 	.word	index@(_ZN7cutlass13device_kernelIN5flash11enable_sm90INS1_16FlashAttnFwdSm90INS1_25CollectiveMainloopFwdSm90ILi2EN4cute5tupleIJNS5_1CILi1EEES8_S8_EEENS6_IJNS7_ILi192EEENS7_ILi144EEENS7_ILi96EEEEEELi96ENS_10bfloat16_tEfNS_4arch4Sm90ELb0ELb0ELb0ELb1ELb0ELb0ELb0ELb0ELb1ELb1ELb0ELb0EEENS1_21CollectiveEpilogueFwdINS6_IJSA_SC_SB_EEES9_SE_SG_Li384ELb1ELb1ELb0ELb0EEENS1_36VarlenDynamicPersistentTileSchedulerILi192ELi144ELi384ELi128ELb0ELb1ELb1ELb0ELb1ELb1EEEEEEEEEvNT_6ParamsE)
        /*00ec*/ 	.word	0x00000040


	//----- nvinfo : EIATTR_MIN_STACK_SIZE
	.align		4
.L_61:
        /*00f0*/ 	.byte	0x04, 0x12
        /*00f2*/ 	.short	(.L_63 - .L_62)
	.align		4
.L_62:
        /*00f4*/ 	.word	index@(_ZN7cutlass13device_kernelIN5flash11enable_sm90INS1_16FlashAttnFwdSm90INS1_25CollectiveMainloopFwdSm90ILi2EN4cute5tupleIJNS5_1CILi1EEES8_S8_EEENS6_IJNS7_ILi192EEENS7_ILi144EEENS7_ILi96EEEEEELi96ENS_10bfloat16_tEfNS_4arch4Sm90ELb0ELb0ELb0ELb1ELb0ELb1ELb0ELb0ELb1ELb1ELb0ELb0EEENS1_21CollectiveEpilogueFwdINS6_IJSA_SC_SB_EEES9_SE_SG_Li384ELb1ELb1ELb0ELb0EEENS1_36VarlenDynamicPersistentTileSchedulerILi192ELi144ELi384ELi128ELb0ELb1ELb1ELb0ELb1ELb1EEEEEEEEEvNT_6ParamsE)
        /*00f8*/ 	.word	0x000000e8


	//----- nvinfo : EIATTR_MIN_STACK_SIZE
	.align		4
.L_63:
        /*00fc*/ 	.byte	0x04, 0x12
        /*00fe*/ 	.short	(.L_65 - .L_64)
	.align		4
.L_64:
        /*0100*/ 	.word	index@(_ZN7cutlass13device_kernelIN5flash11enable_sm90INS1_16FlashAttnFwdSm90INS1_25CollectiveMainloopFwdSm90ILi2EN4cute5tupleIJNS5_1CILi1EEES8_S8_EEENS6_IJNS7_ILi192EEENS7_ILi128EEENS7_ILi96EEEEEELi96ENS_10bfloat16_tEfNS_4arch4Sm90ELb0ELb1ELb0ELb0ELb0ELb0ELb0ELb0ELb1ELb1ELb0ELb0EEENS1_21CollectiveEpilogueFwdINS6_IJSA_SC_SB_EEES9_SE_SG_Li384ELb0ELb1ELb0ELb0EEENS1_30DynamicPersistentTileSchedulerILi384ELi128ELb0ELb1ELb1EEEEEEEEEvNT_6ParamsE)
        /*0104*/ 	.word	0x00000000


	//----- nvinfo : EIATTR_MIN_STACK_SIZE
	.align		4
.L_65:
        /*0108*/ 	.byte	0x04, 0x12
        /*010a*/ 	.short	(.L_67 - .L_66)
	.align		4
.L_66:
        /*010c*/ 	.word	index@(_ZN7cutlass13device_kernelIN5flash11enable_sm90INS1_16FlashAttnFwdSm90INS1_25CollectiveMainloopFwdSm90ILi2EN4cute5tupleIJNS5_1CILi1EEES8_S8_EEENS6_IJNS7_ILi192EEENS7_ILi128EEENS7_ILi96EEEEEELi96ENS_10bfloat16_tEfNS_4arch4Sm90ELb0ELb1ELb0ELb1ELb0ELb0ELb0ELb0ELb1ELb1ELb0ELb0EEENS1_21CollectiveEpilogueFwdINS6_IJSA_SC_SB_EEES9_SE_SG_Li384ELb1ELb1ELb0ELb0EEENS1_36VarlenDynamicPersistentTileSchedulerILi192ELi128ELi384ELi128ELb0ELb1ELb1ELb1ELb0ELb1EEEEEEEEEvNT_6ParamsE)
        /*0110*/ 	.word	0x00000038


	//----- nvinfo : EIATTR_MIN_STACK_SIZE
	.align		4
.L_67:
        /*0114*/ 	.byte	0x04, 0x12
        /*0116*/ 	.short	(.L_69 - .L_68)
	.align		4
.L_68:
        /*0118*/ 	.word	index@(_ZN7cutlass13device_kernelIN5flash11enable_sm90INS1_16FlashAttnFwdSm90INS1_25CollectiveMainloopFwdSm90ILi2EN4cute5tupleIJNS5_1CILi1EEES8_S8_EEENS6_IJNS7_ILi192EEENS7_ILi128EEENS7_ILi96EEEEEELi96ENS_10bfloat16_tEfNS_4arch4Sm90ELb0ELb1ELb0ELb1ELb0ELb1ELb0ELb0ELb1ELb1ELb0ELb0EEENS1_21CollectiveEpilogueFwdINS6_IJSA_SC_SB_EEES9_SE_SG_Li384ELb1ELb1ELb0ELb0EEENS1_36VarlenDynamicPersistentTileSchedulerILi192ELi128ELi384ELi128ELb0ELb1ELb1ELb1ELb0ELb1EEEEEEEEEvNT_6ParamsE)
        /*011c*/ 	.word	0x00000060


	//----- nvinfo : EIATTR_MIN_STACK_SIZE
	.align		4
.L_69:
        /*0120*/ 	.byte	0x04, 0x12
        /*0122*/ 	.short	(.L_71 - .L_70)
	.align		4
.L_70:
        /*0124*/ 	.word	index@(_ZN7cutlass13device_kernelIN5flash11enable_sm90INS1_16FlashAttnFwdSm90INS1_25CollectiveMainloopFwdSm90ILi2EN4cute5tupleIJNS5_1CILi1EEES8_S8_EEENS6_IJNS7_ILi192EEENS7_ILi144EEENS7_ILi96EEEEEELi96ENS_10bfloat16_tEfNS_4arch4Sm90ELb1ELb0ELb0ELb0ELb0ELb0ELb0ELb0ELb1ELb1ELb0ELb0EEENS1_21CollectiveEpilogueFwdINS6_IJSA_SC_SB_EEES9_SE_SG_Li384ELb0ELb1ELb0ELb0EEENS1_30DynamicPersistentTileSchedulerILi384ELi128ELb0ELb1ELb1EEEEEEEEEvNT_6ParamsE)
        /*0128*/ 	.word	0x00000010


	//----- nvinfo : EIATTR_MIN_STACK_SIZE
	.align		4
.L_71:
        /*012c*/ 	.byte	0x04, 0x12
        /*012e*/ 	.short	(.L_73 - .L_72)
	.align		4
.L_72:
        /*0130*/ 	.word	index@(_ZN7cutlass13device_kernelIN5flash11enable_sm90INS1_16FlashAttnFwdSm90INS1_25CollectiveMainloopFwdSm90ILi2EN4cute5tupleIJNS5_1CILi1EEES8_S8_EEENS6_IJNS7_ILi192EEENS7_ILi144EEENS7_ILi96EEEEEELi96ENS_10bfloat16_tEfNS_4arch4Sm90ELb1ELb0ELb0ELb1ELb0ELb0ELb0ELb0ELb1ELb1ELb0ELb0EEENS1_21CollectiveEpilogueFwdINS6_IJSA_SC_SB_EEES9_SE_SG_Li384ELb1ELb1ELb0ELb0EEENS1_36VarlenDynamicPersistentTileSchedulerILi192ELi144ELi384ELi128ELb0ELb1ELb1ELb1ELb1ELb1EEEEEEEEEvNT_6ParamsE)
        /*0134*/ 	.word	0x00000038


	//----- nvinfo : EIATTR_MIN_STACK_SIZE
	.align		4
.L_73:
        /*0138*/ 	.byte	0x04, 0x12
        /*013a*/ 	.short	(.L_75 - .L_74)
	.align		4
.L_74:
        /*013c*/ 	.word	index@(_ZN7cutlass13device_kernelIN5flash11enable_sm90INS1_16FlashAttnFwdSm90INS1_25CollectiveMainloopFwdSm90ILi2EN4cute5tupleIJNS5_1CILi1EEES8_S8_EEENS6_IJNS7_ILi192EEENS7_ILi144EEENS7_ILi96EEEEEELi96ENS_10bfloat16_tEfNS_4arch4Sm90ELb1ELb0ELb0ELb1ELb0ELb1ELb0ELb0ELb1ELb1ELb0ELb0EEENS1_21CollectiveEpilogueFwdINS6_IJSA_SC_SB_EEES9_SE_SG_Li384ELb1ELb1ELb0ELb0EEENS1_36VarlenDynamicPersistentTileSchedulerILi192ELi144ELi384ELi128ELb0ELb1ELb1ELb1ELb1ELb1EEEEEEEEEvNT_6ParamsE)
        /*0140*/ 	.word	0x00000088
.L_75:


//--------------------- .nv.compat                --------------------------
	.section	.nv.compat,"",@"SHT_CUDA_COMPAT_INFO"
	.align	4
        /*0000*/ 	.byte	0x02, 0x09, 0x01, 0x00, 0x02, 0x02, 0x04, 0x00, 0x02, 0x05, 0x05, 0x00, 0x03, 0x07, 0x01, 0x01
        /*0010*/ 	.byte	0x02, 0x03, 0x01, 0x00, 0x02, 0x06, 0x01, 0x00, 0x04, 0x0b, 0x08, 0x00, 0x00, 0x00, 0x00, 0x00
        /*0020*/ 	.byte	0x00, 0x00, 0x00, 0x00


//--------------------- .nv.info._ZN7cutlass13device_kernelIN5flash11enable_sm90INS1_16FlashAttnFwdSm90INS1_25CollectiveMainloopFwdSm90ILi2EN4cute5tupleIJNS5_1CILi1EEES8_S8_EEENS6_IJNS7_ILi192EEENS7_ILi144EEENS7_ILi96EEEEEELi96ENS_10bfloat16_tEfNS_4arch4Sm90ELb0ELb0ELb0ELb0ELb0ELb0ELb0ELb0ELb1ELb1ELb0ELb0EEENS1_21CollectiveEpilogueFwdINS6_IJSA_SC_SB_EEES9_SE_SG_Li384ELb0ELb1ELb0ELb0EEENS1_29StaticPersistentTileSchedulerILb0EEEEEEEEEvNT_6ParamsE --------------------------
	.section	.nv.info._ZN7cutlass13device_kernelIN5flash11enable_sm90INS1_16FlashAttnFwdSm90INS1_25CollectiveMainloopFwdSm90ILi2EN4cute5tupleIJNS5_1CILi1EEES8_S8_EEENS6_IJNS7_ILi192EEENS7_ILi144EEENS7_ILi96EEEEEELi96ENS_10bfloat16_tEfNS_4arch4Sm90ELb0ELb0ELb0ELb0ELb0ELb0ELb0ELb0ELb1ELb1ELb0ELb0EEENS1_21CollectiveEpilogueFwdINS6_IJSA_SC_SB_EEES9_SE_SG_Li384ELb0ELb1ELb0ELb0EEENS1_29StaticPersistentTileSchedulerILb0EEEEEEEEEvNT_6ParamsE,"",@"SHT_CUDA_INFO"
	.sectionflags	@""
	.align	4


	//----- nvinfo : EIATTR_CUDA_API_VERSION
	.align		4
        /*0000*/ 	.byte	0x04, 0x37
        /*0002*/ 	.short	(.L_77 - .L_76)
.L_76:
        /*0004*/ 	.word	0x00000082


	//----- nvinfo : EIATTR_KPARAM_INFO
	.align		4
.L_77:
        /*0008*/ 	.byte	0x04, 0x17
        /*000a*/ 	.short	(.L_79 - .L_78)
.L_78:
        /*000c*/ 	.word	0x00000000
        /*0010*/ 	.short	0x0000
        /*0012*/ 	.short	0x0070
        /*0014*/ 	.byte	0x00, 0xf0, 0x01, 0x28


	//----- nvinfo : EIATTR_SPARSE_MMA_MASK
	.align		4
.L_79:
        /*0018*/ 	.byte	0x03, 0x50
        /*001a*/ 	.short	0x0000


	//----- nvinfo : EIATTR_MAXREG_COUNT
	.align		4
        /*001c*/ 	.byte	0x03, 0x1b
        /*001e*/ 	.short	0x0080


	//----- nvinfo : EIATTR_NUM_BARRIERS
	.align		4
        /*0020*/ 	.byte	0x02, 0x4c
        /*0022*/ 	.byte	0x10
	.zero		1


	//----- nvinfo : EIATTR_EXTERNS
	.align		4
        /*0024*/ 	.byte	0x04, 0x0f
        /*0026*/ 	.short	(.L_81 - .L_80)


	//   ....[0]....
	.align		4
.L_80:
        /*0028*/ 	.word	index@(__assertfail)


	//----- nvinfo : EIATTR_ANNOTATIONS
	.align		4
.L_81:
        /*002c*/ 	.byte	0x04, 0x55
        /*002e*/ 	.short	(.L_83 - .L_82)


	//   ....[0]....
.L_82:
        /*0030*/ 	.word	0x00000001
        /*0034*/ 	.byte	0x30, 0x09, 0x00, 0x00, 0x01, 0x00, 0x00, 0x00, 0x30, 0x0a, 0x00, 0x00, 0x01, 0x00, 0x00, 0x00
        /* <DEDUP_REMOVED lines=10> */
        /*00e4*/ 	.byte	0x30, 0xde, 0x00, 0x00


	//----- nvinfo : EIATTR_MERCURY_ISA_VERSION
	.align		4
.L_83:
        /*00e8*/ 	.byte	0x03, 0x5f
        /*00ea*/ 	.short	0x0101


	//----- nvinfo : EIATTR_INT_WARP_WIDE_INSTR_OFFSETS
	.align		4
        /*00ec*/ 	.byte	0x04, 0x31
        /*00ee*/ 	.short	(.L_85 - .L_84)


	//   ....[0]....
.L_84:
        /*00f0*/ 	.word	0x00000120


	//   ....[1]....
        /*00f4*/ 	.word	0x000001c0


	//   ....[2]....
        /*00f8*/ 	.word	0x00000230


	//----- nvinfo : EIATTR_COOP_GROUP_MASK_REGIDS
	.align		4
.L_85:
        /*00fc*/ 	.byte	0x04, 0x29
        /*00fe*/ 	.short	(.L_87 - .L_86)


	//   ....[0]....
.L_86:
        /*0100*/ 	.word	0xffffffff


	//   ....[1]....
        /*0104*/ 	.word	0xffffffff


	//   ....[2]....
        /*0108*/ 	.word	0xffffffff


	//   ....[3]....
        /*010c*/ 	.word	0xffffffff


	//   ....[4]....
        /*0110*/ 	.word	0xffffffff


	//   ....[5]....
        /*0114*/ 	.word	0xffffffff


	//   ....[6]....
        /*0118*/ 	.word	0xffffffff


	//   ....[7]....
        /*011c*/ 	.word	0xffffffff


	//   ....[8]....
        /*0120*/ 	.word	0xffffffff


	//   ....[9]....
        /*0124*/ 	.word	0xffffffff


	//   ....[10]....
        /*0128*/ 	.word	0xffffffff


	//   ....[11]....
        /*012c*/ 	.word	0xffffffff


	//   ....[12]....
        /*0130*/ 	.word	0xffffffff


	//   ....[13]....
        /*0134*/ 	.word	0xffffffff


	//   ....[14]....
        /*0138*/ 	.word	0xffffffff


	//   ....[15]....
        /*013c*/ 	.word	0xffffffff


	//   ....[16]....
        /*0140*/ 	.word	0xffffffff


	//   ....[17]....
        /*0144*/ 	.word	0xffffffff


	//   ....[18]....
        /*0148*/ 	.word	0xffffffff


	//   ....[19]....
        /*014c*/ 	.word	0xffffffff


	//   ....[20]....
        /*0150*/ 	.word	0xffffffff


	//   ....[21]....
        /*0154*/ 	.word	0xffffffff


	//   ....[22]....
        /*0158*/ 	.word	0xffffffff


	//   ....[23]....
        /*015c*/ 	.word	0xffffffff


	//   ....[24]....
        /*0160*/ 	.word	0xffffffff


	//   ....[25]....
        /*0164*/ 	.word	0xffffffff


	//   ....[26]....
        /*0168*/ 	.word	0xffffffff


	//   ....[27]....
        /*016c*/ 	.word	0xffffffff


	//   ....[28]....
        /*0170*/ 	.word	0xffffffff


	//   ....[29]....
        /*0174*/ 	.word	0xffffffff


	//   ....[30]....
        /*0178*/ 	.word	0xffffffff


	//   ....[31]....
        /*017c*/ 	.word	0xffffffff


	//   ....[32]....
        /*0180*/ 	.word	0xffffffff


	//   ....[33]....
        /*0184*/ 	.word	0xffffffff


	//   ....[34]....
        /*0188*/ 	.word	0xffffffff


	//   ....[35]....
        /*018c*/ 	.word	0xffffffff


	//   ....[36]....
        /*0190*/ 	.word	0xffffffff


	//   ....[37]....
        /*0194*/ 	.word	0xffffffff


	//   ....[38]....
        /*0198*/ 	.word	0xffffffff


	//   ....[39]....
        /*019c*/ 	.word	0xffffffff


	//   ....[40]....
        /*01a0*/ 	.word	0xffffffff


	//   ....[41]....
        /*01a4*/ 	.word	0xffffffff


	//   ....[42]....
        /*01a8*/ 	.word	0xffffffff


	//   ....[43]....
        /*01ac*/ 	.word	0xffffffff


	//   ....[44]....
        /*01b0*/ 	.word	0x0500000f


	//   ....[45]....
        /*01b4*/ 	.word	0x0500000f


	//   ....[46]....
        /*01b8*/ 	.word	0x0500000f


	//   ....[47]....
        /*01bc*/ 	.word	0x0500000f


	//   ....[48]....
        /*01c0*/ 	.word	0x0500000f


	//   ....[49]....
        /*01c4*/ 	.word	0x0500000f


	//   ....[50]....
        /*01c8*/ 	.word	0x0500000f


	//   ....[51]....
        /*01cc*/ 	.word	0x0500000f


	//   ....[52]....
        /*01d0*/ 	.word	0x0500000f


	//   ....[53]....
        /*01d4*/ 	.word	0x0500000f


	//   ....[54]....
        /*01d8*/ 	.word	0x0500000f


	//   ....[55]....
        /*01dc*/ 	.word	0x0500000f


	//   ....[56]....
        /*01e0*/ 	.word	0x0500000f


	//   ....[57]....
        /*01e4*/ 	.word	0x0500000f


	//----- nvinfo : EIATTR_COOP_GROUP_INSTR_OFFSETS
	.align		4
.L_87:
        /*01e8*/ 	.byte	0x04, 0x28
        /*01ea*/ 	.short	(.L_89 - .L_88)


	//   ....[0]....
.L_88:
        /*01ec*/ 	.word	0x00000060


	//   ....[1]....
        /*01f0*/ 	.word	0x00000130


	//   ....[2]....
        /*01f4*/ 	.word	0x000001e0


	//   ....[3]....
        /*01f8*/ 	.word	0x000003a0


	//   ....[4]....
        /*01fc*/ 	.word	0x00000500


	//   ....[5]....
        /*0200*/ 	.word	0x00000620


	//   ....[6]....
        /*0204*/ 	.word	0x00000780


	//   ....[7]....
        /*0208*/ 	.word	0x00000ef0


	//   ....[8]....
        /*020c*/ 	.word	0x00003190


	//   ....[9]....
        /*0210*/ 	.word	0x00003230


	//   ....[10]....
        /*0214*/ 	.word	0x000037c0


	//   ....[11]....
        /*0218*/ 	.word	0x00003850


	//   ....[12]....
        /*021c*/ 	.word	0x000048b0


	//   ....[13]....
        /*0220*/ 	.word	0x00006650


	//   ....[14]....
        /*0224*/ 	.word	0x00006670


	//   ....[15]....
        /*0228*/ 	.word	0x00006cd0


	//   ....[16]....
        /*022c*/ 	.word	0x00006d50


	//   ....[17]....
        /*0230*/ 	.word	0x00008160


	//   ....[18]....
        /*0234*/ 	.word	0x00008260


	//   ....[19]....
        /*0238*/ 	.word	0x000082c0


	//   ....[20]....
        /*023c*/ 	.word	0x00008410


	//   ....[21]....
        /*0240*/ 	.word	0x00008430


	//   ....[22]....
        /*0244*/ 	.word	0x00009340


	//   ....[23]....
        /*0248*/ 	.word	0x00009370


	//   ....[24]....
        /*024c*/ 	.word	0x000093d0


	//   ....[25]....
        /*0250*/ 	.word	0x00009430


	//   ....[26]....
        /*0254*/ 	.word	0x000098d0


	//   ....[27]....
        /*0258*/ 	.word	0x00009910


	//   ....[28]....
        /*025c*/ 	.word	0x00009a40


	//   ....[29]....
        /*0260*/ 	.word	0x00009a80


	//   ....[30]....
        /*0264*/ 	.word	0x0000a480


	//   ....[31]....
        /*0268*/ 	.word	0x0000b020


	//   ....[32]....
        /*026c*/ 	.word	0x0000b050


	//   ....[33]....
        /*0270*/ 	.word	0x0000b070


	//   ....[34]....
        /*0274*/ 	.word	0x0000b120


	//   ....[35]....
        /*0278*/ 	.word	0x0000b140


	//   ....[36]....
        /*027c*/ 	.word	0x0000b1e0


	//   ....[37]....
        /*0280*/ 	.word	0x0000b200


	//   ....[38]....
        /*0284*/ 	.word	0x0000b210


	//   ....[39]....
        /*0288*/ 	.word	0x0000b2a0


	//   ....[40]....
        /*028c*/ 	.word	0x0000b2f0


	//   ....[41]....
        /*0290*/ 	.word	0x0000b300


	//   ....[42]....
        /*0294*/ 	.word	0x0000b330


	//   ....[43]....
        /*0298*/ 	.word	0x0000ddb0


	//   ....[44]....
        /*029c*/ 	.word	0x0000e290


	//   ....[45]....
        /*02a0*/ 	.word	0x0000e400


	//   ....[46]....
        /*02a4*/ 	.word	0x0000e450


	//   ....[47]....
        /*02a8*/ 	.word	0x0000e4f0


	//   ....[48]....
        /*02ac*/ 	.word	0x0000e600


	//   ....[49]....
        /*02b0*/ 	.word	0x0000e660


	//   ....[50]....
        /*02b4*/ 	.word	0x0000e780


	//   ....[51]....
        /*02b8*/ 	.word	0x0000e7e0


	//   ....[52]....
        /*02bc*/ 	.word	0x0000e890


	//   ....[53]....
        /*02c0*/ 	.word	0x0000e960


	//   ....[54]....
        /*02c4*/ 	.word	0x0000ea30


	//   ....[55]....
        /*02c8*/ 	.word	0x0000eab0


	//   ....[56]....
        /*02cc*/ 	.word	0x0000eba0


	//   ....[57]....
        /*02d0*/ 	.word	0x0000ef30


	//----- nvinfo : EIATTR_REG_RECONFIG
	.align		4
.L_89:
        /*02d4*/ 	.byte	0x01, 0x54
	.zero		2


	//----- nvinfo : EIATTR_SYSCALL_OFFSETS
	.align		4
        /*02d8*/ 	.byte	0x04, 0x46
        /*02da*/ 	.short	(.L_91 - .L_90)


	//   ....[0]....
.L_90:
        /*02dc*/ 	.word	0x00001270


	//   ....[1]....
        /*02e0*/ 	.word	0x0000a100


	//   ....[2]....
        /*02e4*/ 	.word	0x0000a240


	//   ....[3]....
        /*02e8*/ 	.word	0x0000a330


	//   ....[4]....
        /*02ec*/ 	.word	0x0000ab20


	//----- nvinfo : EIATTR_MBARRIER_INSTR_OFFSETS
	.align		4
.L_91:
        /*02f0*/ 	.byte	0x04, 0x39
        /*02f2*/ 	.short	(.L_93 - .L_92)


	//   ....[0]....
.L_92:
        /*02f4*/ 	.word	0x00000250
        /*02f8*/ 	.word	0x000000ff
        /*02fc*/ 	.word	0x00031c00
        /*0300*/ 	.short	0x0100
        /*0302*/ 	.byte	0x08
	.zero		1


	//   ....[1]....
        /*0304*/ 	.word	0x00000260
        /*0308*/ 	.word	0x000000ff
        /*030c*/ 	.word	0x00031c20
        /*0310*/ 	.short	0x0100
        /*0312*/ 	.byte	0x08
	.zero		1


	//   ....[2]....
        /*0314*/ 	.word	0x00000350
        /*0318*/ 	.word	0x000000ff
        /*031c*/ 	.word	0x00031c30
        /*0320*/ 	.short	0x0100
        /*0322*/ 	.byte	0x08
	.zero		1


	//   ....[3]....
        /*0324*/ 	.word	0x00000360
        /*0328*/ 	.word	0x000000ff
        /*032c*/ 	.word	0x00031c40
        /*0330*/ 	.short	0x0100
        /*0332*/ 	.byte	0x08
	.zero		1


	//   ....[4]....
        /*0334*/ 	.word	0x00000370
        /*0338*/ 	.word	0x000000ff
        /*033c*/ 	.word	0x00031c38
        /*0340*/ 	.short	0x0100
        /*0342*/ 	.byte	0x08
	.zero		1


	//   ....[5]....
        /*0344*/ 	.word	0x00000380
        /*0348*/ 	.word	0x000000ff
        /*034c*/ 	.word	0x00031c48
        /*0350*/ 	.short	0x0100
        /*0352*/ 	.byte	0x08
	.zero		1


	//   ....[6]....
        /*0354*/ 	.word	0x000004b0
        /*0358*/ 	.word	0x000000ff
        /*035c*/ 	.word	0x00031c50
        /*0360*/ 	.short	0x0100
        /*0362*/ 	.byte	0x08
	.zero		1


	//   ....[7]....
        /*0364*/ 	.word	0x000004c0
        /*0368*/ 	.word	0x000000ff
        /*036c*/ 	.word	0x00031c60
        /*0370*/ 	.short	0x0100
        /*0372*/ 	.byte	0x08
	.zero		1


	//   ....[8]....
        /*0374*/ 	.word	0x000004d0
        /*0378*/ 	.word	0x000000ff
        /*037c*/ 	.word	0x00031c58
        /*0380*/ 	.short	0x0100
        /*0382*/ 	.byte	0x08
	.zero		1


	//   ....[9]....
        /*0384*/ 	.word	0x000004e0
        /*0388*/ 	.word	0x000000ff
        /*038c*/ 	.word	0x00031c68
        /*0390*/ 	.short	0x0100
        /*0392*/ 	.byte	0x08
	.zero		1


	//   ....[10]....
        /*0394*/ 	.word	0x000005d0
        /*0398*/ 	.word	0x000000ff
        /*039c*/ 	.word	0x00031c70
        /*03a0*/ 	.short	0x0100
        /*03a2*/ 	.byte	0x06
	.zero		1


	//   ....[11]....
        /*03a4*/ 	.word	0x000005e0
        /*03a8*/ 	.word	0x000000ff
        /*03ac*/ 	.word	0x00031c80
        /*03b0*/ 	.short	0x0100
        /*03b2*/ 	.byte	0x06
	.zero		1


	//   ....[12]....
        /*03b4*/ 	.word	0x000005f0
        /*03b8*/ 	.word	0x000000ff
        /*03bc*/ 	.word	0x00031c78
        /*03c0*/ 	.short	0x0100
        /*03c2*/ 	.byte	0x06
	.zero		1


	//   ....[13]....
        /*03c4*/ 	.word	0x00000600
        /*03c8*/ 	.word	0x000000ff
        /*03cc*/ 	.word	0x00031c88
        /*03d0*/ 	.short	0x0100
        /*03d2*/ 	.byte	0x06
	.zero		1


	//   ....[14]....
        /*03d4*/ 	.word	0x00000730
        /*03d8*/ 	.word	0x000000ff
        /*03dc*/ 	.word	0x00031c90
        /*03e0*/ 	.short	0x0100
        /*03e2*/ 	.byte	0x08
	.zero		1


	//   ....[15]....
        /*03e4*/ 	.word	0x00000740
        /*03e8*/ 	.word	0x000000ff
        /*03ec*/ 	.word	0x00031ca0
        /*03f0*/ 	.short	0x0100
        /*03f2*/ 	.byte	0x08
	.zero		1


	//   ....[16]....
        /*03f4*/ 	.word	0x00000750
        /*03f8*/ 	.word	0x000000ff
        /*03fc*/ 	.word	0x00031c98
        /*0400*/ 	.short	0x0100
        /*0402*/ 	.byte	0x08
	.zero		1


	//   ....[17]....
        /*0404*/ 	.word	0x00000760
        /*0408*/ 	.word	0x000000ff
        /*040c*/ 	.word	0x00031ca8
        /*0410*/ 	.short	0x0100
        /*0412*/ 	.byte	0x08
	.zero		1


	//   ....[18]....
        /*0414*/ 	.word	0x00000890
        /*0418*/ 	.word	0x000000ff
        /*041c*/ 	.word	0x00031cb0
        /*0420*/ 	.short	0x0100
        /*0422*/ 	.byte	0x08
	.zero		1


	//   ....[19]....
        /*0424*/ 	.word	0x000008a0
        /*0428*/ 	.word	0x000000ff
        /*042c*/ 	.word	0x00031cc0
        /*0430*/ 	.short	0x0100
        /*0432*/ 	.byte	0x08
	.zero		1


	//   ....[20]....
        /*0434*/ 	.word	0x000008b0
        /*0438*/ 	.word	0x000000ff
        /*043c*/ 	.word	0x00031cb8
        /*0440*/ 	.short	0x0100
        /*0442*/ 	.byte	0x08
	.zero		1


	//   ....[21]....
        /*0444*/ 	.word	0x000008c0
        /*0448*/ 	.word	0x000000ff
        /*044c*/ 	.word	0x00031cc8
        /*0450*/ 	.short	0x0100
        /*0452*/ 	.byte	0x08
	.zero		1


	//   ....[22]....
        /*0454*/ 	.word	0x000012b0
        /*0458*/ 	.word	0x000000ff
        /*045c*/ 	.word	0x00031c00
        /*0460*/ 	.short	0x010a
        /*0462*/ 	.byte	0x25
	.zero		1


	//   ....[23]....
        /*0464*/ 	.word	0x00001320
        /*0468*/ 	.word	0x00000004
        /*046c*/ 	.word	0x00031c30
        /*0470*/ 	.short	0x010a
        /*0472*/ 	.byte	0x3f
	.zero		1


	//   ....[24]....
        /*0474*/ 	.word	0x00001390
        /*0478*/ 	.word	0x00000004
        /*047c*/ 	.word	0x00031c30
        /*0480*/ 	.short	0x010a
        /*0482*/ 	.byte	0x3f
	.zero		1


	//   ....[25]....
        /*0484*/ 	.word	0x00003220
        /*0488*/ 	.word	0x00000004
        /*048c*/ 	.word	0x00000000
        /*0490*/ 	.short	0x0101
        /*0492*/ 	.byte	0x3f
	.zero		1


	//   ....[26]....
        /*0494*/ 	.word	0x00004b50
        /*0498*/ 	.word	0x000000ff
        /*049c*/ 	.word	0x00031c30
        /*04a0*/ 	.short	0x010a
        /*04a2*/ 	.byte	0x04
	.zero		1


	//   ....[27]....
        /*04a4*/ 	.word	0x00004b90
        /*04a8*/ 	.word	0x000000ff
        /*04ac*/ 	.word	0x00031c30
        /*04b0*/ 	.short	0x010a
        /*04b2*/ 	.byte	0x04
	.zero		1


	//   ....[28]....
        /*04b4*/ 	.word	0x00006210
        /*04b8*/ 	.word	0x000000ff
        /*04bc*/ 	.word	0x00031c50
        /*04c0*/ 	.short	0x010a
        /*04c2*/ 	.byte	0x04
	.zero		1


	//   ....[29]....
        /*04c4*/ 	.word	0x00006250
        /*04c8*/ 	.word	0x000000ff
        /*04cc*/ 	.word	0x00031c50
        /*04d0*/ 	.short	0x010a
        /*04d2*/ 	.byte	0x04
	.zero		1


	//   ....[30]....
        /*04d4*/ 	.word	0x000074a0
        /*04d8*/ 	.word	0x0000000a
        /*04dc*/ 	.word	0x00000000
        /*04e0*/ 	.short	0x0101
        /*04e2*/ 	.byte	0x3f
	.zero		1


	//   ....[31]....
        /*04e4*/ 	.word	0x000075f0
        /*04e8*/ 	.word	0x00000008
        /*04ec*/ 	.word	0x00000000
        /*04f0*/ 	.short	0x0101
        /*04f2*/ 	.byte	0x3f
	.zero		1


	//   ....[32]....
        /*04f4*/ 	.word	0x000081d0
        /*04f8*/ 	.word	0x000000ff
        /*04fc*/ 	.word	0x00031c50
        /*0500*/ 	.short	0x010a
        /*0502*/ 	.byte	0x0c
	.zero		1


	//   ....[33]....
        /*0504*/ 	.word	0x00008210
        /*0508*/ 	.word	0x000000ff
        /*050c*/ 	.word	0x00031c50
        /*0510*/ 	.short	0x010a
        /*0512*/ 	.byte	0x0c
	.zero		1


	//   ....[34]....
        /*0514*/ 	.word	0x00008f50
        /*0518*/ 	.word	0x00000014
        /*051c*/ 	.word	0x00000000
        /*0520*/ 	.short	0x0101
        /*0522*/ 	.byte	0x3f
	.zero		1


	//   ....[35]....
        /*0524*/ 	.word	0x000098f0
        /*0528*/ 	.word	0x000000ff
        /*052c*/ 	.word	0x00000000
        /*0530*/ 	.short	0x0101
        /*0532*/ 	.byte	0x04
	.zero		1


	//   ....[36]....
        /*0534*/ 	.word	0x0000a6b0
        /*0538*/ 	.word	0x00000003
        /*053c*/ 	.word	0x00031c40
        /*0540*/ 	.short	0x010a
        /*0542*/ 	.byte	0x3f
	.zero		1


	//   ....[37]....
        /*0544*/ 	.word	0x0000b490
        /*0548*/ 	.word	0x000000ff
        /*054c*/ 	.word	0x00031c00
        /*0550*/ 	.short	0x0107
        /*0552*/ 	.byte	0x24
	.zero		1


	//   ....[38]....
        /*0554*/ 	.word	0x0000b500
        /*0558*/ 	.word	0x000000ff
        /*055c*/ 	.word	0x00031c00
        /*0560*/ 	.short	0x0101
        /*0562*/ 	.byte	0x24
	.zero		1


	//   ....[39]....
        /*0564*/ 	.word	0x0000b530
        /*0568*/ 	.word	0x000000ff
        /*056c*/ 	.word	0x00031c20
        /*0570*/ 	.short	0x010a
        /*0572*/ 	.byte	0x24
	.zero		1


	//   ....[40]....
        /*0574*/ 	.word	0x0000b820
        /*0578*/ 	.word	0x00000003
        /*057c*/ 	.word	0x00031c40
        /*0580*/ 	.short	0x010a
        /*0582*/ 	.byte	0x3f
	.zero		1


	//   ....[41]....
        /*0584*/ 	.word	0x0000bca0
        /*0588*/ 	.word	0x00000003
        /*058c*/ 	.word	0x00000060
        /*0590*/ 	.short	0x010a
        /*0592*/ 	.byte	0x3f
	.zero		1


	//   ....[42]....
        /*0594*/ 	.word	0x0000c390
        /*0598*/ 	.word	0x00000003
        /*059c*/ 	.word	0x00031c40
        /*05a0*/ 	.short	0x010a
        /*05a2*/ 	.byte	0x3f
	.zero		1


	//   ....[43]....
        /*05a4*/ 	.word	0x0000c810
        /*05a8*/ 	.word	0x0000000d
        /*05ac*/ 	.word	0x00000060
        /*05b0*/ 	.short	0x010a
        /*05b2*/ 	.byte	0x3f
	.zero		1


	//   ....[44]....
        /*05b4*/ 	.word	0x0000ce50
        /*05b8*/ 	.word	0x00000002
        /*05bc*/ 	.word	0x00031c40
        /*05c0*/ 	.short	0x010a
        /*05c2*/ 	.byte	0x3f
	.zero		1


	//   ....[45]....
        /*05c4*/ 	.word	0x0000d2e0
        /*05c8*/ 	.word	0x00000007
        /*05cc*/ 	.word	0x00000060
        /*05d0*/ 	.short	0x010a
        /*05d2*/ 	.byte	0x3f
	.zero		1


	//   ....[46]....
        /*05d4*/ 	.word	0x0000d7f0
        /*05d8*/ 	.word	0x00000003
        /*05dc*/ 	.word	0x00031c60
        /*05e0*/ 	.short	0x010a
        /*05e2*/ 	.byte	0x3f
	.zero		1


	//   ....[47]....
        /*05e4*/ 	.word	0x0000dd30
        /*05e8*/ 	.word	0x00000007
        /*05ec*/ 	.word	0x00031c20
        /*05f0*/ 	.short	0x010a
        /*05f2*/ 	.byte	0x3f
	.zero		1


	//   ....[48]....
        /*05f4*/ 	.word	0x0000ded0
        /*05f8*/ 	.word	0x00000005
        /*05fc*/ 	.word	0x00000000
        /*0600*/ 	.short	0x010a
        /*0602*/ 	.byte	0x3f
	.zero		1


	//   ....[49]....
        /*0604*/ 	.word	0x0000df40
        /*0608*/ 	.word	0x00000003
        /*060c*/ 	.word	0x00000000
        /*0610*/ 	.short	0x010a
        /*0612*/ 	.byte	0x3f
	.zero		1


	//   ....[50]....
        /*0614*/ 	.word	0x0000dfa0
        /*0618*/ 	.word	0x00000005
        /*061c*/ 	.word	0x00000000
        /*0620*/ 	.short	0x010a
        /*0622*/ 	.byte	0x3f
	.zero		1


	//   ....[51]....
        /*0624*/ 	.word	0x0000dfd0
        /*0628*/ 	.word	0x00000003
        /*062c*/ 	.word	0x00000000
        /*0630*/ 	.short	0x010a
        /*0632*/ 	.byte	0x3f
	.zero		1


	//   ....[52]....
        /*0634*/ 	.word	0x0000e040
        /*0638*/ 	.word	0x00000003
        /*063c*/ 	.word	0x00031c00
        /*0640*/ 	.short	0x010a
        /*0642*/ 	.byte	0x3f
	.zero		1


	//   ....[53]....
        /*0644*/ 	.word	0x0000e090
        /*0648*/ 	.word	0x00000004
        /*064c*/ 	.word	0x00031c30
        /*0650*/ 	.short	0x010a
        /*0652*/ 	.byte	0x3f
	.zero		1


	//   ....[54]....
        /*0654*/ 	.word	0x0000e0f0
        /*0658*/ 	.word	0x00000003
        /*065c*/ 	.word	0x00031c30
        /*0660*/ 	.short	0x010a
        /*0662*/ 	.byte	0x3f
	.zero		1


	//   ....[55]....
        /*0664*/ 	.word	0x0000e150
        /*0668*/ 	.word	0x00000003
        /*066c*/ 	.word	0x00031c50
        /*0670*/ 	.short	0x010a
        /*0672*/ 	.byte	0x3f
	.zero		1


	//   ....[56]....
        /*0674*/ 	.word	0x0000e1b0
        /*0678*/ 	.word	0x00000005
        /*067c*/ 	.word	0x00031c50
        /*0680*/ 	.short	0x010a
        /*0682*/ 	.byte	0x3f
	.zero		1


	//   ....[57]....
        /*0684*/ 	.word	0x0000e350
        /*0688*/ 	.word	0x00000003
        /*068c*/ 	.word	0x00031c40
        /*0690*/ 	.short	0x010a
        /*0692*/ 	.byte	0x3f
	.zero		1


	//   ....[58]....
        /*0694*/ 	.word	0x0000ebd0
        /*0698*/ 	.word	0x00000009
        /*069c*/ 	.word	0x00031c20
        /*06a0*/ 	.short	0x010a
        /*06a2*/ 	.byte	0x3f
	.zero		1


	//   ....[59]....
        /*06a4*/ 	.word	0x0000ec20
        /*06a8*/ 	.word	0x00000003
        /*06ac*/ 	.word	0x00031c40
        /*06b0*/ 	.short	0x010a
        /*06b2*/ 	.byte	0x3f
	.zero		1


	//   ....[60]....
        /*06b4*/ 	.word	0x0000ec70
        /*06b8*/ 	.word	0x00000003
        /*06bc*/ 	.word	0x00000060
        /*06c0*/ 	.short	0x010a
        /*06c2*/ 	.byte	0x3f
	.zero		1


	//   ....[61]....
        /*06c4*/ 	.word	0x0000ecc0
        /*06c8*/ 	.word	0x00000003
        /*06cc*/ 	.word	0x00031c40
        /*06d0*/ 	.short	0x010a
        /*06d2*/ 	.byte	0x3f
	.zero		1


	//   ....[62]....
        /*06d4*/ 	.word	0x0000ed10
        /*06d8*/ 	.word	0x0000000d
        /*06dc*/ 	.word	0x00000060
        /*06e0*/ 	.short	0x010a
        /*06e2*/ 	.byte	0x3f
	.zero		1


	//   ....[63]....
        /*06e4*/ 	.word	0x0000ed60
        /*06e8*/ 	.word	0x00000002
        /*06ec*/ 	.word	0x00031c40
        /*06f0*/ 	.short	0x010a
        /*06f2*/ 	.byte	0x3f
	.zero		1


	//   ....[64]....
        /*06f4*/ 	.word	0x0000edb0
        /*06f8*/ 	.word	0x00000007
        /*06fc*/ 	.word	0x00000060
        /*0700*/ 	.short	0x010a
        /*0702*/ 	.byte	0x3f
	.zero		1


	//   ....[65]....
        /*0704*/ 	.word	0x0000ee00
        /*0708*/ 	.word	0x00000003
        /*070c*/ 	.word	0x00031c60
        /*0710*/ 	.short	0x010a
        /*0712*/ 	.byte	0x3f
	.zero		1


	//   ....[66]....
        /*0714*/ 	.word	0x0000ee50
        /*0718*/ 	.word	0x00000007
        /*071c*/ 	.word	0x00031c20
        /*0720*/ 	.short	0x010a
        /*0722*/ 	.byte	0x3f
	.zero		1


	//   ....[67]....
        /*0724*/ 	.word	0x0000eff0
        /*0728*/ 	.word	0x00000005
        /*072c*/ 	.word	0x00000000
        /*0730*/ 	.short	0x010a
        /*0732*/ 	.byte	0x3f
	.zero		1


	//   ....[68]....
        /*0734*/ 	.word	0x0000f040
        /*0738*/ 	.word	0x00000003
        /*073c*/ 	.word	0x00000000
        /*0740*/ 	.short	0x010a
        /*0742*/ 	.byte	0x3f
	.zero		1


	//   ....[69]....
        /*0744*/ 	.word	0x0000f090
        /*0748*/ 	.word	0x00000005
        /*074c*/ 	.word	0x00000000
        /*0750*/ 	.short	0x010a
        /*0752*/ 	.byte	0x3f
	.zero		1


	//----- nvinfo : EIATTR_NUM_MBARRIERS
	.align		4
.L_93:
        /*0754*/ 	.byte	0x03, 0x38
        /*0756*/ 	.short	0x0016


	//----- nvinfo : EIATTR_EXIT_INSTR_OFFSETS
	.align		4
        /*0758*/ 	.byte	0x04, 0x1c
        /*075a*/ 	.short	(.L_95 - .L_94)


	//   ....[0]....
.L_94:
        /*075c*/ 	.word	0x00000a20


	//   ....[1]....
        /*0760*/ 	.word	0x00009bb0


	//   ....[2]....
        /*0764*/ 	.word	0x0000e020


	//----- nvinfo : EIATTR_MAX_THREADS
	.align		4
.L_95:
        /*0768*/ 	.byte	0x04, 0x05
        /*076a*/ 	.short	(.L_97 - .L_96)
.L_96:
        /*076c*/ 	.word	0x00000200
        /*0770*/ 	.word	0x00000001
        /*0774*/ 	.word	0x00000001


	//----- nvinfo : EIATTR_CRS_STACK_SIZE
	.align		4
.L_97:
        /*0778*/ 	.byte	0x04, 0x1e
        /*077a*/ 	.short	(.L_99 - .L_98)
.L_98:
        /*077c*/ 	.word	0x00000000


	//----- nvinfo : EIATTR_CBANK_PARAM_SIZE
	.align		4
.L_99:
        /*0780*/ 	.byte	0x03, 0x19
        /*0782*/ 	.short	0x0a70


	//----- nvinfo : EIATTR_PARAM_CBANK
	.align		4
        /*0784*/ 	.byte	0x04, 0x0a
        /*0786*/ 	.short	(.L_101 - .L_100)
	.align		4
.L_100:
        /*0788*/ 	.word	index@(.nv.constant0._ZN7cutlass13device_kernelIN5flash11enable_sm90INS1_16FlashAttnFwdSm90INS1_25CollectiveMainloopFwdSm90ILi2EN4cute5tupleIJNS5_1CILi1EEES8_S8_EEENS6_IJNS7_ILi192EEENS7_ILi144EEENS7_ILi96EEEEEELi96ENS_10bfloat16_tEfNS_4arch4Sm90ELb0ELb0ELb0ELb0ELb0ELb0ELb0ELb0ELb1ELb1ELb0ELb0EEENS1_21CollectiveEpilogueFwdINS6_IJSA_SC_SB_EEES9_SE_SG_Li384ELb0ELb1ELb0ELb0EEENS1_29StaticPersistentTileSchedulerILb0EEEEEEEEEvNT_6ParamsE)
        /*078c*/ 	.short	0x0210
        /*078e*/ 	.short	0x0a70


	//----- nvinfo : EIATTR_SW_WAR
	.align		4
.L_101:
        /*0790*/ 	.byte	0x04, 0x36
        /*0792*/ 	.short	(.L_103 - .L_102)
.L_102:
        /*0794*/ 	.word	0x00000008
.L_103:


//--------------------- .nv.info._ZN7cutlass13device_kernelIN5flash11enable_sm90INS1_16FlashAttnFwdSm90INS1_25CollectiveMainloopFwdSm90ILi2EN4cute5tupleIJNS5_1CILi1EEES8_S8_EEENS6_IJNS7_ILi192EEENS7_ILi144EEENS7_ILi96EEEEEELi96ENS_10bfloat16_tEfNS_4arch4Sm90ELb0ELb0ELb0ELb1ELb0ELb0ELb0ELb0ELb1ELb1ELb0ELb0EEENS1_21CollectiveEpilogueFwdINS6_IJSA_SC_SB_EEES9_SE_SG_Li384ELb1ELb1ELb0ELb0EEENS1_36VarlenDynamicPersistentTileSchedulerILi192ELi144ELi384ELi128ELb0ELb1ELb1ELb0ELb1ELb1EEEEEEEEEvNT_6ParamsE --------------------------
	.section	.nv.info._ZN7cutlass13device_kernelIN5flash11enable_sm90INS1_16FlashAttnFwdSm90INS1_25CollectiveMainloopFwdSm90ILi2EN4cute5tupleIJNS5_1CILi1EEES8_S8_EEENS6_IJNS7_ILi192EEENS7_ILi144EEENS7_ILi96EEEEEELi96ENS_10bfloat16_tEfNS_4arch4Sm90ELb0ELb0ELb0ELb1ELb0ELb0ELb0ELb0ELb1ELb1ELb0ELb0EEENS1_21CollectiveEpilogueFwdINS6_IJSA_SC_SB_EEES9_SE_SG_Li384ELb1ELb1ELb0ELb0EEENS1_36VarlenDynamicPersistentTileSchedulerILi192ELi144ELi384ELi128ELb0ELb1ELb1ELb0ELb1ELb1EEEEEEEEEvNT_6ParamsE,"",@"SHT_CUDA_INFO"
	.sectionflags	@""
	.align	4


	//----- nvinfo : EIATTR_CUDA_API_VERSION
	.align		4
        /*0000*/ 	.byte	0x04, 0x37
        /*0002*/ 	.short	(.L_105 - .L_104)
.L_104:
        /*0004*/ 	.word	0x00000082


	//----- nvinfo : EIATTR_KPARAM_INFO
	.align		4
.L_105:
        /*0008*/ 	.byte	0x04, 0x17
        /*000a*/ 	.short	(.L_107 - .L_106)
.L_106:
        /*000c*/ 	.word	0x00000000
        /*0010*/ 	.short	0x0000
        /*0012*/ 	.short	0x0070
        /*0014*/ 	.byte	0x00, 0xf0, 0x01, 0x2a


	//----- nvinfo : EIATTR_SPARSE_MMA_MASK
	.align		4
.L_107:
        /*0018*/ 	.byte	0x03, 0x50
        /*001a*/ 	.short	0x0000


	//----- nvinfo : EIATTR_MAXREG_COUNT
	.align		4
        /*001c*/ 	.byte	0x03, 0x1b
        /*001e*/ 	.short	0x0080


	//----- nvinfo : EIATTR_NUM_BARRIERS
	.align		4
        /*0020*/ 	.byte	0x02, 0x4c
        /*0022*/ 	.byte	0x10
	.zero		1


	//----- nvinfo : EIATTR_EXTERNS
	.align		4
        /*0024*/ 	.byte	0x04, 0x0f
        /*0026*/ 	.short	(.L_109 - .L_108)


	//   ....[0]....
	.align		4
.L_108:
        /*0028*/ 	.word	index@(__assertfail)


	//----- nvinfo : EIATTR_ANNOTATIONS
	.align		4
.L_109:
        /*002c*/ 	.byte	0x04, 0x55
        /*002e*/ 	.short	(.L_111 - .L_110)


	//   ....[0]....
.L_110:
        /* <DEDUP_REMOVED lines=22> */
        /*0184*/ 	.byte	0x30, 0x07, 0x01, 0x00, 0x01, 0x00, 0x00, 0x00, 0xa0, 0x0c, 0x01, 0x00


	//----- nvinfo : EIATTR_MERCURY_ISA_VERSION
	.align		4
.L_111:
        /*0190*/ 	.byte	0x03, 0x5f
        /*0192*/ 	.short	0x0101


	//----- nvinfo : EIATTR_UNUSED_LOAD_BYTE_OFFSET
	.align		4
        /*0194*/ 	.byte	0x04, 0x44
        /*0196*/ 	.short	(.L_113 - .L_112)


	//   ....[0]....
.L_112:
        /*0198*/ 	.word	0x00000a40
        /*019c*/ 	.word	0x0000fff0


	//   ....[1]....
        /*01a0*/ 	.word	0x00009030
        /*01a4*/ 	.word	0x0000fff0


	//----- nvinfo : EIATTR_INT_WARP_WIDE_INSTR_OFFSETS
	.align		4
.L_113:
        /*01a8*/ 	.byte	0x04, 0x31
        /*01aa*/ 	.short	(.L_115 - .L_114)


	//   ....[0]....
.L_114:
        /*01ac*/ 	.word	0x00000120


	//   ....[1]....
        /*01b0*/ 	.word	0x000001c0


	//   ....[2]....
        /*01b4*/ 	.word	0x00000230


	//   ....[3]....
        /*01b8*/ 	.word	0x0000bac0


	//   ....[4]....
        /*01bc*/ 	.word	0x0000bb50


	//   ....[5]....
        /*01c0*/ 	.word	0x0000f610


	//   ....[6]....
        /*01c4*/ 	.word	0x0000f6a0


	//----- nvinfo : EIATTR_COOP_GROUP_MASK_REGIDS
	.align		4
.L_115:
        /*01c8*/ 	.byte	0x04, 0x29
        /*01ca*/ 	.short	(.L_117 - .L_116)


	//   ....[0]....
.L_116:
        /*01cc*/ 	.word	0xffffffff


	//   ....[1]....
        /*01d0*/ 	.word	0xffffffff


	//   ....[2]....
        /*01d4*/ 	.word	0xffffffff


	//   ....[3]....
        /*01d8*/ 	.word	0xffffffff


	//   ....[4]....
        /*01dc*/ 	.word	0xffffffff


	//   ....[5]....
        /*01e0*/ 	.word	0xffffffff


	//   ....[6]....
        /*01e4*/ 	.word	0xffffffff


	//   ....[7]....
        /*01e8*/ 	.word	0xffffffff


	//   ....[8]....
        /*01ec*/ 	.word	0xffffffff


	//   ....[9]....
        /*01f0*/ 	.word	0xffffffff


	//   ....[10]....
        /*01f4*/ 	.word	0xffffffff


	//   ....[11]....
        /*01f8*/ 	.word	0xffffffff


	//   ....[12]....
        /*01fc*/ 	.word	0xffffffff


	//   ....[13]....
        /*0200*/ 	.word	0xffffffff


	//   ....[14]....
        /*0204*/ 	.word	0xffffffff


	//   ....[15]....
        /*0208*/ 	.word	0xffffffff


	//   ....[16]....
        /*020c*/ 	.word	0xffffffff


	//   ....[17]....
        /*0210*/ 	.word	0xffffffff


	//   ....[18]....
        /*0214*/ 	.word	0xffffffff


	//   ....[19]....
        /*0218*/ 	.word	0xffffffff


	//   ....[20]....
        /*021c*/ 	.word	0xffffffff


	//   ....[21]....
        /*0220*/ 	.word	0xffffffff


	//   ....[22]....
        /*0224*/ 	.word	0xffffffff


	//   ....[23]....
        /*0228*/ 	.word	0xffffffff


	//   ....[24]....
        /*022c*/ 	.word	0xffffffff


	//   ....[25]....
        /*0230*/ 	.word	0xffffffff


	//   ....[26]....
        /*0234*/ 	.word	0xffffffff


	//   ....[27]....
        /*0238*/ 	.word	0xffffffff


	//   ....[28]....
        /*023c*/ 	.word	0xffffffff


	//   ....[29]....
        /*0240*/ 	.word	0xffffffff


	//   ....[30]....
        /*0244*/ 	.word	0xffffffff


	//   ....[31]....
        /*0248*/ 	.word	0xffffffff


	//   ....[32]....
        /*024c*/ 	.word	0xffffffff


	//   ....[33]....
        /*0250*/ 	.word	0xffffffff


	//   ....[34]....
        /*0254*/ 	.word	0xffffffff


	//   ....[35]....
        /*0258*/ 	.word	0xffffffff


	//   ....[36]....
        /*025c*/ 	.word	0xffffffff


	//   ....[37]....
        /*0260*/ 	.word	0xffffffff


	//   ....[38]....
        /*0264*/ 	.word	0xffffffff


	//   ....[39]....
        /*0268*/ 	.word	0xffffffff


	//   ....[40]....
        /*026c*/ 	.word	0xffffffff


	//   ....[41]....
        /*0270*/ 	.word	0xffffffff


	//   ....[42]....
        /*0274*/ 	.word	0xffffffff


	//   ....[43]....
        /*0278*/ 	.word	0xffffffff


	//   ....[44]....
        /*027c*/ 	.word	0xffffffff


	//   ....[45]....
        /*0280*/ 	.word	0xffffffff


	//   ....[46]....
        /*0284*/ 	.word	0xffffffff


	//   ....[47]....
        /*0288*/ 	.word	0xffffffff


	//   ....[48]....
        /*028c*/ 	.word	0xffffffff


	//   ....[49]....
        /*0290*/ 	.word	0xffffffff


	//   ....[50]....
        /*0294*/ 	.word	0xffffffff


	//   ....[51]....
        /*0298*/ 	.word	0xffffffff


	//   ....[52]....
        /*029c*/ 	.word	0xffffffff


	//   ....[53]....
        /*02a0*/ 	.word	0xffffffff


	//   ....[54]....
        /*02a4*/ 	.word	0xffffffff


	//   ....[55]....
        /*02a8*/ 	.word	0xffffffff


	//   ....[56]....
        /*02ac*/ 	.word	0xffffffff


	//   ....[57]....
        /*02b0*/ 	.word	0xffffffff


	//   ....[58]....
        /*02b4*/ 	.word	0xffffffff


	//   ....[59]....
        /*02b8*/ 	.word	0xffffffff


	//   ....[60]....
        /*02bc*/ 	.word	0xffffffff


	//   ....[61]....
        /*02c0*/ 	.word	0xffffffff


	//   ....[62]....
        /*02c4*/ 	.word	0xffffffff


	//   ....[63]....
        /*02c8*/ 	.word	0xffffffff


	//   ....[64]....
        /*02cc*/ 	.word	0xffffffff


	//   ....[65]....
        /*02d0*/ 	.word	0xffffffff


	//   ....[66]....
        /*02d4*/ 	.word	0xffffffff


	//   ....[67]....
        /*02d8*/ 	.word	0xffffffff


	//   ....[68]....
        /*02dc*/ 	.word	0xffffffff


	//   ....[69]....
        /*02e0*/ 	.word	0xffffffff


	//   ....[70]....
        /*02e4*/ 	.word	0xffffffff


	//   ....[71]....
        /*02e8*/ 	.word	0xffffffff


	//   ....[72]....
        /*02ec*/ 	.word	0xffffffff


	//   ....[73]....
        /*02f0*/ 	.word	0xffffffff


	//   ....[74]....
        /*02f4*/ 	.word	0xffffffff


	//   ....[75]....
        /*02f8*/ 	.word	0xffffffff


	//   ....[76]....
        /*02fc*/ 	.word	0xffffffff


	//   ....[77]....
        /*0300*/ 	.word	0xffffffff


	//   ....[78]....
        /*0304*/ 	.word	0xffffffff


	//   ....[79]....
        /*0308*/ 	.word	0xffffffff


	//   ....[80]....
        /*030c*/ 	.word	0xffffffff


	//   ....[81]....
        /*0310*/ 	.word	0x0500000f


	//   ....[82]....
        /*0314*/ 	.word	0x0500000f


	//   ....[83]....
        /*0318*/ 	.word	0x0500000f


	//   ....[84]....
        /*031c*/ 	.word	0x0500000f


	//   ....[85]....
        /*0320*/ 	.word	0x0500000f


	//   ....[86]....
        /*0324*/ 	.word	0x0500000f


	//   ....[87]....
        /*0328*/ 	.word	0x0500000f


	//   ....[88]....
        /*032c*/ 	.word	0x0500000f


	//   ....[89]....
        /*0330*/ 	.word	0x0500000f


	//   ....[90]....
        /*0334*/ 	.word	0x0500000f


	//   ....[91]....
        /*0338*/ 	.word	0x0500000f


	//   ....[92]....
        /*033c*/ 	.word	0x0500000f


	//   ....[93]....
        /*0340*/ 	.word	0x0500000f


	//   ....[94]....
        /*0344*/ 	.word	0x0500000f


	//   ....[95]....
        /*0348*/ 	.word	0x0500000f


	//   ....[96]....
        /*034c*/ 	.word	0x0500000f


	//   ....[97]....
        /*0350*/ 	.word	0x0500000f


	//   ....[98]....
        /*0354*/ 	.word	0x0500000f


	//   ....[99]....
        /*0358*/ 	.word	0x0500000f


	//   ....[100]....
        /*035c*/ 	.word	0x0500000f


	//   ....[101]....
        /*0360*/ 	.word	0x0500000f


	//   ....[102]....
        /*0364*/ 	.word	0x0500000f


	//   ....[103]....
        /*0368*/ 	.word	0x0500000f


	//   ....[104]....
        /*036c*/ 	.word	0x0500000f


	//   ....[105]....
        /*0370*/ 	.word	0x0500000f


	//   ....[106]....
        /*0374*/ 	.word	0x0500000f


	//   ....[107]....
        /*0378*/ 	.word	0x0500000f


	//   ....[108]....
        /*037c*/ 	.word	0x0500000f


	//   ....[109]....
        /*0380*/ 	.word	0x0500000f


	//   ....[110]....
        /*0384*/ 	.word	0x0500000f


	//   ....[111]....
        /*0388*/ 	.word	0x0500000f


	//----- nvinfo : EIATTR_COOP_GROUP_INSTR_OFFSETS
	.align		4
.L_117:
        /*038c*/ 	.byte	0x04, 0x28
        /*038e*/ 	.short	(.L_119 - .L_118)


	//   ....[0]....
.L_118:
        /*0390*/ 	.word	0x00000060


	//   ....[1]....
        /*0394*/ 	.word	0x00000130


	//   ....[2]....
        /*0398*/ 	.word	0x000001e0


	//   ....[3]....
        /*039c*/ 	.word	0x000003a0


	//   ....[4]....
        /*03a0*/ 	.word	0x00000500


	//   ....[5]....
        /*03a4*/ 	.word	0x00000620


	//   ....[6]....
        /*03a8*/ 	.word	0x00000780


	//   ....[7]....
        /*03ac*/ 	.word	0x000013b0


	//   ....[8]....
        /*03b0*/ 	.word	0x00003620


	//   ....[9]....
        /*03b4*/ 	.word	0x00003730


	//   ....[10]....
        /*03b8*/ 	.word	0x00003a90


	//   ....[11]....
        /*03bc*/ 	.word	0x00003bc0


	//   ....[12]....
        /*03c0*/ 	.word	0x00004cb0


	//   ....[13]....
        /*03c4*/ 	.word	0x00006ca0


	//   ....[14]....
        /*03c8*/ 	.word	0x00006d40


	//   ....[15]....
        /*03cc*/ 	.word	0x00006d60


	//   ....[16]....
        /*03d0*/ 	.word	0x00006df0


	//   ....[17]....
        /*03d4*/ 	.word	0x00008590


	//   ....[18]....
        /*03d8*/ 	.word	0x00008690


	//   ....[19]....
        /*03dc*/ 	.word	0x000086f0


	//   ....[20]....
        /*03e0*/ 	.word	0x00008810


	//   ....[21]....
        /*03e4*/ 	.word	0x00008820


	//   ....[22]....
        /*03e8*/ 	.word	0x00009990


	//   ....[23]....
        /*03ec*/ 	.word	0x000099d0


	//   ....[24]....
        /*03f0*/ 	.word	0x00009a10


	//   ....[25]....
        /*03f4*/ 	.word	0x00009a40


	//   ....[26]....
        /*03f8*/ 	.word	0x00009ea0


	//   ....[27]....
        /*03fc*/ 	.word	0x00009eb0


	//   ....[28]....
        /*0400*/ 	.word	0x00009fc0


	//   ....[29]....
        /*0404*/ 	.word	0x00009fe0


	//   ....[30]....
        /*0408*/ 	.word	0x0000a810


	//   ....[31]....
        /*040c*/ 	.word	0x0000a820


	//   ....[32]....
        /*0410*/ 	.word	0x0000a920


	//   ....[33]....
        /*0414*/ 	.word	0x0000a940


	//   ....[34]....
        /*0418*/ 	.word	0x0000aab0


	//   ....[35]....
        /*041c*/ 	.word	0x0000ac80


	//   ....[36]....
        /*0420*/ 	.word	0x0000acb0


	//   ....[37]....
        /*0424*/ 	.word	0x0000ace0


	//   ....[38]....
        /*0428*/ 	.word	0x0000ad10


	//   ....[39]....
        /*042c*/ 	.word	0x0000ad40


	//   ....[40]....
        /*0430*/ 	.word	0x0000ad70


	//   ....[41]....
        /*0434*/ 	.word	0x0000aee0


	//   ....[42]....
        /*0438*/ 	.word	0x0000af10


	//   ....[43]....
        /*043c*/ 	.word	0x0000af40


	//   ....[44]....
        /*0440*/ 	.word	0x0000af70


	//   ....[45]....
        /*0444*/ 	.word	0x0000afa0


	//   ....[46]....
        /*0448*/ 	.word	0x0000afd0


	//   ....[47]....
        /*044c*/ 	.word	0x0000b060


	//   ....[48]....
        /*0450*/ 	.word	0x0000b090


	//   ....[49]....
        /*0454*/ 	.word	0x0000b110


	//   ....[50]....
        /*0458*/ 	.word	0x0000c080


	//   ....[51]....
        /*045c*/ 	.word	0x0000cd60


	//   ....[52]....
        /*0460*/ 	.word	0x0000cd80


	//   ....[53]....
        /*0464*/ 	.word	0x0000ce40


	//   ....[54]....
        /*0468*/ 	.word	0x0000ce60


	//   ....[55]....
        /*046c*/ 	.word	0x0000cf00


	//   ....[56]....
        /*0470*/ 	.word	0x0000cf20


	//   ....[57]....
        /*0474*/ 	.word	0x0000cf30


	//   ....[58]....
        /*0478*/ 	.word	0x0000cfc0


	//   ....[59]....
        /*047c*/ 	.word	0x0000d010


	//   ....[60]....
        /*0480*/ 	.word	0x0000d020


	//   ....[61]....
        /*0484*/ 	.word	0x0000d050


	//   ....[62]....
        /*0488*/ 	.word	0x0000d100


	//   ....[63]....
        /*048c*/ 	.word	0x0000fd20


	//   ....[64]....
        /*0490*/ 	.word	0x0000fd50


	//   ....[65]....
        /*0494*/ 	.word	0x0000fd90


	//   ....[66]....
        /*0498*/ 	.word	0x0000fdc0


	//   ....[67]....
        /*049c*/ 	.word	0x0000fdf0


	//   ....[68]....
        /*04a0*/ 	.word	0x0000fe20


	//   ....[69]....
        /*04a4*/ 	.word	0x0000fe50


	//   ....[70]....
        /*04a8*/ 	.word	0x0000fe80


	//   ....[71]....
        /*04ac*/ 	.word	0x00010000


	//   ....[72]....
        /*04b0*/ 	.word	0x00010030


	//   ....[73]....
        /*04b4*/ 	.word	0x00010060


	//   ....[74]....
        /*04b8*/ 	.word	0x00010090


	//   ....[75]....
        /*04bc*/ 	.word	0x000100c0


	//   ....[76]....
        /*04c0*/ 	.word	0x000100f0


	//   ....[77]....
        /*04c4*/ 	.word	0x000101b0


	//   ....[78]....
        /*04c8*/ 	.word	0x000101d0


	//   ....[79]....
        /*04cc*/ 	.word	0x00010240


	//   ....[80]....
        /*04d0*/ 	.word	0x000106b0


	//   ....[81]....
        /*04d4*/ 	.word	0x00010b90


	//   ....[82]....
        /*04d8*/ 	.word	0x00010d40


	//   ....[83]....
        /*04dc*/ 	.word	0x00010d90


	//   ....[84]....
        /*04e0*/ 	.word	0x00010df0


	//   ....[85]....
        /*04e4*/ 	.word	0x00010f00


	//   ....[86]....
        /*04e8*/ 	.word	0x00010f60


	//   ....[87]....
        /*04ec*/ 	.word	0x00011080


	//   ....[88]....
        /*04f0*/ 	.word	0x000110e0


	//   ....[89]....
        /*04f4*/ 	.word	0x00011190


	//   ....[90]....
        /*04f8*/ 	.word	0x00011260


	//   ....[91]....
        /*04fc*/ 	.word	0x00011330


	//   ....[92]....
        /*0500*/ 	.word	0x000113b0


	//   ....[93]....
        /*0504*/ 	.word	0x000114a0


	//   ....[94]....
        /*0508*/ 	.word	0x000117c0


	//   ....[95]....
        /*050c*/ 	.word	0x00011860


	//   ....[96]....
        /*0510*/ 	.word	0x00011980


	//   ....[97]....
        /*0514*/ 	.word	0x000119f0


	//   ....[98]....
        /*0518*/ 	.word	0x00011a60


	//   ....[99]....
        /*051c*/ 	.word	0x00011ad0


	//   ....[100]....
        /*0520*/ 	.word	0x00011b40


	//   ....[101]....
        /*0524*/ 	.word	0x00011bc0


	//   ....[102]....
        /*0528*/ 	.word	0x00011c50


	//   ....[103]....
        /*052c*/ 	.word	0x00011ce0


	//   ....[104]....
        /*0530*/ 	.word	0x00011d50


	//   ....[105]....
        /*0534*/ 	.word	0x00011dc0


	//   ....[106]....
        /*0538*/ 	.word	0x00011e30


	//   ....[107]....
        /*053c*/ 	.word	0x00011eb0


	//   ....[108]....
        /*0540*/ 	.word	0x00011f20


	//   ....[109]....
        /*0544*/ 	.word	0x00011fc0


	//   ....[110]....
        /*0548*/ 	.word	0x00012050


	//   ....[111]....
        /*054c*/ 	.word	0x00012170


	//----- nvinfo : EIATTR_REG_RECONFIG
	.align		4
.L_119:
        /*0550*/ 	.byte	0x01, 0x54
	.zero		2


	//----- nvinfo : EIATTR_SYSCALL_OFFSETS
	.align		4
        /*0554*/ 	.byte	0x04, 0x46
        /*0556*/ 	.short	(.L_121 - .L_120)


	//   ....[0]....
.L_120:
        /*0558*/ 	.word	0x00001560


	//   ....[1]....
        /*055c*/ 	.word	0x0000bcb0


	//   ....[2]....
        /*0560*/ 	.word	0x0000be00


	//   ....[3]....
        /*0564*/ 	.word	0x0000bf00


	//   ....[4]....
        /*0568*/ 	.word	0x0000c7e0


	//----- nvinfo : EIATTR_MBARRIER_INSTR_OFFSETS
	.align		4
.L_121:
        /*056c*/ 	.byte	0x04, 0x39
        /*056e*/ 	.short	(.L_123 - .L_122)


	//   ....[0]....
.L_122:
        /*0570*/ 	.word	0x00000250
        /*0574*/ 	.word	0x000000ff
        /*0578*/ 	.word	0x00031c00
        /*057c*/ 	.short	0x0100
        /*057e*/ 	.byte	0x08
	.zero		1


	//   ....[1]....
        /*0580*/ 	.word	0x00000260
        /*0584*/ 	.word	0x000000ff
        /*0588*/ 	.word	0x00031c20
        /*058c*/ 	.short	0x0100
        /*058e*/ 	.byte	0x08
	.zero		1


	//   ....[2]....
        /*0590*/ 	.word	0x00000350
        /*0594*/ 	.word	0x000000ff
        /*0598*/ 	.word	0x00031c30
        /*059c*/ 	.short	0x0100
        /*059e*/ 	.byte	0x08
	.zero		1


	//   ....[3]....
        /*05a0*/ 	.word	0x00000360
        /*05a4*/ 	.word	0x000000ff
        /*05a8*/ 	.word	0x00031c40
        /*05ac*/ 	.short	0x0100
        /*05ae*/ 	.byte	0x08
	.zero		1


	//   ....[4]....
        /*05b0*/ 	.word	0x00000370
        /*05b4*/ 	.word	0x000000ff
        /*05b8*/ 	.word	0x00031c38
        /*05bc*/ 	.short	0x0100
        /*05be*/ 	.byte	0x08
	.zero		1


	//   ....[5]....
        /*05c0*/ 	.word	0x00000380
        /*05c4*/ 	.word	0x000000ff
        /*05c8*/ 	.word	0x00031c48
        /*05cc*/ 	.short	0x0100
        /*05ce*/ 	.byte	0x08
	.zero		1


	//   ....[6]....
        /*05d0*/ 	.word	0x000004b0
        /*05d4*/ 	.word	0x000000ff
        /*05d8*/ 	.word	0x00031c50
        /*05dc*/ 	.short	0x0100
        /*05de*/ 	.byte	0x08
	.zero		1


	//   ....[7]....
        /*05e0*/ 	.word	0x000004c0
        /*05e4*/ 	.word	0x000000ff
        /*05e8*/ 	.word	0x00031c60
        /*05ec*/ 	.short	0x0100
        /*05ee*/ 	.byte	0x08
	.zero		1


	//   ....[8]....
        /*05f0*/ 	.word	0x000004d0
        /*05f4*/ 	.word	0x000000ff
        /*05f8*/ 	.word	0x00031c58
        /*05fc*/ 	.short	0x0100
        /*05fe*/ 	.byte	0x08
	.zero		1


	//   ....[9]....
        /*0600*/ 	.word	0x000004e0
        /*0604*/ 	.word	0x000000ff
        /*0608*/ 	.word	0x00031c68
        /*060c*/ 	.short	0x0100
        /*060e*/ 	.byte	0x08
	.zero		1


	//   ....[10]....
        /*0610*/ 	.word	0x000005d0
        /*0614*/ 	.word	0x000000ff
        /*0618*/ 	.word	0x00031c70
        /*061c*/ 	.short	0x0100
        /*061e*/ 	.byte	0x06
	.zero		1


	//   ....[11]....
        /*0620*/ 	.word	0x000005e0
        /*0624*/ 	.word	0x000000ff
        /*0628*/ 	.word	0x00031c80
        /*062c*/ 	.short	0x0100
        /*062e*/ 	.byte	0x06
	.zero		1


	//   ....[12]....
        /*0630*/ 	.word	0x000005f0
        /*0634*/ 	.word	0x000000ff
        /*0638*/ 	.word	0x00031c78
        /*063c*/ 	.short	0x0100
        /*063e*/ 	.byte	0x06
	.zero		1


	//   ....[13]....
        /*0640*/ 	.word	0x00000600
        /*0644*/ 	.word	0x000000ff
        /*0648*/ 	.word	0x00031c88
        /*064c*/ 	.short	0x0100
        /*064e*/ 	.byte	0x06
	.zero		1


	//   ....[14]....
        /*0650*/ 	.word	0x00000730
        /*0654*/ 	.word	0x000000ff
        /*0658*/ 	.word	0x00031c90
        /*065c*/ 	.short	0x0100
        /*065e*/ 	.byte	0x08
	.zero		1


	//   ....[15]....
        /*0660*/ 	.word	0x00000740
        /*0664*/ 	.word	0x000000ff
        /*0668*/ 	.word	0x00031ca0
        /*066c*/ 	.short	0x0100
        /*066e*/ 	.byte	0x08
	.zero		1


	//   ....[16]....
        /*0670*/ 	.word	0x00000750
        /*0674*/ 	.word	0x000000ff
        /*0678*/ 	.word	0x00031c98
        /*067c*/ 	.short	0x0100
        /*067e*/ 	.byte	0x08
	.zero		1


	//   ....[17]....
        /*0680*/ 	.word	0x00000760
        /*0684*/ 	.word	0x000000ff
        /*0688*/ 	.word	0x00031ca8
        /*068c*/ 	.short	0x0100
        /*068e*/ 	.byte	0x08
	.zero		1


	//   ....[18]....
        /*0690*/ 	.word	0x00000890
        /*0694*/ 	.word	0x000000ff
        /*0698*/ 	.word	0x00031cb0
        /*069c*/ 	.short	0x0100
        /*069e*/ 	.byte	0x08
	.zero		1


	//   ....[19]....
        /*06a0*/ 	.word	0x000008a0
        /*06a4*/ 	.word	0x000000ff
        /*06a8*/ 	.word	0x00031cc0
        /*06ac*/ 	.short	0x0100
        /*06ae*/ 	.byte	0x08
	.zero		1


	//   ....[20]....
        /*06b0*/ 	.word	0x000008b0
        /*06b4*/ 	.word	0x000000ff
        /*06b8*/ 	.word	0x00031cb8
        /*06bc*/ 	.short	0x0100
        /*06be*/ 	.byte	0x08
	.zero		1


	//   ....[21]....
        /*06c0*/ 	.word	0x000008c0
        /*06c4*/ 	.word	0x000000ff
        /*06c8*/ 	.word	0x00031cc8
        /*06cc*/ 	.short	0x0100
        /*06ce*/ 	.byte	0x08
	.zero		1


	//   ....[22]....
        /*06d0*/ 	.word	0x000015c0
        /*06d4*/ 	.word	0x000000ff
        /*06d8*/ 	.word	0x00031c00
        /*06dc*/ 	.short	0x010a
        /*06de*/ 	.byte	0x24
	.zero		1


	//   ....[23]....
        /*06e0*/ 	.word	0x00001630
        /*06e4*/ 	.word	0x00000004
        /*06e8*/ 	.word	0x00031c30
        /*06ec*/ 	.short	0x010a
        /*06ee*/ 	.byte	0x3f
	.zero		1


	//   ....[24]....
        /*06f0*/ 	.word	0x000016a0
        /*06f4*/ 	.word	0x00000004
        /*06f8*/ 	.word	0x00031c30
        /*06fc*/ 	.short	0x010a
        /*06fe*/ 	.byte	0x3f
	.zero		1


	//   ....[25]....
        /*0700*/ 	.word	0x00003710
        /*0704*/ 	.word	0x00000004
        /*0708*/ 	.word	0x00000000
        /*070c*/ 	.short	0x0101
        /*070e*/ 	.byte	0x3f
	.zero		1


	//   ....[26]....
        /*0710*/ 	.word	0x00004f50
        /*0714*/ 	.word	0x000000ff
        /*0718*/ 	.word	0x00031c30
        /*071c*/ 	.short	0x010a
        /*071e*/ 	.byte	0x06
	.zero		1


	//   ....[27]....
        /*0720*/ 	.word	0x00004f90
        /*0724*/ 	.word	0x000000ff
        /*0728*/ 	.word	0x00031c30
        /*072c*/ 	.short	0x010a
        /*072e*/ 	.byte	0x06
	.zero		1


	//   ....[28]....
        /*0730*/ 	.word	0x00006640
        /*0734*/ 	.word	0x000000ff
        /*0738*/ 	.word	0x00031c50
        /*073c*/ 	.short	0x010a
        /*073e*/ 	.byte	0x06
	.zero		1


	//   ....[29]....
        /*0740*/ 	.word	0x00006680
        /*0744*/ 	.word	0x000000ff
        /*0748*/ 	.word	0x00031c50
        /*074c*/ 	.short	0x010a
        /*074e*/ 	.byte	0x06
	.zero		1


	//   ....[30]....
        /*0750*/ 	.word	0x00007710
        /*0754*/ 	.word	0x0000000c
        /*0758*/ 	.word	0x00000000
        /*075c*/ 	.short	0x0101
        /*075e*/ 	.byte	0x3f
	.zero		1


	//   ....[31]....
        /*0760*/ 	.word	0x00007790
        /*0764*/ 	.word	0x00000014
        /*0768*/ 	.word	0x00000000
        /*076c*/ 	.short	0x0101
        /*076e*/ 	.byte	0x3f
	.zero		1


	//   ....[32]....
        /*0770*/ 	.word	0x00008600
        /*0774*/ 	.word	0x000000ff
        /*0778*/ 	.word	0x00031c50
        /*077c*/ 	.short	0x010a
        /*077e*/ 	.byte	0x09
	.zero		1


	//   ....[33]....
        /*0780*/ 	.word	0x00008640
        /*0784*/ 	.word	0x000000ff
        /*0788*/ 	.word	0x00031c50
        /*078c*/ 	.short	0x010a
        /*078e*/ 	.byte	0x09
	.zero		1


	//   ....[34]....
        /*0790*/ 	.word	0x00008cd0
        /*0794*/ 	.word	0x00000005
        /*0798*/ 	.word	0x00000000
        /*079c*/ 	.short	0x0101
        /*079e*/ 	.byte	0x3f
	.zero		1


	//   ....[35]....
        /*07a0*/ 	.word	0x00009ec0
        /*07a4*/ 	.word	0x000000ff
        /*07a8*/ 	.word	0x00000000
        /*07ac*/ 	.short	0x0101
        /*07ae*/ 	.byte	0x04
	.zero		1


	//   ....[36]....
        /*07b0*/ 	.word	0x0000c290
        /*07b4*/ 	.word	0x00000000
        /*07b8*/ 	.word	0x00031c40
        /*07bc*/ 	.short	0x010a
        /*07be*/ 	.byte	0x3f
	.zero		1


	//   ....[37]....
        /*07c0*/ 	.word	0x0000d1d0
        /*07c4*/ 	.word	0x00000016
        /*07c8*/ 	.word	0x00031c00
        /*07cc*/ 	.short	0x0107
        /*07ce*/ 	.byte	0x3f
	.zero		1


	//   ....[38]....
        /*07d0*/ 	.word	0x0000d2d0
        /*07d4*/ 	.word	0x00000016
        /*07d8*/ 	.word	0x00031c00
        /*07dc*/ 	.short	0x0101
        /*07de*/ 	.byte	0x3f
	.zero		1


	//   ....[39]....
        /*07e0*/ 	.word	0x0000d2f0
        /*07e4*/ 	.word	0x00000016
        /*07e8*/ 	.word	0x00031c20
        /*07ec*/ 	.short	0x010a
        /*07ee*/ 	.byte	0x3f
	.zero		1


	//   ....[40]....
        /*07f0*/ 	.word	0x0000d610
        /*07f4*/ 	.word	0x00000003
        /*07f8*/ 	.word	0x00031c40
        /*07fc*/ 	.short	0x010a
        /*07fe*/ 	.byte	0x3f
	.zero		1


	//   ....[41]....
        /*0800*/ 	.word	0x0000da90
        /*0804*/ 	.word	0x00000003
        /*0808*/ 	.word	0x00000060
        /*080c*/ 	.short	0x010a
        /*080e*/ 	.byte	0x3f
	.zero		1


	//   ....[42]....
        /*0810*/ 	.word	0x0000e1c0
        /*0814*/ 	.word	0x00000003
        /*0818*/ 	.word	0x00031c40
        /*081c*/ 	.short	0x010a
        /*081e*/ 	.byte	0x3f
	.zero		1


	//   ....[43]....
        /*0820*/ 	.word	0x0000e640
        /*0824*/ 	.word	0x0000000c
        /*0828*/ 	.word	0x00000060
        /*082c*/ 	.short	0x010a
        /*082e*/ 	.byte	0x3f
	.zero		1


	//   ....[44]....
        /*0830*/ 	.word	0x0000eca0
        /*0834*/ 	.word	0x00000002
        /*0838*/ 	.word	0x00031c40
        /*083c*/ 	.short	0x010a
        /*083e*/ 	.byte	0x3f
	.zero		1


	//   ....[45]....
        /*0840*/ 	.word	0x0000f130
        /*0844*/ 	.word	0x00000008
        /*0848*/ 	.word	0x00000060
        /*084c*/ 	.short	0x010a
        /*084e*/ 	.byte	0x3f
	.zero		1


	//   ....[46]....
        /*0850*/ 	.word	0x0000f740
        /*0854*/ 	.word	0x00000003
        /*0858*/ 	.word	0x00031c60
        /*085c*/ 	.short	0x010a
        /*085e*/ 	.byte	0x3f
	.zero		1


	//   ....[47]....
        /*0860*/ 	.word	0x00010630
        /*0864*/ 	.word	0x00000009
        /*0868*/ 	.word	0x00031c20
        /*086c*/ 	.short	0x010a
        /*086e*/ 	.byte	0x3f
	.zero		1


	//   ....[48]....
        /*0870*/ 	.word	0x000107d0
        /*0874*/ 	.word	0x00000005
        /*0878*/ 	.word	0x00000000
        /*087c*/ 	.short	0x010a
        /*087e*/ 	.byte	0x3f
	.zero		1


	//   ....[49]....
        /*0880*/ 	.word	0x00010840
        /*0884*/ 	.word	0x00000003
        /*0888*/ 	.word	0x00000000
        /*088c*/ 	.short	0x010a
        /*088e*/ 	.byte	0x3f
	.zero		1


	//   ....[50]....
        /*0890*/ 	.word	0x000108a0
        /*0894*/ 	.word	0x00000017
        /*0898*/ 	.word	0x00000000
        /*089c*/ 	.short	0x010a
        /*089e*/ 	.byte	0x3f
	.zero		1


	//   ....[51]....
        /*08a0*/ 	.word	0x000108d0
        /*08a4*/ 	.word	0x00000007
        /*08a8*/ 	.word	0x00000000
        /*08ac*/ 	.short	0x010a
        /*08ae*/ 	.byte	0x3f
	.zero		1


	//   ....[52]....
        /*08b0*/ 	.word	0x00010940
        /*08b4*/ 	.word	0x00000003
        /*08b8*/ 	.word	0x00031c00
        /*08bc*/ 	.short	0x010a
        /*08be*/ 	.byte	0x3f
	.zero		1


	//   ....[53]....
        /*08c0*/ 	.word	0x00010990
        /*08c4*/ 	.word	0x00000004
        /*08c8*/ 	.word	0x00031c30
        /*08cc*/ 	.short	0x010a
        /*08ce*/ 	.byte	0x3f
	.zero		1


	//   ....[54]....
        /*08d0*/ 	.word	0x000109f0
        /*08d4*/ 	.word	0x00000003
        /*08d8*/ 	.word	0x00031c30
        /*08dc*/ 	.short	0x010a
        /*08de*/ 	.byte	0x3f
	.zero		1


	//   ....[55]....
        /*08e0*/ 	.word	0x00010a50
        /*08e4*/ 	.word	0x00000003
        /*08e8*/ 	.word	0x00031c50
        /*08ec*/ 	.short	0x010a
        /*08ee*/ 	.byte	0x3f
	.zero		1


	//   ....[56]....
        /*08f0*/ 	.word	0x00010ab0
        /*08f4*/ 	.word	0x00000007
        /*08f8*/ 	.word	0x00031c50
        /*08fc*/ 	.short	0x010a
        /*08fe*/ 	.byte	0x3f
	.zero		1


	//   ....[57]....
        /*0900*/ 	.word	0x00010c50
        /*0904*/ 	.word	0x00000000
        /*0908*/ 	.word	0x00031c40
        /*090c*/ 	.short	0x010a
        /*090e*/ 	.byte	0x3f
	.zero		1


	//   ....[58]....
        /*0910*/ 	.word	0x000114e0
        /*0914*/ 	.word	0x00000016
        /*0918*/ 	.word	0x00031c20
        /*091c*/ 	.short	0x010a
        /*091e*/ 	.byte	0x3f
	.zero		1


	//   ....[59]....
        /*0920*/ 	.word	0x00011530
        /*0924*/ 	.word	0x00000003
        /*0928*/ 	.word	0x00031c40
        /*092c*/ 	.short	0x010a
        /*092e*/ 	.byte	0x3f
	.zero		1


	//   ....[60]....
        /*0930*/ 	.word	0x00011580
        /*0934*/ 	.word	0x00000003
        /*0938*/ 	.word	0x00000060
        /*093c*/ 	.short	0x010a
        /*093e*/ 	.byte	0x3f
	.zero		1


	//   ....[61]....
        /*0940*/ 	.word	0x000115d0
        /*0944*/ 	.word	0x00000003
        /*0948*/ 	.word	0x00031c40
        /*094c*/ 	.short	0x010a
        /*094e*/ 	.byte	0x3f
	.zero		1


	//   ....[62]....
        /*0950*/ 	.word	0x00011620
        /*0954*/ 	.word	0x0000000c
        /*0958*/ 	.word	0x00000060
        /*095c*/ 	.short	0x010a
        /*095e*/ 	.byte	0x3f
	.zero		1


	//   ....[63]....
        /*0960*/ 	.word	0x00011670
        /*0964*/ 	.word	0x00000002
        /*0968*/ 	.word	0x00031c40
        /*096c*/ 	.short	0x010a
        /*096e*/ 	.byte	0x3f
	.zero		1


	//   ....[64]....
        /*0970*/ 	.word	0x000116c0
        /*0974*/ 	.word	0x00000008
        /*0978*/ 	.word	0x00000060
        /*097c*/ 	.short	0x010a
        /*097e*/ 	.byte	0x3f
	.zero		1


	//   ....[65]....
        /*0980*/ 	.word	0x00011710
        /*0984*/ 	.word	0x00000003
        /*0988*/ 	.word	0x00031c60
        /*098c*/ 	.short	0x010a
        /*098e*/ 	.byte	0x3f
	.zero		1


	//   ....[66]....
        /*0990*/ 	.word	0x00012090
        /*0994*/ 	.word	0x00000009
        /*0998*/ 	.word	0x00031c20
        /*099c*/ 	.short	0x010a
        /*099e*/ 	.byte	0x3f
	.zero		1


	//   ....[67]....
        /*09a0*/ 	.word	0x00012230
        /*09a4*/ 	.word	0x00000005
        /*09a8*/ 	.word	0x00000000
        /*09ac*/ 	.short	0x010a
        /*09ae*/ 	.byte	0x3f
	.zero		1


	//   ....[68]....
        /*09b0*/ 	.word	0x00012280
        /*09b4*/ 	.word	0x00000003
        /*09b8*/ 	.word	0x00000000
        /*09bc*/ 	.short	0x010a
        /*09be*/ 	.byte	0x3f
	.zero		1


	//   ....[69]....
        /*09c0*/ 	.word	0x000122d0
        /*09c4*/ 	.word	0x00000017
        /*09c8*/ 	.word	0x00000000
        /*09cc*/ 	.short	0x010a
        /*09ce*/ 	.byte	0x3f
	.zero		1


	//----- nvinfo : EIATTR_NUM_MBARRIERS
	.align		4
.L_123:
        /*09d0*/ 	.byte	0x03, 0x38
        /*09d2*/ 	.short	0x0016


	//----- nvinfo : EIATTR_EXIT_INSTR_OFFSETS
	.align		4
        /*09d4*/ 	.byte	0x04, 0x1c
        /*09d6*/ 	.short	(.L_125 - .L_124)


	//   ....[0]....
.L_124:
        /*09d8*/ 	.word	0x00000a70


	//   ....[1]....
        /*09dc*/ 	.word	0x0000aa60


	//   ....[2]....
        /*09e0*/ 	.word	0x00010920


	//----- nvinfo : EIATTR_MAX_THREADS
	.align		4
.L_125:
        /*09e4*/ 	.byte	0x04, 0x05
        /*09e6*/ 	.short	(.L_127 - .L_126)
.L_126:
        /*09e8*/ 	.word	0x00000200
        /*09ec*/ 	.word	0x00000001
        /*09f0*/ 	.word	0x00000001


	//----- nvinfo : EIATTR_CRS_STACK_SIZE
	.align		4
.L_127:
        /*09f4*/ 	.byte	0x04, 0x1e
        /*09f6*/ 	.short	(.L_129 - .L_128)
.L_128:
        /*09f8*/ 	.word	0x00000000


	//----- nvinfo : EIATTR_CBANK_PARAM_SIZE
	.align		4
.L_129:
        /*09fc*/ 	.byte	0x03, 0x19
        /*09fe*/ 	.short	0x0af0


	//----- nvinfo : EIATTR_PARAM_CBANK
	.align		4
        /*0a00*/ 	.byte	0x04, 0x0a
        /*0a02*/ 	.short	(.L_131 - .L_130)
	.align		4
.L_130:
        /*0a04*/ 	.word	index@(.nv.constant0._ZN7cutlass13device_kernelIN5flash11enable_sm90INS1_16FlashAttnFwdSm90INS1_25CollectiveMainloopFwdSm90ILi2EN4cute5tupleIJNS5_1CILi1EEES8_S8_EEENS6_IJNS7_ILi192EEENS7_ILi144EEENS7_ILi96EEEEEELi96ENS_10bfloat16_tEfNS_4arch4Sm90ELb0ELb0ELb0ELb1ELb0ELb0ELb0ELb0ELb1ELb1ELb0ELb0EEENS1_21CollectiveEpilogueFwdINS6_IJSA_SC_SB_EEES9_SE_SG_Li384ELb1ELb1ELb0ELb0EEENS1_36VarlenDynamicPersistentTileSchedulerILi192ELi144ELi384ELi128ELb0ELb1ELb1ELb0ELb1ELb1EEEEEEEEEvNT_6ParamsE)
        /*0a08*/ 	.short	0x0210
        /*0a0a*/ 	.short	0x0af0


	//----- nvinfo : EIATTR_SW_WAR
	.align		4
.L_131:
        /*0a0c*/ 	.byte	0x04, 0x36
        /*0a0e*/ 	.short	(.L_133 - .L_132)
.L_132:
        /*0a10*/ 	.word	0x00000008
.L_133:


//--------------------- .nv.info._ZN7cutlass13device_kernelIN5flash11enable_sm90INS1_16FlashAttnFwdSm90INS1_25CollectiveMainloopFwdSm90ILi2EN4cute5tupleIJNS5_1CILi1EEES8_S8_EEENS6_IJNS7_ILi192EEENS7_ILi144EEENS7_ILi96EEEEEELi96ENS_10bfloat16_tEfNS_4arch4Sm90ELb0ELb0ELb0ELb1ELb0ELb1ELb0ELb0ELb1ELb1ELb0ELb0EEENS1_21CollectiveEpilogueFwdINS6_IJSA_SC_SB_EEES9_SE_SG_Li384ELb1ELb1ELb0ELb0EEENS1_36VarlenDynamicPersistentTileSchedulerILi192ELi144ELi384ELi128ELb0ELb1ELb1ELb0ELb1ELb1EEEEEEEEEvNT_6ParamsE --------------------------
	.section	.nv.info._ZN7cutlass13device_kernelIN5flash11enable_sm90INS1_16FlashAttnFwdSm90INS1_25CollectiveMainloopFwdSm90ILi2EN4cute5tupleIJNS5_1CILi1EEES8_S8_EEENS6_IJNS7_ILi192EEENS7_ILi144EEENS7_ILi96EEEEEELi96ENS_10bfloat16_tEfNS_4arch4Sm90ELb0ELb0ELb0ELb1ELb0ELb1ELb0ELb0ELb1ELb1ELb0ELb0EEENS1_21CollectiveEpilogueFwdINS6_IJSA_SC_SB_EEES9_SE_SG_Li384ELb1ELb1ELb0ELb0EEENS1_36VarlenDynamicPersistentTileSchedulerILi192ELi144ELi384ELi128ELb0ELb1ELb1ELb0ELb1ELb1EEEEEEEEEvNT_6ParamsE,"",@"SHT_CUDA_INFO"
	.sectionflags	@""
	.align	4


	//----- nvinfo : EIATTR_CUDA_API_VERSION
	.align		4
        /*0000*/ 	.byte	0x04, 0x37
        /*0002*/ 	.short	(.L_135 - .L_134)
.L_134:
        /*0004*/ 	.word	0x00000082


	//----- nvinfo : EIATTR_KPARAM_INFO
	.align		4
.L_135:
        /*0008*/ 	.byte	0x04, 0x17
        /*000a*/ 	.short	(.L_137 - .L_136)
.L_136:
        /*000c*/ 	.word	0x00000000
        /*0010*/ 	.short	0x0000
        /*0012*/ 	.short	0x0070
        /*0014*/ 	.byte	0x00, 0xf0, 0x01, 0x2a


	//----- nvinfo : EIATTR_SPARSE_MMA_MASK
	.align		4
.L_137:
        /*0018*/ 	.byte	0x03, 0x50
        /*001a*/ 	.short	0x0000


	//----- nvinfo : EIATTR_MAXREG_COUNT
	.align		4
        /*001c*/ 	.byte	0x03, 0x1b
        /*001e*/ 	.short	0x0080


	//----- nvinfo : EIATTR_NUM_BARRIERS
	.align		4
        /*0020*/ 	.byte	0x02, 0x4c
        /*0022*/ 	.byte	0x10
	.zero		1


	//----- nvinfo : EIATTR_EXTERNS
	.align		4
        /*0024*/ 	.byte	0x04, 0x0f
        /*0026*/ 	.short	(.L_139 - .L_138)


	//   ....[0]....
	.align		4
.L_138:
        /*0028*/ 	.word	index@(__assertfail)


	//----- nvinfo : EIATTR_ANNOTATIONS
	.align		4
.L_139:
        /*002c*/ 	.byte	0x04, 0x55
        /*002e*/ 	.short	(.L_141 - .L_140)


	//   ....[0]....
.L_140:
        /* <DEDUP_REMOVED lines=111> */


	//----- nvinfo : EIATTR_MERCURY_ISA_VERSION
	.align		4
.L_141:
        /*0708*/ 	.byte	0x03, 0x5f
        /*070a*/ 	.short	0x0101


	//----- nvinfo : EIATTR_UNUSED_LOAD_BYTE_OFFSET
	.align		4
        /*070c*/ 	.byte	0x04, 0x44
        /*070e*/ 	.short	(.L_143 - .L_142)


	//   ....[0]....
.L_142:
        /*0710*/ 	.word	0x00000ad0
        /*0714*/ 	.word	0x0000fff0


	//   ....[1]....
        /*0718*/ 	.word	0x00014b20
        /*071c*/ 	.word	0x0000fff0


	//----- nvinfo : EIATTR_INT_WARP_WIDE_INSTR_OFFSETS
	.align		4
.L_143:
        /*0720*/ 	.byte	0x04, 0x31
        /*0722*/ 	.short	(.L_145 - .L_144)


	//   ....[0]....
.L_144:
        /*0724*/ 	.word	0x00000180


	//   ....[1]....
        /*0728*/ 	.word	0x00000220


	//   ....[2]....
        /*072c*/ 	.word	0x00000290


	//   ....[3]....
        /*0730*/ 	.word	0x00018dd0


	//   ....[4]....
        /*0734*/ 	.word	0x00018e60


	//   ....[5]....
        /*0738*/ 	.word	0x0001c9a0


	//   ....[6]....
        /*073c*/ 	.word	0x0001ca30


	//----- nvinfo : EIATTR_COOP_GROUP_MASK_REGIDS
	.align		4
.L_145:
        /*0740*/ 	.byte	0x04, 0x29
        /*0742*/ 	.short	(.L_147 - .L_146)


	//   ....[0]....
.L_146:
        /*0744*/ 	.word	0xffffffff


	//   ....[1]....
        /*0748*/ 	.word	0xffffffff


	//   ....[2]....
        /*074c*/ 	.word	0xffffffff


	//   ....[3]....
        /*0750*/ 	.word	0xffffffff


	//   ....[4]....
        /*0754*/ 	.word	0xffffffff


	//   ....[5]....
        /*0758*/ 	.word	0xffffffff


	//   ....[6]....
        /*075c*/ 	.word	0xffffffff


	//   ....[7]....
        /*0760*/ 	.word	0xffffffff


	//   ....[8]....
        /*0764*/ 	.word	0xffffffff


	//   ....[9]....
        /*0768*/ 	.word	0xffffffff


	//   ....[10]....
        /*076c*/ 	.word	0xffffffff


	//   ....[11]....
        /*0770*/ 	.word	0xffffffff


	//   ....[12]....
        /*0774*/ 	.word	0xffffffff


	//   ....[13]....
        /*0778*/ 	.word	0xffffffff


	//   ....[14]....
        /*077c*/ 	.word	0xffffffff


	//   ....[15]....
        /*0780*/ 	.word	0xffffffff


	//   ....[16]....
        /*0784*/ 	.word	0xffffffff


	//   ....[17]....
        /*0788*/ 	.word	0xffffffff


	//   ....[18]....
        /*078c*/ 	.word	0xffffffff


	//   ....[19]....
        /*0790*/ 	.word	0xffffffff


	//   ....[20]....
        /*0794*/ 	.word	0xffffffff


	//   ....[21]....
        /*0798*/ 	.word	0xffffffff


	//   ....[22]....
        /*079c*/ 	.word	0xffffffff


	//   ....[23]....
        /*07a0*/ 	.word	0xffffffff


	//   ....[24]....
        /*07a4*/ 	.word	0xffffffff


	//   ....[25]....
        /*07a8*/ 	.word	0xffffffff


	//   ....[26]....
        /*07ac*/ 	.word	0xffffffff


	//   ....[27]....
        /*07b0*/ 	.word	0xffffffff


	//   ....[28]....
        /*07b4*/ 	.word	0xffffffff


	//   ....[29]....
        /*07b8*/ 	.word	0xffffffff


	//   ....[30]....
        /*07bc*/ 	.word	0xffffffff


	//   ....[31]....
        /*07c0*/ 	.word	0xffffffff


	//   ....[32]....
        /*07c4*/ 	.word	0xffffffff


	//   ....[33]....
        /*07c8*/ 	.word	0xffffffff


	//   ....[34]....
        /*07cc*/ 	.word	0xffffffff


	//   ....[35]....
        /*07d0*/ 	.word	0xffffffff


	//   ....[36]....
        /*07d4*/ 	.word	0xffffffff


	//   ....[37]....
        /*07d8*/ 	.word	0xffffffff


	//   ....[38]....
        /*07dc*/ 	.word	0xffffffff


	//   ....[39]....
        /*07e0*/ 	.word	0xffffffff


	//   ....[40]....
        /*07e4*/ 	.word	0xffffffff


	//   ....[41]....
        /*07e8*/ 	.word	0xffffffff


	//   ....[42]....
        /*07ec*/ 	.word	0xffffffff


	//   ....[43]....
        /*07f0*/ 	.word	0xffffffff


	//   ....[44]....
        /*07f4*/ 	.word	0xffffffff


	//   ....[45]....
        /*07f8*/ 	.word	0xffffffff


	//   ....[46]....
        /*07fc*/ 	.word	0xffffffff


	//   ....[47]....
        /*0800*/ 	.word	0xffffffff


	//   ....[48]....
        /*0804*/ 	.word	0xffffffff


	//   ....[49]....
        /*0808*/ 	.word	0xffffffff


	//   ....[50]....
        /*080c*/ 	.word	0xffffffff


	//   ....[51]....
        /*0810*/ 	.word	0xffffffff


	//   ....[52]....
        /*0814*/ 	.word	0xffffffff


	//   ....[53]....
        /*0818*/ 	.word	0xffffffff


	//   ....[54]....
        /*081c*/ 	.word	0xffffffff


	//   ....[55]....
        /*0820*/ 	.word	0xffffffff


	//   ....[56]....
        /*0824*/ 	.word	0xffffffff


	//   ....[57]....
        /*0828*/ 	.word	0xffffffff


	//   ....[58]....
        /*082c*/ 	.word	0xffffffff


	//   ....[59]....
        /*0830*/ 	.word	0xffffffff


	//   ....[60]....
        /*0834*/ 	.word	0xffffffff


	//   ....[61]....
        /*0838*/ 	.word	0xffffffff


	//   ....[62]....
        /*083c*/ 	.word	0xffffffff


	//   ....[63]....
        /*0840*/ 	.word	0xffffffff


	//   ....[64]....
        /*0844*/ 	.word	0xffffffff


	//   ....[65]....
        /*0848*/ 	.word	0xffffffff


	//   ....[66]....
        /*084c*/ 	.word	0xffffffff


	//   ....[67]....
        /*0850*/ 	.word	0xffffffff


	//   ....[68]....
        /*0854*/ 	.word	0xffffffff


	//   ....[69]....
        /*0858*/ 	.word	0xffffffff


	//   ....[70]....
        /*085c*/ 	.word	0xffffffff


	//   ....[71]....
        /*0860*/ 	.word	0xffffffff


	//   ....[72]....
        /*0864*/ 	.word	0xffffffff


	//   ....[73]....
        /*0868*/ 	.word	0xffffffff


	//   ....[74]....
        /*086c*/ 	.word	0xffffffff


	//   ....[75]....
        /*0870*/ 	.word	0xffffffff


	//   ....[76]....
        /*0874*/ 	.word	0xffffffff


	//   ....[77]....
        /*0878*/ 	.word	0xffffffff


	//   ....[78]....
        /*087c*/ 	.word	0xffffffff


	//   ....[79]....
        /*0880*/ 	.word	0xffffffff


	//   ....[80]....
        /*0884*/ 	.word	0xffffffff


	//   ....[81]....
        /*0888*/ 	.word	0xffffffff


	//   ....[82]....
        /*088c*/ 	.word	0xffffffff


	//   ....[83]....
        /*0890*/ 	.word	0xffffffff


	//   ....[84]....
        /*0894*/ 	.word	0xffffffff


	//   ....[85]....
        /*0898*/ 	.word	0xffffffff


	//   ....[86]....
        /*089c*/ 	.word	0xffffffff


	//   ....[87]....
        /*08a0*/ 	.word	0xffffffff


	//   ....[88]....
        /*08a4*/ 	.word	0xffffffff


	//   ....[89]....
        /*08a8*/ 	.word	0xffffffff


	//   ....[90]....
        /*08ac*/ 	.word	0x0500000f


	//   ....[91]....
        /*08b0*/ 	.word	0x0500000f


	//   ....[92]....
        /*08b4*/ 	.word	0x0500000f


	//   ....[93]....
        /*08b8*/ 	.word	0x0500000f


	//   ....[94]....
        /*08bc*/ 	.word	0x0500000f


	//   ....[95]....
        /*08c0*/ 	.word	0x0500000f


	//   ....[96]....
        /*08c4*/ 	.word	0x0500000f


	//   ....[97]....
        /*08c8*/ 	.word	0x0500000f


	//   ....[98]....
        /*08cc*/ 	.word	0x0500000f


	//   ....[99]....
        /*08d0*/ 	.word	0x0500000f


	//   ....[100]....
        /*08d4*/ 	.word	0x0500000f


	//   ....[101]....
        /*08d8*/ 	.word	0x0500000f


	//   ....[102]....
        /*08dc*/ 	.word	0x0500000f


	//   ....[103]....
        /*08e0*/ 	.word	0x0500000f


	//   ....[104]....
        /*08e4*/ 	.word	0x0500000f


	//   ....[105]....
        /*08e8*/ 	.word	0x0500000f


	//   ....[106]....
        /*08ec*/ 	.word	0x0500000f


	//   ....[107]....
        /*08f0*/ 	.word	0x0500000f


	//   ....[108]....
        /*08f4*/ 	.word	0x0500000f


	//   ....[109]....
        /*08f8*/ 	.word	0x0500000f


	//   ....[110]....
        /*08fc*/ 	.word	0x0500000f


	//   ....[111]....
        /*0900*/ 	.word	0x0500000f


	//   ....[112]....
        /*0904*/ 	.word	0x0500000f


	//   ....[113]....
        /*0908*/ 	.word	0x0500000f


	//   ....[114]....
        /*090c*/ 	.word	0x0500000f


	//   ....[115]....
        /*0910*/ 	.word	0x0500000f


	//   ....[116]....
        /*0914*/ 	.word	0x0500000f


	//   ....[117]....
        /*0918*/ 	.word	0x0500000f


	//   ....[118]....
        /*091c*/ 	.word	0x0500000f


	//   ....[119]....
        /*0920*/ 	.word	0x0500000f


	//   ....[120]....
        /*0924*/ 	.word	0x0500000f


	//   ....[121]....
        /*0928*/ 	.word	0x0500000f


	//   ....[122]....
        /*092c*/ 	.word	0x0500000f


	//   ....[123]....
        /*0930*/ 	.word	0x0500000f


	//   ....[124]....
        /*0934*/ 	.word	0x0500000f


	//   ....[125]....
        /*0938*/ 	.word	0x0500000f


	//   ....[126]....
        /*093c*/ 	.word	0x0500000f


	//   ....[127]....
        /*0940*/ 	.word	0x0500000f


	//   ....[128]....
        /*0944*/ 	.word	0x0500000f


	//   ....[129]....
        /*0948*/ 	.word	0x0500000f


	//   ....[130]....
        /*094c*/ 	.word	0x0500000f


	//   ....[131]....
        /*0950*/ 	.word	0x0500000f


	//   ....[132]....
        /*0954*/ 	.word	0x0500000f


	//   ....[133]....
        /*0958*/ 	.word	0x0500000f


	//   ....[134]....
        /*095c*/ 	.word	0x0500000f


	//----- nvinfo : EIATTR_COOP_GROUP_INSTR_OFFSETS
	.align		4
.L_147:
        /*0960*/ 	.byte	0x04, 0x28
        /*0962*/ 	.short	(.L_149 - .L_148)


	//   ....[0]....
.L_148:
        /*0964*/ 	.word	0x00000060


	//   ....[1]....
        /*0968*/ 	.word	0x00000190


	//   ....[2]....
        /*096c*/ 	.word	0x00000240


	//   ....[3]....
        /*0970*/ 	.word	0x00000400


	//   ....[4]....
        /*0974*/ 	.word	0x00000560


	//   ....[5]....
        /*0978*/ 	.word	0x00000680


	//   ....[6]....
        /*097c*/ 	.word	0x000007e0


	//   ....[7]....
        /*0980*/ 	.word	0x000070d0


	//   ....[8]....
        /*0984*/ 	.word	0x000076a0


	//   ....[9]....
        /*0988*/ 	.word	0x000076b0


	//   ....[10]....
        /*098c*/ 	.word	0x000076c0


	//   ....[11]....
        /*0990*/ 	.word	0x000076d0


	//   ....[12]....
        /*0994*/ 	.word	0x00009440


	//   ....[13]....
        /*0998*/ 	.word	0x00009450


	//   ....[14]....
        /*099c*/ 	.word	0x00009460


	//   ....[15]....
        /*09a0*/ 	.word	0x00009470


	//   ....[16]....
        /*09a4*/ 	.word	0x0000da70


	//   ....[17]....
        /*09a8*/ 	.word	0x0000da90


	//   ....[18]....
        /*09ac*/ 	.word	0x0000de90


	//   ....[19]....
        /*09b0*/ 	.word	0x0000deb0


	//   ....[20]....
        /*09b4*/ 	.word	0x0000f290


	//   ....[21]....
        /*09b8*/ 	.word	0x00011e60


	//   ....[22]....
        /*09bc*/ 	.word	0x00011e80


	//   ....[23]....
        /*09c0*/ 	.word	0x00012410


	//   ....[24]....
        /*09c4*/ 	.word	0x00012430


	//   ....[25]....
        /*09c8*/ 	.word	0x00013d00


	//   ....[26]....
        /*09cc*/ 	.word	0x00014180


	//   ....[27]....
        /*09d0*/ 	.word	0x00014480


	//   ....[28]....
        /*09d4*/ 	.word	0x000144b0


	//   ....[29]....
        /*09d8*/ 	.word	0x000144f0


	//   ....[30]....
        /*09dc*/ 	.word	0x000154e0


	//   ....[31]....
        /*09e0*/ 	.word	0x00015510


	//   ....[32]....
        /*09e4*/ 	.word	0x00015550


	//   ....[33]....
        /*09e8*/ 	.word	0x00015570


	//   ....[34]....
        /*09ec*/ 	.word	0x00015a60


	//   ....[35]....
        /*09f0*/ 	.word	0x00015a80


	//   ....[36]....
        /*09f4*/ 	.word	0x00015b80


	//   ....[37]....
        /*09f8*/ 	.word	0x00015ba0


	//   ....[38]....
        /*09fc*/ 	.word	0x000163f0


	//   ....[39]....
        /*0a00*/ 	.word	0x00016400


	//   ....[40]....
        /*0a04*/ 	.word	0x00016560


	//   ....[41]....
        /*0a08*/ 	.word	0x00016570


	//   ....[42]....
        /*0a0c*/ 	.word	0x00016710


	//   ....[43]....
        /*0a10*/ 	.word	0x00016900


	//   ....[44]....
        /*0a14*/ 	.word	0x00016930


	//   ....[45]....
        /*0a18*/ 	.word	0x00016960


	//   ....[46]....
        /*0a1c*/ 	.word	0x00016990


	//   ....[47]....
        /*0a20*/ 	.word	0x000169c0


	//   ....[48]....
        /*0a24*/ 	.word	0x000169f0


	//   ....[49]....
        /*0a28*/ 	.word	0x00016b60


	//   ....[50]....
        /*0a2c*/ 	.word	0x00016b90


	//   ....[51]....
        /*0a30*/ 	.word	0x00016bc0


	//   ....[52]....
        /*0a34*/ 	.word	0x00016bf0


	//   ....[53]....
        /*0a38*/ 	.word	0x00016c20


	//   ....[54]....
        /*0a3c*/ 	.word	0x00016c50


	//   ....[55]....
        /*0a40*/ 	.word	0x00016ce0


	//   ....[56]....
        /*0a44*/ 	.word	0x00016d10


	//   ....[57]....
        /*0a48*/ 	.word	0x00016d90


	//   ....[58]....
        /*0a4c*/ 	.word	0x00017910


	//   ....[59]....
        /*0a50*/ 	.word	0x00019390


	//   ....[60]....
        /*0a54*/ 	.word	0x0001a0c0


	//   ....[61]....
        /*0a58*/ 	.word	0x0001a0e0


	//   ....[62]....
        /*0a5c*/ 	.word	0x0001a1a0


	//   ....[63]....
        /*0a60*/ 	.word	0x0001a1c0


	//   ....[64]....
        /*0a64*/ 	.word	0x0001a260


	//   ....[65]....
        /*0a68*/ 	.word	0x0001a280


	//   ....[66]....
        /*0a6c*/ 	.word	0x0001a290


	//   ....[67]....
        /*0a70*/ 	.word	0x0001a320


	//   ....[68]....
        /*0a74*/ 	.word	0x0001a340


	//   ....[69]....
        /*0a78*/ 	.word	0x0001a3b0


	//   ....[70]....
        /*0a7c*/ 	.word	0x0001a3f0


	//   ....[71]....
        /*0a80*/ 	.word	0x0001a460


	//   ....[72]....
        /*0a84*/ 	.word	0x0001d0d0


	//   ....[73]....
        /*0a88*/ 	.word	0x0001d100


	//   ....[74]....
        /*0a8c*/ 	.word	0x0001d140


	//   ....[75]....
        /*0a90*/ 	.word	0x0001d170


	//   ....[76]....
        /*0a94*/ 	.word	0x0001d1a0


	//   ....[77]....
        /*0a98*/ 	.word	0x0001d1d0


	//   ....[78]....
        /*0a9c*/ 	.word	0x0001d200


	//   ....[79]....
        /*0aa0*/ 	.word	0x0001d230


	//   ....[80]....
        /*0aa4*/ 	.word	0x0001d3b0


	//   ....[81]....
        /*0aa8*/ 	.word	0x0001d3e0


	//   ....[82]....
        /*0aac*/ 	.word	0x0001d410


	//   ....[83]....
        /*0ab0*/ 	.word	0x0001d440


	//   ....[84]....
        /*0ab4*/ 	.word	0x0001d470


	//   ....[85]....
        /*0ab8*/ 	.word	0x0001d4a0


	//   ....[86]....
        /*0abc*/ 	.word	0x0001d560


	//   ....[87]....
        /*0ac0*/ 	.word	0x0001d580


	//   ....[88]....
        /*0ac4*/ 	.word	0x0001d5f0


	//   ....[89]....
        /*0ac8*/ 	.word	0x0001da60


	//   ....[90]....
        /*0acc*/ 	.word	0x0001dec0


	//   ....[91]....
        /*0ad0*/ 	.word	0x0001df70


	//   ....[92]....
        /*0ad4*/ 	.word	0x0001e000


	//   ....[93]....
        /*0ad8*/ 	.word	0x0001e050


	//   ....[94]....
        /*0adc*/ 	.word	0x0001e0a0


	//   ....[95]....
        /*0ae0*/ 	.word	0x0001e180


	//   ....[96]....
        /*0ae4*/ 	.word	0x0001e210


	//   ....[97]....
        /*0ae8*/ 	.word	0x0001e270


	//   ....[98]....
        /*0aec*/ 	.word	0x0001e2d0


	//   ....[99]....
        /*0af0*/ 	.word	0x0001e4e0


	//   ....[100]....
        /*0af4*/ 	.word	0x0001e530


	//   ....[101]....
        /*0af8*/ 	.word	0x0001e5c0


	//   ....[102]....
        /*0afc*/ 	.word	0x0001e650


	//   ....[103]....
        /*0b00*/ 	.word	0x0001e710


	//   ....[104]....
        /*0b04*/ 	.word	0x0001e9f0


	//   ....[105]....
        /*0b08*/ 	.word	0x0001eba0


	//   ....[106]....
        /*0b0c*/ 	.word	0x0001ebf0


	//   ....[107]....
        /*0b10*/ 	.word	0x0001ec50


	//   ....[108]....
        /*0b14*/ 	.word	0x0001ed60


	//   ....[109]....
        /*0b18*/ 	.word	0x0001edc0


	//   ....[110]....
        /*0b1c*/ 	.word	0x0001eee0


	//   ....[111]....
        /*0b20*/ 	.word	0x0001ef40


	//   ....[112]....
        /*0b24*/ 	.word	0x0001efe0


	//   ....[113]....
        /*0b28*/ 	.word	0x0001f0b0


	//   ....[114]....
        /*0b2c*/ 	.word	0x0001f130


	//   ....[115]....
        /*0b30*/ 	.word	0x0001f1f0


	//   ....[116]....
        /*0b34*/ 	.word	0x0001f270


	//   ....[117]....
        /*0b38*/ 	.word	0x0001f620


	//   ....[118]....
        /*0b3c*/ 	.word	0x0001f6c0


	//   ....[119]....
        /*0b40*/ 	.word	0x0001f7e0


	//   ....[120]....
        /*0b44*/ 	.word	0x0001f850


	//   ....[121]....
        /*0b48*/ 	.word	0x0001f8c0


	//   ....[122]....
        /*0b4c*/ 	.word	0x0001f930


	//   ....[123]....
        /*0b50*/ 	.word	0x0001f9a0


	//   ....[124]....
        /*0b54*/ 	.word	0x0001fa20


	//   ....[125]....
        /*0b58*/ 	.word	0x0001fab0


	//   ....[126]....
        /*0b5c*/ 	.word	0x0001fb40


	//   ....[127]....
        /*0b60*/ 	.word	0x0001fbb0


	//   ....[128]....
        /*0b64*/ 	.word	0x0001fc20


	//   ....[129]....
        /*0b68*/ 	.word	0x0001fc90


	//   ....[130]....
        /*0b6c*/ 	.word	0x0001fd10


	//   ....[131]....
        /*0b70*/ 	.word	0x0001fd80


	//   ....[132]....
        /*0b74*/ 	.word	0x0001fe20


	//   ....[133]....
        /*0b78*/ 	.word	0x0001feb0


	//   ....[134]....
        /*0b7c*/ 	.word	0x0001ffd0


	//----- nvinfo : EIATTR_REG_RECONFIG
	.align		4
.L_149:
        /*0b80*/ 	.byte	0x01, 0x54
	.zero		2


	//----- nvinfo : EIATTR_SYSCALL_OFFSETS
	.align		4
        /*0b84*/ 	.byte	0x04, 0x46
        /*0b86*/ 	.short	(.L_151 - .L_150)


	//   ....[0]....
.L_150:
        /*0b88*/ 	.word	0x00001bc0


	//   ....[1]....
        /*0b8c*/ 	.word	0x00001d10


	//   ....[2]....
        /*0b90*/ 	.word	0x000072a0


	//   ....[3]....
        /*0b94*/ 	.word	0x00007620


	//   ....[4]....
        /*0b98*/ 	.word	0x00018fc0


	//   ....[5]....
        /*0b9c*/ 	.word	0x00019110


	//   ....[6]....
        /*0ba0*/ 	.word	0x00019210


	//   ....[7]....
        /*0ba4*/ 	.word	0x00019b40


	//----- nvinfo : EIATTR_MBARRIER_INSTR_OFFSETS
	.align		4
.L_151:
        /*0ba8*/ 	.byte	0x04, 0x39
        /*0baa*/ 	.short	(.L_153 - .L_152)


	//   ....[0]....
.L_152:
        /*0bac*/ 	.word	0x000002b0
        /*0bb0*/ 	.word	0x000000ff
        /*0bb4*/ 	.word	0x00031c00
        /*0bb8*/ 	.short	0x0100
        /*0bba*/ 	.byte	0x08
	.zero		1


	//   ....[1]....
        /*0bbc*/ 	.word	0x000002c0
        /*0bc0*/ 	.word	0x000000ff
        /*0bc4*/ 	.word	0x00031c20
        /*0bc8*/ 	.short	0x0100
        /*0bca*/ 	.byte	0x08
	.zero		1


	//   ....[2]....
        /*0bcc*/ 	.word	0x000003b0
        /*0bd0*/ 	.word	0x000000ff
        /*0bd4*/ 	.word	0x00031c30
        /*0bd8*/ 	.short	0x0100
        /*0bda*/ 	.byte	0x08
	.zero		1


	//   ....[3]....
        /*0bdc*/ 	.word	0x000003c0
        /*0be0*/ 	.word	0x000000ff
        /*0be4*/ 	.word	0x00031c40
        /*0be8*/ 	.short	0x0100
        /*0bea*/ 	.byte	0x08
	.zero		1


	//   ....[4]....
        /*0bec*/ 	.word	0x000003d0
        /*0bf0*/ 	.word	0x000000ff
        /*0bf4*/ 	.word	0x00031c38
        /*0bf8*/ 	.short	0x0100
        /*0bfa*/ 	.byte	0x08
	.zero		1


	//   ....[5]....
        /*0bfc*/ 	.word	0x000003e0
        /*0c00*/ 	.word	0x000000ff
        /*0c04*/ 	.word	0x00031c48
        /*0c08*/ 	.short	0x0100
        /*0c0a*/ 	.byte	0x08
	.zero		1


	//   ....[6]....
        /*0c0c*/ 	.word	0x00000510
        /*0c10*/ 	.word	0x000000ff
        /*0c14*/ 	.word	0x00031c50
        /*0c18*/ 	.short	0x0100
        /*0c1a*/ 	.byte	0x08
	.zero		1


	//   ....[7]....
        /*0c1c*/ 	.word	0x00000520
        /*0c20*/ 	.word	0x000000ff
        /*0c24*/ 	.word	0x00031c60
        /*0c28*/ 	.short	0x0100
        /*0c2a*/ 	.byte	0x08
	.zero		1


	//   ....[8]....
        /*0c2c*/ 	.word	0x00000530
        /*0c30*/ 	.word	0x000000ff
        /*0c34*/ 	.word	0x00031c58
        /*0c38*/ 	.short	0x0100
        /*0c3a*/ 	.byte	0x08
	.zero		1


	//   ....[9]....
        /*0c3c*/ 	.word	0x00000540
        /*0c40*/ 	.word	0x000000ff
        /*0c44*/ 	.word	0x00031c68
        /*0c48*/ 	.short	0x0100
        /*0c4a*/ 	.byte	0x08
	.zero		1


	//   ....[10]....
        /*0c4c*/ 	.word	0x00000630
        /*0c50*/ 	.word	0x000000ff
        /*0c54*/ 	.word	0x00031c70
        /*0c58*/ 	.short	0x0100
        /*0c5a*/ 	.byte	0x06
	.zero		1


	//   ....[11]....
        /*0c5c*/ 	.word	0x00000640
        /*0c60*/ 	.word	0x000000ff
        /*0c64*/ 	.word	0x00031c80
        /*0c68*/ 	.short	0x0100
        /*0c6a*/ 	.byte	0x06
	.zero		1


	//   ....[12]....
        /*0c6c*/ 	.word	0x00000650
        /*0c70*/ 	.word	0x000000ff
        /*0c74*/ 	.word	0x00031c78
        /*0c78*/ 	.short	0x0100
        /*0c7a*/ 	.byte	0x06
	.zero		1


	//   ....[13]....
        /*0c7c*/ 	.word	0x00000660
        /*0c80*/ 	.word	0x000000ff
        /*0c84*/ 	.word	0x00031c88
        /*0c88*/ 	.short	0x0100
        /*0c8a*/ 	.byte	0x06
	.zero		1


	//   ....[14]....
        /*0c8c*/ 	.word	0x00000790
        /*0c90*/ 	.word	0x000000ff
        /*0c94*/ 	.word	0x00031c90
        /*0c98*/ 	.short	0x0100
        /*0c9a*/ 	.byte	0x08
	.zero		1


	//   ....[15]....
        /*0c9c*/ 	.word	0x000007a0
        /*0ca0*/ 	.word	0x000000ff
        /*0ca4*/ 	.word	0x00031ca0
        /*0ca8*/ 	.short	0x0100
        /*0caa*/ 	.byte	0x08
	.zero		1


	//   ....[16]....
        /*0cac*/ 	.word	0x000007b0
        /*0cb0*/ 	.word	0x000000ff
        /*0cb4*/ 	.word	0x00031c98
        /*0cb8*/ 	.short	0x0100
        /*0cba*/ 	.byte	0x08
	.zero		1


	//   ....[17]....
        /*0cbc*/ 	.word	0x000007c0
        /*0cc0*/ 	.word	0x000000ff
        /*0cc4*/ 	.word	0x00031ca8
        /*0cc8*/ 	.short	0x0100
        /*0cca*/ 	.byte	0x08
	.zero		1


	//   ....[18]....
        /*0ccc*/ 	.word	0x000008f0
        /*0cd0*/ 	.word	0x000000ff
        /*0cd4*/ 	.word	0x00031cb0
        /*0cd8*/ 	.short	0x0100
        /*0cda*/ 	.byte	0x08
	.zero		1


	//   ....[19]....
        /*0cdc*/ 	.word	0x00000900
        /*0ce0*/ 	.word	0x000000ff
        /*0ce4*/ 	.word	0x00031cc0
        /*0ce8*/ 	.short	0x0100
        /*0cea*/ 	.byte	0x08
	.zero		1


	//   ....[20]....
        /*0cec*/ 	.word	0x00000910
        /*0cf0*/ 	.word	0x000000ff
        /*0cf4*/ 	.word	0x00031cb8
        /*0cf8*/ 	.short	0x0100
        /*0cfa*/ 	.byte	0x08
	.zero		1


	//   ....[21]....
        /*0cfc*/ 	.word	0x00000920
        /*0d00*/ 	.word	0x000000ff
        /*0d04*/ 	.word	0x00031cc8
        /*0d08*/ 	.short	0x0100
        /*0d0a*/ 	.byte	0x08
	.zero		1


	//   ....[22]....
        /*0d0c*/ 	.word	0x000031e0
        /*0d10*/ 	.word	0x00000015
        /*0d14*/ 	.word	0x00031c90
        /*0d18*/ 	.short	0x010a
        /*0d1a*/ 	.byte	0x3f
	.zero		1


	//   ....[23]....
        /*0d1c*/ 	.word	0x00004cc0
        /*0d20*/ 	.word	0x00000015
        /*0d24*/ 	.word	0x00031c90
        /*0d28*/ 	.short	0x010a
        /*0d2a*/ 	.byte	0x3f
	.zero		1


	//   ....[24]....
        /*0d2c*/ 	.word	0x000067b0
        /*0d30*/ 	.word	0x00000015
        /*0d34*/ 	.word	0x00031c90
        /*0d38*/ 	.short	0x010a
        /*0d3a*/ 	.byte	0x3f
	.zero		1


	//   ....[25]....
        /*0d3c*/ 	.word	0x00006a20
        /*0d40*/ 	.word	0x00000020
        /*0d44*/ 	.word	0x00000000
        /*0d48*/ 	.short	0x0101
        /*0d4a*/ 	.byte	0x3f
	.zero		1


	//   ....[26]....
        /*0d4c*/ 	.word	0x00006a60
        /*0d50*/ 	.word	0x00000015
        /*0d54*/ 	.word	0x00031cb0
        /*0d58*/ 	.short	0x010a
        /*0d5a*/ 	.byte	0x3f
	.zero		1


	//   ....[27]....
        /*0d5c*/ 	.word	0x00006da0
        /*0d60*/ 	.word	0x00000015
        /*0d64*/ 	.word	0x00000000
        /*0d68*/ 	.short	0x0101
        /*0d6a*/ 	.byte	0x3f
	.zero		1


	//   ....[28]....
        /*0d6c*/ 	.word	0x00007340
        /*0d70*/ 	.word	0x00000010
        /*0d74*/ 	.word	0x00031c00
        /*0d78*/ 	.short	0x010a
        /*0d7a*/ 	.byte	0x3f
	.zero		1


	//   ....[29]....
        /*0d7c*/ 	.word	0x00007390
        /*0d80*/ 	.word	0x00000010
        /*0d84*/ 	.word	0x00031c00
        /*0d88*/ 	.short	0x010a
        /*0d8a*/ 	.byte	0x3f
	.zero		1


	//   ....[30]....
        /*0d8c*/ 	.word	0x00007e10
        /*0d90*/ 	.word	0x00000010
        /*0d94*/ 	.word	0x00031c00
        /*0d98*/ 	.short	0x010a
        /*0d9a*/ 	.byte	0x3f
	.zero		1


	//   ....[31]....
        /*0d9c*/ 	.word	0x00009920
        /*0da0*/ 	.word	0x00000010
        /*0da4*/ 	.word	0x00031c00
        /*0da8*/ 	.short	0x010a
        /*0daa*/ 	.byte	0x3f
	.zero		1


	//   ....[32]....
        /*0dac*/ 	.word	0x0000b190
        /*0db0*/ 	.word	0x00000000
        /*0db4*/ 	.word	0x00031c30
        /*0db8*/ 	.short	0x010a
        /*0dba*/ 	.byte	0x3f
	.zero		1


	//   ....[33]....
        /*0dbc*/ 	.word	0x0000b260
        /*0dc0*/ 	.word	0x00000000
        /*0dc4*/ 	.word	0x00031c30
        /*0dc8*/ 	.short	0x010a
        /*0dca*/ 	.byte	0x3f
	.zero		1


	//   ....[34]....
        /*0dcc*/ 	.word	0x0000e410
        /*0dd0*/ 	.word	0x00000000
        /*0dd4*/ 	.word	0x00000000
        /*0dd8*/ 	.short	0x0101
        /*0dda*/ 	.byte	0x3f
	.zero		1


	//   ....[35]....
        /*0ddc*/ 	.word	0x0000f570
        /*0de0*/ 	.word	0x0000000e
        /*0de4*/ 	.word	0x00031c30
        /*0de8*/ 	.short	0x010a
        /*0dea*/ 	.byte	0x3f
	.zero		1


	//   ....[36]....
        /*0dec*/ 	.word	0x0000f5c0
        /*0df0*/ 	.word	0x0000000e
        /*0df4*/ 	.word	0x00031c30
        /*0df8*/ 	.short	0x010a
        /*0dfa*/ 	.byte	0x3f
	.zero		1


	//   ....[37]....
        /*0dfc*/ 	.word	0x00011b70
        /*0e00*/ 	.word	0x0000000f
        /*0e04*/ 	.word	0x00031c50
        /*0e08*/ 	.short	0x010a
        /*0e0a*/ 	.byte	0x3f
	.zero		1


	//   ....[38]....
        /*0e0c*/ 	.word	0x00011bc0
        /*0e10*/ 	.word	0x0000000f
        /*0e14*/ 	.word	0x00031c50
        /*0e18*/ 	.short	0x010a
        /*0e1a*/ 	.byte	0x3f
	.zero		1


	//   ....[39]....
        /*0e1c*/ 	.word	0x00012e20
        /*0e20*/ 	.word	0x0000004c
        /*0e24*/ 	.word	0x00000000
        /*0e28*/ 	.short	0x0101
        /*0e2a*/ 	.byte	0x3f
	.zero		1


	//   ....[40]....
        /*0e2c*/ 	.word	0x00012e90
        /*0e30*/ 	.word	0x0000004b
        /*0e34*/ 	.word	0x00000000
        /*0e38*/ 	.short	0x0101
        /*0e3a*/ 	.byte	0x3f
	.zero		1


	//   ....[41]....
        /*0e3c*/ 	.word	0x00013d90
        /*0e40*/ 	.word	0x00000009
        /*0e44*/ 	.word	0x00031c50
        /*0e48*/ 	.short	0x010a
        /*0e4a*/ 	.byte	0x3f
	.zero		1


	//   ....[42]....
        /*0e4c*/ 	.word	0x00013e40
        /*0e50*/ 	.word	0x00000009
        /*0e54*/ 	.word	0x00031c50
        /*0e58*/ 	.short	0x010a
        /*0e5a*/ 	.byte	0x3f
	.zero		1


	//   ....[43]....
        /*0e5c*/ 	.word	0x000147b0
        /*0e60*/ 	.word	0x00000008
        /*0e64*/ 	.word	0x00000000
        /*0e68*/ 	.short	0x0101
        /*0e6a*/ 	.byte	0x3f
	.zero		1


	//   ....[44]....
        /*0e6c*/ 	.word	0x00015a70
        /*0e70*/ 	.word	0x00000000
        /*0e74*/ 	.word	0x00000000
        /*0e78*/ 	.short	0x0101
        /*0e7a*/ 	.byte	0x3f
	.zero		1


	//   ....[45]....
        /*0e7c*/ 	.word	0x000179f0
        /*0e80*/ 	.word	0x00000016
        /*0e84*/ 	.word	0x00031c20
        /*0e88*/ 	.short	0x010a
        /*0e8a*/ 	.byte	0x3f
	.zero		1


	//   ....[46]....
        /*0e8c*/ 	.word	0x00017ab0
        /*0e90*/ 	.word	0x00000008
        /*0e94*/ 	.word	0x00031ca0
        /*0e98*/ 	.short	0x010a
        /*0e9a*/ 	.byte	0x3f
	.zero		1


	//   ....[47]....
        /*0e9c*/ 	.word	0x00017ee0
        /*0ea0*/ 	.word	0x00000008
        /*0ea4*/ 	.word	0x00031cc0
        /*0ea8*/ 	.short	0x010a
        /*0eaa*/ 	.byte	0x3f
	.zero		1


	//   ....[48]....
        /*0eac*/ 	.word	0x00018440
        /*0eb0*/ 	.word	0x00000008
        /*0eb4*/ 	.word	0x00031ca0
        /*0eb8*/ 	.short	0x010a
        /*0eba*/ 	.byte	0x3f
	.zero		1


	//   ....[49]....
        /*0ebc*/ 	.word	0x00018860
        /*0ec0*/ 	.word	0x00000008
        /*0ec4*/ 	.word	0x00031cc0
        /*0ec8*/ 	.short	0x010a
        /*0eca*/ 	.byte	0x3f
	.zero		1


	//   ....[50]....
        /*0ecc*/ 	.word	0x000195d0
        /*0ed0*/ 	.word	0x00000000
        /*0ed4*/ 	.word	0x00031c40
        /*0ed8*/ 	.short	0x010a
        /*0eda*/ 	.byte	0x3f
	.zero		1


	//   ....[51]....
        /*0edc*/ 	.word	0x0001a530
        /*0ee0*/ 	.word	0x00000016
        /*0ee4*/ 	.word	0x00031c00
        /*0ee8*/ 	.short	0x0107
        /*0eea*/ 	.byte	0x3f
	.zero		1


	//   ....[52]....
        /*0eec*/ 	.word	0x0001a620
        /*0ef0*/ 	.word	0x00000016
        /*0ef4*/ 	.word	0x00031c00
        /*0ef8*/ 	.short	0x0101
        /*0efa*/ 	.byte	0x3f
	.zero		1


	//   ....[53]....
        /*0efc*/ 	.word	0x0001a640
        /*0f00*/ 	.word	0x00000016
        /*0f04*/ 	.word	0x00031c20
        /*0f08*/ 	.short	0x010a
        /*0f0a*/ 	.byte	0x3f
	.zero		1


	//   ....[54]....
        /*0f0c*/ 	.word	0x0001a980
        /*0f10*/ 	.word	0x00000003
        /*0f14*/ 	.word	0x00031c40
        /*0f18*/ 	.short	0x010a
        /*0f1a*/ 	.byte	0x3f
	.zero		1


	//   ....[55]....
        /*0f1c*/ 	.word	0x0001ae00
        /*0f20*/ 	.word	0x00000003
        /*0f24*/ 	.word	0x00000060
        /*0f28*/ 	.short	0x010a
        /*0f2a*/ 	.byte	0x3f
	.zero		1


	//   ....[56]....
        /*0f2c*/ 	.word	0x0001b540
        /*0f30*/ 	.word	0x00000003
        /*0f34*/ 	.word	0x00031c40
        /*0f38*/ 	.short	0x010a
        /*0f3a*/ 	.byte	0x3f
	.zero		1


	//   ....[57]....
        /*0f3c*/ 	.word	0x0001b9c0
        /*0f40*/ 	.word	0x0000000c
        /*0f44*/ 	.word	0x00000060
        /*0f48*/ 	.short	0x010a
        /*0f4a*/ 	.byte	0x3f
	.zero		1


	//   ....[58]....
        /*0f4c*/ 	.word	0x0001c030
        /*0f50*/ 	.word	0x00000002
        /*0f54*/ 	.word	0x00031c40
        /*0f58*/ 	.short	0x010a
        /*0f5a*/ 	.byte	0x3f
	.zero		1


	//   ....[59]....
        /*0f5c*/ 	.word	0x0001c4c0
        /*0f60*/ 	.word	0x00000007
        /*0f64*/ 	.word	0x00000060
        /*0f68*/ 	.short	0x010a
        /*0f6a*/ 	.byte	0x3f
	.zero		1


	//   ....[60]....
        /*0f6c*/ 	.word	0x0001cae0
        /*0f70*/ 	.word	0x00000003
        /*0f74*/ 	.word	0x00031c60
        /*0f78*/ 	.short	0x010a
        /*0f7a*/ 	.byte	0x3f
	.zero		1


	//   ....[61]....
        /*0f7c*/ 	.word	0x0001d9e0
        /*0f80*/ 	.word	0x00000009
        /*0f84*/ 	.word	0x00031c20
        /*0f88*/ 	.short	0x010a
        /*0f8a*/ 	.byte	0x3f
	.zero		1


	//   ....[62]....
        /*0f8c*/ 	.word	0x0001db70
        /*0f90*/ 	.word	0x00000005
        /*0f94*/ 	.word	0x00000000
        /*0f98*/ 	.short	0x010a
        /*0f9a*/ 	.byte	0x3f
	.zero		1


	//   ....[63]....
        /*0f9c*/ 	.word	0x0001dbe0
        /*0fa0*/ 	.word	0x00000003
        /*0fa4*/ 	.word	0x00000000
        /*0fa8*/ 	.short	0x010a
        /*0faa*/ 	.byte	0x3f
	.zero		1


	//   ....[64]....
        /*0fac*/ 	.word	0x0001dc40
        /*0fb0*/ 	.word	0x00000017
        /*0fb4*/ 	.word	0x00000000
        /*0fb8*/ 	.short	0x010a
        /*0fba*/ 	.byte	0x3f
	.zero		1


	//   ....[65]....
        /*0fbc*/ 	.word	0x0001dc70
        /*0fc0*/ 	.word	0x00000007
        /*0fc4*/ 	.word	0x00000000
        /*0fc8*/ 	.short	0x010a
        /*0fca*/ 	.byte	0x3f
	.zero		1


	//   ....[66]....
        /*0fcc*/ 	.word	0x0001dcd0
        /*0fd0*/ 	.word	0x00000015
        /*0fd4*/ 	.word	0x00031c90
        /*0fd8*/ 	.short	0x010a
        /*0fda*/ 	.byte	0x3f
	.zero		1


	//   ....[67]....
        /*0fdc*/ 	.word	0x0001dd20
        /*0fe0*/ 	.word	0x00000015
        /*0fe4*/ 	.word	0x00031c90
        /*0fe8*/ 	.short	0x010a
        /*0fea*/ 	.byte	0x3f
	.zero		1


	//   ....[68]....
        /*0fec*/ 	.word	0x0001dd70
        /*0ff0*/ 	.word	0x00000015
        /*0ff4*/ 	.word	0x00031c90
        /*0ff8*/ 	.short	0x010a
        /*0ffa*/ 	.byte	0x3f
	.zero		1


	//   ....[69]....
        /*0ffc*/ 	.word	0x0001ddc0
        /*1000*/ 	.word	0x00000015
        /*1004*/ 	.word	0x00031cb0
        /*1008*/ 	.short	0x010a
        /*100a*/ 	.byte	0x3f
	.zero		1


	//   ....[70]....
        /*100c*/ 	.word	0x0001e0d0
        /*1010*/ 	.word	0x00000010
        /*1014*/ 	.word	0x00031c00
        /*1018*/ 	.short	0x010a
        /*101a*/ 	.byte	0x3f
	.zero		1


	//   ....[71]....
        /*101c*/ 	.word	0x0001e300
        /*1020*/ 	.word	0x00000010
        /*1024*/ 	.word	0x00031c00
        /*1028*/ 	.short	0x010a
        /*102a*/ 	.byte	0x3f
	.zero		1


	//   ....[72]....
        /*102c*/ 	.word	0x0001e350
        /*1030*/ 	.word	0x00000000
        /*1034*/ 	.word	0x00031c30
        /*1038*/ 	.short	0x010a
        /*103a*/ 	.byte	0x3f
	.zero		1


	//   ....[73]....
        /*103c*/ 	.word	0x0001e3a0
        /*1040*/ 	.word	0x0000000e
        /*1044*/ 	.word	0x00031c30
        /*1048*/ 	.short	0x010a
        /*104a*/ 	.byte	0x3f
	.zero		1


	//   ....[74]....
        /*104c*/ 	.word	0x0001e3f0
        /*1050*/ 	.word	0x0000000f
        /*1054*/ 	.word	0x00031c50
        /*1058*/ 	.short	0x010a
        /*105a*/ 	.byte	0x3f
	.zero		1


	//   ....[75]....
        /*105c*/ 	.word	0x0001e440
        /*1060*/ 	.word	0x00000009
        /*1064*/ 	.word	0x00031c50
        /*1068*/ 	.short	0x010a
        /*106a*/ 	.byte	0x3f
	.zero		1


	//   ....[76]....
        /*106c*/ 	.word	0x0001e7d0
        /*1070*/ 	.word	0x00000016
        /*1074*/ 	.word	0x00031c20
        /*1078*/ 	.short	0x010a
        /*107a*/ 	.byte	0x3f
	.zero		1


	//   ....[77]....
        /*107c*/ 	.word	0x0001e820
        /*1080*/ 	.word	0x00000008
        /*1084*/ 	.word	0x00031ca0
        /*1088*/ 	.short	0x010a
        /*108a*/ 	.byte	0x3f
	.zero		1


	//   ....[78]....
        /*108c*/ 	.word	0x0001e870
        /*1090*/ 	.word	0x00000008
        /*1094*/ 	.word	0x00031cc0
        /*1098*/ 	.short	0x010a
        /*109a*/ 	.byte	0x3f
	.zero		1


	//   ....[79]....
        /*109c*/ 	.word	0x0001e8c0
        /*10a0*/ 	.word	0x00000008
        /*10a4*/ 	.word	0x00031ca0
        /*10a8*/ 	.short	0x010a
        /*10aa*/ 	.byte	0x3f
	.zero		1


	//   ....[80]....
        /*10ac*/ 	.word	0x0001e910
        /*10b0*/ 	.word	0x00000008
        /*10b4*/ 	.word	0x00031cc0
        /*10b8*/ 	.short	0x010a
        /*10ba*/ 	.byte	0x3f
	.zero		1


	//   ....[81]....
        /*10bc*/ 	.word	0x0001eab0
        /*10c0*/ 	.word	0x00000000
        /*10c4*/ 	.word	0x00031c40
        /*10c8*/ 	.short	0x010a
        /*10ca*/ 	.byte	0x3f
	.zero		1


	//   ....[82]....
        /*10cc*/ 	.word	0x0001f340
        /*10d0*/ 	.word	0x00000016
        /*10d4*/ 	.word	0x00031c20
        /*10d8*/ 	.short	0x010a
        /*10da*/ 	.byte	0x3f
	.zero		1


	//   ....[83]....
        /*10dc*/ 	.word	0x0001f390
        /*10e0*/ 	.word	0x00000003
        /*10e4*/ 	.word	0x00031c40
        /*10e8*/ 	.short	0x010a
        /*10ea*/ 	.byte	0x3f
	.zero		1


	//   ....[84]....
        /*10ec*/ 	.word	0x0001f3e0
        /*10f0*/ 	.word	0x00000003
        /*10f4*/ 	.word	0x00000060
        /*10f8*/ 	.short	0x010a
        /*10fa*/ 	.byte	0x3f
	.zero		1


	//   ....[85]....
        /*10fc*/ 	.word	0x0001f430
        /*1100*/ 	.word	0x00000003
        /*1104*/ 	.word	0x00031c40
        /*1108*/ 	.short	0x010a
        /*110a*/ 	.byte	0x3f
	.zero		1


	//   ....[86]....
        /*110c*/ 	.word	0x0001f480
        /*1110*/ 	.word	0x0000000c
        /*1114*/ 	.word	0x00000060
        /*1118*/ 	.short	0x010a
        /*111a*/ 	.byte	0x3f
	.zero		1


	//   ....[87]....
        /*111c*/ 	.word	0x0001f4d0
        /*1120*/ 	.word	0x00000002
        /*1124*/ 	.word	0x00031c40
        /*1128*/ 	.short	0x010a
        /*112a*/ 	.byte	0x3f
	.zero		1


	//   ....[88]....
        /*112c*/ 	.word	0x0001f520
        /*1130*/ 	.word	0x00000007
        /*1134*/ 	.word	0x00000060
        /*1138*/ 	.short	0x010a
        /*113a*/ 	.byte	0x3f
	.zero		1


	//   ....[89]....
        /*113c*/ 	.word	0x0001f570
        /*1140*/ 	.word	0x00000003
        /*1144*/ 	.word	0x00031c60
        /*1148*/ 	.short	0x010a
        /*114a*/ 	.byte	0x3f
	.zero		1


	//   ....[90]....
        /*114c*/ 	.word	0x0001fef0
        /*1150*/ 	.word	0x00000009
        /*1154*/ 	.word	0x00031c20
        /*1158*/ 	.short	0x010a
        /*115a*/ 	.byte	0x3f
	.zero		1


	//   ....[91]....
        /*115c*/ 	.word	0x00020090
        /*1160*/ 	.word	0x00000005
        /*1164*/ 	.word	0x00000000
        /*1168*/ 	.short	0x010a
        /*116a*/ 	.byte	0x3f
	.zero		1


	//   ....[92]....
        /*116c*/ 	.word	0x000200e0
        /*1170*/ 	.word	0x00000003
        /*1174*/ 	.word	0x00000000
        /*1178*/ 	.short	0x010a
        /*117a*/ 	.byte	0x3f
	.zero		1


	//   ....[93]....
        /*117c*/ 	.word	0x00020130
        /*1180*/ 	.word	0x00000017
        /*1184*/ 	.word	0x00000000
        /*1188*/ 	.short	0x010a
        /*118a*/ 	.byte	0x3f
	.zero		1


	//----- nvinfo : EIATTR_NUM_MBARRIERS
	.align		4
.L_153:
        /*118c*/ 	.byte	0x03, 0x38
        /*118e*/ 	.short	0x0016


	//----- nvinfo : EIATTR_EXIT_INSTR_OFFSETS
	.align		4
        /*1190*/ 	.byte	0x04, 0x1c
        /*1192*/ 	.short	(.L_155 - .L_154)


	//   ....[0]....
.L_154:
        /*1194*/ 	.word	0x0001dcc0


	//----- nvinfo : EIATTR_MAX_THREADS
	.align		4
.L_155:
        /*1198*/ 	.byte	0x04, 0x05
        /*119a*/ 	.short	(.L_157 - .L_156)
.L_156:
        /*119c*/ 	.word	0x00000200
        /*11a0*/ 	.word	0x00000001
        /*11a4*/ 	.word	0x00000001


	//----- nvinfo : EIATTR_CRS_STACK_SIZE
	.align		4
.L_157:
        /*11a8*/ 	.byte	0x04, 0x1e
        /*11aa*/ 	.short	(.L_159 - .L_158)
.L_158:
        /*11ac*/ 	.word	0x00000000


	//----- nvinfo : EIATTR_CBANK_PARAM_SIZE
	.align		4
.L_159:
        /*11b0*/ 	.byte	0x03, 0x19
        /*11b2*/ 	.short	0x0af0


	//----- nvinfo : EIATTR_PARAM_CBANK
	.align		4
        /*11b4*/ 	.byte	0x04, 0x0a
        /*11b6*/ 	.short	(.L_161 - .L_160)
	.align		4
.L_160:
        /*11b8*/ 	.word	index@(.nv.constant0._ZN7cutlass13device_kernelIN5flash11enable_sm90INS1_16FlashAttnFwdSm90INS1_25CollectiveMainloopFwdSm90ILi2EN4cute5tupleIJNS5_1CILi1EEES8_S8_EEENS6_IJNS7_ILi192EEENS7_ILi144EEENS7_ILi96EEEEEELi96ENS_10bfloat16_tEfNS_4arch4Sm90ELb0ELb0ELb0ELb1ELb0ELb1ELb0ELb0ELb1ELb1ELb0ELb0EEENS1_21CollectiveEpilogueFwdINS6_IJSA_SC_SB_EEES9_SE_SG_Li384ELb1ELb1ELb0ELb0EEENS1_36VarlenDynamicPersistentTileSchedulerILi192ELi144ELi384ELi128ELb0ELb1ELb1ELb0ELb1ELb1EEEEEEEEEvNT_6ParamsE)
        /*11bc*/ 	.short	0x0210
        /*11be*/ 	.short	0x0af0


	//----- nvinfo : EIATTR_SW_WAR
	.align		4
.L_161:
        /*11c0*/ 	.byte	0x04, 0x36
        /*11c2*/ 	.short	(.L_163 - .L_162)
.L_162:
        /*11c4*/ 	.word	0x00000008
.L_163:


//--------------------- .nv.info._ZN7cutlass13device_kernelIN5flash11enable_sm90INS1_16FlashAttnFwdSm90INS1_25CollectiveMainloopFwdSm90ILi2EN4cute5tupleIJNS5_1CILi1EEES8_S8_EEENS6_IJNS7_ILi192EEENS7_ILi128EEENS7_ILi96EEEEEELi96ENS_10bfloat16_tEfNS_4arch4Sm90ELb0ELb1ELb0ELb0ELb0ELb0ELb0ELb0ELb1ELb1ELb0ELb0EEENS1_21CollectiveEpilogueFwdINS6_IJSA_SC_SB_EEES9_SE_SG_Li384ELb0ELb1ELb0ELb0EEENS1_30DynamicPersistentTileSchedulerILi384ELi128ELb0ELb1ELb1EEEEEEEEEvNT_6ParamsE --------------------------
	.section	.nv.info._ZN7cutlass13device_kernelIN5flash11enable_sm90INS1_16FlashAttnFwdSm90INS1_25CollectiveMainloopFwdSm90ILi2EN4cute5tupleIJNS5_1CILi1EEES8_S8_EEENS6_IJNS7_ILi192EEENS7_ILi128EEENS7_ILi96EEEEEELi96ENS_10bfloat16_tEfNS_4arch4Sm90ELb0ELb1ELb0ELb0ELb0ELb0ELb0ELb0ELb1ELb1ELb0ELb0EEENS1_21CollectiveEpilogueFwdINS6_IJSA_SC_SB_EEES9_SE_SG_Li384ELb0ELb1ELb0ELb0EEENS1_30DynamicPersistentTileSchedulerILi384ELi128ELb0ELb1ELb1EEEEEEEEEvNT_6ParamsE,"",@"SHT_CUDA_INFO"
	.sectionflags	@""
	.align	4


	//----- nvinfo : EIATTR_CUDA_API_VERSION
	.align		4
        /*0000*/ 	.byte	0x04, 0x37
        /*0002*/ 	.short	(.L_165 - .L_164)
.L_164:
        /*0004*/ 	.word	0x00000082


	//----- nvinfo : EIATTR_KPARAM_INFO
	.align		4
.L_165:
        /*0008*/ 	.byte	0x04, 0x17
        /*000a*/ 	.short	(.L_167 - .L_166)
.L_166:
        /*000c*/ 	.word	0x00000000
        /*0010*/ 	.short	0x0000
        /*0012*/ 	.short	0x0070
        /*0014*/ 	.byte	0x00, 0xf0, 0x01, 0x2a


	//----- nvinfo : EIATTR_SPARSE_MMA_MASK
	.align		4
.L_167:
        /*0018*/ 	.byte	0x03, 0x50
        /*001a*/ 	.short	0x0000


	//----- nvinfo : EIATTR_MAXREG_COUNT
	.align		4
        /*001c*/ 	.byte	0x03, 0x1b
        /*001e*/ 	.short	0x0080


	//----- nvinfo : EIATTR_NUM_BARRIERS
	.align		4
        /*0020*/ 	.byte	0x02, 0x4c
        /*0022*/ 	.byte	0x10
	.zero		1


	//----- nvinfo : EIATTR_EXTERNS
	.align		4
        /*0024*/ 	.byte	0x04, 0x0f
        /*0026*/ 	.short	(.L_169 - .L_168)


	//   ....[0]....
	.align		4
.L_168:
        /*0028*/ 	.word	index@(__assertfail)


	//----- nvinfo : EIATTR_MERCURY_ISA_VERSION
	.align		4
.L_169:
        /*002c*/ 	.byte	0x03, 0x5f
        /*002e*/ 	.short	0x0101


	//----- nvinfo : EIATTR_INT_WARP_WIDE_INSTR_OFFSETS
	.align		4
        /*0030*/ 	.byte	0x04, 0x31
        /*0032*/ 	.short	(.L_171 - .L_170)


	//   ....[0]....
.L_170:
        /*0034*/ 	.word	0x00000120


	//   ....[1]....
        /*0038*/ 	.word	0x00000160


	//   ....[2]....
        /*003c*/ 	.word	0x000001d0


	//   ....[3]....
        /*0040*/ 	.word	0x00010190


	//   ....[4]....
        /*0044*/ 	.word	0x00010220


	//   ....[5]....
        /*0048*/ 	.word	0x00013a00


	//   ....[6]....
        /*004c*/ 	.word	0x00013a90


	//----- nvinfo : EIATTR_COOP_GROUP_MASK_REGIDS
	.align		4
.L_171:
        /*0050*/ 	.byte	0x04, 0x29
        /*0052*/ 	.short	(.L_173 - .L_172)


	//   ....[0]....
.L_172:
        /*0054*/ 	.word	0xffffffff


	//   ....[1]....
        /*0058*/ 	.word	0xffffffff


	//   ....[2]....
        /*005c*/ 	.word	0xffffffff


	//   ....[3]....
        /*0060*/ 	.word	0xffffffff


	//   ....[4]....
        /*0064*/ 	.word	0xffffffff


	//   ....[5]....
        /*0068*/ 	.word	0xffffffff


	//   ....[6]....
        /*006c*/ 	.word	0xffffffff


	//   ....[7]....
        /*0070*/ 	.word	0xffffffff


	//   ....[8]....
        /*0074*/ 	.word	0xffffffff


	//   ....[9]....
        /*0078*/ 	.word	0xffffffff


	//   ....[10]....
        /*007c*/ 	.word	0xffffffff


	//   ....[11]....
        /*0080*/ 	.word	0xffffffff


	//   ....[12]....
        /*0084*/ 	.word	0xffffffff


	//   ....[13]....
        /*0088*/ 	.word	0xffffffff


	//   ....[14]....
        /*008c*/ 	.word	0xffffffff


	//   ....[15]....
        /*0090*/ 	.word	0xffffffff


	//   ....[16]....
        /*0094*/ 	.word	0xffffffff


	//   ....[17]....
        /*0098*/ 	.word	0xffffffff


	//   ....[18]....
        /*009c*/ 	.word	0xffffffff


	//   ....[19]....
        /*00a0*/ 	.word	0xffffffff


	//   ....[20]....
        /*00a4*/ 	.word	0xffffffff


	//   ....[21]....
        /*00a8*/ 	.word	0xffffffff


	//   ....[22]....
        /*00ac*/ 	.word	0xffffffff


	//   ....[23]....
        /*00b0*/ 	.word	0xffffffff


	//   ....[24]....
        /*00b4*/ 	.word	0xffffffff


	//   ....[25]....
        /*00b8*/ 	.word	0xffffffff


	//   ....[26]....
        /*00bc*/ 	.word	0xffffffff


	//   ....[27]....
        /*00c0*/ 	.word	0xffffffff


	//   ....[28]....
        /*00c4*/ 	.word	0xffffffff


	//   ....[29]....
        /*00c8*/ 	.word	0xffffffff


	//   ....[30]....
        /*00cc*/ 	.word	0xffffffff


	//   ....[31]....
        /*00d0*/ 	.word	0xffffffff


	//   ....[32]....
        /*00d4*/ 	.word	0xffffffff


	//   ....[33]....
        /*00d8*/ 	.word	0xffffffff


	//   ....[34]....
        /*00dc*/ 	.word	0xffffffff


	//   ....[35]....
        /*00e0*/ 	.word	0xffffffff


	//   ....[36]....
        /*00e4*/ 	.word	0xffffffff


	//   ....[37]....
        /*00e8*/ 	.word	0xffffffff


	//   ....[38]....
        /*00ec*/ 	.word	0xffffffff


	//   ....[39]....
        /*00f0*/ 	.word	0xffffffff


	//   ....[40]....
        /*00f4*/ 	.word	0xffffffff


	//   ....[41]....
        /*00f8*/ 	.word	0xffffffff


	//   ....[42]....
        /*00fc*/ 	.word	0xffffffff


	//   ....[43]....
        /*0100*/ 	.word	0xffffffff


	//   ....[44]....
        /*0104*/ 	.word	0xffffffff


	//   ....[45]....
        /*0108*/ 	.word	0xffffffff


	//   ....[46]....
        /*010c*/ 	.word	0xffffffff


	//   ....[47]....
        /*0110*/ 	.word	0xffffffff


	//   ....[48]....
        /*0114*/ 	.word	0xffffffff


	//   ....[49]....
        /*0118*/ 	.word	0xffffffff


	//   ....[50]....
        /*011c*/ 	.word	0xffffffff


	//   ....[51]....
        /*0120*/ 	.word	0xffffffff


	//   ....[52]....
        /*0124*/ 	.word	0xffffffff


	//   ....[53]....
        /*0128*/ 	.word	0xffffffff


	//   ....[54]....
        /*012c*/ 	.word	0xffffffff


	//   ....[55]....
        /*0130*/ 	.word	0xffffffff


	//   ....[56]....
        /*0134*/ 	.word	0xffffffff


	//   ....[57]....
        /*0138*/ 	.word	0xffffffff


	//   ....[58]....
        /*013c*/ 	.word	0xffffffff


	//   ....[59]....
        /*0140*/ 	.word	0xffffffff


	//   ....[60]....
        /*0144*/ 	.word	0xffffffff


	//   ....[61]....
        /*0148*/ 	.word	0xffffffff


	//   ....[62]....
        /*014c*/ 	.word	0xffffffff


	//   ....[63]....
        /*0150*/ 	.word	0xffffffff


	//   ....[64]....
        /*0154*/ 	.word	0xffffffff


	//   ....[65]....
        /*0158*/ 	.word	0xffffffff


	//   ....[66]....
        /*015c*/ 	.word	0x0500000f


	//   ....[67]....
        /*0160*/ 	.word	0x0500000f


	//   ....[68]....
        /*0164*/ 	.word	0x0500000f


	//   ....[69]....
        /*0168*/ 	.word	0x0500000f


	//   ....[70]....
        /*016c*/ 	.word	0x0500000f


	//   ....[71]....
        /*0170*/ 	.word	0x0500000f


	//   ....[72]....
        /*0174*/ 	.word	0x0500000f


	//   ....[73]....
        /*0178*/ 	.word	0x0500000f


	//   ....[74]....
        /*017c*/ 	.word	0x0500000f


	//   ....[75]....
        /*0180*/ 	.word	0x0500000f


	//   ....[76]....
        /*0184*/ 	.word	0x0500000f


	//   ....[77]....
        /*0188*/ 	.word	0x0500000f


	//   ....[78]....
        /*018c*/ 	.word	0x0500000f


	//   ....[79]....
        /*0190*/ 	.word	0x0500000f


	//   ....[80]....
        /*0194*/ 	.word	0x0500000f


	//----- nvinfo : EIATTR_COOP_GROUP_INSTR_OFFSETS
	.align		4
.L_173:
        /*0198*/ 	.byte	0x04, 0x28
        /*019a*/ 	.short	(.L_175 - .L_174)


	//   ....[0]....
.L_174:
        /*019c*/ 	.word	0x00000060


	//   ....[1]....
        /*01a0*/ 	.word	0x00000130


	//   ....[2]....
        /*01a4*/ 	.word	0x00000180


	//   ....[3]....
        /*01a8*/ 	.word	0x000003b0


	//   ....[4]....
        /*01ac*/ 	.word	0x00000510


	//   ....[5]....
        /*01b0*/ 	.word	0x00000630


	//   ....[6]....
        /*01b4*/ 	.word	0x00000790


	//   ....[7]....
        /*01b8*/ 	.word	0x000018d0


	//   ....[8]....
        /*01bc*/ 	.word	0x00001f90


	//   ....[9]....
        /*01c0*/ 	.word	0x00002e10


	//   ....[10]....
        /*01c4*/ 	.word	0x000035a0


	//   ....[11]....
        /*01c8*/ 	.word	0x000036b0


	//   ....[12]....
        /*01cc*/ 	.word	0x00003fa0


	//   ....[13]....
        /*01d0*/ 	.word	0x00004000


	//   ....[14]....
        /*01d4*/ 	.word	0x00004bd0


	//   ....[15]....
        /*01d8*/ 	.word	0x00005880


	//   ....[16]....
        /*01dc*/ 	.word	0x00005af0


	//   ....[17]....
        /*01e0*/ 	.word	0x000066d0


	//   ....[18]....
        /*01e4*/ 	.word	0x000067d0


	//   ....[19]....
        /*01e8*/ 	.word	0x00007010


	//   ....[20]....
        /*01ec*/ 	.word	0x000070a0


	//   ....[21]....
        /*01f0*/ 	.word	0x00008060


	//   ....[22]....
        /*01f4*/ 	.word	0x00008af0


	//   ....[23]....
        /*01f8*/ 	.word	0x00008b40


	//   ....[24]....
        /*01fc*/ 	.word	0x000090c0


	//   ....[25]....
        /*0200*/ 	.word	0x00009130


	//   ....[26]....
        /*0204*/ 	.word	0x0000a380


	//   ....[27]....
        /*0208*/ 	.word	0x0000aa50


	//   ....[28]....
        /*020c*/ 	.word	0x0000af80


	//   ....[29]....
        /*0210*/ 	.word	0x0000bb50


	//   ....[30]....
        /*0214*/ 	.word	0x0000bc50


	//   ....[31]....
        /*0218*/ 	.word	0x0000c4c0


	//   ....[32]....
        /*021c*/ 	.word	0x0000c530


	//   ....[33]....
        /*0220*/ 	.word	0x0000d4e0


	//   ....[34]....
        /*0224*/ 	.word	0x0000d5f0


	//   ....[35]....
        /*0228*/ 	.word	0x0000d650


	//   ....[36]....
        /*022c*/ 	.word	0x0000d770


	//   ....[37]....
        /*0230*/ 	.word	0x0000d790


	//   ....[38]....
        /*0234*/ 	.word	0x0000e680


	//   ....[39]....
        /*0238*/ 	.word	0x0000e6b0


	//   ....[40]....
        /*023c*/ 	.word	0x0000e6e0


	//   ....[41]....
        /*0240*/ 	.word	0x0000e710


	//   ....[42]....
        /*0244*/ 	.word	0x0000ec20


	//   ....[43]....
        /*0248*/ 	.word	0x0000ec50


	//   ....[44]....
        /*024c*/ 	.word	0x0000ed50


	//   ....[45]....
        /*0250*/ 	.word	0x0000ed70


	//   ....[46]....
        /*0254*/ 	.word	0x0000f410


	//   ....[47]....
        /*0258*/ 	.word	0x0000f420


	//   ....[48]....
        /*025c*/ 	.word	0x0000f520


	//   ....[49]....
        /*0260*/ 	.word	0x0000f540


	//   ....[50]....
        /*0264*/ 	.word	0x0000f6e0


	//   ....[51]....
        /*0268*/ 	.word	0x00010760


	//   ....[52]....
        /*026c*/ 	.word	0x000112b0


	//   ....[53]....
        /*0270*/ 	.word	0x000112e0


	//   ....[54]....
        /*0274*/ 	.word	0x00011350


	//   ....[55]....
        /*0278*/ 	.word	0x000113b0


	//   ....[56]....
        /*027c*/ 	.word	0x00011400


	//   ....[57]....
        /*0280*/ 	.word	0x00011460


	//   ....[58]....
        /*0284*/ 	.word	0x00011480


	//   ....[59]....
        /*0288*/ 	.word	0x000114b0


	//   ....[60]....
        /*028c*/ 	.word	0x000114d0


	//   ....[61]....
        /*0290*/ 	.word	0x00011530


	//   ....[62]....
        /*0294*/ 	.word	0x00011570


	//   ....[63]....
        /*0298*/ 	.word	0x00011610


	//   ....[64]....
        /*029c*/ 	.word	0x00014040


	//   ....[65]....
        /*02a0*/ 	.word	0x00014210


	//   ....[66]....
        /*02a4*/ 	.word	0x00014830


	//   ....[67]....
        /*02a8*/ 	.word	0x00014990


	//   ....[68]....
        /*02ac*/ 	.word	0x000149f0


	//   ....[69]....
        /*02b0*/ 	.word	0x00014aa0


	//   ....[70]....
        /*02b4*/ 	.word	0x00014b70


	//   ....[71]....
        /*02b8*/ 	.word	0x00014bf0


	//   ....[72]....
        /*02bc*/ 	.word	0x00014cc0


	//   ....[73]....
        /*02c0*/ 	.word	0x00014d40


	//   ....[74]....
        /*02c4*/ 	.word	0x00014e30


	//   ....[75]....
        /*02c8*/ 	.word	0x00014ea0


	//   ....[76]....
        /*02cc*/ 	.word	0x00014f80


	//   ....[77]....
        /*02d0*/ 	.word	0x00014ff0


	//   ....[78]....
        /*02d4*/ 	.word	0x000150c0


	//   ....[79]....
        /*02d8*/ 	.word	0x000153d0


	//   ....[80]....
        /*02dc*/ 	.word	0x000154f0


	//----- nvinfo : EIATTR_REG_RECONFIG
	.align		4
.L_175:
        /*02e0*/ 	.byte	0x01, 0x54
	.zero		2


	//----- nvinfo : EIATTR_SYSCALL_OFFSETS
	.align		4
        /*02e4*/ 	.byte	0x04, 0x46
        /*02e6*/ 	.short	(.L_177 - .L_176)


	//   ....[0]....
.L_176:
        /*02e8*/ 	.word	0x00001ac0


	//   ....[1]....
        /*02ec*/ 	.word	0x00010380


	//   ....[2]....
        /*02f0*/ 	.word	0x000104d0


	//   ....[3]....
        /*02f4*/ 	.word	0x000105c0


	//   ....[4]....
        /*02f8*/ 	.word	0x00010dd0


	//----- nvinfo : EIATTR_MBARRIER_INSTR_OFFSETS
	.align		4
.L_177:
        /*02fc*/ 	.byte	0x04, 0x39
        /*02fe*/ 	.short	(.L_179 - .L_178)


	//   ....[0]....
.L_178:
        /*0300*/ 	.word	0x00000260
        /*0304*/ 	.word	0x000000ff
        /*0308*/ 	.word	0x0002d800
        /*030c*/ 	.short	0x0100
        /*030e*/ 	.byte	0x08
	.zero		1


	//   ....[1]....
        /*0310*/ 	.word	0x00000270
        /*0314*/ 	.word	0x000000ff
        /*0318*/ 	.word	0x0002d820
        /*031c*/ 	.short	0x0100
        /*031e*/ 	.byte	0x08
	.zero		1


	//   ....[2]....
        /*0320*/ 	.word	0x00000360
        /*0324*/ 	.word	0x000000ff
        /*0328*/ 	.word	0x0002d830
        /*032c*/ 	.short	0x0100
        /*032e*/ 	.byte	0x08
	.zero		1


	//   ....[3]....
        /*0330*/ 	.word	0x00000370
        /*0334*/ 	.word	0x000000ff
        /*0338*/ 	.word	0x0002d840
        /*033c*/ 	.short	0x0100
        /*033e*/ 	.byte	0x08
	.zero		1


	//   ....[4]....
        /*0340*/ 	.word	0x00000380
        /*0344*/ 	.word	0x000000ff
        /*0348*/ 	.word	0x0002d838
        /*034c*/ 	.short	0x0100
        /*034e*/ 	.byte	0x08
	.zero		1


	//   ....[5]....
        /*0350*/ 	.word	0x00000390
        /*0354*/ 	.word	0x000000ff
        /*0358*/ 	.word	0x0002d848
        /*035c*/ 	.short	0x0100
        /*035e*/ 	.byte	0x08
	.zero		1


	//   ....[6]....
        /*0360*/ 	.word	0x000004c0
        /*0364*/ 	.word	0x000000ff
        /*0368*/ 	.word	0x0002d850
        /*036c*/ 	.short	0x0100
        /*036e*/ 	.byte	0x08
	.zero		1


	//   ....[7]....
        /*0370*/ 	.word	0x000004d0
        /*0374*/ 	.word	0x000000ff
        /*0378*/ 	.word	0x0002d860
        /*037c*/ 	.short	0x0100
        /*037e*/ 	.byte	0x08
	.zero		1


	//   ....[8]....
        /*0380*/ 	.word	0x000004e0
        /*0384*/ 	.word	0x000000ff
        /*0388*/ 	.word	0x0002d858
        /*038c*/ 	.short	0x0100
        /*038e*/ 	.byte	0x08
	.zero		1


	//   ....[9]....
        /*0390*/ 	.word	0x000004f0
        /*0394*/ 	.word	0x000000ff
        /*0398*/ 	.word	0x0002d868
        /*039c*/ 	.short	0x0100
        /*039e*/ 	.byte	0x08
	.zero		1


	//   ....[10]....
        /*03a0*/ 	.word	0x000005e0
        /*03a4*/ 	.word	0x000000ff
        /*03a8*/ 	.word	0x0002d870
        /*03ac*/ 	.short	0x0100
        /*03ae*/ 	.byte	0x06
	.zero		1


	//   ....[11]....
        /*03b0*/ 	.word	0x000005f0
        /*03b4*/ 	.word	0x000000ff
        /*03b8*/ 	.word	0x0002d880
        /*03bc*/ 	.short	0x0100
        /*03be*/ 	.byte	0x06
	.zero		1


	//   ....[12]....
        /*03c0*/ 	.word	0x00000600
        /*03c4*/ 	.word	0x000000ff
        /*03c8*/ 	.word	0x0002d878
        /*03cc*/ 	.short	0x0100
        /*03ce*/ 	.byte	0x06
	.zero		1


	//   ....[13]....
        /*03d0*/ 	.word	0x00000610
        /*03d4*/ 	.word	0x000000ff
        /*03d8*/ 	.word	0x0002d888
        /*03dc*/ 	.short	0x0100
        /*03de*/ 	.byte	0x06
	.zero		1


	//   ....[14]....
        /*03e0*/ 	.word	0x00000740
        /*03e4*/ 	.word	0x000000ff
        /*03e8*/ 	.word	0x0002d890
        /*03ec*/ 	.short	0x0100
        /*03ee*/ 	.byte	0x08
	.zero		1


	//   ....[15]....
        /*03f0*/ 	.word	0x00000750
        /*03f4*/ 	.word	0x000000ff
        /*03f8*/ 	.word	0x0002d8a0
        /*03fc*/ 	.short	0x0100
        /*03fe*/ 	.byte	0x08
	.zero		1


	//   ....[16]....
        /*0400*/ 	.word	0x00000760
        /*0404*/ 	.word	0x000000ff
        /*0408*/ 	.word	0x0002d898
        /*040c*/ 	.short	0x0100
        /*040e*/ 	.byte	0x08
	.zero		1


	//   ....[17]....
        /*0410*/ 	.word	0x00000770
        /*0414*/ 	.word	0x000000ff
        /*0418*/ 	.word	0x0002d8a8
        /*041c*/ 	.short	0x0100
        /*041e*/ 	.byte	0x08
	.zero		1


	//   ....[18]....
        /*0420*/ 	.word	0x000008a0
        /*0424*/ 	.word	0x000000ff
        /*0428*/ 	.word	0x0002d8b0
        /*042c*/ 	.short	0x0100
        /*042e*/ 	.byte	0x08
	.zero		1


	//   ....[19]....
        /*0430*/ 	.word	0x000008b0
        /*0434*/ 	.word	0x000000ff
        /*0438*/ 	.word	0x0002d8c0
        /*043c*/ 	.short	0x0100
        /*043e*/ 	.byte	0x08
	.zero		1


	//   ....[20]....
        /*0440*/ 	.word	0x000008c0
        /*0444*/ 	.word	0x000000ff
        /*0448*/ 	.word	0x0002d8b8
        /*044c*/ 	.short	0x0100
        /*044e*/ 	.byte	0x08
	.zero		1


	//   ....[21]....
        /*0450*/ 	.word	0x000008d0
        /*0454*/ 	.word	0x000000ff
        /*0458*/ 	.word	0x0002d8c8
        /*045c*/ 	.short	0x0100
        /*045e*/ 	.byte	0x08
	.zero		1


	//   ....[22]....
        /*0460*/ 	.word	0x00001b40
        /*0464*/ 	.word	0x000000ff
        /*0468*/ 	.word	0x0002d800
        /*046c*/ 	.short	0x010a
        /*046e*/ 	.byte	0x2a
	.zero		1


	//   ....[23]....
        /*0470*/ 	.word	0x00001bc0
        /*0474*/ 	.word	0x00000005
        /*0478*/ 	.word	0x0002d830
        /*047c*/ 	.short	0x010a
        /*047e*/ 	.byte	0x3f
	.zero		1


	//   ....[24]....
        /*0480*/ 	.word	0x00001c20
        /*0484*/ 	.word	0x00000005
        /*0488*/ 	.word	0x0002d830
        /*048c*/ 	.short	0x010a
        /*048e*/ 	.byte	0x3f
	.zero		1


	//   ....[25]....
        /*0490*/ 	.word	0x000020c0
        /*0494*/ 	.word	0x00000000
        /*0498*/ 	.word	0x00000000
        /*049c*/ 	.short	0x0101
        /*049e*/ 	.byte	0x3f
	.zero		1


	//   ....[26]....
        /*04a0*/ 	.word	0x00005000
        /*04a4*/ 	.word	0x000000ff
        /*04a8*/ 	.word	0x0002d830
        /*04ac*/ 	.short	0x010a
        /*04ae*/ 	.byte	0x06
	.zero		1


	//   ....[27]....
        /*04b0*/ 	.word	0x00005040
        /*04b4*/ 	.word	0x000000ff
        /*04b8*/ 	.word	0x0002d830
        /*04bc*/ 	.short	0x010a
        /*04be*/ 	.byte	0x06
	.zero		1


	//   ....[28]....
        /*04c0*/ 	.word	0x000052e0
        /*04c4*/ 	.word	0x000000ff
        /*04c8*/ 	.word	0x0002d850
        /*04cc*/ 	.short	0x010a
        /*04ce*/ 	.byte	0x06
	.zero		1


	//   ....[29]....
        /*04d0*/ 	.word	0x00005320
        /*04d4*/ 	.word	0x000000ff
        /*04d8*/ 	.word	0x0002d850
        /*04dc*/ 	.short	0x010a
        /*04de*/ 	.byte	0x06
	.zero		1


	//   ....[30]....
        /*04e0*/ 	.word	0x000058f0
        /*04e4*/ 	.word	0x00000008
        /*04e8*/ 	.word	0x00000000
        /*04ec*/ 	.short	0x0101
        /*04ee*/ 	.byte	0x3f
	.zero		1


	//   ....[31]....
        /*04f0*/ 	.word	0x00007320
        /*04f4*/ 	.word	0x00000036
        /*04f8*/ 	.word	0x00000000
        /*04fc*/ 	.short	0x0101
        /*04fe*/ 	.byte	0x3f
	.zero		1


	//   ....[32]....
        /*0500*/ 	.word	0x00008420
        /*0504*/ 	.word	0x000000ff
        /*0508*/ 	.word	0x0002d830
        /*050c*/ 	.short	0x010a
        /*050e*/ 	.byte	0x06
	.zero		1


	//   ....[33]....
        /*0510*/ 	.word	0x00008460
        /*0514*/ 	.word	0x000000ff
        /*0518*/ 	.word	0x0002d830
        /*051c*/ 	.short	0x010a
        /*051e*/ 	.byte	0x06
	.zero		1


	//   ....[34]....
        /*0520*/ 	.word	0x00008700
        /*0524*/ 	.word	0x000000ff
        /*0528*/ 	.word	0x0002d850
        /*052c*/ 	.short	0x010a
        /*052e*/ 	.byte	0x06
	.zero		1


	//   ....[35]....
        /*0530*/ 	.word	0x00008740
        /*0534*/ 	.word	0x000000ff
        /*0538*/ 	.word	0x0002d850
        /*053c*/ 	.short	0x010a
        /*053e*/ 	.byte	0x06
	.zero		1


	//   ....[36]....
        /*0540*/ 	.word	0x00009940
        /*0544*/ 	.word	0x0000001e
        /*0548*/ 	.word	0x00000000
        /*054c*/ 	.short	0x0101
        /*054e*/ 	.byte	0x3f
	.zero		1


	//   ....[37]....
        /*0550*/ 	.word	0x000099d0
        /*0554*/ 	.word	0x00000036
        /*0558*/ 	.word	0x00000000
        /*055c*/ 	.short	0x0101
        /*055e*/ 	.byte	0x3f
	.zero		1


	//   ....[38]....
        /*0560*/ 	.word	0x0000a510
        /*0564*/ 	.word	0x000000ff
        /*0568*/ 	.word	0x0002d830
        /*056c*/ 	.short	0x010a
        /*056e*/ 	.byte	0x06
	.zero		1


	//   ....[39]....
        /*0570*/ 	.word	0x0000a550
        /*0574*/ 	.word	0x000000ff
        /*0578*/ 	.word	0x0002d830
        /*057c*/ 	.short	0x010a
        /*057e*/ 	.byte	0x06
	.zero		1


	//   ....[40]....
        /*0580*/ 	.word	0x0000a7f0
        /*0584*/ 	.word	0x000000ff
        /*0588*/ 	.word	0x0002d850
        /*058c*/ 	.short	0x010a
        /*058e*/ 	.byte	0x06
	.zero		1


	//   ....[41]....
        /*0590*/ 	.word	0x0000a830
        /*0594*/ 	.word	0x000000ff
        /*0598*/ 	.word	0x0002d850
        /*059c*/ 	.short	0x010a
        /*059e*/ 	.byte	0x06
	.zero		1


	//   ....[42]....
        /*05a0*/ 	.word	0x0000adc0
        /*05a4*/ 	.word	0x0000000a
        /*05a8*/ 	.word	0x00000000
        /*05ac*/ 	.short	0x0101
        /*05ae*/ 	.byte	0x3f
	.zero		1


	//   ....[43]....
        /*05b0*/ 	.word	0x0000c930
        /*05b4*/ 	.word	0x00000036
        /*05b8*/ 	.word	0x00000000
        /*05bc*/ 	.short	0x0101
        /*05be*/ 	.byte	0x3f
	.zero		1


	//   ....[44]....
        /*05c0*/ 	.word	0x0000d560
        /*05c4*/ 	.word	0x000000ff
        /*05c8*/ 	.word	0x0002d850
        /*05cc*/ 	.short	0x010a
        /*05ce*/ 	.byte	0x09
	.zero		1


	//   ....[45]....
        /*05d0*/ 	.word	0x0000d5a0
        /*05d4*/ 	.word	0x000000ff
        /*05d8*/ 	.word	0x0002d850
        /*05dc*/ 	.short	0x010a
        /*05de*/ 	.byte	0x09
	.zero		1


	//   ....[46]....
        /*05e0*/ 	.word	0x0000dbe0
        /*05e4*/ 	.word	0x00000000
        /*05e8*/ 	.word	0x00000000
        /*05ec*/ 	.short	0x0101
        /*05ee*/ 	.byte	0x3f
	.zero		1


	//   ....[47]....
        /*05f0*/ 	.word	0x0000ec40
        /*05f4*/ 	.word	0x000000ff
        /*05f8*/ 	.word	0x00000000
        /*05fc*/ 	.short	0x0101
        /*05fe*/ 	.byte	0x05
	.zero		1


	//   ....[48]....
        /*0600*/ 	.word	0x00010990
        /*0604*/ 	.word	0x00000003
        /*0608*/ 	.word	0x0002d840
        /*060c*/ 	.short	0x010a
        /*060e*/ 	.byte	0x3f
	.zero		1


	//   ....[49]....
        /*0610*/ 	.word	0x00011710
        /*0614*/ 	.word	0x00000011
        /*0618*/ 	.word	0x0002d800
        /*061c*/ 	.short	0x0107
        /*061e*/ 	.byte	0x3f
	.zero		1


	//   ....[50]....
        /*0620*/ 	.word	0x000117e0
        /*0624*/ 	.word	0x00000011
        /*0628*/ 	.word	0x0002d800
        /*062c*/ 	.short	0x0101
        /*062e*/ 	.byte	0x3f
	.zero		1


	//   ....[51]....
        /*0630*/ 	.word	0x00011800
        /*0634*/ 	.word	0x00000011
        /*0638*/ 	.word	0x0002d820
        /*063c*/ 	.short	0x010a
        /*063e*/ 	.byte	0x3f
	.zero		1


	//   ....[52]....
        /*0640*/ 	.word	0x00011b20
        /*0644*/ 	.word	0x00000003
        /*0648*/ 	.word	0x0002d840
        /*064c*/ 	.short	0x010a
        /*064e*/ 	.byte	0x3f
	.zero		1


	//   ....[53]....
        /*0650*/ 	.word	0x00011f50
        /*0654*/ 	.word	0x00000002
        /*0658*/ 	.word	0x00000060
        /*065c*/ 	.short	0x010a
        /*065e*/ 	.byte	0x3f
	.zero		1


	//   ....[54]....
        /*0660*/ 	.word	0x00012670
        /*0664*/ 	.word	0x00000003
        /*0668*/ 	.word	0x0002d840
        /*066c*/ 	.short	0x010a
        /*066e*/ 	.byte	0x3f
	.zero		1


	//   ....[55]....
        /*0670*/ 	.word	0x00012aa0
        /*0674*/ 	.word	0x0000000c
        /*0678*/ 	.word	0x00000060
        /*067c*/ 	.short	0x010a
        /*067e*/ 	.byte	0x3f
	.zero		1


	//   ....[56]....
        /*0680*/ 	.word	0x000130d0
        /*0684*/ 	.word	0x00000002
        /*0688*/ 	.word	0x0002d840
        /*068c*/ 	.short	0x010a
        /*068e*/ 	.byte	0x3f
	.zero		1


	//   ....[57]....
        /*0690*/ 	.word	0x00013540
        /*0694*/ 	.word	0x00000008
        /*0698*/ 	.word	0x00000060
        /*069c*/ 	.short	0x010a
        /*069e*/ 	.byte	0x3f
	.zero		1


	//   ....[58]....
        /*06a0*/ 	.word	0x00013b30
        /*06a4*/ 	.word	0x00000003
        /*06a8*/ 	.word	0x0002d860
        /*06ac*/ 	.short	0x010a
        /*06ae*/ 	.byte	0x3f
	.zero		1


	//   ....[59]....
        /*06b0*/ 	.word	0x00014190
        /*06b4*/ 	.word	0x00000009
        /*06b8*/ 	.word	0x0002d820
        /*06bc*/ 	.short	0x010a
        /*06be*/ 	.byte	0x3f
	.zero		1


	//   ....[60]....
        /*06c0*/ 	.word	0x00014330
        /*06c4*/ 	.word	0x00000007
        /*06c8*/ 	.word	0x00000000
        /*06cc*/ 	.short	0x010a
        /*06ce*/ 	.byte	0x3f
	.zero		1


	//   ....[61]....
        /*06d0*/ 	.word	0x000143a0
        /*06d4*/ 	.word	0x00000003
        /*06d8*/ 	.word	0x00000000
        /*06dc*/ 	.short	0x010a
        /*06de*/ 	.byte	0x3f
	.zero		1


	//   ....[62]....
        /*06e0*/ 	.word	0x00014400
        /*06e4*/ 	.word	0x00000005
        /*06e8*/ 	.word	0x00000000
        /*06ec*/ 	.short	0x010a
        /*06ee*/ 	.byte	0x3f
	.zero		1


	//   ....[63]....
        /*06f0*/ 	.word	0x00014430
        /*06f4*/ 	.word	0x00000003
        /*06f8*/ 	.word	0x00000000
        /*06fc*/ 	.short	0x010a
        /*06fe*/ 	.byte	0x3f
	.zero		1


	//   ....[64]....
        /*0700*/ 	.word	0x000144a0
        /*0704*/ 	.word	0x00000003
        /*0708*/ 	.word	0x0002d800
        /*070c*/ 	.short	0x010a
        /*070e*/ 	.byte	0x3f
	.zero		1


	//   ....[65]....
        /*0710*/ 	.word	0x000144f0
        /*0714*/ 	.word	0x00000005
        /*0718*/ 	.word	0x0002d830
        /*071c*/ 	.short	0x010a
        /*071e*/ 	.byte	0x3f
	.zero		1


	//   ....[66]....
        /*0720*/ 	.word	0x00014550
        /*0724*/ 	.word	0x00000007
        /*0728*/ 	.word	0x0002d830
        /*072c*/ 	.short	0x010a
        /*072e*/ 	.byte	0x3f
	.zero		1


	//   ....[67]....
        /*0730*/ 	.word	0x000145b0
        /*0734*/ 	.word	0x00000007
        /*0738*/ 	.word	0x0002d850
        /*073c*/ 	.short	0x010a
        /*073e*/ 	.byte	0x3f
	.zero		1


	//   ....[68]....
        /*0740*/ 	.word	0x00014610
        /*0744*/ 	.word	0x00000005
        /*0748*/ 	.word	0x0002d830
        /*074c*/ 	.short	0x010a
        /*074e*/ 	.byte	0x3f
	.zero		1


	//   ....[69]....
        /*0750*/ 	.word	0x00014670
        /*0754*/ 	.word	0x00000005
        /*0758*/ 	.word	0x0002d850
        /*075c*/ 	.short	0x010a
        /*075e*/ 	.byte	0x3f
	.zero		1


	//   ....[70]....
        /*0760*/ 	.word	0x000146d0
        /*0764*/ 	.word	0x00000005
        /*0768*/ 	.word	0x0002d830
        /*076c*/ 	.short	0x010a
        /*076e*/ 	.byte	0x3f
	.zero		1


	//   ....[71]....
        /*0770*/ 	.word	0x00014730
        /*0774*/ 	.word	0x00000005
        /*0778*/ 	.word	0x0002d850
        /*077c*/ 	.short	0x010a
        /*077e*/ 	.byte	0x3f
	.zero		1


	//   ....[72]....
        /*0780*/ 	.word	0x00014790
        /*0784*/ 	.word	0x00000007
        /*0788*/ 	.word	0x0002d850
        /*078c*/ 	.short	0x010a
        /*078e*/ 	.byte	0x3f
	.zero		1


	//   ....[73]....
        /*0790*/ 	.word	0x000148e0
        /*0794*/ 	.word	0x00000003
        /*0798*/ 	.word	0x0002d840
        /*079c*/ 	.short	0x010a
        /*079e*/ 	.byte	0x3f
	.zero		1


	//   ....[74]....
        /*07a0*/ 	.word	0x000150f0
        /*07a4*/ 	.word	0x00000011
        /*07a8*/ 	.word	0x0002d820
        /*07ac*/ 	.short	0x010a
        /*07ae*/ 	.byte	0x3f
	.zero		1


	//   ....[75]....
        /*07b0*/ 	.word	0x00015140
        /*07b4*/ 	.word	0x00000003
        /*07b8*/ 	.word	0x0002d840
        /*07bc*/ 	.short	0x010a
        /*07be*/ 	.byte	0x3f
	.zero		1


	//   ....[76]....
        /*07c0*/ 	.word	0x00015190
        /*07c4*/ 	.word	0x00000002
        /*07c8*/ 	.word	0x00000060
        /*07cc*/ 	.short	0x010a
        /*07ce*/ 	.byte	0x3f
	.zero		1


	//   ....[77]....
        /*07d0*/ 	.word	0x000151e0
        /*07d4*/ 	.word	0x00000003
        /*07d8*/ 	.word	0x0002d840
        /*07dc*/ 	.short	0x010a
        /*07de*/ 	.byte	0x3f
	.zero		1


	//   ....[78]....
        /*07e0*/ 	.word	0x00015230
        /*07e4*/ 	.word	0x0000000c
        /*07e8*/ 	.word	0x00000060
        /*07ec*/ 	.short	0x010a
        /*07ee*/ 	.byte	0x3f
	.zero		1


	//   ....[79]....
        /*07f0*/ 	.word	0x00015280
        /*07f4*/ 	.word	0x00000002
        /*07f8*/ 	.word	0x0002d840
        /*07fc*/ 	.short	0x010a
        /*07fe*/ 	.byte	0x3f
	.zero		1


	//   ....[80]....
        /*0800*/ 	.word	0x000152d0
        /*0804*/ 	.word	0x00000008
        /*0808*/ 	.word	0x00000060
        /*080c*/ 	.short	0x010a
        /*080e*/ 	.byte	0x3f
	.zero		1


	//   ....[81]....
        /*0810*/ 	.word	0x00015320
        /*0814*/ 	.word	0x00000003
        /*0818*/ 	.word	0x0002d860
        /*081c*/ 	.short	0x010a
        /*081e*/ 	.byte	0x3f
	.zero		1


	//   ....[82]....
        /*0820*/ 	.word	0x00015410
        /*0824*/ 	.word	0x00000009
        /*0828*/ 	.word	0x0002d820
        /*082c*/ 	.short	0x010a
        /*082e*/ 	.byte	0x3f
	.zero		1


	//   ....[83]....
        /*0830*/ 	.word	0x000155b0
        /*0834*/ 	.word	0x00000007
        /*0838*/ 	.word	0x00000000
        /*083c*/ 	.short	0x010a
        /*083e*/ 	.byte	0x3f
	.zero		1


	//   ....[84]....
        /*0840*/ 	.word	0x00015600
        /*0844*/ 	.word	0x00000003
        /*0848*/ 	.word	0x00000000
        /*084c*/ 	.short	0x010a
        /*084e*/ 	.byte	0x3f
	.zero		1


	//   ....[85]....
        /*0850*/ 	.word	0x00015650
        /*0854*/ 	.word	0x00000005
        /*0858*/ 	.word	0x00000000
        /*085c*/ 	.short	0x010a
        /*085e*/ 	.byte	0x3f
	.zero		1


	//----- nvinfo : EIATTR_NUM_MBARRIERS
	.align		4
.L_179:
        /*0860*/ 	.byte	0x03, 0x38
        /*0862*/ 	.short	0x0016


	//----- nvinfo : EIATTR_EXIT_INSTR_OFFSETS
	.align		4
        /*0864*/ 	.byte	0x04, 0x1c
        /*0866*/ 	.short	(.L_181 - .L_180)


	//   ....[0]....
.L_180:
        /*0868*/ 	.word	0x00000a30


	//   ....[1]....
        /*086c*/ 	.word	0x0000f670


	//   ....[2]....
        /*0870*/ 	.word	0x00014480


	//----- nvinfo : EIATTR_MAX_THREADS
	.align		4
.L_181:
        /*0874*/ 	.byte	0x04, 0x05
        /*0876*/ 	.short	(.L_183 - .L_182)
.L_182:
        /*0878*/ 	.word	0x00000200
        /*087c*/ 	.word	0x00000001
        /*0880*/ 	.word	0x00000001


	//----- nvinfo : EIATTR_CRS_STACK_SIZE
	.align		4
.L_183:
        /*0884*/ 	.byte	0x04, 0x1e
        /*0886*/ 	.short	(.L_185 - .L_184)
.L_184:
        /*0888*/ 	.word	0x00000000


	//----- nvinfo : EIATTR_CBANK_PARAM_SIZE
	.align		4
.L_185:
        /*088c*/ 	.byte	0x03, 0x19
        /*088e*/ 	.short	0x0af0


	//----- nvinfo : EIATTR_PARAM_CBANK
	.align		4
        /*0890*/ 	.byte	0x04, 0x0a
        /*0892*/ 	.short	(.L_187 - .L_186)
	.align		4
.L_186:
        /*0894*/ 	.word	index@(.nv.constant0._ZN7cutlass13device_kernelIN5flash11enable_sm90INS1_16FlashAttnFwdSm90INS1_25CollectiveMainloopFwdSm90ILi2EN4cute5tupleIJNS5_1CILi1EEES8_S8_EEENS6_IJNS7_ILi192EEENS7_ILi128EEENS7_ILi96EEEEEELi96ENS_10bfloat16_tEfNS_4arch4Sm90ELb0ELb1ELb0ELb0ELb0ELb0ELb0ELb0ELb1ELb1ELb0ELb0EEENS1_21CollectiveEpilogueFwdINS6_IJSA_SC_SB_EEES9_SE_SG_Li384ELb0ELb1ELb0ELb0EEENS1_30DynamicPersistentTileSchedulerILi384ELi128ELb0ELb1ELb1EEEEEEEEEvNT_6ParamsE)
        /*0898*/ 	.short	0x0210
        /*089a*/ 	.short	0x0af0


	//----- nvinfo : EIATTR_SW_WAR
	.align		4
.L_187:
        /*089c*/ 	.byte	0x04, 0x36
        /*089e*/ 	.short	(.L_189 - .L_188)
.L_188:
        /*08a0*/ 	.word	0x00000008
.L_189:


//--------------------- .nv.info._ZN7cutlass13device_kernelIN5flash11enable_sm90INS1_16FlashAttnFwdSm90INS1_25CollectiveMainloopFwdSm90ILi2EN4cute5tupleIJNS5_1CILi1EEES8_S8_EEENS6_IJNS7_ILi192EEENS7_ILi128EEENS7_ILi96EEEEEELi96ENS_10bfloat16_tEfNS_4arch4Sm90ELb0ELb1ELb0ELb1ELb0ELb0ELb0ELb0ELb1ELb1ELb0ELb0EEENS1_21CollectiveEpilogueFwdINS6_IJSA_SC_SB_EEES9_SE_SG_Li384ELb1ELb1ELb0ELb0EEENS1_36VarlenDynamicPersistentTileSchedulerILi192ELi128ELi384ELi128ELb0ELb1ELb1ELb1ELb0ELb1EEEEEEEEEvNT_6ParamsE --------------------------
	.section	.nv.info._ZN7cutlass13device_kernelIN5flash11enable_sm90INS1_16FlashAttnFwdSm90INS1_25CollectiveMainloopFwdSm90ILi2EN4cute5tupleIJNS5_1CILi1EEES8_S8_EEENS6_IJNS7_ILi192EEENS7_ILi128EEENS7_ILi96EEEEEELi96ENS_10bfloat16_tEfNS_4arch4Sm90ELb0ELb1ELb0ELb1ELb0ELb0ELb0ELb0ELb1ELb1ELb0ELb0EEENS1_21CollectiveEpilogueFwdINS6_IJSA_SC_SB_EEES9_SE_SG_Li384ELb1ELb1ELb0ELb0EEENS1_36VarlenDynamicPersistentTileSchedulerILi192ELi128ELi384ELi128ELb0ELb1ELb1ELb1ELb0ELb1EEEEEEEEEvNT_6ParamsE,"",@"SHT_CUDA_INFO"
	.sectionflags	@""
	.align	4


	//----- nvinfo : EIATTR_CUDA_API_VERSION
	.align		4
        /*0000*/ 	.byte	0x04, 0x37
        /*0002*/ 	.short	(.L_191 - .L_190)
.L_190:
        /*0004*/ 	.word	0x00000082


	//----- nvinfo : EIATTR_KPARAM_INFO
	.align		4
.L_191:
        /*0008*/ 	.byte	0x04, 0x17
        /*000a*/ 	.short	(.L_193 - .L_192)
.L_192:
        /*000c*/ 	.word	0x00000000
        /*0010*/ 	.short	0x0000
        /*0012*/ 	.short	0x0070
        /*0014*/ 	.byte	0x00, 0xf0, 0x01, 0x2a


	//----- nvinfo : EIATTR_SPARSE_MMA_MASK
	.align		4
.L_193:
        /*0018*/ 	.byte	0x03, 0x50
        /*001a*/ 	.short	0x0000


	//----- nvinfo : EIATTR_MAXREG_COUNT
	.align		4
        /*001c*/ 	.byte	0x03, 0x1b
        /*001e*/ 	.short	0x0080


	//----- nvinfo : EIATTR_NUM_BARRIERS
	.align		4
        /*0020*/ 	.byte	0x02, 0x4c
        /*0022*/ 	.byte	0x10
	.zero		1


	//----- nvinfo : EIATTR_EXTERNS
	.align		4
        /*0024*/ 	.byte	0x04, 0x0f
        /*0026*/ 	.short	(.L_195 - .L_194)


	//   ....[0]....
	.align		4
.L_194:
        /*0028*/ 	.word	index@(__assertfail)


	//----- nvinfo : EIATTR_ANNOTATIONS
	.align		4
.L_195:
        /*002c*/ 	.byte	0x04, 0x55
        /*002e*/ 	.short	(.L_197 - .L_196)


	//   ....[0]....
.L_196:
        /* <DEDUP_REMOVED lines=23> */


	//----- nvinfo : EIATTR_MERCURY_ISA_VERSION
	.align		4
.L_197:
        /*0190*/ 	.byte	0x03, 0x5f
        /*0192*/ 	.short	0x0101


	//----- nvinfo : EIATTR_UNUSED_LOAD_BYTE_OFFSET
	.align		4
        /*0194*/ 	.byte	0x04, 0x44
        /*0196*/ 	.short	(.L_199 - .L_198)


	//   ....[0]....
.L_198:
        /*0198*/ 	.word	0x00000a50
        /*019c*/ 	.word	0x0000fff0


	//   ....[1]....
        /*01a0*/ 	.word	0x0000e090
        /*01a4*/ 	.word	0x0000fff0


	//----- nvinfo : EIATTR_INT_WARP_WIDE_INSTR_OFFSETS
	.align		4
.L_199:
        /*01a8*/ 	.byte	0x04, 0x31
        /*01aa*/ 	.short	(.L_201 - .L_200)


	//   ....[0]....
.L_200:
        /*01ac*/ 	.word	0x00000130


	//   ....[1]....
        /*01b0*/ 	.word	0x00000170


	//   ....[2]....
        /*01b4*/ 	.word	0x000001e0


	//   ....[3]....
        /*01b8*/ 	.word	0x000112b0


	//   ....[4]....
        /*01bc*/ 	.word	0x00011340


	//   ....[5]....
        /*01c0*/ 	.word	0x00014e30


	//   ....[6]....
        /*01c4*/ 	.word	0x00014ec0


	//----- nvinfo : EIATTR_COOP_GROUP_MASK_REGIDS
	.align		4
.L_201:
        /*01c8*/ 	.byte	0x04, 0x29
        /*01ca*/ 	.short	(.L_203 - .L_202)


	//   ....[0]....
.L_202:
        /*01cc*/ 	.word	0xffffffff


	//   ....[1]....
        /*01d0*/ 	.word	0xffffffff


	//   ....[2]....
        /*01d4*/ 	.word	0xffffffff


	//   ....[3]....
        /*01d8*/ 	.word	0xffffffff


	//   ....[4]....
        /*01dc*/ 	.word	0xffffffff


	//   ....[5]....
        /*01e0*/ 	.word	0xffffffff


	//   ....[6]....
        /*01e4*/ 	.word	0xffffffff


	//   ....[7]....
        /*01e8*/ 	.word	0xffffffff


	//   ....[8]....
        /*01ec*/ 	.word	0xffffffff


	//   ....[9]....
        /*01f0*/ 	.word	0xffffffff


	//   ....[10]....
        /*01f4*/ 	.word	0xffffffff


	//   ....[11]....
        /*01f8*/ 	.word	0xffffffff


	//   ....[12]....
        /*01fc*/ 	.word	0xffffffff


	//   ....[13]....
        /*0200*/ 	.word	0xffffffff


	//   ....[14]....
        /*0204*/ 	.word	0xffffffff


	//   ....[15]....
        /*0208*/ 	.word	0xffffffff


	//   ....[16]....
        /*020c*/ 	.word	0xffffffff


	//   ....[17]....
        /*0210*/ 	.word	0xffffffff


	//   ....[18]....
        /*0214*/ 	.word	0xffffffff


	//   ....[19]....
        /*0218*/ 	.word	0xffffffff


	//   ....[20]....
        /*021c*/ 	.word	0xffffffff


	//   ....[21]....
        /*0220*/ 	.word	0xffffffff


	//   ....[22]....
        /*0224*/ 	.word	0xffffffff


	//   ....[23]....
        /*0228*/ 	.word	0xffffffff


	//   ....[24]....
        /*022c*/ 	.word	0xffffffff


	//   ....[25]....
        /*0230*/ 	.word	0xffffffff


	//   ....[26]....
        /*0234*/ 	.word	0xffffffff


	//   ....[27]....
        /*0238*/ 	.word	0xffffffff


	//   ....[28]....
        /*023c*/ 	.word	0xffffffff


	//   ....[29]....
        /*0240*/ 	.word	0xffffffff


	//   ....[30]....
        /*0244*/ 	.word	0xffffffff


	//   ....[31]....
        /*0248*/ 	.word	0xffffffff


	//   ....[32]....
        /*024c*/ 	.word	0xffffffff


	//   ....[33]....
        /*0250*/ 	.word	0xffffffff


	//   ....[34]....
        /*0254*/ 	.word	0xffffffff


	//   ....[35]....
        /*0258*/ 	.word	0xffffffff


	//   ....[36]....
        /*025c*/ 	.word	0xffffffff


	//   ....[37]....
        /*0260*/ 	.word	0xffffffff


	//   ....[38]....
        /*0264*/ 	.word	0xffffffff


	//   ....[39]....
        /*0268*/ 	.word	0xffffffff


	//   ....[40]....
        /*026c*/ 	.word	0xffffffff


	//   ....[41]....
        /*0270*/ 	.word	0xffffffff


	//   ....[42]....
        /*0274*/ 	.word	0xffffffff


	//   ....[43]....
        /*0278*/ 	.word	0xffffffff


	//   ....[44]....
        /*027c*/ 	.word	0xffffffff


	//   ....[45]....
        /*0280*/ 	.word	0xffffffff


	//   ....[46]....
        /*0284*/ 	.word	0xffffffff


	//   ....[47]....
        /*0288*/ 	.word	0xffffffff


	//   ....[48]....
        /*028c*/ 	.word	0xffffffff


	//   ....[49]....
        /*0290*/ 	.word	0xffffffff


	//   ....[50]....
        /*0294*/ 	.word	0xffffffff


	//   ....[51]....
        /*0298*/ 	.word	0xffffffff


	//   ....[52]....
        /*029c*/ 	.word	0xffffffff


	//   ....[53]....
        /*02a0*/ 	.word	0xffffffff


	//   ....[54]....
        /*02a4*/ 	.word	0xffffffff


	//   ....[55]....
        /*02a8*/ 	.word	0xffffffff


	//   ....[56]....
        /*02ac*/ 	.word	0xffffffff


	//   ....[57]....
        /*02b0*/ 	.word	0xffffffff


	//   ....[58]....
        /*02b4*/ 	.word	0xffffffff


	//   ....[59]....
        /*02b8*/ 	.word	0xffffffff


	//   ....[60]....
        /*02bc*/ 	.word	0xffffffff


	//   ....[61]....
        /*02c0*/ 	.word	0xffffffff


	//   ....[62]....
        /*02c4*/ 	.word	0xffffffff


	//   ....[63]....
        /*02c8*/ 	.word	0xffffffff


	//   ....[64]....
        /*02cc*/ 	.word	0xffffffff


	//   ....[65]....
        /*02d0*/ 	.word	0xffffffff


	//   ....[66]....
        /*02d4*/ 	.word	0xffffffff


	//   ....[67]....
        /*02d8*/ 	.word	0xffffffff


	//   ....[68]....
        /*02dc*/ 	.word	0xffffffff


	//   ....[69]....
        /*02e0*/ 	.word	0xffffffff


	//   ....[70]....
        /*02e4*/ 	.word	0xffffffff


	//   ....[71]....
        /*02e8*/ 	.word	0xffffffff


	//   ....[72]....
        /*02ec*/ 	.word	0xffffffff


	//   ....[73]....
        /*02f0*/ 	.word	0xffffffff


	//   ....[74]....
        /*02f4*/ 	.word	0xffffffff


	//   ....[75]....
        /*02f8*/ 	.word	0xffffffff


	//   ....[76]....
        /*02fc*/ 	.word	0xffffffff


	//   ....[77]....
        /*0300*/ 	.word	0xffffffff


	//   ....[78]....
        /*0304*/ 	.word	0xffffffff


	//   ....[79]....
        /*0308*/ 	.word	0xffffffff


	//   ....[80]....
        /*030c*/ 	.word	0xffffffff


	//   ....[81]....
        /*0310*/ 	.word	0xffffffff


	//   ....[82]....
        /*0314*/ 	.word	0xffffffff


	//   ....[83]....
        /*0318*/ 	.word	0xffffffff


	//   ....[84]....
        /*031c*/ 	.word	0xffffffff


	//   ....[85]....
        /*0320*/ 	.word	0xffffffff


	//   ....[86]....
        /*0324*/ 	.word	0xffffffff


	//   ....[87]....
        /*0328*/ 	.word	0xffffffff


	//   ....[88]....
        /*032c*/ 	.word	0xffffffff


	//   ....[89]....
        /*0330*/ 	.word	0xffffffff


	//   ....[90]....
        /*0334*/ 	.word	0xffffffff


	//   ....[91]....
        /*0338*/ 	.word	0xffffffff


	//   ....[92]....
        /*033c*/ 	.word	0xffffffff


	//   ....[93]....
        /*0340*/ 	.word	0xffffffff


	//   ....[94]....
        /*0344*/ 	.word	0xffffffff


	//   ....[95]....
        /*0348*/ 	.word	0xffffffff


	//   ....[96]....
        /*034c*/ 	.word	0xffffffff


	//   ....[97]....
        /*0350*/ 	.word	0x0500000f


	//   ....[98]....
        /*0354*/ 	.word	0x0500000f


	//   ....[99]....
        /*0358*/ 	.word	0x0500000f


	//   ....[100]....
        /*035c*/ 	.word	0x0500000f


	//   ....[101]....
        /*0360*/ 	.word	0x0500000f


	//   ....[102]....
        /*0364*/ 	.word	0x0500000f


	//   ....[103]....
        /*0368*/ 	.word	0x0500000f


	//   ....[104]....
        /*036c*/ 	.word	0x0500000f


	//   ....[105]....
        /*0370*/ 	.word	0x0500000f


	//   ....[106]....
        /*0374*/ 	.word	0x0500000f


	//   ....[107]....
        /*0378*/ 	.word	0x0500000f


	//   ....[108]....
        /*037c*/ 	.word	0x0500000f


	//   ....[109]....
        /*0380*/ 	.word	0x0500000f


	//   ....[110]....
        /*0384*/ 	.word	0x0500000f


	//   ....[111]....
        /*0388*/ 	.word	0x0500000f


	//   ....[112]....
        /*038c*/ 	.word	0x0500000f


	//   ....[113]....
        /*0390*/ 	.word	0x0500000f


	//   ....[114]....
        /*0394*/ 	.word	0x0500000f


	//   ....[115]....
        /*0398*/ 	.word	0x0500000f


	//   ....[116]....
        /*039c*/ 	.word	0x0500000f


	//   ....[117]....
        /*03a0*/ 	.word	0x0500000f


	//   ....[118]....
        /*03a4*/ 	.word	0x0500000f


	//   ....[119]....
        /*03a8*/ 	.word	0x0500000f


	//   ....[120]....
        /*03ac*/ 	.word	0x0500000f


	//   ....[121]....
        /*03b0*/ 	.word	0x0500000f


	//   ....[122]....
        /*03b4*/ 	.word	0x0500000f


	//   ....[123]....
        /*03b8*/ 	.word	0x0500000f


	//   ....[124]....
        /*03bc*/ 	.word	0x0500000f


	//   ....[125]....
        /*03c0*/ 	.word	0x0500000f


	//   ....[126]....
        /*03c4*/ 	.word	0x0500000f


	//   ....[127]....
        /*03c8*/ 	.word	0x0500000f


	//----- nvinfo : EIATTR_COOP_GROUP_INSTR_OFFSETS
	.align		4
.L_203:
        /*03cc*/ 	.byte	0x04, 0x28
        /*03ce*/ 	.short	(.L_205 - .L_204)


	//   ....[0]....
.L_204:
        /*03d0*/ 	.word	0x00000070


	//   ....[1]....
        /*03d4*/ 	.word	0x00000140


	//   ....[2]....
        /*03d8*/ 	.word	0x00000190


	//   ....[3]....
        /*03dc*/ 	.word	0x000003c0


	//   ....[4]....
        /*03e0*/ 	.word	0x00000520


	//   ....[5]....
        /*03e4*/ 	.word	0x00000640


	//   ....[6]....
        /*03e8*/ 	.word	0x000007a0


	//   ....[7]....
        /*03ec*/ 	.word	0x00001a30


	//   ....[8]....
        /*03f0*/ 	.word	0x000020c0


	//   ....[9]....
        /*03f4*/ 	.word	0x00002440


	//   ....[10]....
        /*03f8*/ 	.word	0x00003700


	//   ....[11]....
        /*03fc*/ 	.word	0x00003810


	//   ....[12]....
        /*0400*/ 	.word	0x000040d0


	//   ....[13]....
        /*0404*/ 	.word	0x00004130


	//   ....[14]....
        /*0408*/ 	.word	0x00004d30


	//   ....[15]....
        /*040c*/ 	.word	0x000059b0


	//   ....[16]....
        /*0410*/ 	.word	0x00005c30


	//   ....[17]....
        /*0414*/ 	.word	0x00006810


	//   ....[18]....
        /*0418*/ 	.word	0x00006910


	//   ....[19]....
        /*041c*/ 	.word	0x00007190


	//   ....[20]....
        /*0420*/ 	.word	0x00007200


	//   ....[21]....
        /*0424*/ 	.word	0x000081a0


	//   ....[22]....
        /*0428*/ 	.word	0x00008c50


	//   ....[23]....
        /*042c*/ 	.word	0x00008ca0


	//   ....[24]....
        /*0430*/ 	.word	0x000091f0


	//   ....[25]....
        /*0434*/ 	.word	0x00009240


	//   ....[26]....
        /*0438*/ 	.word	0x0000a4e0


	//   ....[27]....
        /*043c*/ 	.word	0x0000ae30


	//   ....[28]....
        /*0440*/ 	.word	0x0000b0d0


	//   ....[29]....
        /*0444*/ 	.word	0x0000bca0


	//   ....[30]....
        /*0448*/ 	.word	0x0000bda0


	//   ....[31]....
        /*044c*/ 	.word	0x0000c620


	//   ....[32]....
        /*0450*/ 	.word	0x0000c680


	//   ....[33]....
        /*0454*/ 	.word	0x0000d630


	//   ....[34]....
        /*0458*/ 	.word	0x0000d740


	//   ....[35]....
        /*045c*/ 	.word	0x0000d7a0


	//   ....[36]....
        /*0460*/ 	.word	0x0000d8b0


	//   ....[37]....
        /*0464*/ 	.word	0x0000d8d0


	//   ....[38]....
        /*0468*/ 	.word	0x0000ea60


	//   ....[39]....
        /*046c*/ 	.word	0x0000eaa0


	//   ....[40]....
        /*0470*/ 	.word	0x0000ead0


	//   ....[41]....
        /*0474*/ 	.word	0x0000eb10


	//   ....[42]....
        /*0478*/ 	.word	0x0000efc0


	//   ....[43]....
        /*047c*/ 	.word	0x0000efe0


	//   ....[44]....
        /*0480*/ 	.word	0x0000f0f0


	//   ....[45]....
        /*0484*/ 	.word	0x0000f110


	//   ....[46]....
        /*0488*/ 	.word	0x0000f9e0


	//   ....[47]....
        /*048c*/ 	.word	0x0000f9f0


	//   ....[48]....
        /*0490*/ 	.word	0x0000faf0


	//   ....[49]....
        /*0494*/ 	.word	0x0000fb10


	//   ....[50]....
        /*0498*/ 	.word	0x0000fc90


	//   ....[51]....
        /*049c*/ 	.word	0x0000fe80


	//   ....[52]....
        /*04a0*/ 	.word	0x0000feb0


	//   ....[53]....
        /*04a4*/ 	.word	0x0000fee0


	//   ....[54]....
        /*04a8*/ 	.word	0x0000ff10


	//   ....[55]....
        /*04ac*/ 	.word	0x0000ff40


	//   ....[56]....
        /*04b0*/ 	.word	0x0000ff70


	//   ....[57]....
        /*04b4*/ 	.word	0x000100e0


	//   ....[58]....
        /*04b8*/ 	.word	0x00010110


	//   ....[59]....
        /*04bc*/ 	.word	0x00010140


	//   ....[60]....
        /*04c0*/ 	.word	0x00010170


	//   ....[61]....
        /*04c4*/ 	.word	0x000101a0


	//   ....[62]....
        /*04c8*/ 	.word	0x000101d0


	//   ....[63]....
        /*04cc*/ 	.word	0x00010270


	//   ....[64]....
        /*04d0*/ 	.word	0x000102d0


	//   ....[65]....
        /*04d4*/ 	.word	0x00010370


	//   ....[66]....
        /*04d8*/ 	.word	0x00011830


	//   ....[67]....
        /*04dc*/ 	.word	0x00012540


	//   ....[68]....
        /*04e0*/ 	.word	0x00012550


	//   ....[69]....
        /*04e4*/ 	.word	0x00012570


	//   ....[70]....
        /*04e8*/ 	.word	0x00012630


	//   ....[71]....
        /*04ec*/ 	.word	0x00012650


	//   ....[72]....
        /*04f0*/ 	.word	0x000126f0


	//   ....[73]....
        /*04f4*/ 	.word	0x00012710


	//   ....[74]....
        /*04f8*/ 	.word	0x00012720


	//   ....[75]....
        /*04fc*/ 	.word	0x000127b0


	//   ....[76]....
        /*0500*/ 	.word	0x00012800


	//   ....[77]....
        /*0504*/ 	.word	0x00012810


	//   ....[78]....
        /*0508*/ 	.word	0x00012840


	//   ....[79]....
        /*050c*/ 	.word	0x00015570


	//   ....[80]....
        /*0510*/ 	.word	0x000155c0


	//   ....[81]....
        /*0514*/ 	.word	0x000155f0


	//   ....[82]....
        /*0518*/ 	.word	0x00015620


	//   ....[83]....
        /*051c*/ 	.word	0x00015630


	//   ....[84]....
        /*0520*/ 	.word	0x00015660


	//   ....[85]....
        /*0524*/ 	.word	0x00015690


	//   ....[86]....
        /*0528*/ 	.word	0x000156c0


	//   ....[87]....
        /*052c*/ 	.word	0x00015840


	//   ....[88]....
        /*0530*/ 	.word	0x00015870


	//   ....[89]....
        /*0534*/ 	.word	0x000158a0


	//   ....[90]....
        /*0538*/ 	.word	0x000158d0


	//   ....[91]....
        /*053c*/ 	.word	0x00015900


	//   ....[92]....
        /*0540*/ 	.word	0x00015930


	//   ....[93]....
        /*0544*/ 	.word	0x000159f0


	//   ....[94]....
        /*0548*/ 	.word	0x00015a10


	//   ....[95]....
        /*054c*/ 	.word	0x00015a80


	//   ....[96]....
        /*0550*/ 	.word	0x00016120


	//   ....[97]....
        /*0554*/ 	.word	0x00016780


	//   ....[98]....
        /*0558*/ 	.word	0x00016940


	//   ....[99]....
        /*055c*/ 	.word	0x00016990


	//   ....[100]....
        /*0560*/ 	.word	0x000169f0


	//   ....[101]....
        /*0564*/ 	.word	0x00016b00


	//   ....[102]....
        /*0568*/ 	.word	0x00016b60


	//   ....[103]....
        /*056c*/ 	.word	0x00016c80


	//   ....[104]....
        /*0570*/ 	.word	0x00016ce0


	//   ....[105]....
        /*0574*/ 	.word	0x00016d80


	//   ....[106]....
        /*0578*/ 	.word	0x00016e50


	//   ....[107]....
        /*057c*/ 	.word	0x00016f50


	//   ....[108]....
        /*0580*/ 	.word	0x00016fd0


	//   ....[109]....
        /*0584*/ 	.word	0x000170c0


	//   ....[110]....
        /*0588*/ 	.word	0x000173d0


	//   ....[111]....
        /*058c*/ 	.word	0x00017470


	//   ....[112]....
        /*0590*/ 	.word	0x00017590


	//   ....[113]....
        /*0594*/ 	.word	0x00017600


	//   ....[114]....
        /*0598*/ 	.word	0x00017670


	//   ....[115]....
        /*059c*/ 	.word	0x000176e0


	//   ....[116]....
        /*05a0*/ 	.word	0x00017750


	//   ....[117]....
        /*05a4*/ 	.word	0x000177d0


	//   ....[118]....
        /*05a8*/ 	.word	0x00017860


	//   ....[119]....
        /*05ac*/ 	.word	0x000178f0


	//   ....[120]....
        /*05b0*/ 	.word	0x00017960


	//   ....[121]....
        /*05b4*/ 	.word	0x000179d0


	//   ....[122]....
        /*05b8*/ 	.word	0x00017a40


	//   ....[123]....
        /*05bc*/ 	.word	0x00017ac0


	//   ....[124]....
        /*05c0*/ 	.word	0x00017b30


	//   ....[125]....
        /*05c4*/ 	.word	0x00017bd0


	//   ....[126]....
        /*05c8*/ 	.word	0x00017c60


	//   ....[127]....
        /*05cc*/ 	.word	0x00017d80


	//----- nvinfo : EIATTR_REG_RECONFIG
	.align		4
.L_205:
        /*05d0*/ 	.byte	0x01, 0x54
	.zero		2


	//----- nvinfo : EIATTR_SYSCALL_OFFSETS
	.align		4
        /*05d4*/ 	.byte	0x04, 0x46
        /*05d6*/ 	.short	(.L_207 - .L_206)


	//   ....[0]....
.L_206:
        /*05d8*/ 	.word	0x00001c20


	//   ....[1]....
        /*05dc*/ 	.word	0x000114a0


	//   ....[2]....
        /*05e0*/ 	.word	0x000115f0


	//   ....[3]....
        /*05e4*/ 	.word	0x000116e0


	//   ....[4]....
        /*05e8*/ 	.word	0x00011fb0


	//----- nvinfo : EIATTR_MBARRIER_INSTR_OFFSETS
	.align		4
.L_207:
        /*05ec*/ 	.byte	0x04, 0x39
        /*05ee*/ 	.short	(.L_209 - .L_208)


	//   ....[0]....
.L_208:
        /*05f0*/ 	.word	0x00000270
        /*05f4*/ 	.word	0x000000ff
        /*05f8*/ 	.word	0x0002d800
        /*05fc*/ 	.short	0x0100
        /*05fe*/ 	.byte	0x08
	.zero		1


	//   ....[1]....
        /*0600*/ 	.word	0x00000280
        /*0604*/ 	.word	0x000000ff
        /*0608*/ 	.word	0x0002d820
        /*060c*/ 	.short	0x0100
        /*060e*/ 	.byte	0x08
	.zero		1


	//   ....[2]....
        /*0610*/ 	.word	0x00000370
        /*0614*/ 	.word	0x000000ff
        /*0618*/ 	.word	0x0002d830
        /*061c*/ 	.short	0x0100
        /*061e*/ 	.byte	0x08
	.zero		1


	//   ....[3]....
        /*0620*/ 	.word	0x00000380
        /*0624*/ 	.word	0x000000ff
        /*0628*/ 	.word	0x0002d840
        /*062c*/ 	.short	0x0100
        /*062e*/ 	.byte	0x08
	.zero		1


	//   ....[4]....
        /*0630*/ 	.word	0x00000390
        /*0634*/ 	.word	0x000000ff
        /*0638*/ 	.word	0x0002d838
        /*063c*/ 	.short	0x0100
        /*063e*/ 	.byte	0x08
	.zero		1


	//   ....[5]....
        /*0640*/ 	.word	0x000003a0
        /*0644*/ 	.word	0x000000ff
        /*0648*/ 	.word	0x0002d848
        /*064c*/ 	.short	0x0100
        /*064e*/ 	.byte	0x08
	.zero		1


	//   ....[6]....
        /*0650*/ 	.word	0x000004d0
        /*0654*/ 	.word	0x000000ff
        /*0658*/ 	.word	0x0002d850
        /*065c*/ 	.short	0x0100
        /*065e*/ 	.byte	0x08
	.zero		1


	//   ....[7]....
        /*0660*/ 	.word	0x000004e0
        /*0664*/ 	.word	0x000000ff
        /*0668*/ 	.word	0x0002d860
        /*066c*/ 	.short	0x0100
        /*066e*/ 	.byte	0x08
	.zero		1


	//   ....[8]....
        /*0670*/ 	.word	0x000004f0
        /*0674*/ 	.word	0x000000ff
        /*0678*/ 	.word	0x0002d858
        /*067c*/ 	.short	0x0100
        /*067e*/ 	.byte	0x08
	.zero		1


	//   ....[9]....
        /*0680*/ 	.word	0x00000500
        /*0684*/ 	.word	0x000000ff
        /*0688*/ 	.word	0x0002d868
        /*068c*/ 	.short	0x0100
        /*068e*/ 	.byte	0x08
	.zero		1


	//   ....[10]....
        /*0690*/ 	.word	0x000005f0
        /*0694*/ 	.word	0x000000ff
        /*0698*/ 	.word	0x0002d870
        /*069c*/ 	.short	0x0100
        /*069e*/ 	.byte	0x06
	.zero		1


	//   ....[11]....
        /*06a0*/ 	.word	0x00000600
        /*06a4*/ 	.word	0x000000ff
        /*06a8*/ 	.word	0x0002d880
        /*06ac*/ 	.short	0x0100
        /*06ae*/ 	.byte	0x06
	.zero		1


	//   ....[12]....
        /*06b0*/ 	.word	0x00000610
        /*06b4*/ 	.word	0x000000ff
        /*06b8*/ 	.word	0x0002d878
        /*06bc*/ 	.short	0x0100
        /*06be*/ 	.byte	0x06
	.zero		1


	//   ....[13]....
        /*06c0*/ 	.word	0x00000620
        /*06c4*/ 	.word	0x000000ff
        /*06c8*/ 	.word	0x0002d888
        /*06cc*/ 	.short	0x0100
        /*06ce*/ 	.byte	0x06
	.zero		1


	//   ....[14]....
        /*06d0*/ 	.word	0x00000750
        /*06d4*/ 	.word	0x000000ff
        /*06d8*/ 	.word	0x0002d890
        /*06dc*/ 	.short	0x0100
        /*06de*/ 	.byte	0x08
	.zero		1


	//   ....[15]....
        /*06e0*/ 	.word	0x00000760
        /*06e4*/ 	.word	0x000000ff
        /*06e8*/ 	.word	0x0002d8a0
        /*06ec*/ 	.short	0x0100
        /*06ee*/ 	.byte	0x08
	.zero		1


	//   ....[16]....
        /*06f0*/ 	.word	0x00000770
        /*06f4*/ 	.word	0x000000ff
        /*06f8*/ 	.word	0x0002d898
        /*06fc*/ 	.short	0x0100
        /*06fe*/ 	.byte	0x08
	.zero		1


	//   ....[17]....
        /*0700*/ 	.word	0x00000780
        /*0704*/ 	.word	0x000000ff
        /*0708*/ 	.word	0x0002d8a8
        /*070c*/ 	.short	0x0100
        /*070e*/ 	.byte	0x08
	.zero		1


	//   ....[18]....
        /*0710*/ 	.word	0x000008b0
        /*0714*/ 	.word	0x000000ff
        /*0718*/ 	.word	0x0002d8b0
        /*071c*/ 	.short	0x0100
        /*071e*/ 	.byte	0x08
	.zero		1


	//   ....[19]....
        /*0720*/ 	.word	0x000008c0
        /*0724*/ 	.word	0x000000ff
        /*0728*/ 	.word	0x0002d8c0
        /*072c*/ 	.short	0x0100
        /*072e*/ 	.byte	0x08
	.zero		1


	//   ....[20]....
        /*0730*/ 	.word	0x000008d0
        /*0734*/ 	.word	0x000000ff
        /*0738*/ 	.word	0x0002d8b8
        /*073c*/ 	.short	0x0100
        /*073e*/ 	.byte	0x08
	.zero		1


	//   ....[21]....
        /*0740*/ 	.word	0x000008e0
        /*0744*/ 	.word	0x000000ff
        /*0748*/ 	.word	0x0002d8c8
        /*074c*/ 	.short	0x0100
        /*074e*/ 	.byte	0x08
	.zero		1


	//   ....[22]....
        /*0750*/ 	.word	0x00001ca0
        /*0754*/ 	.word	0x000000ff
        /*0758*/ 	.word	0x0002d800
        /*075c*/ 	.short	0x010a
        /*075e*/ 	.byte	0x2a
	.zero		1


	//   ....[23]....
        /*0760*/ 	.word	0x00001d20
        /*0764*/ 	.word	0x00000005
        /*0768*/ 	.word	0x0002d830
        /*076c*/ 	.short	0x010a
        /*076e*/ 	.byte	0x3f
	.zero		1


	//   ....[24]....
        /*0770*/ 	.word	0x00001d80
        /*0774*/ 	.word	0x00000005
        /*0778*/ 	.word	0x0002d830
        /*077c*/ 	.short	0x010a
        /*077e*/ 	.byte	0x3f
	.zero		1


	//   ....[25]....
        /*0780*/ 	.word	0x000021f0
        /*0784*/ 	.word	0x00000000
        /*0788*/ 	.word	0x00000000
        /*078c*/ 	.short	0x0101
        /*078e*/ 	.byte	0x3f
	.zero		1


	//   ....[26]....
        /*0790*/ 	.word	0x00005160
        /*0794*/ 	.word	0x000000ff
        /*0798*/ 	.word	0x0002d830
        /*079c*/ 	.short	0x010a
        /*079e*/ 	.byte	0x06
	.zero		1


	//   ....[27]....
        /*07a0*/ 	.word	0x000051a0
        /*07a4*/ 	.word	0x000000ff
        /*07a8*/ 	.word	0x0002d830
        /*07ac*/ 	.short	0x010a
        /*07ae*/ 	.byte	0x06
	.zero		1


	//   ....[28]....
        /*07b0*/ 	.word	0x00005440
        /*07b4*/ 	.word	0x000000ff
        /*07b8*/ 	.word	0x0002d850
        /*07bc*/ 	.short	0x010a
        /*07be*/ 	.byte	0x06
	.zero		1


	//   ....[29]....
        /*07c0*/ 	.word	0x00005480
        /*07c4*/ 	.word	0x000000ff
        /*07c8*/ 	.word	0x0002d850
        /*07cc*/ 	.short	0x010a
        /*07ce*/ 	.byte	0x06
	.zero		1


	//   ....[30]....
        /*07d0*/ 	.word	0x00005a70
        /*07d4*/ 	.word	0x00000007
        /*07d8*/ 	.word	0x00000000
        /*07dc*/ 	.short	0x0101
        /*07de*/ 	.byte	0x3f
	.zero		1


	//   ....[31]....
        /*07e0*/ 	.word	0x00007600
        /*07e4*/ 	.word	0x00000036
        /*07e8*/ 	.word	0x00000000
        /*07ec*/ 	.short	0x0101
        /*07ee*/ 	.byte	0x3f
	.zero		1


	//   ....[32]....
        /*07f0*/ 	.word	0x00008580
        /*07f4*/ 	.word	0x000000ff
        /*07f8*/ 	.word	0x0002d830
        /*07fc*/ 	.short	0x010a
        /*07fe*/ 	.byte	0x06
	.zero		1


	//   ....[33]....
        /*0800*/ 	.word	0x000085c0
        /*0804*/ 	.word	0x000000ff
        /*0808*/ 	.word	0x0002d830
        /*080c*/ 	.short	0x010a
        /*080e*/ 	.byte	0x06
	.zero		1


	//   ....[34]....
        /*0810*/ 	.word	0x00008860
        /*0814*/ 	.word	0x000000ff
        /*0818*/ 	.word	0x0002d850
        /*081c*/ 	.short	0x010a
        /*081e*/ 	.byte	0x06
	.zero		1


	//   ....[35]....
        /*0820*/ 	.word	0x000088a0
        /*0824*/ 	.word	0x000000ff
        /*0828*/ 	.word	0x0002d850
        /*082c*/ 	.short	0x010a
        /*082e*/ 	.byte	0x06
	.zero		1


	//   ....[36]....
        /*0830*/ 	.word	0x00009a80
        /*0834*/ 	.word	0x0000002a
        /*0838*/ 	.word	0x00000000
        /*083c*/ 	.short	0x0101
        /*083e*/ 	.byte	0x3f
	.zero		1


	//   ....[37]....
        /*0840*/ 	.word	0x00009b10
        /*0844*/ 	.word	0x00000037
        /*0848*/ 	.word	0x00000000
        /*084c*/ 	.short	0x0101
        /*084e*/ 	.byte	0x3f
	.zero		1


	//   ....[38]....
        /*0850*/ 	.word	0x0000a660
        /*0854*/ 	.word	0x000000ff
        /*0858*/ 	.word	0x0002d830
        /*085c*/ 	.short	0x010a
        /*085e*/ 	.byte	0x06
	.zero		1


	//   ....[39]....
        /*0860*/ 	.word	0x0000a6a0
        /*0864*/ 	.word	0x000000ff
        /*0868*/ 	.word	0x0002d830
        /*086c*/ 	.short	0x010a
        /*086e*/ 	.byte	0x06
	.zero		1


	//   ....[40]....
        /*0870*/ 	.word	0x0000a940
        /*0874*/ 	.word	0x000000ff
        /*0878*/ 	.word	0x0002d850
        /*087c*/ 	.short	0x010a
        /*087e*/ 	.byte	0x06
	.zero		1


	//   ....[41]....
        /*0880*/ 	.word	0x0000a980
        /*0884*/ 	.word	0x000000ff
        /*0888*/ 	.word	0x0002d850
        /*088c*/ 	.short	0x010a
        /*088e*/ 	.byte	0x06
	.zero		1


	//   ....[42]....
        /*0890*/ 	.word	0x0000af30
        /*0894*/ 	.word	0x00000009
        /*0898*/ 	.word	0x00000000
        /*089c*/ 	.short	0x0101
        /*089e*/ 	.byte	0x3f
	.zero		1


	//   ....[43]....
        /*08a0*/ 	.word	0x0000ca90
        /*08a4*/ 	.word	0x00000036
        /*08a8*/ 	.word	0x00000000
        /*08ac*/ 	.short	0x0101
        /*08ae*/ 	.byte	0x3f
	.zero		1


	//   ....[44]....
        /*08b0*/ 	.word	0x0000d6b0
        /*08b4*/ 	.word	0x000000ff
        /*08b8*/ 	.word	0x0002d850
        /*08bc*/ 	.short	0x010a
        /*08be*/ 	.byte	0x09
	.zero		1


	//   ....[45]....
        /*08c0*/ 	.word	0x0000d6f0
        /*08c4*/ 	.word	0x000000ff
        /*08c8*/ 	.word	0x0002d850
        /*08cc*/ 	.short	0x010a
        /*08ce*/ 	.byte	0x09
	.zero		1


	//   ....[46]....
        /*08d0*/ 	.word	0x0000dd30
        /*08d4*/ 	.word	0x00000006
        /*08d8*/ 	.word	0x00000000
        /*08dc*/ 	.short	0x0101
        /*08de*/ 	.byte	0x3f
	.zero		1


	//   ....[47]....
        /*08e0*/ 	.word	0x0000eff0
        /*08e4*/ 	.word	0x000000ff
        /*08e8*/ 	.word	0x00000000
        /*08ec*/ 	.short	0x0101
        /*08ee*/ 	.byte	0x04
	.zero		1


	//   ....[48]....
        /*08f0*/ 	.word	0x00011a50
        /*08f4*/ 	.word	0x00000000
        /*08f8*/ 	.word	0x0002d840
        /*08fc*/ 	.short	0x010a
        /*08fe*/ 	.byte	0x3f
	.zero		1


	//   ....[49]....
        /*0900*/ 	.word	0x000129d0
        /*0904*/ 	.word	0x00000016
        /*0908*/ 	.word	0x0002d800
        /*090c*/ 	.short	0x0107
        /*090e*/ 	.byte	0x3f
	.zero		1


	//   ....[50]....
        /*0910*/ 	.word	0x00012ad0
        /*0914*/ 	.word	0x00000016
        /*0918*/ 	.word	0x0002d800
        /*091c*/ 	.short	0x0101
        /*091e*/ 	.byte	0x3f
	.zero		1


	//   ....[51]....
        /*0920*/ 	.word	0x00012af0
        /*0924*/ 	.word	0x00000016
        /*0928*/ 	.word	0x0002d820
        /*092c*/ 	.short	0x010a
        /*092e*/ 	.byte	0x3f
	.zero		1


	//   ....[52]....
        /*0930*/ 	.word	0x00012e10
        /*0934*/ 	.word	0x00000003
        /*0938*/ 	.word	0x0002d840
        /*093c*/ 	.short	0x010a
        /*093e*/ 	.byte	0x3f
	.zero		1


	//   ....[53]....
        /*0940*/ 	.word	0x00013290
        /*0944*/ 	.word	0x00000003
        /*0948*/ 	.word	0x00000060
        /*094c*/ 	.short	0x010a
        /*094e*/ 	.byte	0x3f
	.zero		1


	//   ....[54]....
        /*0950*/ 	.word	0x000139d0
        /*0954*/ 	.word	0x00000003
        /*0958*/ 	.word	0x0002d840
        /*095c*/ 	.short	0x010a
        /*095e*/ 	.byte	0x3f
	.zero		1


	//   ....[55]....
        /*0960*/ 	.word	0x00013e50
        /*0964*/ 	.word	0x0000000c
        /*0968*/ 	.word	0x00000060
        /*096c*/ 	.short	0x010a
        /*096e*/ 	.byte	0x3f
	.zero		1


	//   ....[56]....
        /*0970*/ 	.word	0x000144c0
        /*0974*/ 	.word	0x00000002
        /*0978*/ 	.word	0x0002d840
        /*097c*/ 	.short	0x010a
        /*097e*/ 	.byte	0x3f
	.zero		1


	//   ....[57]....
        /*0980*/ 	.word	0x00014950
        /*0984*/ 	.word	0x00000007
        /*0988*/ 	.word	0x00000060
        /*098c*/ 	.short	0x010a
        /*098e*/ 	.byte	0x3f
	.zero		1


	//   ....[58]....
        /*0990*/ 	.word	0x00014f70
        /*0994*/ 	.word	0x00000003
        /*0998*/ 	.word	0x0002d860
        /*099c*/ 	.short	0x010a
        /*099e*/ 	.byte	0x3f
	.zero		1


	//   ....[59]....
        /*09a0*/ 	.word	0x000160a0
        /*09a4*/ 	.word	0x00000009
        /*09a8*/ 	.word	0x0002d820
        /*09ac*/ 	.short	0x010a
        /*09ae*/ 	.byte	0x3f
	.zero		1


	//   ....[60]....
        /*09b0*/ 	.word	0x00016240
        /*09b4*/ 	.word	0x00000005
        /*09b8*/ 	.word	0x00000000
        /*09bc*/ 	.short	0x010a
        /*09be*/ 	.byte	0x3f
	.zero		1


	//   ....[61]....
        /*09c0*/ 	.word	0x000162b0
        /*09c4*/ 	.word	0x00000003
        /*09c8*/ 	.word	0x00000000
        /*09cc*/ 	.short	0x010a
        /*09ce*/ 	.byte	0x3f
	.zero		1


	//   ....[62]....
        /*09d0*/ 	.word	0x00016310
        /*09d4*/ 	.word	0x00000017
        /*09d8*/ 	.word	0x00000000
        /*09dc*/ 	.short	0x010a
        /*09de*/ 	.byte	0x3f
	.zero		1


	//   ....[63]....
        /*09e0*/ 	.word	0x00016340
        /*09e4*/ 	.word	0x00000007
        /*09e8*/ 	.word	0x00000000
        /*09ec*/ 	.short	0x010a
        /*09ee*/ 	.byte	0x3f
	.zero		1


	//   ....[64]....
        /*09f0*/ 	.word	0x000163b0
        /*09f4*/ 	.word	0x00000003
        /*09f8*/ 	.word	0x0002d800
        /*09fc*/ 	.short	0x010a
        /*09fe*/ 	.byte	0x3f
	.zero		1


	//   ....[65]....
        /*0a00*/ 	.word	0x00016400
        /*0a04*/ 	.word	0x00000005
        /*0a08*/ 	.word	0x0002d830
        /*0a0c*/ 	.short	0x010a
        /*0a0e*/ 	.byte	0x3f
	.zero		1


	//   ....[66]....
        /*0a10*/ 	.word	0x00016460
        /*0a14*/ 	.word	0x00000007
        /*0a18*/ 	.word	0x0002d830
        /*0a1c*/ 	.short	0x010a
        /*0a1e*/ 	.byte	0x3f
	.zero		1


	//   ....[67]....
        /*0a20*/ 	.word	0x000164c0
        /*0a24*/ 	.word	0x00000007
        /*0a28*/ 	.word	0x0002d850
        /*0a2c*/ 	.short	0x010a
        /*0a2e*/ 	.byte	0x3f
	.zero		1


	//   ....[68]....
        /*0a30*/ 	.word	0x00016520
        /*0a34*/ 	.word	0x00000005
        /*0a38*/ 	.word	0x0002d830
        /*0a3c*/ 	.short	0x010a
        /*0a3e*/ 	.byte	0x3f
	.zero		1


	//   ....[69]....
        /*0a40*/ 	.word	0x00016580
        /*0a44*/ 	.word	0x00000005
        /*0a48*/ 	.word	0x0002d850
        /*0a4c*/ 	.short	0x010a
        /*0a4e*/ 	.byte	0x3f
	.zero		1


	//   ....[70]....
        /*0a50*/ 	.word	0x000165e0
        /*0a54*/ 	.word	0x00000005
        /*0a58*/ 	.word	0x0002d830
        /*0a5c*/ 	.short	0x010a
        /*0a5e*/ 	.byte	0x3f
	.zero		1


	//   ....[71]....
        /*0a60*/ 	.word	0x00016640
        /*0a64*/ 	.word	0x00000005
        /*0a68*/ 	.word	0x0002d850
        /*0a6c*/ 	.short	0x010a
        /*0a6e*/ 	.byte	0x3f
	.zero		1


	//   ....[72]....
        /*0a70*/ 	.word	0x000166a0
        /*0a74*/ 	.word	0x00000007
        /*0a78*/ 	.word	0x0002d850
        /*0a7c*/ 	.short	0x010a
        /*0a7e*/ 	.byte	0x3f
	.zero		1


	//   ....[73]....
        /*0a80*/ 	.word	0x00016840
        /*0a84*/ 	.word	0x00000000
        /*0a88*/ 	.word	0x0002d840
        /*0a8c*/ 	.short	0x010a
        /*0a8e*/ 	.byte	0x3f
	.zero		1


	//   ....[74]....
        /*0a90*/ 	.word	0x000170f0
        /*0a94*/ 	.word	0x00000016
        /*0a98*/ 	.word	0x0002d820
        /*0a9c*/ 	.short	0x010a
        /*0a9e*/ 	.byte	0x3f
	.zero		1


	//   ....[75]....
        /*0aa0*/ 	.word	0x00017140
        /*0aa4*/ 	.word	0x00000003
        /*0aa8*/ 	.word	0x0002d840
        /*0aac*/ 	.short	0x010a
        /*0aae*/ 	.byte	0x3f
	.zero		1


	//   ....[76]....
        /*0ab0*/ 	.word	0x00017190
        /*0ab4*/ 	.word	0x00000003
        /*0ab8*/ 	.word	0x00000060
        /*0abc*/ 	.short	0x010a
        /*0abe*/ 	.byte	0x3f
	.zero		1


	//   ....[77]....
        /*0ac0*/ 	.word	0x000171e0
        /*0ac4*/ 	.word	0x00000003
        /*0ac8*/ 	.word	0x0002d840
        /*0acc*/ 	.short	0x010a
        /*0ace*/ 	.byte	0x3f
	.zero		1


	//   ....[78]....
        /*0ad0*/ 	.word	0x00017230
        /*0ad4*/ 	.word	0x0000000c
        /*0ad8*/ 	.word	0x00000060
        /*0adc*/ 	.short	0x010a
        /*0ade*/ 	.byte	0x3f
	.zero		1


	//   ....[79]....
        /*0ae0*/ 	.word	0x00017280
        /*0ae4*/ 	.word	0x00000002
        /*0ae8*/ 	.word	0x0002d840
        /*0aec*/ 	.short	0x010a
        /*0aee*/ 	.byte	0x3f
	.zero		1


	//   ....[80]....
        /*0af0*/ 	.word	0x000172d0
        /*0af4*/ 	.word	0x00000007
        /*0af8*/ 	.word	0x00000060
        /*0afc*/ 	.short	0x010a
        /*0afe*/ 	.byte	0x3f
	.zero		1


	//   ....[81]....
        /*0b00*/ 	.word	0x00017320
        /*0b04*/ 	.word	0x00000003
        /*0b08*/ 	.word	0x0002d860
        /*0b0c*/ 	.short	0x010a
        /*0b0e*/ 	.byte	0x3f
	.zero		1


	//   ....[82]....
        /*0b10*/ 	.word	0x00017ca0
        /*0b14*/ 	.word	0x00000009
        /*0b18*/ 	.word	0x0002d820
        /*0b1c*/ 	.short	0x010a
        /*0b1e*/ 	.byte	0x3f
	.zero		1


	//   ....[83]....
        /*0b20*/ 	.word	0x00017e40
        /*0b24*/ 	.word	0x00000005
        /*0b28*/ 	.word	0x00000000
        /*0b2c*/ 	.short	0x010a
        /*0b2e*/ 	.byte	0x3f
	.zero		1


	//   ....[84]....
        /*0b30*/ 	.word	0x00017e90
        /*0b34*/ 	.word	0x00000003
        /*0b38*/ 	.word	0x00000000
        /*0b3c*/ 	.short	0x010a
        /*0b3e*/ 	.byte	0x3f
	.zero		1


	//   ....[85]....
        /*0b40*/ 	.word	0x00017ee0
        /*0b44*/ 	.word	0x00000017
        /*0b48*/ 	.word	0x00000000
        /*0b4c*/ 	.short	0x010a
        /*0b4e*/ 	.byte	0x3f
	.zero		1


	//----- nvinfo : EIATTR_NUM_MBARRIERS
	.align		4
.L_209:
        /*0b50*/ 	.byte	0x03, 0x38
        /*0b52*/ 	.short	0x0016


	//----- nvinfo : EIATTR_EXIT_INSTR_OFFSETS
	.align		4
        /*0b54*/ 	.byte	0x04, 0x1c
        /*0b56*/ 	.short	(.L_211 - .L_210)


	//   ....[0]....
.L_210:
        /*0b58*/ 	.word	0x00000a80


	//   ....[1]....
        /*0b5c*/ 	.word	0x0000fc40


	//   ....[2]....
        /*0b60*/ 	.word	0x00016390


	//----- nvinfo : EIATTR_MAX_THREADS
	.align		4
.L_211:
        /*0b64*/ 	.byte	0x04, 0x05
        /*0b66*/ 	.short	(.L_213 - .L_212)
.L_212:
        /*0b68*/ 	.word	0x00000200
        /*0b6c*/ 	.word	0x00000001
        /*0b70*/ 	.word	0x00000001


	//----- nvinfo : EIATTR_CRS_STACK_SIZE
	.align		4
.L_213:
        /*0b74*/ 	.byte	0x04, 0x1e
        /*0b76*/ 	.short	(.L_215 - .L_214)
.L_214:
        /*0b78*/ 	.word	0x00000000


	//----- nvinfo : EIATTR_CBANK_PARAM_SIZE
	.align		4
.L_215:
        /*0b7c*/ 	.byte	0x03, 0x19
        /*0b7e*/ 	.short	0x0af0


	//----- nvinfo : EIATTR_PARAM_CBANK
	.align		4
        /*0b80*/ 	.byte	0x04, 0x0a
        /*0b82*/ 	.short	(.L_217 - .L_216)
	.align		4
.L_216:
        /*0b84*/ 	.word	index@(.nv.constant0._ZN7cutlass13device_kernelIN5flash11enable_sm90INS1_16FlashAttnFwdSm90INS1_25CollectiveMainloopFwdSm90ILi2EN4cute5tupleIJNS5_1CILi1EEES8_S8_EEENS6_IJNS7_ILi192EEENS7_ILi128EEENS7_ILi96EEEEEELi96ENS_10bfloat16_tEfNS_4arch4Sm90ELb0ELb1ELb0ELb1ELb0ELb0ELb0ELb0ELb1ELb1ELb0ELb0EEENS1_21CollectiveEpilogueFwdINS6_IJSA_SC_SB_EEES9_SE_SG_Li384ELb1ELb1ELb0ELb0EEENS1_36VarlenDynamicPersistentTileSchedulerILi192ELi128ELi384ELi128ELb0ELb1ELb1ELb1ELb0ELb1EEEEEEEEEvNT_6ParamsE)
        /*0b88*/ 	.short	0x0210
        /*0b8a*/ 	.short	0x0af0


	//----- nvinfo : EIATTR_SW_WAR
	.align		4
.L_217:
        /*0b8c*/ 	.byte	0x04, 0x36
        /*0b8e*/ 	.short	(.L_219 - .L_218)
.L_218:
        /*0b90*/ 	.word	0x00000008
.L_219:


//--------------------- .nv.info._ZN7cutlass13device_kernelIN5flash11enable_sm90INS1_16FlashAttnFwdSm90INS1_25CollectiveMainloopFwdSm90ILi2EN4cute5tupleIJNS5_1CILi1EEES8_S8_EEENS6_IJNS7_ILi192EEENS7_ILi128EEENS7_ILi96EEEEEELi96ENS_10bfloat16_tEfNS_4arch4Sm90ELb0ELb1ELb0ELb1ELb0ELb1ELb0ELb0ELb1ELb1ELb0ELb0EEENS1_21CollectiveEpilogueFwdINS6_IJSA_SC_SB_EEES9_SE_SG_Li384ELb1ELb1ELb0ELb0EEENS1_36VarlenDynamicPersistentTileSchedulerILi192ELi128ELi384ELi128ELb0ELb1ELb1ELb1ELb0ELb1EEEEEEEEEvNT_6ParamsE --------------------------
	.section	.nv.info._ZN7cutlass13device_kernelIN5flash11enable_sm90INS1_16FlashAttnFwdSm90INS1_25CollectiveMainloopFwdSm90ILi2EN4cute5tupleIJNS5_1CILi1EEES8_S8_EEENS6_IJNS7_ILi192EEENS7_ILi128EEENS7_ILi96EEEEEELi96ENS_10bfloat16_tEfNS_4arch4Sm90ELb0ELb1ELb0ELb1ELb0ELb1ELb0ELb0ELb1ELb1ELb0ELb0EEENS1_21CollectiveEpilogueFwdINS6_IJSA_SC_SB_EEES9_SE_SG_Li384ELb1ELb1ELb0ELb0EEENS1_36VarlenDynamicPersistentTileSchedulerILi192ELi128ELi384ELi128ELb0ELb1ELb1ELb1ELb0ELb1EEEEEEEEEvNT_6ParamsE,"",@"SHT_CUDA_INFO"
	.sectionflags	@""
	.align	4


	//----- nvinfo : EIATTR_CUDA_API_VERSION
	.align		4
        /*0000*/ 	.byte	0x04, 0x37
        /*0002*/ 	.short	(.L_221 - .L_220)
.L_220:
        /*0004*/ 	.word	0x00000082


	//----- nvinfo : EIATTR_KPARAM_INFO
	.align		4
.L_221:
        /*0008*/ 	.byte	0x04, 0x17
        /*000a*/ 	.short	(.L_223 - .L_222)
.L_222:
        /*000c*/ 	.word	0x00000000
        /*0010*/ 	.short	0x0000
        /*0012*/ 	.short	0x0070
        /*0014*/ 	.byte	0x00, 0xf0, 0x01, 0x2a


	//----- nvinfo : EIATTR_SPARSE_MMA_MASK
	.align		4
.L_223:
        /*0018*/ 	.byte	0x03, 0x50
        /*001a*/ 	.short	0x0000


	//----- nvinfo : EIATTR_MAXREG_COUNT
	.align		4
        /*001c*/ 	.byte	0x03, 0x1b
        /*001e*/ 	.short	0x0080


	//----- nvinfo : EIATTR_NUM_BARRIERS
	.align		4
        /*0020*/ 	.byte	0x02, 0x4c
        /*0022*/ 	.byte	0x10
	.zero		1


	//----- nvinfo : EIATTR_EXTERNS
	.align		4
        /*0024*/ 	.byte	0x04, 0x0f
        /*0026*/ 	.short	(.L_225 - .L_224)


	//   ....[0]....
	.align		4
.L_224:
        /*0028*/ 	.word	index@(__assertfail)


	//----- nvinfo : EIATTR_ANNOTATIONS
	.align		4
.L_225:
        /*002c*/ 	.byte	0x04, 0x55
        /*002e*/ 	.short	(.L_227 - .L_226)


	//   ....[0]....
.L_226:
        /* <DEDUP_REMOVED lines=84> */


	//----- nvinfo : EIATTR_MERCURY_ISA_VERSION
	.align		4
.L_227:
        /*0558*/ 	.byte	0x03, 0x5f
        /*055a*/ 	.short	0x0101


	//----- nvinfo : EIATTR_UNUSED_LOAD_BYTE_OFFSET
	.align		4
        /*055c*/ 	.byte	0x04, 0x44
        /*055e*/ 	.short	(.L_229 - .L_228)


	//   ....[0]....
.L_228:
        /*0560*/ 	.word	0x00000ae0
        /*0564*/ 	.word	0x0000fff0


	//   ....[1]....
        /*0568*/ 	.word	0x00018e00
        /*056c*/ 	.word	0x0000fff0


	//----- nvinfo : EIATTR_INT_WARP_WIDE_INSTR_OFFSETS
	.align		4
.L_229:
        /*0570*/ 	.byte	0x04, 0x31
        /*0572*/ 	.short	(.L_231 - .L_230)


	//   ....[0]....
.L_230:
        /*0574*/ 	.word	0x00000190


	//   ....[1]....
        /*0578*/ 	.word	0x000001d0


	//   ....[2]....
        /*057c*/ 	.word	0x00000240


	//   ....[3]....
        /*0580*/ 	.word	0x0001db40


	//   ....[4]....
        /*0584*/ 	.word	0x0001dbd0


	//   ....[5]....
        /*0588*/ 	.word	0x00021700


	//   ....[6]....
        /*058c*/ 	.word	0x00021790


	//----- nvinfo : EIATTR_COOP_GROUP_MASK_REGIDS
	.align		4
.L_231:
        /*0590*/ 	.byte	0x04, 0x29
        /*0592*/ 	.short	(.L_233 - .L_232)


	//   ....[0]....
.L_232:
        /*0594*/ 	.word	0xffffffff


	//   ....[1]....
        /*0598*/ 	.word	0xffffffff


	//   ....[2]....
        /*059c*/ 	.word	0xffffffff


	//   ....[3]....
        /*05a0*/ 	.word	0xffffffff


	//   ....[4]....
        /*05a4*/ 	.word	0xffffffff


	//   ....[5]....
        /*05a8*/ 	.word	0xffffffff


	//   ....[6]....
        /*05ac*/ 	.word	0xffffffff


	//   ....[7]....
        /*05b0*/ 	.word	0xffffffff


	//   ....[8]....
        /*05b4*/ 	.word	0xffffffff


	//   ....[9]....
        /*05b8*/ 	.word	0xffffffff


	//   ....[10]....
        /*05bc*/ 	.word	0xffffffff


	//   ....[11]....
        /*05c0*/ 	.word	0xffffffff


	//   ....[12]....
        /*05c4*/ 	.word	0xffffffff


	//   ....[13]....
        /*05c8*/ 	.word	0xffffffff


	//   ....[14]....
        /*05cc*/ 	.word	0xffffffff


	//   ....[15]....
        /*05d0*/ 	.word	0xffffffff


	//   ....[16]....
        /*05d4*/ 	.word	0xffffffff


	//   ....[17]....
        /*05d8*/ 	.word	0xffffffff


	//   ....[18]....
        /*05dc*/ 	.word	0xffffffff


	//   ....[19]....
        /*05e0*/ 	.word	0xffffffff


	//   ....[20]....
        /*05e4*/ 	.word	0xffffffff


	//   ....[21]....
        /*05e8*/ 	.word	0xffffffff


	//   ....[22]....
        /*05ec*/ 	.word	0xffffffff


	//   ....[23]....
        /*05f0*/ 	.word	0xffffffff


	//   ....[24]....
        /*05f4*/ 	.word	0xffffffff


	//   ....[25]....
        /*05f8*/ 	.word	0xffffffff


	//   ....[26]....
        /*05fc*/ 	.word	0xffffffff


	//   ....[27]....
        /*0600*/ 	.word	0xffffffff


	//   ....[28]....
        /*0604*/ 	.word	0xffffffff


	//   ....[29]....
        /*0608*/ 	.word	0xffffffff


	//   ....[30]....
        /*060c*/ 	.word	0xffffffff


	//   ....[31]....
        /*0610*/ 	.word	0xffffffff


	//   ....[32]....
        /*0614*/ 	.word	0xffffffff


	//   ....[33]....
        /*0618*/ 	.word	0xffffffff


	//   ....[34]....
        /*061c*/ 	.word	0xffffffff


	//   ....[35]....
        /*0620*/ 	.word	0xffffffff


	//   ....[36]....
        /*0624*/ 	.word	0xffffffff


	//   ....[37]....
        /*0628*/ 	.word	0xffffffff


	//   ....[38]....
        /*062c*/ 	.word	0xffffffff


	//   ....[39]....
        /*0630*/ 	.word	0xffffffff


	//   ....[40]....
        /*0634*/ 	.word	0xffffffff


	//   ....[41]....
        /*0638*/ 	.word	0xffffffff


	//   ....[42]....
        /*063c*/ 	.word	0xffffffff


	//   ....[43]....
        /*0640*/ 	.word	0xffffffff


	//   ....[44]....
        /*0644*/ 	.word	0xffffffff


	//   ....[45]....
        /*0648*/ 	.word	0xffffffff


	//   ....[46]....
        /*064c*/ 	.word	0xffffffff


	//   ....[47]....
        /*0650*/ 	.word	0xffffffff


	//   ....[48]....
        /*0654*/ 	.word	0xffffffff


	//   ....[49]....
        /*0658*/ 	.word	0xffffffff


	//   ....[50]....
        /*065c*/ 	.word	0xffffffff


	//   ....[51]....
        /*0660*/ 	.word	0xffffffff


	//   ....[52]....
        /*0664*/ 	.word	0xffffffff


	//   ....[53]....
        /*0668*/ 	.word	0xffffffff


	//   ....[54]....
        /*066c*/ 	.word	0xffffffff


	//   ....[55]....
        /*0670*/ 	.word	0xffffffff


	//   ....[56]....
        /*0674*/ 	.word	0xffffffff


	//   ....[57]....
        /*0678*/ 	.word	0xffffffff


	//   ....[58]....
        /*067c*/ 	.word	0xffffffff


	//   ....[59]....
        /*0680*/ 	.word	0xffffffff


	//   ....[60]....
        /*0684*/ 	.word	0xffffffff


	//   ....[61]....
        /*0688*/ 	.word	0xffffffff


	//   ....[62]....
        /*068c*/ 	.word	0xffffffff


	//   ....[63]....
        /*0690*/ 	.word	0xffffffff


	//   ....[64]....
        /*0694*/ 	.word	0xffffffff


	//   ....[65]....
        /*0698*/ 	.word	0xffffffff


	//   ....[66]....
        /*069c*/ 	.word	0xffffffff


	//   ....[67]....
        /*06a0*/ 	.word	0xffffffff


	//   ....[68]....
        /*06a4*/ 	.word	0xffffffff


	//   ....[69]....
        /*06a8*/ 	.word	0xffffffff


	//   ....[70]....
        /*06ac*/ 	.word	0xffffffff


	//   ....[71]....
        /*06b0*/ 	.word	0xffffffff


	//   ....[72]....
        /*06b4*/ 	.word	0xffffffff


	//   ....[73]....
        /*06b8*/ 	.word	0xffffffff


	//   ....[74]....
        /*06bc*/ 	.word	0xffffffff


	//   ....[75]....
        /*06c0*/ 	.word	0xffffffff


	//   ....[76]....
        /*06c4*/ 	.word	0xffffffff


	//   ....[77]....
        /*06c8*/ 	.word	0xffffffff


	//   ....[78]....
        /*06cc*/ 	.word	0xffffffff


	//   ....[79]....
        /*06d0*/ 	.word	0xffffffff


	//   ....[80]....
        /*06d4*/ 	.word	0xffffffff


	//   ....[81]....
        /*06d8*/ 	.word	0xffffffff


	//   ....[82]....
        /*06dc*/ 	.word	0xffffffff


	//   ....[83]....
        /*06e0*/ 	.word	0xffffffff


	//   ....[84]....
        /*06e4*/ 	.word	0xffffffff


	//   ....[85]....
        /*06e8*/ 	.word	0xffffffff


	//   ....[86]....
        /*06ec*/ 	.word	0xffffffff


	//   ....[87]....
        /*06f0*/ 	.word	0xffffffff


	//   ....[88]....
        /*06f4*/ 	.word	0xffffffff


	//   ....[89]....
        /*06f8*/ 	.word	0xffffffff


	//   ....[90]....
        /*06fc*/ 	.word	0xffffffff


	//   ....[91]....
        /*0700*/ 	.word	0xffffffff


	//   ....[92]....
        /*0704*/ 	.word	0xffffffff


	//   ....[93]....
        /*0708*/ 	.word	0xffffffff


	//   ....[94]....
        /*070c*/ 	.word	0xffffffff


	//   ....[95]....
        /*0710*/ 	.word	0xffffffff


	//   ....[96]....
        /*0714*/ 	.word	0xffffffff


	//   ....[97]....
        /*0718*/ 	.word	0xffffffff


	//   ....[98]....
        /*071c*/ 	.word	0xffffffff


	//   ....[99]....
        /*0720*/ 	.word	0xffffffff


	//   ....[100]....
        /*0724*/ 	.word	0xffffffff


	//   ....[101]....
        /*0728*/ 	.word	0xffffffff


	//   ....[102]....
        /*072c*/ 	.word	0xffffffff


	//   ....[103]....
        /*0730*/ 	.word	0xffffffff


	//   ....[104]....
        /*0734*/ 	.word	0xffffffff


	//   ....[105]....
        /*0738*/ 	.word	0xffffffff


	//   ....[106]....
        /*073c*/ 	.word	0x0500000f


	//   ....[107]....
        /*0740*/ 	.word	0x0500000f


	//   ....[108]....
        /*0744*/ 	.word	0x0500000f


	//   ....[109]....
        /*0748*/ 	.word	0x0500000f


	//   ....[110]....
        /*074c*/ 	.word	0x0500000f


	//   ....[111]....
        /*0750*/ 	.word	0x0500000f


	//   ....[112]....
        /*0754*/ 	.word	0x0500000f


	//   ....[113]....
        /*0758*/ 	.word	0x0500000f


	//   ....[114]....
        /*075c*/ 	.word	0x0500000f


	//   ....[115]....
        /*0760*/ 	.word	0x0500000f


	//   ....[116]....
        /*0764*/ 	.word	0x0500000f


	//   ....[117]....
        /*0768*/ 	.word	0x0500000f


	//   ....[118]....
        /*076c*/ 	.word	0x0500000f


	//   ....[119]....
        /*0770*/ 	.word	0x0500000f


	//   ....[120]....
        /*0774*/ 	.word	0x0500000f


	//   ....[121]....
        /*0778*/ 	.word	0x0500000f


	//   ....[122]....
        /*077c*/ 	.word	0x0500000f


	//   ....[123]....
        /*0780*/ 	.word	0x0500000f


	//   ....[124]....
        /*0784*/ 	.word	0x0500000f


	//   ....[125]....
        /*0788*/ 	.word	0x0500000f


	//   ....[126]....
        /*078c*/ 	.word	0x0500000f


	//   ....[127]....
        /*0790*/ 	.word	0x0500000f


	//   ....[128]....
        /*0794*/ 	.word	0x0500000f


	//   ....[129]....
        /*0798*/ 	.word	0x0500000f


	//   ....[130]....
        /*079c*/ 	.word	0x0500000f


	//   ....[131]....
        /*07a0*/ 	.word	0x0500000f


	//   ....[132]....
        /*07a4*/ 	.word	0x0500000f


	//   ....[133]....
        /*07a8*/ 	.word	0x0500000f


	//   ....[134]....
        /*07ac*/ 	.word	0x0500000f


	//   ....[135]....
        /*07b0*/ 	.word	0x0500000f


	//   ....[136]....
        /*07b4*/ 	.word	0x0500000f


	//   ....[137]....
        /*07b8*/ 	.word	0x0500000f


	//   ....[138]....
        /*07bc*/ 	.word	0x0500000f


	//   ....[139]....
        /*07c0*/ 	.word	0x0500000f


	//   ....[140]....
        /*07c4*/ 	.word	0x0500000f


	//   ....[141]....
        /*07c8*/ 	.word	0x0500000f


	//   ....[142]....
        /*07cc*/ 	.word	0x0500000f


	//   ....[143]....
        /*07d0*/ 	.word	0x0500000f


	//   ....[144]....
        /*07d4*/ 	.word	0x0500000f


	//   ....[145]....
        /*07d8*/ 	.word	0x0500000f


	//   ....[146]....
        /*07dc*/ 	.word	0x0500000f


	//   ....[147]....
        /*07e0*/ 	.word	0x0500000f


	//   ....[148]....
        /*07e4*/ 	.word	0x0500000f


	//   ....[149]....
        /*07e8*/ 	.word	0x0500000f


	//   ....[150]....
        /*07ec*/ 	.word	0x0500000f


	//----- nvinfo : EIATTR_COOP_GROUP_INSTR_OFFSETS
	.align		4
.L_233:
        /*07f0*/ 	.byte	0x04, 0x28
        /*07f2*/ 	.short	(.L_235 - .L_234)


	//   ....[0]....
.L_234:
        /*07f4*/ 	.word	0x00000070


	//   ....[1]....
        /*07f8*/ 	.word	0x000001a0


	//   ....[2]....
        /*07fc*/ 	.word	0x000001f0


	//   ....[3]....
        /*0800*/ 	.word	0x00000420


	//   ....[4]....
        /*0804*/ 	.word	0x00000580


	//   ....[5]....
        /*0808*/ 	.word	0x000006a0


	//   ....[6]....
        /*080c*/ 	.word	0x00000800


	//   ....[7]....
        /*0810*/ 	.word	0x00007760


	//   ....[8]....
        /*0814*/ 	.word	0x00007ed0


	//   ....[9]....
        /*0818*/ 	.word	0x00007ee0


	//   ....[10]....
        /*081c*/ 	.word	0x00007ef0


	//   ....[11]....
        /*0820*/ 	.word	0x00007f00


	//   ....[12]....
        /*0824*/ 	.word	0x00009f40


	//   ....[13]....
        /*0828*/ 	.word	0x00009f50


	//   ....[14]....
        /*082c*/ 	.word	0x00009f60


	//   ....[15]....
        /*0830*/ 	.word	0x00009f70


	//   ....[16]....
        /*0834*/ 	.word	0x0000c150


	//   ....[17]....
        /*0838*/ 	.word	0x0000d110


	//   ....[18]....
        /*083c*/ 	.word	0x0000d810


	//   ....[19]....
        /*0840*/ 	.word	0x0000d8b0


	//   ....[20]....
        /*0844*/ 	.word	0x0000df80


	//   ....[21]....
        /*0848*/ 	.word	0x0000dff0


	//   ....[22]....
        /*084c*/ 	.word	0x0000eee0


	//   ....[23]....
        /*0850*/ 	.word	0x0000f9c0


	//   ....[24]....
        /*0854*/ 	.word	0x00010100


	//   ....[25]....
        /*0858*/ 	.word	0x00010b10


	//   ....[26]....
        /*085c*/ 	.word	0x00010b30


	//   ....[27]....
        /*0860*/ 	.word	0x000118f0


	//   ....[28]....
        /*0864*/ 	.word	0x00011930


	//   ....[29]....
        /*0868*/ 	.word	0x00012690


	//   ....[30]....
        /*086c*/ 	.word	0x00013350


	//   ....[31]....
        /*0870*/ 	.word	0x00013370


	//   ....[32]....
        /*0874*/ 	.word	0x00013aa0


	//   ....[33]....
        /*0878*/ 	.word	0x00013ae0


	//   ....[34]....
        /*087c*/ 	.word	0x00014cf0


	//   ....[35]....
        /*0880*/ 	.word	0x00015430


	//   ....[36]....
        /*0884*/ 	.word	0x00015bb0


	//   ....[37]....
        /*0888*/ 	.word	0x000165b0


	//   ....[38]....
        /*088c*/ 	.word	0x000165d0


	//   ....[39]....
        /*0890*/ 	.word	0x000172f0


	//   ....[40]....
        /*0894*/ 	.word	0x00017310


	//   ....[41]....
        /*0898*/ 	.word	0x00018130


	//   ....[42]....
        /*089c*/ 	.word	0x00018800


	//   ....[43]....
        /*08a0*/ 	.word	0x00018830


	//   ....[44]....
        /*08a4*/ 	.word	0x00018880


	//   ....[45]....
        /*08a8*/ 	.word	0x00018890


	//   ....[46]....
        /*08ac*/ 	.word	0x00019850


	//   ....[47]....
        /*08b0*/ 	.word	0x00019890


	//   ....[48]....
        /*08b4*/ 	.word	0x000198d0


	//   ....[49]....
        /*08b8*/ 	.word	0x000198e0


	//   ....[50]....
        /*08bc*/ 	.word	0x00019e20


	//   ....[51]....
        /*08c0*/ 	.word	0x00019e40


	//   ....[52]....
        /*08c4*/ 	.word	0x00019f60


	//   ....[53]....
        /*08c8*/ 	.word	0x00019f80


	//   ....[54]....
        /*08cc*/ 	.word	0x0001a7d0


	//   ....[55]....
        /*08d0*/ 	.word	0x0001a7e0


	//   ....[56]....
        /*08d4*/ 	.word	0x0001a940


	//   ....[57]....
        /*08d8*/ 	.word	0x0001a950


	//   ....[58]....
        /*08dc*/ 	.word	0x0001aaf0


	//   ....[59]....
        /*08e0*/ 	.word	0x0001ace0


	//   ....[60]....
        /*08e4*/ 	.word	0x0001ad10


	//   ....[61]....
        /*08e8*/ 	.word	0x0001ad40


	//   ....[62]....
        /*08ec*/ 	.word	0x0001ad70


	//   ....[63]....
        /*08f0*/ 	.word	0x0001ada0


	//   ....[64]....
        /*08f4*/ 	.word	0x0001add0


	//   ....[65]....
        /*08f8*/ 	.word	0x0001af40


	//   ....[66]....
        /*08fc*/ 	.word	0x0001af70


	//   ....[67]....
        /*0900*/ 	.word	0x0001afa0


	//   ....[68]....
        /*0904*/ 	.word	0x0001afd0


	//   ....[69]....
        /*0908*/ 	.word	0x0001b000


	//   ....[70]....
        /*090c*/ 	.word	0x0001b030


	//   ....[71]....
        /*0910*/ 	.word	0x0001b0d0


	//   ....[72]....
        /*0914*/ 	.word	0x0001b130


	//   ....[73]....
        /*0918*/ 	.word	0x0001b1d0


	//   ....[74]....
        /*091c*/ 	.word	0x0001c2b0


	//   ....[75]....
        /*0920*/ 	.word	0x0001e0d0


	//   ....[76]....
        /*0924*/ 	.word	0x0001ede0


	//   ....[77]....
        /*0928*/ 	.word	0x0001ee00


	//   ....[78]....
        /*092c*/ 	.word	0x0001eed0


	//   ....[79]....
        /*0930*/ 	.word	0x0001eef0


	//   ....[80]....
        /*0934*/ 	.word	0x0001ef90


	//   ....[81]....
        /*0938*/ 	.word	0x0001efb0


	//   ....[82]....
        /*093c*/ 	.word	0x0001efc0


	//   ....[83]....
        /*0940*/ 	.word	0x0001f050


	//   ....[84]....
        /*0944*/ 	.word	0x0001f070


	//   ....[85]....
        /*0948*/ 	.word	0x0001f0e0


	//   ....[86]....
        /*094c*/ 	.word	0x0001f120


	//   ....[87]....
        /*0950*/ 	.word	0x0001f190


	//   ....[88]....
        /*0954*/ 	.word	0x00021e30


	//   ....[89]....
        /*0958*/ 	.word	0x00021e60


	//   ....[90]....
        /*095c*/ 	.word	0x00021ea0


	//   ....[91]....
        /*0960*/ 	.word	0x00021ed0


	//   ....[92]....
        /*0964*/ 	.word	0x00021f00


	//   ....[93]....
        /*0968*/ 	.word	0x00021f30


	//   ....[94]....
        /*096c*/ 	.word	0x00021f60


	//   ....[95]....
        /*0970*/ 	.word	0x00021f90


	//   ....[96]....
        /*0974*/ 	.word	0x00022110


	//   ....[97]....
        /*0978*/ 	.word	0x00022140


	//   ....[98]....
        /*097c*/ 	.word	0x00022170


	//   ....[99]....
        /*0980*/ 	.word	0x000221a0


	//   ....[100]....
        /*0984*/ 	.word	0x000221d0


	//   ....[101]....
        /*0988*/ 	.word	0x00022200


	//   ....[102]....
        /*098c*/ 	.word	0x000222c0


	//   ....[103]....
        /*0990*/ 	.word	0x000222e0


	//   ....[104]....
        /*0994*/ 	.word	0x00022350


	//   ....[105]....
        /*0998*/ 	.word	0x000229f0


	//   ....[106]....
        /*099c*/ 	.word	0x00022e50


	//   ....[107]....
        /*09a0*/ 	.word	0x00022ef0


	//   ....[108]....
        /*09a4*/ 	.word	0x00022f80


	//   ....[109]....
        /*09a8*/ 	.word	0x00022fd0


	//   ....[110]....
        /*09ac*/ 	.word	0x00023020


	//   ....[111]....
        /*09b0*/ 	.word	0x000230f0


	//   ....[112]....
        /*09b4*/ 	.word	0x00023180


	//   ....[113]....
        /*09b8*/ 	.word	0x000231e0


	//   ....[114]....
        /*09bc*/ 	.word	0x00023240


	//   ....[115]....
        /*09c0*/ 	.word	0x00023590


	//   ....[116]....
        /*09c4*/ 	.word	0x000235e0


	//   ....[117]....
        /*09c8*/ 	.word	0x00023670


	//   ....[118]....
        /*09cc*/ 	.word	0x00023700


	//   ....[119]....
        /*09d0*/ 	.word	0x000237c0


	//   ....[120]....
        /*09d4*/ 	.word	0x00023aa0


	//   ....[121]....
        /*09d8*/ 	.word	0x00023c60


	//   ....[122]....
        /*09dc*/ 	.word	0x00023cb0


	//   ....[123]....
        /*09e0*/ 	.word	0x00023d10


	//   ....[124]....
        /*09e4*/ 	.word	0x00023e20


	//   ....[125]....
        /*09e8*/ 	.word	0x00023e80


	//   ....[126]....
        /*09ec*/ 	.word	0x00023fa0


	//   ....[127]....
        /*09f0*/ 	.word	0x00024000


	//   ....[128]....
        /*09f4*/ 	.word	0x000240a0


	//   ....[129]....
        /*09f8*/ 	.word	0x00024170


	//   ....[130]....
        /*09fc*/ 	.word	0x000241f0


	//   ....[131]....
        /*0a00*/ 	.word	0x000242b0


	//   ....[132]....
        /*0a04*/ 	.word	0x00024330


	//   ....[133]....
        /*0a08*/ 	.word	0x000246e0


	//   ....[134]....
        /*0a0c*/ 	.word	0x00024780


	//   ....[135]....
        /*0a10*/ 	.word	0x000248a0


	//   ....[136]....
        /*0a14*/ 	.word	0x00024910


	//   ....[137]....
        /*0a18*/ 	.word	0x00024980


	//   ....[138]....
        /*0a1c*/ 	.word	0x000249f0


	//   ....[139]....
        /*0a20*/ 	.word	0x00024a60


	//   ....[140]....
        /*0a24*/ 	.word	0x00024ae0


	//   ....[141]....
        /*0a28*/ 	.word	0x00024b70


	//   ....[142]....
        /*0a2c*/ 	.word	0x00024c00


	//   ....[143]....
        /*0a30*/ 	.word	0x00024c70


	//   ....[144]....
        /*0a34*/ 	.word	0x00024ce0


	//   ....[145]....
        /*0a38*/ 	.word	0x00024d50


	//   ....[146]....
        /*0a3c*/ 	.word	0x00024dd0


	//   ....[147]....
        /*0a40*/ 	.word	0x00024e40


	//   ....[148]....
        /*0a44*/ 	.word	0x00024ee0


	//   ....[149]....
        /*0a48*/ 	.word	0x00024f70


	//   ....[150]....
        /*0a4c*/ 	.word	0x000250a0


	//----- nvinfo : EIATTR_REG_RECONFIG
	.align		4
.L_235:
        /*0a50*/ 	.byte	0x01, 0x54
	.zero		2


	//----- nvinfo : EIATTR_SYSCALL_OFFSETS
	.align		4
        /*0a54*/ 	.byte	0x04, 0x46
        /*0a56*/ 	.short	(.L_237 - .L_236)


	//   ....[0]....
.L_236:
        /*0a58*/ 	.word	0x00001da0


	//   ....[1]....
        /*0a5c*/ 	.word	0x00001ef0


	//   ....[2]....
        /*0a60*/ 	.word	0x00007960


	//   ....[3]....
        /*0a64*/ 	.word	0x00007c80


	//   ....[4]....
        /*0a68*/ 	.word	0x0001dd30


	//   ....[5]....
        /*0a6c*/ 	.word	0x0001de80


	//   ....[6]....
        /*0a70*/ 	.word	0x0001df70


	//   ....[7]....
        /*0a74*/ 	.word	0x0001e850


	//----- nvinfo : EIATTR_MBARRIER_INSTR_OFFSETS
	.align		4
.L_237:
        /*0a78*/ 	.byte	0x04, 0x39
        /*0a7a*/ 	.short	(.L_239 - .L_238)


	//   ....[0]....
.L_238:
        /*0a7c*/ 	.word	0x000002d0
        /*0a80*/ 	.word	0x000000ff
        /*0a84*/ 	.word	0x0002d800
        /*0a88*/ 	.short	0x0100
        /*0a8a*/ 	.byte	0x08
	.zero		1


	//   ....[1]....
        /*0a8c*/ 	.word	0x000002e0
        /*0a90*/ 	.word	0x000000ff
        /*0a94*/ 	.word	0x0002d820
        /*0a98*/ 	.short	0x0100
        /*0a9a*/ 	.byte	0x08
	.zero		1


	//   ....[2]....
        /*0a9c*/ 	.word	0x000003d0
        /*0aa0*/ 	.word	0x000000ff
        /*0aa4*/ 	.word	0x0002d830
        /*0aa8*/ 	.short	0x0100
        /*0aaa*/ 	.byte	0x08
	.zero		1


	//   ....[3]....
        /*0aac*/ 	.word	0x000003e0
        /*0ab0*/ 	.word	0x000000ff
        /*0ab4*/ 	.word	0x0002d840
        /*0ab8*/ 	.short	0x0100
        /*0aba*/ 	.byte	0x08
	.zero		1


	//   ....[4]....
        /*0abc*/ 	.word	0x000003f0
        /*0ac0*/ 	.word	0x000000ff
        /*0ac4*/ 	.word	0x0002d838
        /*0ac8*/ 	.short	0x0100
        /*0aca*/ 	.byte	0x08
	.zero		1


	//   ....[5]....
        /*0acc*/ 	.word	0x00000400
        /*0ad0*/ 	.word	0x000000ff
        /*0ad4*/ 	.word	0x0002d848
        /*0ad8*/ 	.short	0x0100
        /*0ada*/ 	.byte	0x08
	.zero		1


	//   ....[6]....
        /*0adc*/ 	.word	0x00000530
        /*0ae0*/ 	.word	0x000000ff
        /*0ae4*/ 	.word	0x0002d850
        /*0ae8*/ 	.short	0x0100
        /*0aea*/ 	.byte	0x08
	.zero		1


	//   ....[7]....
        /*0aec*/ 	.word	0x00000540
        /*0af0*/ 	.word	0x000000ff
        /*0af4*/ 	.word	0x0002d860
        /*0af8*/ 	.short	0x0100
        /*0afa*/ 	.byte	0x08
	.zero		1


	//   ....[8]....
        /*0afc*/ 	.word	0x00000550
        /*0b00*/ 	.word	0x000000ff
        /*0b04*/ 	.word	0x0002d858
        /*0b08*/ 	.short	0x0100
        /*0b0a*/ 	.byte	0x08
	.zero		1


	//   ....[9]....
        /*0b0c*/ 	.word	0x00000560
        /*0b10*/ 	.word	0x000000ff
        /*0b14*/ 	.word	0x0002d868
        /*0b18*/ 	.short	0x0100
        /*0b1a*/ 	.byte	0x08
	.zero		1


	//   ....[10]....
        /*0b1c*/ 	.word	0x00000650
        /*0b20*/ 	.word	0x000000ff
        /*0b24*/ 	.word	0x0002d870
        /*0b28*/ 	.short	0x0100
        /*0b2a*/ 	.byte	0x06
	.zero		1


	//   ....[11]....
        /*0b2c*/ 	.word	0x00000660
        /*0b30*/ 	.word	0x000000ff
        /*0b34*/ 	.word	0x0002d880
        /*0b38*/ 	.short	0x0100
        /*0b3a*/ 	.byte	0x06
	.zero		1


	//   ....[12]....
        /*0b3c*/ 	.word	0x00000670
        /*0b40*/ 	.word	0x000000ff
        /*0b44*/ 	.word	0x0002d878
        /*0b48*/ 	.short	0x0100
        /*0b4a*/ 	.byte	0x06
	.zero		1


	//   ....[13]....
        /*0b4c*/ 	.word	0x00000680
        /*0b50*/ 	.word	0x000000ff
        /*0b54*/ 	.word	0x0002d888
        /*0b58*/ 	.short	0x0100
        /*0b5a*/ 	.byte	0x06
	.zero		1


	//   ....[14]....
        /*0b5c*/ 	.word	0x000007b0
        /*0b60*/ 	.word	0x000000ff
        /*0b64*/ 	.word	0x0002d890
        /*0b68*/ 	.short	0x0100
        /*0b6a*/ 	.byte	0x08
	.zero		1


	//   ....[15]....
        /*0b6c*/ 	.word	0x000007c0
        /*0b70*/ 	.word	0x000000ff
        /*0b74*/ 	.word	0x0002d8a0
        /*0b78*/ 	.short	0x0100
        /*0b7a*/ 	.byte	0x08
	.zero		1


	//   ....[16]....
        /*0b7c*/ 	.word	0x000007d0
        /*0b80*/ 	.word	0x000000ff
        /*0b84*/ 	.word	0x0002d898
        /*0b88*/ 	.short	0x0100
        /*0b8a*/ 	.byte	0x08
	.zero		1


	//   ....[17]....
        /*0b8c*/ 	.word	0x000007e0
        /*0b90*/ 	.word	0x000000ff
        /*0b94*/ 	.word	0x0002d8a8
        /*0b98*/ 	.short	0x0100
        /*0b9a*/ 	.byte	0x08
	.zero		1


	//   ....[18]....
        /*0b9c*/ 	.word	0x00000910
        /*0ba0*/ 	.word	0x000000ff
        /*0ba4*/ 	.word	0x0002d8b0
        /*0ba8*/ 	.short	0x0100
        /*0baa*/ 	.byte	0x08
	.zero		1


	//   ....[19]....
        /*0bac*/ 	.word	0x00000920
        /*0bb0*/ 	.word	0x000000ff
        /*0bb4*/ 	.word	0x0002d8c0
        /*0bb8*/ 	.short	0x0100
        /*0bba*/ 	.byte	0x08
	.zero		1


	//   ....[20]....
        /*0bbc*/ 	.word	0x00000930
        /*0bc0*/ 	.word	0x000000ff
        /*0bc4*/ 	.word	0x0002d8b8
        /*0bc8*/ 	.short	0x0100
        /*0bca*/ 	.byte	0x08
	.zero		1


	//   ....[21]....
        /*0bcc*/ 	.word	0x00000940
        /*0bd0*/ 	.word	0x000000ff
        /*0bd4*/ 	.word	0x0002d8c8
        /*0bd8*/ 	.short	0x0100
        /*0bda*/ 	.byte	0x08
	.zero		1


	//   ....[22]....
        /*0bdc*/ 	.word	0x00003420
        /*0be0*/ 	.word	0x0000000e
        /*0be4*/ 	.word	0x0002d890
        /*0be8*/ 	.short	0x010a
        /*0bea*/ 	.byte	0x3f
	.zero		1


	//   ....[23]....
        /*0bec*/ 	.word	0x00004f40
        /*0bf0*/ 	.word	0x0000000e
        /*0bf4*/ 	.word	0x0002d890
        /*0bf8*/ 	.short	0x010a
        /*0bfa*/ 	.byte	0x3f
	.zero		1


	//   ....[24]....
        /*0bfc*/ 	.word	0x00006a20
        /*0c00*/ 	.word	0x0000000e
        /*0c04*/ 	.word	0x0002d890
        /*0c08*/ 	.short	0x010a
        /*0c0a*/ 	.byte	0x3f
	.zero		1


	//   ....[25]....
        /*0c0c*/ 	.word	0x00006c90
        /*0c10*/ 	.word	0x0000001c
        /*0c14*/ 	.word	0x00000000
        /*0c18*/ 	.short	0x0101
        /*0c1a*/ 	.byte	0x3f
	.zero		1


	//   ....[26]....
        /*0c1c*/ 	.word	0x00006cd0
        /*0c20*/ 	.word	0x0000000e
        /*0c24*/ 	.word	0x0002d8b0
        /*0c28*/ 	.short	0x010a
        /*0c2a*/ 	.byte	0x3f
	.zero		1


	//   ....[27]....
        /*0c2c*/ 	.word	0x00006ff0
        /*0c30*/ 	.word	0x0000000e
        /*0c34*/ 	.word	0x00000000
        /*0c38*/ 	.short	0x0101
        /*0c3a*/ 	.byte	0x3f
	.zero		1


	//   ....[28]....
        /*0c3c*/ 	.word	0x00007a00
        /*0c40*/ 	.word	0x00000002
        /*0c44*/ 	.word	0x0002d800
        /*0c48*/ 	.short	0x010a
        /*0c4a*/ 	.byte	0x3f
	.zero		1


	//   ....[29]....
        /*0c4c*/ 	.word	0x00007a50
        /*0c50*/ 	.word	0x00000002
        /*0c54*/ 	.word	0x0002d800
        /*0c58*/ 	.short	0x010a
        /*0c5a*/ 	.byte	0x3f
	.zero		1


	//   ....[30]....
        /*0c5c*/ 	.word	0x00008630
        /*0c60*/ 	.word	0x00000002
        /*0c64*/ 	.word	0x0002d800
        /*0c68*/ 	.short	0x010a
        /*0c6a*/ 	.byte	0x3f
	.zero		1


	//   ....[31]....
        /*0c6c*/ 	.word	0x0000a3f0
        /*0c70*/ 	.word	0x00000002
        /*0c74*/ 	.word	0x0002d800
        /*0c78*/ 	.short	0x010a
        /*0c7a*/ 	.byte	0x3f
	.zero		1


	//   ....[32]....
        /*0c7c*/ 	.word	0x0000bd20
        /*0c80*/ 	.word	0x0000000b
        /*0c84*/ 	.word	0x0002d830
        /*0c88*/ 	.short	0x010a
        /*0c8a*/ 	.byte	0x3f
	.zero		1


	//   ....[33]....
        /*0c8c*/ 	.word	0x0000bd90
        /*0c90*/ 	.word	0x0000000b
        /*0c94*/ 	.word	0x0002d830
        /*0c98*/ 	.short	0x010a
        /*0c9a*/ 	.byte	0x3f
	.zero		1


	//   ....[34]....
        /*0c9c*/ 	.word	0x0000c3c0
        /*0ca0*/ 	.word	0x00000000
        /*0ca4*/ 	.word	0x00000000
        /*0ca8*/ 	.short	0x0101
        /*0caa*/ 	.byte	0x3f
	.zero		1


	//   ....[35]....
        /*0cac*/ 	.word	0x0000f3b0
        /*0cb0*/ 	.word	0x00000009
        /*0cb4*/ 	.word	0x0002d830
        /*0cb8*/ 	.short	0x010a
        /*0cba*/ 	.byte	0x3f
	.zero		1


	//   ....[36]....
        /*0cbc*/ 	.word	0x0000f400
        /*0cc0*/ 	.word	0x00000009
        /*0cc4*/ 	.word	0x0002d830
        /*0cc8*/ 	.short	0x010a
        /*0cca*/ 	.byte	0x3f
	.zero		1


	//   ....[37]....
        /*0ccc*/ 	.word	0x0000f810
        /*0cd0*/ 	.word	0x00000009
        /*0cd4*/ 	.word	0x0002d850
        /*0cd8*/ 	.short	0x010a
        /*0cda*/ 	.byte	0x3f
	.zero		1


	//   ....[38]....
        /*0cdc*/ 	.word	0x0000f850
        /*0ce0*/ 	.word	0x00000009
        /*0ce4*/ 	.word	0x0002d850
        /*0ce8*/ 	.short	0x010a
        /*0cea*/ 	.byte	0x3f
	.zero		1


	//   ....[39]....
        /*0cec*/ 	.word	0x0000ff70
        /*0cf0*/ 	.word	0x00000009
        /*0cf4*/ 	.word	0x00000000
        /*0cf8*/ 	.short	0x0101
        /*0cfa*/ 	.byte	0x3f
	.zero		1


	//   ....[40]....
        /*0cfc*/ 	.word	0x00010900
        /*0d00*/ 	.word	0x00000008
        /*0d04*/ 	.word	0x00000000
        /*0d08*/ 	.short	0x0101
        /*0d0a*/ 	.byte	0x3f
	.zero		1


	//   ....[41]....
        /*0d0c*/ 	.word	0x00012a60
        /*0d10*/ 	.word	0x00000000
        /*0d14*/ 	.word	0x0002d830
        /*0d18*/ 	.short	0x010a
        /*0d1a*/ 	.byte	0x3f
	.zero		1


	//   ....[42]....
        /*0d1c*/ 	.word	0x00012ab0
        /*0d20*/ 	.word	0x00000000
        /*0d24*/ 	.word	0x0002d830
        /*0d28*/ 	.short	0x010a
        /*0d2a*/ 	.byte	0x3f
	.zero		1


	//   ....[43]....
        /*0d2c*/ 	.word	0x00012ec0
        /*0d30*/ 	.word	0x00000006
        /*0d34*/ 	.word	0x0002d850
        /*0d38*/ 	.short	0x010a
        /*0d3a*/ 	.byte	0x3f
	.zero		1


	//   ....[44]....
        /*0d3c*/ 	.word	0x00012f00
        /*0d40*/ 	.word	0x00000006
        /*0d44*/ 	.word	0x0002d850
        /*0d48*/ 	.short	0x010a
        /*0d4a*/ 	.byte	0x3f
	.zero		1


	//   ....[45]....
        /*0d4c*/ 	.word	0x00013f80
        /*0d50*/ 	.word	0x0000000b
        /*0d54*/ 	.word	0x00000000
        /*0d58*/ 	.short	0x0101
        /*0d5a*/ 	.byte	0x3f
	.zero		1


	//   ....[46]....
        /*0d5c*/ 	.word	0x00013f90
        /*0d60*/ 	.word	0x00000009
        /*0d64*/ 	.word	0x00000000
        /*0d68*/ 	.short	0x0101
        /*0d6a*/ 	.byte	0x3f
	.zero		1


	//   ....[47]....
        /*0d6c*/ 	.word	0x00014e40
        /*0d70*/ 	.word	0x00000000
        /*0d74*/ 	.word	0x0002d830
        /*0d78*/ 	.short	0x010a
        /*0d7a*/ 	.byte	0x3f
	.zero		1


	//   ....[48]....
        /*0d7c*/ 	.word	0x00014e90
        /*0d80*/ 	.word	0x00000000
        /*0d84*/ 	.word	0x0002d830
        /*0d88*/ 	.short	0x010a
        /*0d8a*/ 	.byte	0x3f
	.zero		1


	//   ....[49]....
        /*0d8c*/ 	.word	0x000152a0
        /*0d90*/ 	.word	0x00000006
        /*0d94*/ 	.word	0x0002d850
        /*0d98*/ 	.short	0x010a
        /*0d9a*/ 	.byte	0x3f
	.zero		1


	//   ....[50]....
        /*0d9c*/ 	.word	0x000152e0
        /*0da0*/ 	.word	0x00000006
        /*0da4*/ 	.word	0x0002d850
        /*0da8*/ 	.short	0x010a
        /*0daa*/ 	.byte	0x3f
	.zero		1


	//   ....[51]....
        /*0dac*/ 	.word	0x000159b0
        /*0db0*/ 	.word	0x0000000a
        /*0db4*/ 	.word	0x00000000
        /*0db8*/ 	.short	0x0101
        /*0dba*/ 	.byte	0x3f
	.zero		1


	//   ....[52]....
        /*0dbc*/ 	.word	0x000163a0
        /*0dc0*/ 	.word	0x00000000
        /*0dc4*/ 	.word	0x00000000
        /*0dc8*/ 	.short	0x0101
        /*0dca*/ 	.byte	0x3f
	.zero		1


	//   ....[53]....
        /*0dcc*/ 	.word	0x000181b0
        /*0dd0*/ 	.word	0x0000000a
        /*0dd4*/ 	.word	0x0002d850
        /*0dd8*/ 	.short	0x010a
        /*0dda*/ 	.byte	0x3f
	.zero		1


	//   ....[54]....
        /*0ddc*/ 	.word	0x00018260
        /*0de0*/ 	.word	0x0000000a
        /*0de4*/ 	.word	0x0002d850
        /*0de8*/ 	.short	0x010a
        /*0dea*/ 	.byte	0x3f
	.zero		1


	//   ....[55]....
        /*0dec*/ 	.word	0x00018a40
        /*0df0*/ 	.word	0x00000007
        /*0df4*/ 	.word	0x00000000
        /*0df8*/ 	.short	0x0101
        /*0dfa*/ 	.byte	0x3f
	.zero		1


	//   ....[56]....
        /*0dfc*/ 	.word	0x00019e30
        /*0e00*/ 	.word	0x00000000
        /*0e04*/ 	.word	0x00000000
        /*0e08*/ 	.short	0x0101
        /*0e0a*/ 	.byte	0x3f
	.zero		1


	//   ....[57]....
        /*0e0c*/ 	.word	0x0001c390
        /*0e10*/ 	.word	0x00000016
        /*0e14*/ 	.word	0x0002d820
        /*0e18*/ 	.short	0x010a
        /*0e1a*/ 	.byte	0x3f
	.zero		1


	//   ....[58]....
        /*0e1c*/ 	.word	0x0001c420
        /*0e20*/ 	.word	0x0000000b
        /*0e24*/ 	.word	0x0002d8a0
        /*0e28*/ 	.short	0x010a
        /*0e2a*/ 	.byte	0x3f
	.zero		1


	//   ....[59]....
        /*0e2c*/ 	.word	0x0001c870
        /*0e30*/ 	.word	0x0000000b
        /*0e34*/ 	.word	0x0002d8c0
        /*0e38*/ 	.short	0x010a
        /*0e3a*/ 	.byte	0x3f
	.zero		1


	//   ....[60]....
        /*0e3c*/ 	.word	0x0001cd80
        /*0e40*/ 	.word	0x00000006
        /*0e44*/ 	.word	0x0002d8a0
        /*0e48*/ 	.short	0x010a
        /*0e4a*/ 	.byte	0x3f
	.zero		1


	//   ....[61]....
        /*0e4c*/ 	.word	0x0001d1c0
        /*0e50*/ 	.word	0x00000006
        /*0e54*/ 	.word	0x0002d8c0
        /*0e58*/ 	.short	0x010a
        /*0e5a*/ 	.byte	0x3f
	.zero		1


	//   ....[62]....
        /*0e5c*/ 	.word	0x0001e2f0
        /*0e60*/ 	.word	0x00000000
        /*0e64*/ 	.word	0x0002d840
        /*0e68*/ 	.short	0x010a
        /*0e6a*/ 	.byte	0x3f
	.zero		1


	//   ....[63]....
        /*0e6c*/ 	.word	0x0001f260
        /*0e70*/ 	.word	0x00000016
        /*0e74*/ 	.word	0x0002d800
        /*0e78*/ 	.short	0x0107
        /*0e7a*/ 	.byte	0x3f
	.zero		1


	//   ....[64]....
        /*0e7c*/ 	.word	0x0001f350
        /*0e80*/ 	.word	0x00000016
        /*0e84*/ 	.word	0x0002d800
        /*0e88*/ 	.short	0x0101
        /*0e8a*/ 	.byte	0x3f
	.zero		1


	//   ....[65]....
        /*0e8c*/ 	.word	0x0001f370
        /*0e90*/ 	.word	0x00000016
        /*0e94*/ 	.word	0x0002d820
        /*0e98*/ 	.short	0x010a
        /*0e9a*/ 	.byte	0x3f
	.zero		1


	//   ....[66]....
        /*0e9c*/ 	.word	0x0001f6b0
        /*0ea0*/ 	.word	0x00000003
        /*0ea4*/ 	.word	0x0002d840
        /*0ea8*/ 	.short	0x010a
        /*0eaa*/ 	.byte	0x3f
	.zero		1


	//   ....[67]....
        /*0eac*/ 	.word	0x0001fb30
        /*0eb0*/ 	.word	0x00000003
        /*0eb4*/ 	.word	0x00000060
        /*0eb8*/ 	.short	0x010a
        /*0eba*/ 	.byte	0x3f
	.zero		1


	//   ....[68]....
        /*0ebc*/ 	.word	0x00020280
        /*0ec0*/ 	.word	0x00000003
        /*0ec4*/ 	.word	0x0002d840
        /*0ec8*/ 	.short	0x010a
        /*0eca*/ 	.byte	0x3f
	.zero		1


	//   ....[69]....
        /*0ecc*/ 	.word	0x00020700
        /*0ed0*/ 	.word	0x0000000b
        /*0ed4*/ 	.word	0x00000060
        /*0ed8*/ 	.short	0x010a
        /*0eda*/ 	.byte	0x3f
	.zero		1


	//   ....[70]....
        /*0edc*/ 	.word	0x00020d80
        /*0ee0*/ 	.word	0x00000002
        /*0ee4*/ 	.word	0x0002d840
        /*0ee8*/ 	.short	0x010a
        /*0eea*/ 	.byte	0x3f
	.zero		1


	//   ....[71]....
        /*0eec*/ 	.word	0x00021210
        /*0ef0*/ 	.word	0x00000007
        /*0ef4*/ 	.word	0x00000060
        /*0ef8*/ 	.short	0x010a
        /*0efa*/ 	.byte	0x3f
	.zero		1


	//   ....[72]....
        /*0efc*/ 	.word	0x00021840
        /*0f00*/ 	.word	0x00000003
        /*0f04*/ 	.word	0x0002d860
        /*0f08*/ 	.short	0x010a
        /*0f0a*/ 	.byte	0x3f
	.zero		1


	//   ....[73]....
        /*0f0c*/ 	.word	0x00022970
        /*0f10*/ 	.word	0x00000009
        /*0f14*/ 	.word	0x0002d820
        /*0f18*/ 	.short	0x010a
        /*0f1a*/ 	.byte	0x3f
	.zero		1


	//   ....[74]....
        /*0f1c*/ 	.word	0x00022b00
        /*0f20*/ 	.word	0x00000005
        /*0f24*/ 	.word	0x00000000
        /*0f28*/ 	.short	0x010a
        /*0f2a*/ 	.byte	0x3f
	.zero		1


	//   ....[75]....
        /*0f2c*/ 	.word	0x00022b70
        /*0f30*/ 	.word	0x00000003
        /*0f34*/ 	.word	0x00000000
        /*0f38*/ 	.short	0x010a
        /*0f3a*/ 	.byte	0x3f
	.zero		1


	//   ....[76]....
        /*0f3c*/ 	.word	0x00022bd0
        /*0f40*/ 	.word	0x00000017
        /*0f44*/ 	.word	0x00000000
        /*0f48*/ 	.short	0x010a
        /*0f4a*/ 	.byte	0x3f
	.zero		1


	//   ....[77]....
        /*0f4c*/ 	.word	0x00022c00
        /*0f50*/ 	.word	0x00000007
        /*0f54*/ 	.word	0x00000000
        /*0f58*/ 	.short	0x010a
        /*0f5a*/ 	.byte	0x3f
	.zero		1


	//   ....[78]....
        /*0f5c*/ 	.word	0x00022c60
        /*0f60*/ 	.word	0x0000000e
        /*0f64*/ 	.word	0x0002d890
        /*0f68*/ 	.short	0x010a
        /*0f6a*/ 	.byte	0x3f
	.zero		1


	//   ....[79]....
        /*0f6c*/ 	.word	0x00022cb0
        /*0f70*/ 	.word	0x0000000e
        /*0f74*/ 	.word	0x0002d890
        /*0f78*/ 	.short	0x010a
        /*0f7a*/ 	.byte	0x3f
	.zero		1


	//   ....[80]....
        /*0f7c*/ 	.word	0x00022d00
        /*0f80*/ 	.word	0x0000000e
        /*0f84*/ 	.word	0x0002d890
        /*0f88*/ 	.short	0x010a
        /*0f8a*/ 	.byte	0x3f
	.zero		1


	//   ....[81]....
        /*0f8c*/ 	.word	0x00022d50
        /*0f90*/ 	.word	0x0000000e
        /*0f94*/ 	.word	0x0002d8b0
        /*0f98*/ 	.short	0x010a
        /*0f9a*/ 	.byte	0x3f
	.zero		1


	//   ....[82]....
        /*0f9c*/ 	.word	0x00023050
        /*0fa0*/ 	.word	0x00000002
        /*0fa4*/ 	.word	0x0002d800
        /*0fa8*/ 	.short	0x010a
        /*0faa*/ 	.byte	0x3f
	.zero		1


	//   ....[83]....
        /*0fac*/ 	.word	0x00023270
        /*0fb0*/ 	.word	0x00000002
        /*0fb4*/ 	.word	0x0002d800
        /*0fb8*/ 	.short	0x010a
        /*0fba*/ 	.byte	0x3f
	.zero		1


	//   ....[84]....
        /*0fbc*/ 	.word	0x000232c0
        /*0fc0*/ 	.word	0x0000000b
        /*0fc4*/ 	.word	0x0002d830
        /*0fc8*/ 	.short	0x010a
        /*0fca*/ 	.byte	0x3f
	.zero		1


	//   ....[85]....
        /*0fcc*/ 	.word	0x00023310
        /*0fd0*/ 	.word	0x00000009
        /*0fd4*/ 	.word	0x0002d830
        /*0fd8*/ 	.short	0x010a
        /*0fda*/ 	.byte	0x3f
	.zero		1


	//   ....[86]....
        /*0fdc*/ 	.word	0x00023360
        /*0fe0*/ 	.word	0x00000009
        /*0fe4*/ 	.word	0x0002d850
        /*0fe8*/ 	.short	0x010a
        /*0fea*/ 	.byte	0x3f
	.zero		1


	//   ....[87]....
        /*0fec*/ 	.word	0x000233b0
        /*0ff0*/ 	.word	0x00000000
        /*0ff4*/ 	.word	0x0002d830
        /*0ff8*/ 	.short	0x010a
        /*0ffa*/ 	.byte	0x3f
	.zero		1


	//   ....[88]....
        /*0ffc*/ 	.word	0x00023400
        /*1000*/ 	.word	0x00000006
        /*1004*/ 	.word	0x0002d850
        /*1008*/ 	.short	0x010a
        /*100a*/ 	.byte	0x3f
	.zero		1


	//   ....[89]....
        /*100c*/ 	.word	0x00023450
        /*1010*/ 	.word	0x00000000
        /*1014*/ 	.word	0x0002d830
        /*1018*/ 	.short	0x010a
        /*101a*/ 	.byte	0x3f
	.zero		1


	//   ....[90]....
        /*101c*/ 	.word	0x000234a0
        /*1020*/ 	.word	0x00000006
        /*1024*/ 	.word	0x0002d850
        /*1028*/ 	.short	0x010a
        /*102a*/ 	.byte	0x3f
	.zero		1


	//   ....[91]....
        /*102c*/ 	.word	0x000234f0
        /*1030*/ 	.word	0x0000000a
        /*1034*/ 	.word	0x0002d850
        /*1038*/ 	.short	0x010a
        /*103a*/ 	.byte	0x3f
	.zero		1


	//   ....[92]....
        /*103c*/ 	.word	0x00023880
        /*1040*/ 	.word	0x00000016
        /*1044*/ 	.word	0x0002d820
        /*1048*/ 	.short	0x010a
        /*104a*/ 	.byte	0x3f
	.zero		1


	//   ....[93]....
        /*104c*/ 	.word	0x000238d0
        /*1050*/ 	.word	0x0000000b
        /*1054*/ 	.word	0x0002d8a0
        /*1058*/ 	.short	0x010a
        /*105a*/ 	.byte	0x3f
	.zero		1


	//   ....[94]....
        /*105c*/ 	.word	0x00023920
        /*1060*/ 	.word	0x0000000b
        /*1064*/ 	.word	0x0002d8c0
        /*1068*/ 	.short	0x010a
        /*106a*/ 	.byte	0x3f
	.zero		1


	//   ....[95]....
        /*106c*/ 	.word	0x00023970
        /*1070*/ 	.word	0x00000006
        /*1074*/ 	.word	0x0002d8a0
        /*1078*/ 	.short	0x010a
        /*107a*/ 	.byte	0x3f
	.zero		1


	//   ....[96]....
        /*107c*/ 	.word	0x000239c0
        /*1080*/ 	.word	0x00000006
        /*1084*/ 	.word	0x0002d8c0
        /*1088*/ 	.short	0x010a
        /*108a*/ 	.byte	0x3f
	.zero		1


	//   ....[97]....
        /*108c*/ 	.word	0x00023b60
        /*1090*/ 	.word	0x00000000
        /*1094*/ 	.word	0x0002d840
        /*1098*/ 	.short	0x010a
        /*109a*/ 	.byte	0x3f
	.zero		1


	//   ....[98]....
        /*109c*/ 	.word	0x00024400
        /*10a0*/ 	.word	0x00000016
        /*10a4*/ 	.word	0x0002d820
        /*10a8*/ 	.short	0x010a
        /*10aa*/ 	.byte	0x3f
	.zero		1


	//   ....[99]....
        /*10ac*/ 	.word	0x00024450
        /*10b0*/ 	.word	0x00000003
        /*10b4*/ 	.word	0x0002d840
        /*10b8*/ 	.short	0x010a
        /*10ba*/ 	.byte	0x3f
	.zero		1


	//   ....[100]....
        /*10bc*/ 	.word	0x000244a0
        /*10c0*/ 	.word	0x00000003
        /*10c4*/ 	.word	0x00000060
        /*10c8*/ 	.short	0x010a
        /*10ca*/ 	.byte	0x3f
	.zero		1


	//   ....[101]....
        /*10cc*/ 	.word	0x000244f0
        /*10d0*/ 	.word	0x00000003
        /*10d4*/ 	.word	0x0002d840
        /*10d8*/ 	.short	0x010a
        /*10da*/ 	.byte	0x3f
	.zero		1


	//   ....[102]....
        /*10dc*/ 	.word	0x00024540
        /*10e0*/ 	.word	0x0000000b
        /*10e4*/ 	.word	0x00000060
        /*10e8*/ 	.short	0x010a
        /*10ea*/ 	.byte	0x3f
	.zero		1


	//   ....[103]....
        /*10ec*/ 	.word	0x00024590
        /*10f0*/ 	.word	0x00000002
        /*10f4*/ 	.word	0x0002d840
        /*10f8*/ 	.short	0x010a
        /*10fa*/ 	.byte	0x3f
	.zero		1


	//   ....[104]....
        /*10fc*/ 	.word	0x000245e0
        /*1100*/ 	.word	0x00000007
        /*1104*/ 	.word	0x00000060
        /*1108*/ 	.short	0x010a
        /*110a*/ 	.byte	0x3f
	.zero		1


	//   ....[105]....
        /*110c*/ 	.word	0x00024630
        /*1110*/ 	.word	0x00000003
        /*1114*/ 	.word	0x0002d860
        /*1118*/ 	.short	0x010a
        /*111a*/ 	.byte	0x3f
	.zero		1


	//   ....[106]....
        /*111c*/ 	.word	0x00024fc0
        /*1120*/ 	.word	0x00000009
        /*1124*/ 	.word	0x0002d820
        /*1128*/ 	.short	0x010a
        /*112a*/ 	.byte	0x3f
	.zero		1


	//   ....[107]....
        /*112c*/ 	.word	0x00025160
        /*1130*/ 	.word	0x00000005
        /*1134*/ 	.word	0x00000000
        /*1138*/ 	.short	0x010a
        /*113a*/ 	.byte	0x3f
	.zero		1


	//   ....[108]....
        /*113c*/ 	.word	0x000251b0
        /*1140*/ 	.word	0x00000003
        /*1144*/ 	.word	0x00000000
        /*1148*/ 	.short	0x010a
        /*114a*/ 	.byte	0x3f
	.zero		1


	//   ....[109]....
        /*114c*/ 	.word	0x00025200
        /*1150*/ 	.word	0x00000017
        /*1154*/ 	.word	0x00000000
        /*1158*/ 	.short	0x010a
        /*115a*/ 	.byte	0x3f
	.zero		1


	//----- nvinfo : EIATTR_NUM_MBARRIERS
	.align		4
.L_239:
        /*115c*/ 	.byte	0x03, 0x38
        /*115e*/ 	.short	0x0016


	//----- nvinfo : EIATTR_EXIT_INSTR_OFFSETS
	.align		4
        /*1160*/ 	.byte	0x04, 0x1c
        /*1162*/ 	.short	(.L_241 - .L_240)


	//   ....[0]....
.L_240:
        /*1164*/ 	.word	0x00022c50


	//----- nvinfo : EIATTR_MAX_THREADS
	.align		4
.L_241:
        /*1168*/ 	.byte	0x04, 0x05
        /*116a*/ 	.short	(.L_243 - .L_242)
.L_242:
        /*116c*/ 	.word	0x00000200
        /*1170*/ 	.word	0x00000001
        /*1174*/ 	.word	0x00000001


	//----- nvinfo : EIATTR_CRS_STACK_SIZE
	.align		4
.L_243:
        /*1178*/ 	.byte	0x04, 0x1e
        /*117a*/ 	.short	(.L_245 - .L_244)
.L_244:
        /*117c*/ 	.word	0x00000000


	//----- nvinfo : EIATTR_CBANK_PARAM_SIZE
	.align		4
.L_245:
        /*1180*/ 	.byte	0x03, 0x19
        /*1182*/ 	.short	0x0af0


	//----- nvinfo : EIATTR_PARAM_CBANK
	.align		4
        /*1184*/ 	.byte	0x04, 0x0a
        /*1186*/ 	.short	(.L_247 - .L_246)
	.align		4
.L_246:
        /*1188*/ 	.word	index@(.nv.constant0._ZN7cutlass13device_kernelIN5flash11enable_sm90INS1_16FlashAttnFwdSm90INS1_25CollectiveMainloopFwdSm90ILi2EN4cute5tupleIJNS5_1CILi1EEES8_S8_EEENS6_IJNS7_ILi192EEENS7_ILi128EEENS7_ILi96EEEEEELi96ENS_10bfloat16_tEfNS_4arch4Sm90ELb0ELb1ELb0ELb1ELb0ELb1ELb0ELb0ELb1ELb1ELb0ELb0EEENS1_21CollectiveEpilogueFwdINS6_IJSA_SC_SB_EEES9_SE_SG_Li384ELb1ELb1ELb0ELb0EEENS1_36VarlenDynamicPersistentTileSchedulerILi192ELi128ELi384ELi128ELb0ELb1ELb1ELb1ELb0ELb1EEEEEEEEEvNT_6ParamsE)
        /*118c*/ 	.short	0x0210
        /*118e*/ 	.short	0x0af0


	//----- nvinfo : EIATTR_SW_WAR
	.align		4
.L_247:
        /*1190*/ 	.byte	0x04, 0x36
        /*1192*/ 	.short	(.L_249 - .L_248)
.L_248:
        /*1194*/ 	.word	0x00000008
.L_249:


//--------------------- .nv.info._ZN7cutlass13device_kernelIN5flash11enable_sm90INS1_16FlashAttnFwdSm90INS1_25CollectiveMainloopFwdSm90ILi2EN4cute5tupleIJNS5_1CILi1EEES8_S8_EEENS6_IJNS7_ILi192EEENS7_ILi144EEENS7_ILi96EEEEEELi96ENS_10bfloat16_tEfNS_4arch4Sm90ELb1ELb0ELb0ELb0ELb0ELb0ELb0ELb0ELb1ELb1ELb0ELb0EEENS1_21CollectiveEpilogueFwdINS6_IJSA_SC_SB_EEES9_SE_SG_Li384ELb0ELb1ELb0ELb0EEENS1_30DynamicPersistentTileSchedulerILi384ELi128ELb0ELb1ELb1EEEEEEEEEvNT_6ParamsE --------------------------
	.section	.nv.info._ZN7cutlass13device_kernelIN5flash11enable_sm90INS1_16FlashAttnFwdSm90INS1_25CollectiveMainloopFwdSm90ILi2EN4cute5tupleIJNS5_1CILi1EEES8_S8_EEENS6_IJNS7_ILi192EEENS7_ILi144EEENS7_ILi96EEEEEELi96ENS_10bfloat16_tEfNS_4arch4Sm90ELb1ELb0ELb0ELb0ELb0ELb0ELb0ELb0ELb1ELb1ELb0ELb0EEENS1_21CollectiveEpilogueFwdINS6_IJSA_SC_SB_EEES9_SE_SG_Li384ELb0ELb1ELb0ELb0EEENS1_30DynamicPersistentTileSchedulerILi384ELi128ELb0ELb1ELb1EEEEEEEEEvNT_6ParamsE,"",@"SHT_CUDA_INFO"
	.sectionflags	@""
	.align	4


	//----- nvinfo : EIATTR_CUDA_API_VERSION
	.align		4
        /*0000*/ 	.byte	0x04, 0x37
        /*0002*/ 	.short	(.L_251 - .L_250)
.L_250:
        /*0004*/ 	.word	0x00000082


	//----- nvinfo : EIATTR_KPARAM_INFO
	.align		4
.L_251:
        /*0008*/ 	.byte	0x04, 0x17
        /*000a*/ 	.short	(.L_253 - .L_252)
.L_252:
        /*000c*/ 	.word	0x00000000
        /*0010*/ 	.short	0x0000
        /*0012*/ 	.short	0x0070
        /*0014*/ 	.byte	0x00, 0xf0, 0x01, 0x2a


	//----- nvinfo : EIATTR_SPARSE_MMA_MASK
	.align		4
.L_253:
        /*0018*/ 	.byte	0x03, 0x50
        /*001a*/ 	.short	0x0000


	//----- nvinfo : EIATTR_MAXREG_COUNT
	.align		4
        /*001c*/ 	.byte	0x03, 0x1b
        /*001e*/ 	.short	0x0080


	//----- nvinfo : EIATTR_NUM_BARRIERS
	.align		4
        /*0020*/ 	.byte	0x02, 0x4c
        /*0022*/ 	.byte	0x10
	.zero		1


	//----- nvinfo : EIATTR_EXTERNS
	.align		4
        /*0024*/ 	.byte	0x04, 0x0f
        /*0026*/ 	.short	(.L_255 - .L_254)


	//   ....[0]....
	.align		4
.L_254:
        /*0028*/ 	.word	index@(__assertfail)


	//----- nvinfo : EIATTR_ANNOTATIONS
	.align		4
.L_255:
        /*002c*/ 	.byte	0x04, 0x55
        /*002e*/ 	.short	(.L_257 - .L_256)


	//   ....[0]....
.L_256:
        /*0030*/ 	.word	0x00000001
        /*0034*/ 	.byte	0x50, 0x09, 0x00, 0x00, 0x01, 0x00, 0x00, 0x00, 0x60, 0x0a, 0x00, 0x00, 0x01, 0x00, 0x00, 0x00
        /*0044*/ 	.byte	0xb0, 0xee, 0x00, 0x00, 0x01, 0x00, 0x00, 0x00, 0xc0, 0xee, 0x00, 0x00, 0x01, 0x00, 0x00, 0x00
        /*0054*/ 	.byte	0x40, 0xef, 0x00, 0x00, 0x01, 0x00, 0x00, 0x00, 0x20, 0x0c, 0x01, 0x00, 0x01, 0x00, 0x00, 0x00
        /*0064*/ 	.byte	0x40, 0x0c, 0x01, 0x00, 0x01, 0x00, 0x00, 0x00, 0x10, 0x34, 0x01, 0x00, 0x01, 0x00, 0x00, 0x00
        /*0074*/ 	.byte	0xb0, 0x35, 0x01, 0x00, 0x01, 0x00, 0x00, 0x00, 0x50, 0x37, 0x01, 0x00


	//----- nvinfo : EIATTR_MERCURY_ISA_VERSION
	.align		4
.L_257:
        /*0080*/ 	.byte	0x03, 0x5f
        /*0082*/ 	.short	0x0101


	//----- nvinfo : EIATTR_INT_WARP_WIDE_INSTR_OFFSETS
	.align		4
        /*0084*/ 	.byte	0x04, 0x31
        /*0086*/ 	.short	(.L_259 - .L_258)


	//   ....[0]....
.L_258:
        /*0088*/ 	.word	0x00000130


	//   ....[1]....
        /*008c*/ 	.word	0x00000170


	//   ....[2]....
        /*0090*/ 	.word	0x000001e0


	//   ....[3]....
        /*0094*/ 	.word	0x0000f5a0


	//   ....[4]....
        /*0098*/ 	.word	0x0000f640


	//   ....[5]....
        /*009c*/ 	.word	0x00012e90


	//   ....[6]....
        /*00a0*/ 	.word	0x00012f30


	//----- nvinfo : EIATTR_COOP_GROUP_MASK_REGIDS
	.align		4
.L_259:
        /*00a4*/ 	.byte	0x04, 0x29
        /*00a6*/ 	.short	(.L_261 - .L_260)


	//   ....[0]....
.L_260:
        /*00a8*/ 	.word	0xffffffff


	//   ....[1]....
        /*00ac*/ 	.word	0xffffffff


	//   ....[2]....
        /*00b0*/ 	.word	0xffffffff


	//   ....[3]....
        /*00b4*/ 	.word	0xffffffff


	//   ....[4]....
        /*00b8*/ 	.word	0xffffffff


	//   ....[5]....
        /*00bc*/ 	.word	0xffffffff


	//   ....[6]....
        /*00c0*/ 	.word	0xffffffff


	//   ....[7]....
        /*00c4*/ 	.word	0xffffffff


	//   ....[8]....
        /*00c8*/ 	.word	0xffffffff


	//   ....[9]....
        /*00cc*/ 	.word	0xffffffff


	//   ....[10]....
        /*00d0*/ 	.word	0xffffffff


	//   ....[11]....
        /*00d4*/ 	.word	0xffffffff


	//   ....[12]....
        /*00d8*/ 	.word	0xffffffff


	//   ....[13]....
        /*00dc*/ 	.word	0xffffffff


	//   ....[14]....
        /*00e0*/ 	.word	0xffffffff


	//   ....[15]....
        /*00e4*/ 	.word	0xffffffff


	//   ....[16]....
        /*00e8*/ 	.word	0xffffffff


	//   ....[17]....
        /*00ec*/ 	.word	0xffffffff


	//   ....[18]....
        /*00f0*/ 	.word	0xffffffff


	//   ....[19]....
        /*00f4*/ 	.word	0xffffffff


	//   ....[20]....
        /*00f8*/ 	.word	0xffffffff


	//   ....[21]....
        /*00fc*/ 	.word	0xffffffff


	//   ....[22]....
        /*0100*/ 	.word	0xffffffff


	//   ....[23]....
        /*0104*/ 	.word	0xffffffff


	//   ....[24]....
        /*0108*/ 	.word	0xffffffff


	//   ....[25]....
        /*010c*/ 	.word	0xffffffff


	//   ....[26]....
        /*0110*/ 	.word	0xffffffff


	//   ....[27]....
        /*0114*/ 	.word	0xffffffff


	//   ....[28]....
        /*0118*/ 	.word	0xffffffff


	//   ....[29]....
        /*011c*/ 	.word	0xffffffff


	//   ....[30]....
        /*0120*/ 	.word	0xffffffff


	//   ....[31]....
        /*0124*/ 	.word	0xffffffff


	//   ....[32]....
        /*0128*/ 	.word	0xffffffff


	//   ....[33]....
        /*012c*/ 	.word	0xffffffff


	//   ....[34]....
        /*0130*/ 	.word	0xffffffff


	//   ....[35]....
        /*0134*/ 	.word	0xffffffff


	//   ....[36]....
        /*0138*/ 	.word	0xffffffff


	//   ....[37]....
        /*013c*/ 	.word	0xffffffff


	//   ....[38]....
        /*0140*/ 	.word	0xffffffff


	//   ....[39]....
        /*0144*/ 	.word	0xffffffff


	//   ....[40]....
        /*0148*/ 	.word	0xffffffff


	//   ....[41]....
        /*014c*/ 	.word	0xffffffff


	//   ....[42]....
        /*0150*/ 	.word	0xffffffff


	//   ....[43]....
        /*0154*/ 	.word	0xffffffff


	//   ....[44]....
        /*0158*/ 	.word	0xffffffff


	//   ....[45]....
        /*015c*/ 	.word	0xffffffff


	//   ....[46]....
        /*0160*/ 	.word	0xffffffff


	//   ....[47]....
        /*0164*/ 	.word	0xffffffff


	//   ....[48]....
        /*0168*/ 	.word	0xffffffff


	//   ....[49]....
        /*016c*/ 	.word	0xffffffff


	//   ....[50]....
        /*0170*/ 	.word	0xffffffff


	//   ....[51]....
        /*0174*/ 	.word	0xffffffff


	//   ....[52]....
        /*0178*/ 	.word	0xffffffff


	//   ....[53]....
        /*017c*/ 	.word	0xffffffff


	//   ....[54]....
        /*0180*/ 	.word	0xffffffff


	//   ....[55]....
        /*0184*/ 	.word	0xffffffff


	//   ....[56]....
        /*0188*/ 	.word	0xffffffff


	//   ....[57]....
        /*018c*/ 	.word	0xffffffff


	//   ....[58]....
        /*0190*/ 	.word	0xffffffff


	//   ....[59]....
        /*0194*/ 	.word	0x0500000f


	//   ....[60]....
        /*0198*/ 	.word	0x0500000f


	//   ....[61]....
        /*019c*/ 	.word	0x0500000f


	//   ....[62]....
        /*01a0*/ 	.word	0x0500000f


	//   ....[63]....
        /*01a4*/ 	.word	0x0500000f


	//   ....[64]....
        /*01a8*/ 	.word	0x0500000f


	//   ....[65]....
        /*01ac*/ 	.word	0x0500000f


	//   ....[66]....
        /*01b0*/ 	.word	0x0500000f


	//   ....[67]....
        /*01b4*/ 	.word	0x0500000f


	//   ....[68]....
        /*01b8*/ 	.word	0x0500000f


	//   ....[69]....
        /*01bc*/ 	.word	0x0500000f


	//   ....[70]....
        /*01c0*/ 	.word	0x0500000f


	//   ....[71]....
        /*01c4*/ 	.word	0x0500000f


	//   ....[72]....
        /*01c8*/ 	.word	0x0500000f


	//   ....[73]....
        /*01cc*/ 	.word	0x0500000f


	//----- nvinfo : EIATTR_COOP_GROUP_INSTR_OFFSETS
	.align		4
.L_261:
        /*01d0*/ 	.byte	0x04, 0x28
        /*01d2*/ 	.short	(.L_263 - .L_262)


	//   ....[0]....
.L_262:
        /*01d4*/ 	.word	0x00000070


	//   ....[1]....
        /*01d8*/ 	.word	0x00000140


	//   ....[2]....
        /*01dc*/ 	.word	0x00000190


	//   ....[3]....
        /*01e0*/ 	.word	0x000003c0


	//   ....[4]....
        /*01e4*/ 	.word	0x00000520


	//   ....[5]....
        /*01e8*/ 	.word	0x00000640


	//   ....[6]....
        /*01ec*/ 	.word	0x000007a0


	//   ....[7]....
        /*01f0*/ 	.word	0x000015a0


	//   ....[8]....
        /*01f4*/ 	.word	0x00002c00


	//   ....[9]....
        /*01f8*/ 	.word	0x00002c10


	//   ....[10]....
        /*01fc*/ 	.word	0x00003800


	//   ....[11]....
        /*0200*/ 	.word	0x000038a0


	//   ....[12]....
        /*0204*/ 	.word	0x00004240


	//   ....[13]....
        /*0208*/ 	.word	0x000042c0


	//   ....[14]....
        /*020c*/ 	.word	0x00005150


	//   ....[15]....
        /*0210*/ 	.word	0x00006b60


	//   ....[16]....
        /*0214*/ 	.word	0x00006b90


	//   ....[17]....
        /*0218*/ 	.word	0x000073b0


	//   ....[18]....
        /*021c*/ 	.word	0x000074b0


	//   ....[19]....
        /*0220*/ 	.word	0x00007f00


	//   ....[20]....
        /*0224*/ 	.word	0x00007f90


	//   ....[21]....
        /*0228*/ 	.word	0x00009350


	//   ....[22]....
        /*022c*/ 	.word	0x0000afd0


	//   ....[23]....
        /*0230*/ 	.word	0x0000b000


	//   ....[24]....
        /*0234*/ 	.word	0x0000b640


	//   ....[25]....
        /*0238*/ 	.word	0x0000b6c0


	//   ....[26]....
        /*023c*/ 	.word	0x0000caf0


	//   ....[27]....
        /*0240*/ 	.word	0x0000cc00


	//   ....[28]....
        /*0244*/ 	.word	0x0000cc60


	//   ....[29]....
        /*0248*/ 	.word	0x0000cd90


	//   ....[30]....
        /*024c*/ 	.word	0x0000cdc0


	//   ....[31]....
        /*0250*/ 	.word	0x0000dd20


	//   ....[32]....
        /*0254*/ 	.word	0x0000dd50


	//   ....[33]....
        /*0258*/ 	.word	0x0000dd90


	//   ....[34]....
        /*025c*/ 	.word	0x0000ddc0


	//   ....[35]....
        /*0260*/ 	.word	0x0000e2f0


	//   ....[36]....
        /*0264*/ 	.word	0x0000e320


	//   ....[37]....
        /*0268*/ 	.word	0x0000e430


	//   ....[38]....
        /*026c*/ 	.word	0x0000e450


	//   ....[39]....
        /*0270*/ 	.word	0x0000eb80


	//   ....[40]....
        /*0274*/ 	.word	0x0000eb90


	//   ....[41]....
        /*0278*/ 	.word	0x0000eca0


	//   ....[42]....
        /*027c*/ 	.word	0x0000ecc0


	//   ....[43]....
        /*0280*/ 	.word	0x0000ee70


	//   ....[44]....
        /*0284*/ 	.word	0x0000fb80


	//   ....[45]....
        /*0288*/ 	.word	0x000106e0


	//   ....[46]....
        /*028c*/ 	.word	0x00010720


	//   ....[47]....
        /*0290*/ 	.word	0x00010750


	//   ....[48]....
        /*0294*/ 	.word	0x00010820


	//   ....[49]....
        /*0298*/ 	.word	0x00010830


	//   ....[50]....
        /*029c*/ 	.word	0x000108e0


	//   ....[51]....
        /*02a0*/ 	.word	0x000108f0


	//   ....[52]....
        /*02a4*/ 	.word	0x00010900


	//   ....[53]....
        /*02a8*/ 	.word	0x00010910


	//   ....[54]....
        /*02ac*/ 	.word	0x00010920


	//   ....[55]....
        /*02b0*/ 	.word	0x00010a00


	//   ....[56]....
        /*02b4*/ 	.word	0x00010aa0


	//   ....[57]....
        /*02b8*/ 	.word	0x000134f0


	//   ....[58]....
        /*02bc*/ 	.word	0x000136d0


	//   ....[59]....
        /*02c0*/ 	.word	0x00013c50


	//   ....[60]....
        /*02c4*/ 	.word	0x00013db0


	//   ....[61]....
        /*02c8*/ 	.word	0x00013e20


	//   ....[62]....
        /*02cc*/ 	.word	0x00013f90


	//   ....[63]....
        /*02d0*/ 	.word	0x00013fe0


	//   ....[64]....
        /*02d4*/ 	.word	0x00014110


	//   ....[65]....
        /*02d8*/ 	.word	0x00014160


	//   ....[66]....
        /*02dc*/ 	.word	0x00014280


	//   ....[67]....
        /*02e0*/ 	.word	0x00014300


	//   ....[68]....
        /*02e4*/ 	.word	0x00014410


	//   ....[69]....
        /*02e8*/ 	.word	0x00014460


	//   ....[70]....
        /*02ec*/ 	.word	0x00014560


	//   ....[71]....
        /*02f0*/ 	.word	0x000145b0


	//   ....[72]....
        /*02f4*/ 	.word	0x000148c0


	//   ....[73]....
        /*02f8*/ 	.word	0x000149e0


	//----- nvinfo : EIATTR_REG_RECONFIG
	.align		4
.L_263:
        /*02fc*/ 	.byte	0x01, 0x54
	.zero		2


	//----- nvinfo : EIATTR_SYSCALL_OFFSETS
	.align		4
        /*0300*/ 	.byte	0x04, 0x46
        /*0302*/ 	.short	(.L_265 - .L_264)


	//   ....[0]....
.L_264:
        /*0304*/ 	.word	0x000017a0


	//   ....[1]....
        /*0308*/ 	.word	0x0000f7a0


	//   ....[2]....
        /*030c*/ 	.word	0x0000f8f0


	//   ....[3]....
        /*0310*/ 	.word	0x0000f9e0


	//   ....[4]....
        /*0314*/ 	.word	0x000101e0


	//----- nvinfo : EIATTR_MBARRIER_INSTR_OFFSETS
	.align		4
.L_265:
        /*0318*/ 	.byte	0x04, 0x39
        /*031a*/ 	.short	(.L_267 - .L_266)


	//   ....[0]....
.L_266:
        /*031c*/ 	.word	0x00000270
        /*0320*/ 	.word	0x000000ff
        /*0324*/ 	.word	0x00031c00
        /*0328*/ 	.short	0x0100
        /*032a*/ 	.byte	0x08
	.zero		1


	//   ....[1]....
        /*032c*/ 	.word	0x00000280
        /*0330*/ 	.word	0x000000ff
        /*0334*/ 	.word	0x00031c20
        /*0338*/ 	.short	0x0100
        /*033a*/ 	.byte	0x08
	.zero		1


	//   ....[2]....
        /*033c*/ 	.word	0x00000370
        /*0340*/ 	.word	0x000000ff
        /*0344*/ 	.word	0x00031c30
        /*0348*/ 	.short	0x0100
        /*034a*/ 	.byte	0x08
	.zero		1


	//   ....[3]....
        /*034c*/ 	.word	0x00000380
        /*0350*/ 	.word	0x000000ff
        /*0354*/ 	.word	0x00031c40
        /*0358*/ 	.short	0x0100
        /*035a*/ 	.byte	0x08
	.zero		1


	//   ....[4]....
        /*035c*/ 	.word	0x00000390
        /*0360*/ 	.word	0x000000ff
        /*0364*/ 	.word	0x00031c38
        /*0368*/ 	.short	0x0100
        /*036a*/ 	.byte	0x08
	.zero		1


	//   ....[5]....
        /*036c*/ 	.word	0x000003a0
        /*0370*/ 	.word	0x000000ff
        /*0374*/ 	.word	0x00031c48
        /*0378*/ 	.short	0x0100
        /*037a*/ 	.byte	0x08
	.zero		1


	//   ....[6]....
        /*037c*/ 	.word	0x000004d0
        /*0380*/ 	.word	0x000000ff
        /*0384*/ 	.word	0x00031c50
        /*0388*/ 	.short	0x0100
        /*038a*/ 	.byte	0x08
	.zero		1


	//   ....[7]....
        /*038c*/ 	.word	0x000004e0
        /*0390*/ 	.word	0x000000ff
        /*0394*/ 	.word	0x00031c60
        /*0398*/ 	.short	0x0100
        /*039a*/ 	.byte	0x08
	.zero		1


	//   ....[8]....
        /*039c*/ 	.word	0x000004f0
        /*03a0*/ 	.word	0x000000ff
        /*03a4*/ 	.word	0x00031c58
        /*03a8*/ 	.short	0x0100
        /*03aa*/ 	.byte	0x08
	.zero		1


	//   ....[9]....
        /*03ac*/ 	.word	0x00000500
        /*03b0*/ 	.word	0x000000ff
        /*03b4*/ 	.word	0x00031c68
        /*03b8*/ 	.short	0x0100
        /*03ba*/ 	.byte	0x08
	.zero		1


	//   ....[10]....
        /*03bc*/ 	.word	0x000005f0
        /*03c0*/ 	.word	0x000000ff
        /*03c4*/ 	.word	0x00031c70
        /*03c8*/ 	.short	0x0100
        /*03ca*/ 	.byte	0x06
	.zero		1


	//   ....[11]....
        /*03cc*/ 	.word	0x00000600
        /*03d0*/ 	.word	0x000000ff
        /*03d4*/ 	.word	0x00031c80
        /*03d8*/ 	.short	0x0100
        /*03da*/ 	.byte	0x06
	.zero		1


	//   ....[12]....
        /*03dc*/ 	.word	0x00000610
        /*03e0*/ 	.word	0x000000ff
        /*03e4*/ 	.word	0x00031c78
        /*03e8*/ 	.short	0x0100
        /*03ea*/ 	.byte	0x06
	.zero		1


	//   ....[13]....
        /*03ec*/ 	.word	0x00000620
        /*03f0*/ 	.word	0x000000ff
        /*03f4*/ 	.word	0x00031c88
        /*03f8*/ 	.short	0x0100
        /*03fa*/ 	.byte	0x06
	.zero		1


	//   ....[14]....
        /*03fc*/ 	.word	0x00000750
        /*0400*/ 	.word	0x000000ff
        /*0404*/ 	.word	0x00031c90
        /*0408*/ 	.short	0x0100
        /*040a*/ 	.byte	0x08
	.zero		1


	//   ....[15]....
        /*040c*/ 	.word	0x00000760
        /*0410*/ 	.word	0x000000ff
        /*0414*/ 	.word	0x00031ca0
        /*0418*/ 	.short	0x0100
        /*041a*/ 	.byte	0x08
	.zero		1


	//   ....[16]....
        /*041c*/ 	.word	0x00000770
        /*0420*/ 	.word	0x000000ff
        /*0424*/ 	.word	0x00031c98
        /*0428*/ 	.short	0x0100
        /*042a*/ 	.byte	0x08
	.zero		1


	//   ....[17]....
        /*042c*/ 	.word	0x00000780
        /*0430*/ 	.word	0x000000ff
        /*0434*/ 	.word	0x00031ca8
        /*0438*/ 	.short	0x0100
        /*043a*/ 	.byte	0x08
	.zero		1


	//   ....[18]....
        /*043c*/ 	.word	0x000008b0
        /*0440*/ 	.word	0x000000ff
        /*0444*/ 	.word	0x00031cb0
        /*0448*/ 	.short	0x0100
        /*044a*/ 	.byte	0x08
	.zero		1


	//   ....[19]....
        /*044c*/ 	.word	0x000008c0
        /*0450*/ 	.word	0x000000ff
        /*0454*/ 	.word	0x00031cc0
        /*0458*/ 	.short	0x0100
        /*045a*/ 	.byte	0x08
	.zero		1


	//   ....[20]....
        /*045c*/ 	.word	0x000008d0
        /*0460*/ 	.word	0x000000ff
        /*0464*/ 	.word	0x00031cb8
        /*0468*/ 	.short	0x0100
        /*046a*/ 	.byte	0x08
	.zero		1


	//   ....[21]....
        /*046c*/ 	.word	0x000008e0
        /*0470*/ 	.word	0x000000ff
        /*0474*/ 	.word	0x00031cc8
        /*0478*/ 	.short	0x0100
        /*047a*/ 	.byte	0x08
	.zero		1


	//   ....[22]....
        /*047c*/ 	.word	0x00001840
        /*0480*/ 	.word	0x000000ff
        /*0484*/ 	.word	0x00031c00
        /*0488*/ 	.short	0x010a
        /*048a*/ 	.byte	0x25
	.zero		1


	//   ....[23]....
        /*048c*/ 	.word	0x000018c0
        /*0490*/ 	.word	0x00000003
        /*0494*/ 	.word	0x00031c30
        /*0498*/ 	.short	0x010a
        /*049a*/ 	.byte	0x3f
	.zero		1


	//   ....[24]....
        /*049c*/ 	.word	0x00001920
        /*04a0*/ 	.word	0x00000003
        /*04a4*/ 	.word	0x00031c30
        /*04a8*/ 	.short	0x010a
        /*04aa*/ 	.byte	0x3f
	.zero		1


	//   ....[25]....
        /*04ac*/ 	.word	0x00004440
        /*04b0*/ 	.word	0x0000000b
        /*04b4*/ 	.word	0x00000000
        /*04b8*/ 	.short	0x0101
        /*04ba*/ 	.byte	0x3f
	.zero		1


	//   ....[26]....
        /*04bc*/ 	.word	0x00005290
        /*04c0*/ 	.word	0x000000ff
        /*04c4*/ 	.word	0x00031c30
        /*04c8*/ 	.short	0x010a
        /*04ca*/ 	.byte	0x04
	.zero		1


	//   ....[27]....
        /*04cc*/ 	.word	0x000052d0
        /*04d0*/ 	.word	0x000000ff
        /*04d4*/ 	.word	0x00031c30
        /*04d8*/ 	.short	0x010a
        /*04da*/ 	.byte	0x04
	.zero		1


	//   ....[28]....
        /*04dc*/ 	.word	0x00006960
        /*04e0*/ 	.word	0x000000ff
        /*04e4*/ 	.word	0x00031c50
        /*04e8*/ 	.short	0x010a
        /*04ea*/ 	.byte	0x04
	.zero		1


	//   ....[29]....
        /*04ec*/ 	.word	0x000069a0
        /*04f0*/ 	.word	0x000000ff
        /*04f4*/ 	.word	0x00031c50
        /*04f8*/ 	.short	0x010a
        /*04fa*/ 	.byte	0x04
	.zero		1


	//   ....[30]....
        /*04fc*/ 	.word	0x000086d0
        /*0500*/ 	.word	0x00000007
        /*0504*/ 	.word	0x00000000
        /*0508*/ 	.short	0x0101
        /*050a*/ 	.byte	0x3f
	.zero		1


	//   ....[31]....
        /*050c*/ 	.word	0x00008820
        /*0510*/ 	.word	0x00000049
        /*0514*/ 	.word	0x00000000
        /*0518*/ 	.short	0x0101
        /*051a*/ 	.byte	0x3f
	.zero		1


	//   ....[32]....
        /*051c*/ 	.word	0x000094b0
        /*0520*/ 	.word	0x000000ff
        /*0524*/ 	.word	0x00031c30
        /*0528*/ 	.short	0x010a
        /*052a*/ 	.byte	0x04
	.zero		1


	//   ....[33]....
        /*052c*/ 	.word	0x000094f0
        /*0530*/ 	.word	0x000000ff
        /*0534*/ 	.word	0x00031c30
        /*0538*/ 	.short	0x010a
        /*053a*/ 	.byte	0x04
	.zero		1


	//   ....[34]....
        /*053c*/ 	.word	0x0000ab80
        /*0540*/ 	.word	0x000000ff
        /*0544*/ 	.word	0x00031c50
        /*0548*/ 	.short	0x010a
        /*054a*/ 	.byte	0x04
	.zero		1


	//   ....[35]....
        /*054c*/ 	.word	0x0000abc0
        /*0550*/ 	.word	0x000000ff
        /*0554*/ 	.word	0x00031c50
        /*0558*/ 	.short	0x010a
        /*055a*/ 	.byte	0x04
	.zero		1


	//   ....[36]....
        /*055c*/ 	.word	0x0000bf00
        /*0560*/ 	.word	0x00000087
        /*0564*/ 	.word	0x00000000
        /*0568*/ 	.short	0x0101
        /*056a*/ 	.byte	0x3f
	.zero		1


	//   ....[37]....
        /*056c*/ 	.word	0x0000c050
        /*0570*/ 	.word	0x00000008
        /*0574*/ 	.word	0x00000000
        /*0578*/ 	.short	0x0101
        /*057a*/ 	.byte	0x3f
	.zero		1


	//   ....[38]....
        /*057c*/ 	.word	0x0000cb70
        /*0580*/ 	.word	0x000000ff
        /*0584*/ 	.word	0x00031c50
        /*0588*/ 	.short	0x010a
        /*058a*/ 	.byte	0x05
	.zero		1


	//   ....[39]....
        /*058c*/ 	.word	0x0000cbb0
        /*0590*/ 	.word	0x000000ff
        /*0594*/ 	.word	0x00031c50
        /*0598*/ 	.short	0x010a
        /*059a*/ 	.byte	0x05
	.zero		1


	//   ....[40]....
        /*059c*/ 	.word	0x0000d280
        /*05a0*/ 	.word	0x00000008
        /*05a4*/ 	.word	0x00000000
        /*05a8*/ 	.short	0x0101
        /*05aa*/ 	.byte	0x3f
	.zero		1


	//   ....[41]....
        /*05ac*/ 	.word	0x0000e310
        /*05b0*/ 	.word	0x000000ff
        /*05b4*/ 	.word	0x00000000
        /*05b8*/ 	.short	0x0101
        /*05ba*/ 	.byte	0x05
	.zero		1


	//   ....[42]....
        /*05bc*/ 	.word	0x0000fdb0
        /*05c0*/ 	.word	0x00000003
        /*05c4*/ 	.word	0x00031c40
        /*05c8*/ 	.short	0x010a
        /*05ca*/ 	.byte	0x3f
	.zero		1


	//   ....[43]....
        /*05cc*/ 	.word	0x00010bb0
        /*05d0*/ 	.word	0x00000011
        /*05d4*/ 	.word	0x00031c00
        /*05d8*/ 	.short	0x0107
        /*05da*/ 	.byte	0x3f
	.zero		1


	//   ....[44]....
        /*05dc*/ 	.word	0x00010ca0
        /*05e0*/ 	.word	0x00000011
        /*05e4*/ 	.word	0x00031c00
        /*05e8*/ 	.short	0x0101
        /*05ea*/ 	.byte	0x3f
	.zero		1


	//   ....[45]....
        /*05ec*/ 	.word	0x00010cc0
        /*05f0*/ 	.word	0x00000011
        /*05f4*/ 	.word	0x00031c20
        /*05f8*/ 	.short	0x010a
        /*05fa*/ 	.byte	0x3f
	.zero		1


	//   ....[46]....
        /*05fc*/ 	.word	0x00010fe0
        /*0600*/ 	.word	0x00000002
        /*0604*/ 	.word	0x00031c40
        /*0608*/ 	.short	0x010a
        /*060a*/ 	.byte	0x3f
	.zero		1


	//   ....[47]....
        /*060c*/ 	.word	0x000113f0
        /*0610*/ 	.word	0x00000003
        /*0614*/ 	.word	0x00000060
        /*0618*/ 	.short	0x010a
        /*061a*/ 	.byte	0x3f
	.zero		1


	//   ....[48]....
        /*061c*/ 	.word	0x00011b00
        /*0620*/ 	.word	0x00000003
        /*0624*/ 	.word	0x00031c40
        /*0628*/ 	.short	0x010a
        /*062a*/ 	.byte	0x3f
	.zero		1


	//   ....[49]....
        /*062c*/ 	.word	0x00011f30
        /*0630*/ 	.word	0x0000000c
        /*0634*/ 	.word	0x00000060
        /*0638*/ 	.short	0x010a
        /*063a*/ 	.byte	0x3f
	.zero		1


	//   ....[50]....
        /*063c*/ 	.word	0x00012590
        /*0640*/ 	.word	0x00000002
        /*0644*/ 	.word	0x00031c40
        /*0648*/ 	.short	0x010a
        /*064a*/ 	.byte	0x3f
	.zero		1


	//   ....[51]....
        /*064c*/ 	.word	0x000129d0
        /*0650*/ 	.word	0x00000008
        /*0654*/ 	.word	0x00000060
        /*0658*/ 	.short	0x010a
        /*065a*/ 	.byte	0x3f
	.zero		1


	//   ....[52]....
        /*065c*/ 	.word	0x00012fd0
        /*0660*/ 	.word	0x00000003
        /*0664*/ 	.word	0x00031c60
        /*0668*/ 	.short	0x010a
        /*066a*/ 	.byte	0x3f
	.zero		1


	//   ....[53]....
        /*066c*/ 	.word	0x00013650
        /*0670*/ 	.word	0x00000007
        /*0674*/ 	.word	0x00031c20
        /*0678*/ 	.short	0x010a
        /*067a*/ 	.byte	0x3f
	.zero		1


	//   ....[54]....
        /*067c*/ 	.word	0x00013810
        /*0680*/ 	.word	0x00000005
        /*0684*/ 	.word	0x00000000
        /*0688*/ 	.short	0x010a
        /*068a*/ 	.byte	0x3f
	.zero		1


	//   ....[55]....
        /*068c*/ 	.word	0x00013880
        /*0690*/ 	.word	0x00000003
        /*0694*/ 	.word	0x00000000
        /*0698*/ 	.short	0x010a
        /*069a*/ 	.byte	0x3f
	.zero		1


	//   ....[56]....
        /*069c*/ 	.word	0x000138e0
        /*06a0*/ 	.word	0x00000005
        /*06a4*/ 	.word	0x00000000
        /*06a8*/ 	.short	0x010a
        /*06aa*/ 	.byte	0x3f
	.zero		1


	//   ....[57]....
        /*06ac*/ 	.word	0x00013910
        /*06b0*/ 	.word	0x00000003
        /*06b4*/ 	.word	0x00000000
        /*06b8*/ 	.short	0x010a
        /*06ba*/ 	.byte	0x3f
	.zero		1


	//   ....[58]....
        /*06bc*/ 	.word	0x00013980
        /*06c0*/ 	.word	0x00000003
        /*06c4*/ 	.word	0x00031c00
        /*06c8*/ 	.short	0x010a
        /*06ca*/ 	.byte	0x3f
	.zero		1


	//   ....[59]....
        /*06cc*/ 	.word	0x000139d0
        /*06d0*/ 	.word	0x00000003
        /*06d4*/ 	.word	0x00031c30
        /*06d8*/ 	.short	0x010a
        /*06da*/ 	.byte	0x3f
	.zero		1


	//   ....[60]....
        /*06dc*/ 	.word	0x00013a30
        /*06e0*/ 	.word	0x00000005
        /*06e4*/ 	.word	0x00031c30
        /*06e8*/ 	.short	0x010a
        /*06ea*/ 	.byte	0x3f
	.zero		1


	//   ....[61]....
        /*06ec*/ 	.word	0x00013a90
        /*06f0*/ 	.word	0x00000005
        /*06f4*/ 	.word	0x00031c50
        /*06f8*/ 	.short	0x010a
        /*06fa*/ 	.byte	0x3f
	.zero		1


	//   ....[62]....
        /*06fc*/ 	.word	0x00013af0
        /*0700*/ 	.word	0x00000005
        /*0704*/ 	.word	0x00031c30
        /*0708*/ 	.short	0x010a
        /*070a*/ 	.byte	0x3f
	.zero		1


	//   ....[63]....
        /*070c*/ 	.word	0x00013b50
        /*0710*/ 	.word	0x00000005
        /*0714*/ 	.word	0x00031c50
        /*0718*/ 	.short	0x010a
        /*071a*/ 	.byte	0x3f
	.zero		1


	//   ....[64]....
        /*071c*/ 	.word	0x00013bb0
        /*0720*/ 	.word	0x00000007
        /*0724*/ 	.word	0x00031c50
        /*0728*/ 	.short	0x010a
        /*072a*/ 	.byte	0x3f
	.zero		1


	//   ....[65]....
        /*072c*/ 	.word	0x00013d00
        /*0730*/ 	.word	0x00000003
        /*0734*/ 	.word	0x00031c40
        /*0738*/ 	.short	0x010a
        /*073a*/ 	.byte	0x3f
	.zero		1


	//   ....[66]....
        /*073c*/ 	.word	0x000145e0
        /*0740*/ 	.word	0x00000011
        /*0744*/ 	.word	0x00031c20
        /*0748*/ 	.short	0x010a
        /*074a*/ 	.byte	0x3f
	.zero		1


	//   ....[67]....
        /*074c*/ 	.word	0x00014630
        /*0750*/ 	.word	0x00000002
        /*0754*/ 	.word	0x00031c40
        /*0758*/ 	.short	0x010a
        /*075a*/ 	.byte	0x3f
	.zero		1


	//   ....[68]....
        /*075c*/ 	.word	0x00014680
        /*0760*/ 	.word	0x00000003
        /*0764*/ 	.word	0x00000060
        /*0768*/ 	.short	0x010a
        /*076a*/ 	.byte	0x3f
	.zero		1


	//   ....[69]....
        /*076c*/ 	.word	0x000146d0
        /*0770*/ 	.word	0x00000003
        /*0774*/ 	.word	0x00031c40
        /*0778*/ 	.short	0x010a
        /*077a*/ 	.byte	0x3f
	.zero		1


	//   ....[70]....
        /*077c*/ 	.word	0x00014720
        /*0780*/ 	.word	0x0000000c
        /*0784*/ 	.word	0x00000060
        /*0788*/ 	.short	0x010a
        /*078a*/ 	.byte	0x3f
	.zero		1


	//   ....[71]....
        /*078c*/ 	.word	0x00014770
        /*0790*/ 	.word	0x00000002
        /*0794*/ 	.word	0x00031c40
        /*0798*/ 	.short	0x010a
        /*079a*/ 	.byte	0x3f
	.zero		1


	//   ....[72]....
        /*079c*/ 	.word	0x000147c0
        /*07a0*/ 	.word	0x00000008
        /*07a4*/ 	.word	0x00000060
        /*07a8*/ 	.short	0x010a
        /*07aa*/ 	.byte	0x3f
	.zero		1


	//   ....[73]....
        /*07ac*/ 	.word	0x00014810
        /*07b0*/ 	.word	0x00000003
        /*07b4*/ 	.word	0x00031c60
        /*07b8*/ 	.short	0x010a
        /*07ba*/ 	.byte	0x3f
	.zero		1


	//   ....[74]....
        /*07bc*/ 	.word	0x00014900
        /*07c0*/ 	.word	0x00000007
        /*07c4*/ 	.word	0x00031c20
        /*07c8*/ 	.short	0x010a
        /*07ca*/ 	.byte	0x3f
	.zero		1


	//   ....[75]....
        /*07cc*/ 	.word	0x00014aa0
        /*07d0*/ 	.word	0x00000005
        /*07d4*/ 	.word	0x00000000
        /*07d8*/ 	.short	0x010a
        /*07da*/ 	.byte	0x3f
	.zero		1


	//   ....[76]....
        /*07dc*/ 	.word	0x00014af0
        /*07e0*/ 	.word	0x00000003
        /*07e4*/ 	.word	0x00000000
        /*07e8*/ 	.short	0x010a
        /*07ea*/ 	.byte	0x3f
	.zero		1


	//   ....[77]....
        /*07ec*/ 	.word	0x00014b40
        /*07f0*/ 	.word	0x00000005
        /*07f4*/ 	.word	0x00000000
        /*07f8*/ 	.short	0x010a
        /*07fa*/ 	.byte	0x3f
	.zero		1


	//----- nvinfo : EIATTR_NUM_MBARRIERS
	.align		4
.L_267:
        /*07fc*/ 	.byte	0x03, 0x38
        /*07fe*/ 	.short	0x0016


	//----- nvinfo : EIATTR_EXIT_INSTR_OFFSETS
	.align		4
        /*0800*/ 	.byte	0x04, 0x1c
        /*0802*/ 	.short	(.L_269 - .L_268)


	//   ....[0]....
.L_268:
        /*0804*/ 	.word	0x00000a50


	//   ....[1]....
        /*0808*/ 	.word	0x0000ee00


	//   ....[2]....
        /*080c*/ 	.word	0x00013960


	//----- nvinfo : EIATTR_MAX_THREADS
	.align		4
.L_269:
        /*0810*/ 	.byte	0x04, 0x05
        /*0812*/ 	.short	(.L_271 - .L_270)
.L_270:
        /*0814*/ 	.word	0x00000200
        /*0818*/ 	.word	0x00000001
        /*081c*/ 	.word	0x00000001


	//----- nvinfo : EIATTR_CRS_STACK_SIZE
	.align		4
.L_271:
        /*0820*/ 	.byte	0x04, 0x1e
        /*0822*/ 	.short	(.L_273 - .L_272)
.L_272:
        /*0824*/ 	.word	0x00000000


	//----- nvinfo : EIATTR_CBANK_PARAM_SIZE
	.align		4
.L_273:
        /*0828*/ 	.byte	0x03, 0x19
        /*082a*/ 	.short	0x0af0


	//----- nvinfo : EIATTR_PARAM_CBANK
	.align		4
        /*082c*/ 	.byte	0x04, 0x0a
        /*082e*/ 	.short	(.L_275 - .L_274)
	.align		4
.L_274:
        /*0830*/ 	.word	index@(.nv.constant0._ZN7cutlass13device_kernelIN5flash11enable_sm90INS1_16FlashAttnFwdSm90INS1_25CollectiveMainloopFwdSm90ILi2EN4cute5tupleIJNS5_1CILi1EEES8_S8_EEENS6_IJNS7_ILi192EEENS7_ILi144EEENS7_ILi96EEEEEELi96ENS_10bfloat16_tEfNS_4arch4Sm90ELb1ELb0ELb0ELb0ELb0ELb0ELb0ELb0ELb1ELb1ELb0ELb0EEENS1_21CollectiveEpilogueFwdINS6_IJSA_SC_SB_EEES9_SE_SG_Li384ELb0ELb1ELb0ELb0EEENS1_30DynamicPersistentTileSchedulerILi384ELi128ELb0ELb1ELb1EEEEEEEEEvNT_6ParamsE)
        /*0834*/ 	.short	0x0210
        /*0836*/ 	.short	0x0af0


	//----- nvinfo : EIATTR_SW_WAR
	.align		4
.L_275:
        /*0838*/ 	.byte	0x04, 0x36
        /*083a*/ 	.short	(.L_277 - .L_276)
.L_276:
        /*083c*/ 	.word	0x00000008
.L_277:


//--------------------- .nv.info._ZN7cutlass13device_kernelIN5flash11enable_sm90INS1_16FlashAttnFwdSm90INS1_25CollectiveMainloopFwdSm90ILi2EN4cute5tupleIJNS5_1CILi1EEES8_S8_EEENS6_IJNS7_ILi192EEENS7_ILi144EEENS7_ILi96EEEEEELi96ENS_10bfloat16_tEfNS_4arch4Sm90ELb1ELb0ELb0ELb1ELb0ELb0ELb0ELb0ELb1ELb1ELb0ELb0EEENS1_21CollectiveEpilogueFwdINS6_IJSA_SC_SB_EEES9_SE_SG_Li384ELb1ELb1ELb0ELb0EEENS1_36VarlenDynamicPersistentTileSchedulerILi192ELi144ELi384ELi128ELb0ELb1ELb1ELb1ELb1ELb1EEEEEEEEEvNT_6ParamsE --------------------------
	.section	.nv.info._ZN7cutlass13device_kernelIN5flash11enable_sm90INS1_16FlashAttnFwdSm90INS1_25CollectiveMainloopFwdSm90ILi2EN4cute5tupleIJNS5_1CILi1EEES8_S8_EEENS6_IJNS7_ILi192EEENS7_ILi144EEENS7_ILi96EEEEEELi96ENS_10bfloat16_tEfNS_4arch4Sm90ELb1ELb0ELb0ELb1ELb0ELb0ELb0ELb0ELb1ELb1ELb0ELb0EEENS1_21CollectiveEpilogueFwdINS6_IJSA_SC_SB_EEES9_SE_SG_Li384ELb1ELb1ELb0ELb0EEENS1_36VarlenDynamicPersistentTileSchedulerILi192ELi144ELi384ELi128ELb0ELb1ELb1ELb1ELb1ELb1EEEEEEEEEvNT_6ParamsE,"",@"SHT_CUDA_INFO"
	.sectionflags	@""
	.align	4


	//----- nvinfo : EIATTR_CUDA_API_VERSION
	.align		4
        /*0000*/ 	.byte	0x04, 0x37
        /*0002*/ 	.short	(.L_279 - .L_278)
.L_278:
        /*0004*/ 	.word	0x00000082


	//----- nvinfo : EIATTR_KPARAM_INFO
	.align		4
.L_279:
        /*0008*/ 	.byte	0x04, 0x17
        /*000a*/ 	.short	(.L_281 - .L_280)
.L_280:
        /*000c*/ 	.word	0x00000000
        /*0010*/ 	.short	0x0000
        /*0012*/ 	.short	0x0070
        /*0014*/ 	.byte	0x00, 0xf0, 0x01, 0x2a


	//----- nvinfo : EIATTR_SPARSE_MMA_MASK
	.align		4
.L_281:
        /*0018*/ 	.byte	0x03, 0x50
        /*001a*/ 	.short	0x0000


	//----- nvinfo : EIATTR_MAXREG_COUNT
	.align		4
        /*001c*/ 	.byte	0x03, 0x1b
        /*001e*/ 	.short	0x0080


	//----- nvinfo : EIATTR_NUM_BARRIERS
	.align		4
        /*0020*/ 	.byte	0x02, 0x4c
        /*0022*/ 	.byte	0x10
	.zero		1


	//----- nvinfo : EIATTR_EXTERNS
	.align		4
        /*0024*/ 	.byte	0x04, 0x0f
        /*0026*/ 	.short	(.L_283 - .L_282)


	//   ....[0]....
	.align		4
.L_282:
        /*0028*/ 	.word	index@(__assertfail)


	//----- nvinfo : EIATTR_ANNOTATIONS
	.align		4
.L_283:
        /*002c*/ 	.byte	0x04, 0x55
        /*002e*/ 	.short	(.L_285 - .L_284)


	//   ....[0]....
.L_284:
        /* <DEDUP_REMOVED lines=23> */


	//----- nvinfo : EIATTR_MERCURY_ISA_VERSION
	.align		4
.L_285:
        /*0188*/ 	.byte	0x03, 0x5f
        /*018a*/ 	.short	0x0101


	//----- nvinfo : EIATTR_UNUSED_LOAD_BYTE_OFFSET
	.align		4
        /*018c*/ 	.byte	0x04, 0x44
        /*018e*/ 	.short	(.L_287 - .L_286)


	//   ....[0]....
.L_286:
        /*0190*/ 	.word	0x00000a60
        /*0194*/ 	.word	0x0000fff0


	//   ....[1]....
        /*0198*/ 	.word	0x0000d8d0
        /*019c*/ 	.word	0x0000fff0


	//----- nvinfo : EIATTR_INT_WARP_WIDE_INSTR_OFFSETS
	.align		4
.L_287:
        /*01a0*/ 	.byte	0x04, 0x31
        /*01a2*/ 	.short	(.L_289 - .L_288)


	//   ....[0]....
.L_288:
        /*01a4*/ 	.word	0x00000130


	//   ....[1]....
        /*01a8*/ 	.word	0x00000170


	//   ....[2]....
        /*01ac*/ 	.word	0x000001e0


	//   ....[3]....
        /*01b0*/ 	.word	0x00010a40


	//   ....[4]....
        /*01b4*/ 	.word	0x00010ae0


	//   ....[5]....
        /*01b8*/ 	.word	0x00014570


	//   ....[6]....
        /*01bc*/ 	.word	0x00014610


	//----- nvinfo : EIATTR_COOP_GROUP_MASK_REGIDS
	.align		4
.L_289:
        /*01c0*/ 	.byte	0x04, 0x29
        /*01c2*/ 	.short	(.L_291 - .L_290)


	//   ....[0]....
.L_290:
        /*01c4*/ 	.word	0xffffffff


	//   ....[1]....
        /*01c8*/ 	.word	0xffffffff


	//   ....[2]....
        /*01cc*/ 	.word	0xffffffff


	//   ....[3]....
        /*01d0*/ 	.word	0xffffffff


	//   ....[4]....
        /*01d4*/ 	.word	0xffffffff


	//   ....[5]....
        /*01d8*/ 	.word	0xffffffff


	//   ....[6]....
        /*01dc*/ 	.word	0xffffffff


	//   ....[7]....
        /*01e0*/ 	.word	0xffffffff


	//   ....[8]....
        /*01e4*/ 	.word	0xffffffff


	//   ....[9]....
        /*01e8*/ 	.word	0xffffffff


	//   ....[10]....
        /*01ec*/ 	.word	0xffffffff


	//   ....[11]....
        /*01f0*/ 	.word	0xffffffff


	//   ....[12]....
        /*01f4*/ 	.word	0xffffffff


	//   ....[13]....
        /*01f8*/ 	.word	0xffffffff


	//   ....[14]....
        /*01fc*/ 	.word	0xffffffff


	//   ....[15]....
        /*0200*/ 	.word	0xffffffff


	//   ....[16]....
        /*0204*/ 	.word	0xffffffff


	//   ....[17]....
        /*0208*/ 	.word	0xffffffff


	//   ....[18]....
        /*020c*/ 	.word	0xffffffff


	//   ....[19]....
        /*0210*/ 	.word	0xffffffff


	//   ....[20]....
        /*0214*/ 	.word	0xffffffff


	//   ....[21]....
        /*0218*/ 	.word	0xffffffff


	//   ....[22]....
        /*021c*/ 	.word	0xffffffff


	//   ....[23]....
        /*0220*/ 	.word	0xffffffff


	//   ....[24]....
        /*0224*/ 	.word	0xffffffff


	//   ....[25]....
        /*0228*/ 	.word	0xffffffff


	//   ....[26]....
        /*022c*/ 	.word	0xffffffff


	//   ....[27]....
        /*0230*/ 	.word	0xffffffff


	//   ....[28]....
        /*0234*/ 	.word	0xffffffff


	//   ....[29]....
        /*0238*/ 	.word	0xffffffff


	//   ....[30]....
        /*023c*/ 	.word	0xffffffff


	//   ....[31]....
        /*0240*/ 	.word	0xffffffff


	//   ....[32]....
        /*0244*/ 	.word	0xffffffff


	//   ....[33]....
        /*0248*/ 	.word	0xffffffff


	//   ....[34]....
        /*024c*/ 	.word	0xffffffff


	//   ....[35]....
        /*0250*/ 	.word	0xffffffff


	//   ....[36]....
        /*0254*/ 	.word	0xffffffff


	//   ....[37]....
        /*0258*/ 	.word	0xffffffff


	//   ....[38]....
        /*025c*/ 	.word	0xffffffff


	//   ....[39]....
        /*0260*/ 	.word	0xffffffff


	//   ....[40]....
        /*0264*/ 	.word	0xffffffff


	//   ....[41]....
        /*0268*/ 	.word	0xffffffff


	//   ....[42]....
        /*026c*/ 	.word	0xffffffff


	//   ....[43]....
        /*0270*/ 	.word	0xffffffff


	//   ....[44]....
        /*0274*/ 	.word	0xffffffff


	//   ....[45]....
        /*0278*/ 	.word	0xffffffff


	//   ....[46]....
        /*027c*/ 	.word	0xffffffff


	//   ....[47]....
        /*0280*/ 	.word	0xffffffff


	//   ....[48]....
        /*0284*/ 	.word	0xffffffff


	//   ....[49]....
        /*0288*/ 	.word	0xffffffff


	//   ....[50]....
        /*028c*/ 	.word	0xffffffff


	//   ....[51]....
        /*0290*/ 	.word	0xffffffff


	//   ....[52]....
        /*0294*/ 	.word	0xffffffff


	//   ....[53]....
        /*0298*/ 	.word	0xffffffff


	//   ....[54]....
        /*029c*/ 	.word	0xffffffff


	//   ....[55]....
        /*02a0*/ 	.word	0xffffffff


	//   ....[56]....
        /*02a4*/ 	.word	0xffffffff


	//   ....[57]....
        /*02a8*/ 	.word	0xffffffff


	//   ....[58]....
        /*02ac*/ 	.word	0xffffffff


	//   ....[59]....
        /*02b0*/ 	.word	0xffffffff


	//   ....[60]....
        /*02b4*/ 	.word	0xffffffff


	//   ....[61]....
        /*02b8*/ 	.word	0xffffffff


	//   ....[62]....
        /*02bc*/ 	.word	0xffffffff


	//   ....[63]....
        /*02c0*/ 	.word	0xffffffff


	//   ....[64]....
        /*02c4*/ 	.word	0xffffffff


	//   ....[65]....
        /*02c8*/ 	.word	0xffffffff


	//   ....[66]....
        /*02cc*/ 	.word	0xffffffff


	//   ....[67]....
        /*02d0*/ 	.word	0xffffffff


	//   ....[68]....
        /*02d4*/ 	.word	0xffffffff


	//   ....[69]....
        /*02d8*/ 	.word	0xffffffff


	//   ....[70]....
        /*02dc*/ 	.word	0xffffffff


	//   ....[71]....
        /*02e0*/ 	.word	0xffffffff


	//   ....[72]....
        /*02e4*/ 	.word	0xffffffff


	//   ....[73]....
        /*02e8*/ 	.word	0xffffffff


	//   ....[74]....
        /*02ec*/ 	.word	0xffffffff


	//   ....[75]....
        /*02f0*/ 	.word	0xffffffff


	//   ....[76]....
        /*02f4*/ 	.word	0xffffffff


	//   ....[77]....
        /*02f8*/ 	.word	0xffffffff


	//   ....[78]....
        /*02fc*/ 	.word	0xffffffff


	//   ....[79]....
        /*0300*/ 	.word	0xffffffff


	//   ....[80]....
        /*0304*/ 	.word	0xffffffff


	//   ....[81]....
        /*0308*/ 	.word	0xffffffff


	//   ....[82]....
        /*030c*/ 	.word	0xffffffff


	//   ....[83]....
        /*0310*/ 	.word	0xffffffff


	//   ....[84]....
        /*0314*/ 	.word	0xffffffff


	//   ....[85]....
        /*0318*/ 	.word	0xffffffff


	//   ....[86]....
        /*031c*/ 	.word	0xffffffff


	//   ....[87]....
        /*0320*/ 	.word	0xffffffff


	//   ....[88]....
        /*0324*/ 	.word	0xffffffff


	//   ....[89]....
        /*0328*/ 	.word	0xffffffff


	//   ....[90]....
        /*032c*/ 	.word	0x0500000f


	//   ....[91]....
        /*0330*/ 	.word	0x0500000f


	//   ....[92]....
        /*0334*/ 	.word	0x0500000f


	//   ....[93]....
        /*0338*/ 	.word	0x0500000f


	//   ....[94]....
        /*033c*/ 	.word	0x0500000f


	//   ....[95]....
        /*0340*/ 	.word	0x0500000f


	//   ....[96]....
        /*0344*/ 	.word	0x0500000f


	//   ....[97]....
        /*0348*/ 	.word	0x0500000f


	//   ....[98]....
        /*034c*/ 	.word	0x0500000f


	//   ....[99]....
        /*0350*/ 	.word	0x0500000f


	//   ....[100]....
        /*0354*/ 	.word	0x0500000f


	//   ....[101]....
        /*0358*/ 	.word	0x0500000f


	//   ....[102]....
        /*035c*/ 	.word	0x0500000f


	//   ....[103]....
        /*0360*/ 	.word	0x0500000f


	//   ....[104]....
        /*0364*/ 	.word	0x0500000f


	//   ....[105]....
        /*0368*/ 	.word	0x0500000f


	//   ....[106]....
        /*036c*/ 	.word	0x0500000f


	//   ....[107]....
        /*0370*/ 	.word	0x0500000f


	//   ....[108]....
        /*0374*/ 	.word	0x0500000f


	//   ....[109]....
        /*0378*/ 	.word	0x0500000f


	//   ....[110]....
        /*037c*/ 	.word	0x0500000f


	//   ....[111]....
        /*0380*/ 	.word	0x0500000f


	//   ....[112]....
        /*0384*/ 	.word	0x0500000f


	//   ....[113]....
        /*0388*/ 	.word	0x0500000f


	//   ....[114]....
        /*038c*/ 	.word	0x0500000f


	//   ....[115]....
        /*0390*/ 	.word	0x0500000f


	//   ....[116]....
        /*0394*/ 	.word	0x0500000f


	//   ....[117]....
        /*0398*/ 	.word	0x0500000f


	//   ....[118]....
        /*039c*/ 	.word	0x0500000f


	//   ....[119]....
        /*03a0*/ 	.word	0x0500000f


	//   ....[120]....
        /*03a4*/ 	.word	0x0500000f


	//----- nvinfo : EIATTR_COOP_GROUP_INSTR_OFFSETS
	.align		4
.L_291:
        /*03a8*/ 	.byte	0x04, 0x28
        /*03aa*/ 	.short	(.L_293 - .L_292)


	//   ....[0]....
.L_292:
        /*03ac*/ 	.word	0x00000070


	//   ....[1]....
        /*03b0*/ 	.word	0x00000140


	//   ....[2]....
        /*03b4*/ 	.word	0x00000190


	//   ....[3]....
        /*03b8*/ 	.word	0x000003c0


	//   ....[4]....
        /*03bc*/ 	.word	0x00000520


	//   ....[5]....
        /*03c0*/ 	.word	0x00000640


	//   ....[6]....
        /*03c4*/ 	.word	0x000007a0


	//   ....[7]....
        /*03c8*/ 	.word	0x00001810


	//   ....[8]....
        /*03cc*/ 	.word	0x00002f30


	//   ....[9]....
        /*03d0*/ 	.word	0x00003770


	//   ....[10]....
        /*03d4*/ 	.word	0x00003af0


	//   ....[11]....
        /*03d8*/ 	.word	0x00003bb0


	//   ....[12]....
        /*03dc*/ 	.word	0x00004500


	//   ....[13]....
        /*03e0*/ 	.word	0x00004590


	//   ....[14]....
        /*03e4*/ 	.word	0x00005440


	//   ....[15]....
        /*03e8*/ 	.word	0x00006e40


	//   ....[16]....
        /*03ec*/ 	.word	0x00006e70


	//   ....[17]....
        /*03f0*/ 	.word	0x000076d0


	//   ....[18]....
        /*03f4*/ 	.word	0x000077d0


	//   ....[19]....
        /*03f8*/ 	.word	0x00008240


	//   ....[20]....
        /*03fc*/ 	.word	0x000082e0


	//   ....[21]....
        /*0400*/ 	.word	0x00009640


	//   ....[22]....
        /*0404*/ 	.word	0x0000b2c0


	//   ....[23]....
        /*0408*/ 	.word	0x0000b2f0


	//   ....[24]....
        /*040c*/ 	.word	0x0000b930


	//   ....[25]....
        /*0410*/ 	.word	0x0000b9b0


	//   ....[26]....
        /*0414*/ 	.word	0x0000cde0


	//   ....[27]....
        /*0418*/ 	.word	0x0000cef0


	//   ....[28]....
        /*041c*/ 	.word	0x0000cf50


	//   ....[29]....
        /*0420*/ 	.word	0x0000d080


	//   ....[30]....
        /*0424*/ 	.word	0x0000d0b0


	//   ....[31]....
        /*0428*/ 	.word	0x0000e380


	//   ....[32]....
        /*042c*/ 	.word	0x0000e3c0


	//   ....[33]....
        /*0430*/ 	.word	0x0000e400


	//   ....[34]....
        /*0434*/ 	.word	0x0000e430


	//   ....[35]....
        /*0438*/ 	.word	0x0000e8c0


	//   ....[36]....
        /*043c*/ 	.word	0x0000e8e0


	//   ....[37]....
        /*0440*/ 	.word	0x0000e9f0


	//   ....[38]....
        /*0444*/ 	.word	0x0000ea10


	//   ....[39]....
        /*0448*/ 	.word	0x0000f3d0


	//   ....[40]....
        /*044c*/ 	.word	0x0000f3e0


	//   ....[41]....
        /*0450*/ 	.word	0x0000f4f0


	//   ....[42]....
        /*0454*/ 	.word	0x0000f510


	//   ....[43]....
        /*0458*/ 	.word	0x0000f680


	//   ....[44]....
        /*045c*/ 	.word	0x0000f870


	//   ....[45]....
        /*0460*/ 	.word	0x0000f8a0


	//   ....[46]....
        /*0464*/ 	.word	0x0000f8d0


	//   ....[47]....
        /*0468*/ 	.word	0x0000f900


	//   ....[48]....
        /*046c*/ 	.word	0x0000f930


	//   ....[49]....
        /*0470*/ 	.word	0x0000f960


	//   ....[50]....
        /*0474*/ 	.word	0x0000fae0


	//   ....[51]....
        /*0478*/ 	.word	0x0000fb10


	//   ....[52]....
        /*047c*/ 	.word	0x0000fb40


	//   ....[53]....
        /*0480*/ 	.word	0x0000fb70


	//   ....[54]....
        /*0484*/ 	.word	0x0000fba0


	//   ....[55]....
        /*0488*/ 	.word	0x0000fbd0


	//   ....[56]....
        /*048c*/ 	.word	0x0000fc90


	//   ....[57]....
        /*0490*/ 	.word	0x0000fcf0


	//   ....[58]....
        /*0494*/ 	.word	0x0000fd90


	//   ....[59]....
        /*0498*/ 	.word	0x00010fe0


	//   ....[60]....
        /*049c*/ 	.word	0x00011cd0


	//   ....[61]....
        /*04a0*/ 	.word	0x00011ce0


	//   ....[62]....
        /*04a4*/ 	.word	0x00011d00


	//   ....[63]....
        /*04a8*/ 	.word	0x00011db0


	//   ....[64]....
        /*04ac*/ 	.word	0x00011dd0


	//   ....[65]....
        /*04b0*/ 	.word	0x00011e70


	//   ....[66]....
        /*04b4*/ 	.word	0x00011e90


	//   ....[67]....
        /*04b8*/ 	.word	0x00011ea0


	//   ....[68]....
        /*04bc*/ 	.word	0x00011f30


	//   ....[69]....
        /*04c0*/ 	.word	0x00011f80


	//   ....[70]....
        /*04c4*/ 	.word	0x00011f90


	//   ....[71]....
        /*04c8*/ 	.word	0x00011fc0


	//   ....[72]....
        /*04cc*/ 	.word	0x00014cd0


	//   ....[73]....
        /*04d0*/ 	.word	0x00014d20


	//   ....[74]....
        /*04d4*/ 	.word	0x00014d50


	//   ....[75]....
        /*04d8*/ 	.word	0x00014d80


	//   ....[76]....
        /*04dc*/ 	.word	0x00014d90


	//   ....[77]....
        /*04e0*/ 	.word	0x00014dc0


	//   ....[78]....
        /*04e4*/ 	.word	0x00014df0


	//   ....[79]....
        /*04e8*/ 	.word	0x00014e20


	//   ....[80]....
        /*04ec*/ 	.word	0x00014fb0


	//   ....[81]....
        /*04f0*/ 	.word	0x00014fe0


	//   ....[82]....
        /*04f4*/ 	.word	0x00015010


	//   ....[83]....
        /*04f8*/ 	.word	0x00015040


	//   ....[84]....
        /*04fc*/ 	.word	0x00015070


	//   ....[85]....
        /*0500*/ 	.word	0x000150a0


	//   ....[86]....
        /*0504*/ 	.word	0x00015160


	//   ....[87]....
        /*0508*/ 	.word	0x00015180


	//   ....[88]....
        /*050c*/ 	.word	0x000151f0


	//   ....[89]....
        /*0510*/ 	.word	0x000158a0


	//   ....[90]....
        /*0514*/ 	.word	0x00015e60


	//   ....[91]....
        /*0518*/ 	.word	0x00016010


	//   ....[92]....
        /*051c*/ 	.word	0x00016060


	//   ....[93]....
        /*0520*/ 	.word	0x00016190


	//   ....[94]....
        /*0524*/ 	.word	0x000161e0


	//   ....[95]....
        /*0528*/ 	.word	0x00016300


	//   ....[96]....
        /*052c*/ 	.word	0x00016370


	//   ....[97]....
        /*0530*/ 	.word	0x00016490


	//   ....[98]....
        /*0534*/ 	.word	0x00016500


	//   ....[99]....
        /*0538*/ 	.word	0x000165f0


	//   ....[100]....
        /*053c*/ 	.word	0x00016660


	//   ....[101]....
        /*0540*/ 	.word	0x00016770


	//   ....[102]....
        /*0544*/ 	.word	0x000167c0


	//   ....[103]....
        /*0548*/ 	.word	0x00016ad0


	//   ....[104]....
        /*054c*/ 	.word	0x00016b70


	//   ....[105]....
        /*0550*/ 	.word	0x00016ca0


	//   ....[106]....
        /*0554*/ 	.word	0x00016d10


	//   ....[107]....
        /*0558*/ 	.word	0x00016d80


	//   ....[108]....
        /*055c*/ 	.word	0x00016df0


	//   ....[109]....
        /*0560*/ 	.word	0x00016e60


	//   ....[110]....
        /*0564*/ 	.word	0x00016ee0


	//   ....[111]....
        /*0568*/ 	.word	0x00016f70


	//   ....[112]....
        /*056c*/ 	.word	0x00017000


	//   ....[113]....
        /*0570*/ 	.word	0x00017070


	//   ....[114]....
        /*0574*/ 	.word	0x000170e0


	//   ....[115]....
        /*0578*/ 	.word	0x00017150


	//   ....[116]....
        /*057c*/ 	.word	0x000171d0


	//   ....[117]....
        /*0580*/ 	.word	0x00017240


	//   ....[118]....
        /*0584*/ 	.word	0x000172e0


	//   ....[119]....
        /*0588*/ 	.word	0x00017370


	//   ....[120]....
        /*058c*/ 	.word	0x00017490


	//----- nvinfo : EIATTR_REG_RECONFIG
	.align		4
.L_293:
        /*0590*/ 	.byte	0x01, 0x54
	.zero		2


	//----- nvinfo : EIATTR_SYSCALL_OFFSETS
	.align		4
        /*0594*/ 	.byte	0x04, 0x46
        /*0596*/ 	.short	(.L_295 - .L_294)


	//   ....[0]....
.L_294:
        /*0598*/ 	.word	0x00001a10


	//   ....[1]....
        /*059c*/ 	.word	0x00010c40


	//   ....[2]....
        /*05a0*/ 	.word	0x00010d90


	//   ....[3]....
        /*05a4*/ 	.word	0x00010e80


	//   ....[4]....
        /*05a8*/ 	.word	0x00011740


	//----- nvinfo : EIATTR_MBARRIER_INSTR_OFFSETS
	.align		4
.L_295:
        /*05ac*/ 	.byte	0x04, 0x39
        /*05ae*/ 	.short	(.L_297 - .L_296)


	//   ....[0]....
.L_296:
        /*05b0*/ 	.word	0x00000270
        /*05b4*/ 	.word	0x000000ff
        /*05b8*/ 	.word	0x00031c00
        /*05bc*/ 	.short	0x0100
        /*05be*/ 	.byte	0x08
	.zero		1


	//   ....[1]....
        /*05c0*/ 	.word	0x00000280
        /*05c4*/ 	.word	0x000000ff
        /*05c8*/ 	.word	0x00031c20
        /*05cc*/ 	.short	0x0100
        /*05ce*/ 	.byte	0x08
	.zero		1


	//   ....[2]....
        /*05d0*/ 	.word	0x00000370
        /*05d4*/ 	.word	0x000000ff
        /*05d8*/ 	.word	0x00031c30
        /*05dc*/ 	.short	0x0100
        /*05de*/ 	.byte	0x08
	.zero		1


	//   ....[3]....
        /*05e0*/ 	.word	0x00000380
        /*05e4*/ 	.word	0x000000ff
        /*05e8*/ 	.word	0x00031c40
        /*05ec*/ 	.short	0x0100
        /*05ee*/ 	.byte	0x08
	.zero		1


	//   ....[4]....
        /*05f0*/ 	.word	0x00000390
        /*05f4*/ 	.word	0x000000ff
        /*05f8*/ 	.word	0x00031c38
        /*05fc*/ 	.short	0x0100
        /*05fe*/ 	.byte	0x08
	.zero		1


	//   ....[5]....
        /*0600*/ 	.word	0x000003a0
        /*0604*/ 	.word	0x000000ff
        /*0608*/ 	.word	0x00031c48
        /*060c*/ 	.short	0x0100
        /*060e*/ 	.byte	0x08
	.zero		1


	//   ....[6]....
        /*0610*/ 	.word	0x000004d0
        /*0614*/ 	.word	0x000000ff
        /*0618*/ 	.word	0x00031c50
        /*061c*/ 	.short	0x0100
        /*061e*/ 	.byte	0x08
	.zero		1


	//   ....[7]....
        /*0620*/ 	.word	0x000004e0
        /*0624*/ 	.word	0x000000ff
        /*0628*/ 	.word	0x00031c60
        /*062c*/ 	.short	0x0100
        /*062e*/ 	.byte	0x08
	.zero		1


	//   ....[8]....
        /*0630*/ 	.word	0x000004f0
        /*0634*/ 	.word	0x000000ff
        /*0638*/ 	.word	0x00031c58
        /*063c*/ 	.short	0x0100
        /*063e*/ 	.byte	0x08
	.zero		1


	//   ....[9]....
        /*0640*/ 	.word	0x00000500
        /*0644*/ 	.word	0x000000ff
        /*0648*/ 	.word	0x00031c68
        /*064c*/ 	.short	0x0100
        /*064e*/ 	.byte	0x08
	.zero		1


	//   ....[10]....
        /*0650*/ 	.word	0x000005f0
        /*0654*/ 	.word	0x000000ff
        /*0658*/ 	.word	0x00031c70
        /*065c*/ 	.short	0x0100
        /*065e*/ 	.byte	0x06
	.zero		1


	//   ....[11]....
        /*0660*/ 	.word	0x00000600
        /*0664*/ 	.word	0x000000ff
        /*0668*/ 	.word	0x00031c80
        /*066c*/ 	.short	0x0100
        /*066e*/ 	.byte	0x06
	.zero		1


	//   ....[12]....
        /*0670*/ 	.word	0x00000610
        /*0674*/ 	.word	0x000000ff
        /*0678*/ 	.word	0x00031c78
        /*067c*/ 	.short	0x0100
        /*067e*/ 	.byte	0x06
	.zero		1


	//   ....[13]....
        /*0680*/ 	.word	0x00000620
        /*0684*/ 	.word	0x000000ff
        /*0688*/ 	.word	0x00031c88
        /*068c*/ 	.short	0x0100
        /*068e*/ 	.byte	0x06
	.zero		1


	//   ....[14]....
        /*0690*/ 	.word	0x00000750
        /*0694*/ 	.word	0x000000ff
        /*0698*/ 	.word	0x00031c90
        /*069c*/ 	.short	0x0100
        /*069e*/ 	.byte	0x08
	.zero		1


	//   ....[15]....
        /*06a0*/ 	.word	0x00000760
        /*06a4*/ 	.word	0x000000ff
        /*06a8*/ 	.word	0x00031ca0
        /*06ac*/ 	.short	0x0100
        /*06ae*/ 	.byte	0x08
	.zero		1


	//   ....[16]....
        /*06b0*/ 	.word	0x00000770
        /*06b4*/ 	.word	0x000000ff
        /*06b8*/ 	.word	0x00031c98
        /*06bc*/ 	.short	0x0100
        /*06be*/ 	.byte	0x08
	.zero		1


	//   ....[17]....
        /*06c0*/ 	.word	0x00000780
        /*06c4*/ 	.word	0x000000ff
        /*06c8*/ 	.word	0x00031ca8
        /*06cc*/ 	.short	0x0100
        /*06ce*/ 	.byte	0x08
	.zero		1


	//   ....[18]....
        /*06d0*/ 	.word	0x000008b0
        /*06d4*/ 	.word	0x000000ff
        /*06d8*/ 	.word	0x00031cb0
        /*06dc*/ 	.short	0x0100
        /*06de*/ 	.byte	0x08
	.zero		1


	//   ....[19]....
        /*06e0*/ 	.word	0x000008c0
        /*06e4*/ 	.word	0x000000ff
        /*06e8*/ 	.word	0x00031cc0
        /*06ec*/ 	.short	0x0100
        /*06ee*/ 	.byte	0x08
	.zero		1


	//   ....[20]....
        /*06f0*/ 	.word	0x000008d0
        /*06f4*/ 	.word	0x000000ff
        /*06f8*/ 	.word	0x00031cb8
        /*06fc*/ 	.short	0x0100
        /*06fe*/ 	.byte	0x08
	.zero		1


	//   ....[21]....
        /*0700*/ 	.word	0x000008e0
        /*0704*/ 	.word	0x000000ff
        /*0708*/ 	.word	0x00031cc8
        /*070c*/ 	.short	0x0100
        /*070e*/ 	.byte	0x08
	.zero		1


	//   ....[22]....
        /*0710*/ 	.word	0x00001ab0
        /*0714*/ 	.word	0x000000ff
        /*0718*/ 	.word	0x00031c00
        /*071c*/ 	.short	0x010a
        /*071e*/ 	.byte	0x25
	.zero		1


	//   ....[23]....
        /*0720*/ 	.word	0x00001b30
        /*0724*/ 	.word	0x00000003
        /*0728*/ 	.word	0x00031c30
        /*072c*/ 	.short	0x010a
        /*072e*/ 	.byte	0x3f
	.zero		1


	//   ....[24]....
        /*0730*/ 	.word	0x00001b90
        /*0734*/ 	.word	0x00000003
        /*0738*/ 	.word	0x00031c30
        /*073c*/ 	.short	0x010a
        /*073e*/ 	.byte	0x3f
	.zero		1


	//   ....[25]....
        /*0740*/ 	.word	0x00004610
        /*0744*/ 	.word	0x0000000b
        /*0748*/ 	.word	0x00000000
        /*074c*/ 	.short	0x0101
        /*074e*/ 	.byte	0x3f
	.zero		1


	//   ....[26]....
        /*0750*/ 	.word	0x00005580
        /*0754*/ 	.word	0x000000ff
        /*0758*/ 	.word	0x00031c30
        /*075c*/ 	.short	0x010a
        /*075e*/ 	.byte	0x04
	.zero		1


	//   ....[27]....
        /*0760*/ 	.word	0x000055c0
        /*0764*/ 	.word	0x000000ff
        /*0768*/ 	.word	0x00031c30
        /*076c*/ 	.short	0x010a
        /*076e*/ 	.byte	0x04
	.zero		1


	//   ....[28]....
        /*0770*/ 	.word	0x00006c50
        /*0774*/ 	.word	0x000000ff
        /*0778*/ 	.word	0x00031c50
        /*077c*/ 	.short	0x010a
        /*077e*/ 	.byte	0x04
	.zero		1


	//   ....[29]....
        /*0780*/ 	.word	0x00006c90
        /*0784*/ 	.word	0x000000ff
        /*0788*/ 	.word	0x00031c50
        /*078c*/ 	.short	0x010a
        /*078e*/ 	.byte	0x04
	.zero		1


	//   ....[30]....
        /*0790*/ 	.word	0x00008a30
        /*0794*/ 	.word	0x0000004b
        /*0798*/ 	.word	0x00000000
        /*079c*/ 	.short	0x0101
        /*079e*/ 	.byte	0x3f
	.zero		1


	//   ....[31]....
        /*07a0*/ 	.word	0x00008ac0
        /*07a4*/ 	.word	0x00000049
        /*07a8*/ 	.word	0x00000000
        /*07ac*/ 	.short	0x0101
        /*07ae*/ 	.byte	0x3f
	.zero		1


	//   ....[32]....
        /*07b0*/ 	.word	0x000097b0
        /*07b4*/ 	.word	0x000000ff
        /*07b8*/ 	.word	0x00031c30
        /*07bc*/ 	.short	0x010a
        /*07be*/ 	.byte	0x04
	.zero		1


	//   ....[33]....
        /*07c0*/ 	.word	0x000097f0
        /*07c4*/ 	.word	0x000000ff
        /*07c8*/ 	.word	0x00031c30
        /*07cc*/ 	.short	0x010a
        /*07ce*/ 	.byte	0x04
	.zero		1


	//   ....[34]....
        /*07d0*/ 	.word	0x0000ae80
        /*07d4*/ 	.word	0x000000ff
        /*07d8*/ 	.word	0x00031c50
        /*07dc*/ 	.short	0x010a
        /*07de*/ 	.byte	0x04
	.zero		1


	//   ....[35]....
        /*07e0*/ 	.word	0x0000aec0
        /*07e4*/ 	.word	0x000000ff
        /*07e8*/ 	.word	0x00031c50
        /*07ec*/ 	.short	0x010a
        /*07ee*/ 	.byte	0x04
	.zero		1


	//   ....[36]....
        /*07f0*/ 	.word	0x0000c1f0
        /*07f4*/ 	.word	0x00000087
        /*07f8*/ 	.word	0x00000000
        /*07fc*/ 	.short	0x0101
        /*07fe*/ 	.byte	0x3f
	.zero		1


	//   ....[37]....
        /*0800*/ 	.word	0x0000c340
        /*0804*/ 	.word	0x00000008
        /*0808*/ 	.word	0x00000000
        /*080c*/ 	.short	0x0101
        /*080e*/ 	.byte	0x3f
	.zero		1


	//   ....[38]....
        /*0810*/ 	.word	0x0000ce60
        /*0814*/ 	.word	0x000000ff
        /*0818*/ 	.word	0x00031c50
        /*081c*/ 	.short	0x010a
        /*081e*/ 	.byte	0x06
	.zero		1


	//   ....[39]....
        /*0820*/ 	.word	0x0000cea0
        /*0824*/ 	.word	0x000000ff
        /*0828*/ 	.word	0x00031c50
        /*082c*/ 	.short	0x010a
        /*082e*/ 	.byte	0x06
	.zero		1


	//   ....[40]....
        /*0830*/ 	.word	0x0000d570
        /*0834*/ 	.word	0x00000008
        /*0838*/ 	.word	0x00000000
        /*083c*/ 	.short	0x0101
        /*083e*/ 	.byte	0x3f
	.zero		1


	//   ....[41]....
        /*0840*/ 	.word	0x0000e840
        /*0844*/ 	.word	0x000000ff
        /*0848*/ 	.word	0x00000000
        /*084c*/ 	.short	0x0101
        /*084e*/ 	.byte	0x04
	.zero		1


	//   ....[42]....
        /*0850*/ 	.word	0x000111f0
        /*0854*/ 	.word	0x00000000
        /*0858*/ 	.word	0x00031c40
        /*085c*/ 	.short	0x010a
        /*085e*/ 	.byte	0x3f
	.zero		1


	//   ....[43]....
        /*0860*/ 	.word	0x00012140
        /*0864*/ 	.word	0x00000016
        /*0868*/ 	.word	0x00031c00
        /*086c*/ 	.short	0x0107
        /*086e*/ 	.byte	0x3f
	.zero		1


	//   ....[44]....
        /*0870*/ 	.word	0x00012240
        /*0874*/ 	.word	0x00000016
        /*0878*/ 	.word	0x00031c00
        /*087c*/ 	.short	0x0101
        /*087e*/ 	.byte	0x3f
	.zero		1


	//   ....[45]....
        /*0880*/ 	.word	0x00012260
        /*0884*/ 	.word	0x00000016
        /*0888*/ 	.word	0x00031c20
        /*088c*/ 	.short	0x010a
        /*088e*/ 	.byte	0x3f
	.zero		1


	//   ....[46]....
        /*0890*/ 	.word	0x00012570
        /*0894*/ 	.word	0x00000003
        /*0898*/ 	.word	0x00031c40
        /*089c*/ 	.short	0x010a
        /*089e*/ 	.byte	0x3f
	.zero		1


	//   ....[47]....
        /*08a0*/ 	.word	0x000129f0
        /*08a4*/ 	.word	0x00000003
        /*08a8*/ 	.word	0x00000060
        /*08ac*/ 	.short	0x010a
        /*08ae*/ 	.byte	0x3f
	.zero		1


	//   ....[48]....
        /*08b0*/ 	.word	0x00013110
        /*08b4*/ 	.word	0x00000003
        /*08b8*/ 	.word	0x00031c40
        /*08bc*/ 	.short	0x010a
        /*08be*/ 	.byte	0x3f
	.zero		1


	//   ....[49]....
        /*08c0*/ 	.word	0x00013590
        /*08c4*/ 	.word	0x0000000c
        /*08c8*/ 	.word	0x00000060
        /*08cc*/ 	.short	0x010a
        /*08ce*/ 	.byte	0x3f
	.zero		1


	//   ....[50]....
        /*08d0*/ 	.word	0x00013c00
        /*08d4*/ 	.word	0x00000002
        /*08d8*/ 	.word	0x00031c40
        /*08dc*/ 	.short	0x010a
        /*08de*/ 	.byte	0x3f
	.zero		1


	//   ....[51]....
        /*08e0*/ 	.word	0x00014090
        /*08e4*/ 	.word	0x00000008
        /*08e8*/ 	.word	0x00000060
        /*08ec*/ 	.short	0x010a
        /*08ee*/ 	.byte	0x3f
	.zero		1


	//   ....[52]....
        /*08f0*/ 	.word	0x000146c0
        /*08f4*/ 	.word	0x00000003
        /*08f8*/ 	.word	0x00031c60
        /*08fc*/ 	.short	0x010a
        /*08fe*/ 	.byte	0x3f
	.zero		1


	//   ....[53]....
        /*0900*/ 	.word	0x00015820
        /*0904*/ 	.word	0x00000009
        /*0908*/ 	.word	0x00031c20
        /*090c*/ 	.short	0x010a
        /*090e*/ 	.byte	0x3f
	.zero		1


	//   ....[54]....
        /*0910*/ 	.word	0x000159e0
        /*0914*/ 	.word	0x00000006
        /*0918*/ 	.word	0x00000000
        /*091c*/ 	.short	0x010a
        /*091e*/ 	.byte	0x3f
	.zero		1


	//   ....[55]....
        /*0920*/ 	.word	0x00015a50
        /*0924*/ 	.word	0x00000007
        /*0928*/ 	.word	0x00000000
        /*092c*/ 	.short	0x010a
        /*092e*/ 	.byte	0x3f
	.zero		1


	//   ....[56]....
        /*0930*/ 	.word	0x00015ab0
        /*0934*/ 	.word	0x00000004
        /*0938*/ 	.word	0x00000000
        /*093c*/ 	.short	0x010a
        /*093e*/ 	.byte	0x3f
	.zero		1


	//   ....[57]....
        /*0940*/ 	.word	0x00015ae0
        /*0944*/ 	.word	0x00000005
        /*0948*/ 	.word	0x00000000
        /*094c*/ 	.short	0x010a
        /*094e*/ 	.byte	0x3f
	.zero		1


	//   ....[58]....
        /*0950*/ 	.word	0x00015b50
        /*0954*/ 	.word	0x00000003
        /*0958*/ 	.word	0x00031c00
        /*095c*/ 	.short	0x010a
        /*095e*/ 	.byte	0x3f
	.zero		1


	//   ....[59]....
        /*0960*/ 	.word	0x00015ba0
        /*0964*/ 	.word	0x00000003
        /*0968*/ 	.word	0x00031c30
        /*096c*/ 	.short	0x010a
        /*096e*/ 	.byte	0x3f
	.zero		1


	//   ....[60]....
        /*0970*/ 	.word	0x00015c00
        /*0974*/ 	.word	0x00000005
        /*0978*/ 	.word	0x00031c30
        /*097c*/ 	.short	0x010a
        /*097e*/ 	.byte	0x3f
	.zero		1


	//   ....[61]....
        /*0980*/ 	.word	0x00015c60
        /*0984*/ 	.word	0x00000005
        /*0988*/ 	.word	0x00031c50
        /*098c*/ 	.short	0x010a
        /*098e*/ 	.byte	0x3f
	.zero		1


	//   ....[62]....
        /*0990*/ 	.word	0x00015cc0
        /*0994*/ 	.word	0x00000005
        /*0998*/ 	.word	0x00031c30
        /*099c*/ 	.short	0x010a
        /*099e*/ 	.byte	0x3f
	.zero		1


	//   ....[63]....
        /*09a0*/ 	.word	0x00015d20
        /*09a4*/ 	.word	0x00000005
        /*09a8*/ 	.word	0x00031c50
        /*09ac*/ 	.short	0x010a
        /*09ae*/ 	.byte	0x3f
	.zero		1


	//   ....[64]....
        /*09b0*/ 	.word	0x00015d80
        /*09b4*/ 	.word	0x00000007
        /*09b8*/ 	.word	0x00031c50
        /*09bc*/ 	.short	0x010a
        /*09be*/ 	.byte	0x3f
	.zero		1


	//   ....[65]....
        /*09c0*/ 	.word	0x00015f20
        /*09c4*/ 	.word	0x00000000
        /*09c8*/ 	.word	0x00031c40
        /*09cc*/ 	.short	0x010a
        /*09ce*/ 	.byte	0x3f
	.zero		1


	//   ....[66]....
        /*09d0*/ 	.word	0x000167f0
        /*09d4*/ 	.word	0x00000016
        /*09d8*/ 	.word	0x00031c20
        /*09dc*/ 	.short	0x010a
        /*09de*/ 	.byte	0x3f
	.zero		1


	//   ....[67]....
        /*09e0*/ 	.word	0x00016840
        /*09e4*/ 	.word	0x00000003
        /*09e8*/ 	.word	0x00031c40
        /*09ec*/ 	.short	0x010a
        /*09ee*/ 	.byte	0x3f
	.zero		1


	//   ....[68]....
        /*09f0*/ 	.word	0x00016890
        /*09f4*/ 	.word	0x00000003
        /*09f8*/ 	.word	0x00000060
        /*09fc*/ 	.short	0x010a
        /*09fe*/ 	.byte	0x3f
	.zero		1


	//   ....[69]....
        /*0a00*/ 	.word	0x000168e0
        /*0a04*/ 	.word	0x00000003
        /*0a08*/ 	.word	0x00031c40
        /*0a0c*/ 	.short	0x010a
        /*0a0e*/ 	.byte	0x3f
	.zero		1


	//   ....[70]....
        /*0a10*/ 	.word	0x00016930
        /*0a14*/ 	.word	0x0000000c
        /*0a18*/ 	.word	0x00000060
        /*0a1c*/ 	.short	0x010a
        /*0a1e*/ 	.byte	0x3f
	.zero		1


	//   ....[71]....
        /*0a20*/ 	.word	0x00016980
        /*0a24*/ 	.word	0x00000002
        /*0a28*/ 	.word	0x00031c40
        /*0a2c*/ 	.short	0x010a
        /*0a2e*/ 	.byte	0x3f
	.zero		1


	//   ....[72]....
        /*0a30*/ 	.word	0x000169d0
        /*0a34*/ 	.word	0x00000008
        /*0a38*/ 	.word	0x00000060
        /*0a3c*/ 	.short	0x010a
        /*0a3e*/ 	.byte	0x3f
	.zero		1


	//   ....[73]....
        /*0a40*/ 	.word	0x00016a20
        /*0a44*/ 	.word	0x00000003
        /*0a48*/ 	.word	0x00031c60
        /*0a4c*/ 	.short	0x010a
        /*0a4e*/ 	.byte	0x3f
	.zero		1


	//   ....[74]....
        /*0a50*/ 	.word	0x000173b0
        /*0a54*/ 	.word	0x00000009
        /*0a58*/ 	.word	0x00031c20
        /*0a5c*/ 	.short	0x010a
        /*0a5e*/ 	.byte	0x3f
	.zero		1


	//   ....[75]....
        /*0a60*/ 	.word	0x00017550
        /*0a64*/ 	.word	0x00000006
        /*0a68*/ 	.word	0x00000000
        /*0a6c*/ 	.short	0x010a
        /*0a6e*/ 	.byte	0x3f
	.zero		1


	//   ....[76]....
        /*0a70*/ 	.word	0x000175a0
        /*0a74*/ 	.word	0x00000007
        /*0a78*/ 	.word	0x00000000
        /*0a7c*/ 	.short	0x010a
        /*0a7e*/ 	.byte	0x3f
	.zero		1


	//   ....[77]....
        /*0a80*/ 	.word	0x000175f0
        /*0a84*/ 	.word	0x00000004
        /*0a88*/ 	.word	0x00000000
        /*0a8c*/ 	.short	0x010a
        /*0a8e*/ 	.byte	0x3f
	.zero		1


	//----- nvinfo : EIATTR_NUM_MBARRIERS
	.align		4
.L_297:
        /*0a90*/ 	.byte	0x03, 0x38
        /*0a92*/ 	.short	0x0016


	//----- nvinfo : EIATTR_EXIT_INSTR_OFFSETS
	.align		4
        /*0a94*/ 	.byte	0x04, 0x1c
        /*0a96*/ 	.short	(.L_299 - .L_298)


	//   ....[0]....
.L_298:
        /*0a98*/ 	.word	0x00000a90


	//   ....[1]....
        /*0a9c*/ 	.word	0x0000f640


	//   ....[2]....
        /*0aa0*/ 	.word	0x00015b30


	//----- nvinfo : EIATTR_MAX_THREADS
	.align		4
.L_299:
        /*0aa4*/ 	.byte	0x04, 0x05
        /*0aa6*/ 	.short	(.L_301 - .L_300)
.L_300:
        /*0aa8*/ 	.word	0x00000200
        /*0aac*/ 	.word	0x00000001
        /*0ab0*/ 	.word	0x00000001


	//----- nvinfo : EIATTR_CRS_STACK_SIZE
	.align		4
.L_301:
        /*0ab4*/ 	.byte	0x04, 0x1e
        /*0ab6*/ 	.short	(.L_303 - .L_302)
.L_302:
        /*0ab8*/ 	.word	0x00000000


	//----- nvinfo : EIATTR_CBANK_PARAM_SIZE
	.align		4
.L_303:
        /*0abc*/ 	.byte	0x03, 0x19
        /*0abe*/ 	.short	0x0af0


	//----- nvinfo : EIATTR_PARAM_CBANK
	.align		4
        /*0ac0*/ 	.byte	0x04, 0x0a
        /*0ac2*/ 	.short	(.L_305 - .L_304)
	.align		4
.L_304:
        /*0ac4*/ 	.word	index@(.nv.constant0._ZN7cutlass13device_kernelIN5flash11enable_sm90INS1_16FlashAttnFwdSm90INS1_25CollectiveMainloopFwdSm90ILi2EN4cute5tupleIJNS5_1CILi1EEES8_S8_EEENS6_IJNS7_ILi192EEENS7_ILi144EEENS7_ILi96EEEEEELi96ENS_10bfloat16_tEfNS_4arch4Sm90ELb1ELb0ELb0ELb1ELb0ELb0ELb0ELb0ELb1ELb1ELb0ELb0EEENS1_21CollectiveEpilogueFwdINS6_IJSA_SC_SB_EEES9_SE_SG_Li384ELb1ELb1ELb0ELb0EEENS1_36VarlenDynamicPersistentTileSchedulerILi192ELi144ELi384ELi128ELb0ELb1ELb1ELb1ELb1ELb1EEEEEEEEEvNT_6ParamsE)
        /*0ac8*/ 	.short	0x0210
        /*0aca*/ 	.short	0x0af0


	//----- nvinfo : EIATTR_SW_WAR
	.align		4
.L_305:
        /*0acc*/ 	.byte	0x04, 0x36
        /*0ace*/ 	.short	(.L_307 - .L_306)
.L_306:
        /*0ad0*/ 	.word	0x00000008
.L_307:


//--------------------- .nv.info._ZN7cutlass13device_kernelIN5flash11enable_sm90INS1_16FlashAttnFwdSm90INS1_25CollectiveMainloopFwdSm90ILi2EN4cute5tupleIJNS5_1CILi1EEES8_S8_EEENS6_IJNS7_ILi192EEENS7_ILi144EEENS7_ILi96EEEEEELi96ENS_10bfloat16_tEfNS_4arch4Sm90ELb1ELb0ELb0ELb1ELb0ELb1ELb0ELb0ELb1ELb1ELb0ELb0EEENS1_21CollectiveEpilogueFwdINS6_IJSA_SC_SB_EEES9_SE_SG_Li384ELb1ELb1ELb0ELb0EEENS1_36VarlenDynamicPersistentTileSchedulerILi192ELi144ELi384ELi128ELb0ELb1ELb1ELb1ELb1ELb1EEEEEEEEEvNT_6ParamsE --------------------------
	.section	.nv.info._ZN7cutlass13device_kernelIN5flash11enable_sm90INS1_16FlashAttnFwdSm90INS1_25CollectiveMainloopFwdSm90ILi2EN4cute5tupleIJNS5_1CILi1EEES8_S8_EEENS6_IJNS7_ILi192EEENS7_ILi144EEENS7_ILi96EEEEEELi96ENS_10bfloat16_tEfNS_4arch4Sm90ELb1ELb0ELb0ELb1ELb0ELb1ELb0ELb0ELb1ELb1ELb0ELb0EEENS1_21CollectiveEpilogueFwdINS6_IJSA_SC_SB_EEES9_SE_SG_Li384ELb1ELb1ELb0ELb0EEENS1_36VarlenDynamicPersistentTileSchedulerILi192ELi144ELi384ELi128ELb0ELb1ELb1ELb1ELb1ELb1EEEEEEEEEvNT_6ParamsE,"",@"SHT_CUDA_INFO"
	.sectionflags	@""
	.align	4


	//----- nvinfo : EIATTR_CUDA_API_VERSION
	.align		4
        /*0000*/ 	.byte	0x04, 0x37
        /*0002*/ 	.short	(.L_309 - .L_308)
.L_308:
        /*0004*/ 	.word	0x00000082


	//----- nvinfo : EIATTR_KPARAM_INFO
	.align		4
.L_309:
        /*0008*/ 	.byte	0x04, 0x17
        /*000a*/ 	.short	(.L_311 - .L_310)
.L_310:
        /*000c*/ 	.word	0x00000000
        /*0010*/ 	.short	0x0000
        /*0012*/ 	.short	0x0070
        /*0014*/ 	.byte	0x00, 0xf0, 0x01, 0x2a


	//----- nvinfo : EIATTR_SPARSE_MMA_MASK
	.align		4
.L_311:
        /*0018*/ 	.byte	0x03, 0x50
        /*001a*/ 	.short	0x0000


	//----- nvinfo : EIATTR_MAXREG_COUNT
	.align		4
        /*001c*/ 	.byte	0x03, 0x1b
        /*001e*/ 	.short	0x0080


	//----- nvinfo : EIATTR_NUM_BARRIERS
	.align		4
        /*0020*/ 	.byte	0x02, 0x4c
        /*0022*/ 	.byte	0x10
	.zero		1


	//----- nvinfo : EIATTR_EXTERNS
	.align		4
        /*0024*/ 	.byte	0x04, 0x0f
        /*0026*/ 	.short	(.L_313 - .L_312)


	//   ....[0]....
	.align		4
.L_312:
        /*0028*/ 	.word	index@(__assertfail)


	//----- nvinfo : EIATTR_ANNOTATIONS
	.align		4
.L_313:
        /*002c*/ 	.byte	0x04, 0x55
        /*002e*/ 	.short	(.L_315 - .L_314)


	//   ....[0]....
.L_314:
        /* <DEDUP_REMOVED lines=108> */


	//----- nvinfo : EIATTR_MERCURY_ISA_VERSION
	.align		4
.L_315:
        /*06e0*/ 	.byte	0x03, 0x5f
        /*06e2*/ 	.short	0x0101


	//----- nvinfo : EIATTR_UNUSED_LOAD_BYTE_OFFSET
	.align		4
        /*06e4*/ 	.byte	0x04, 0x44
        /*06e6*/ 	.short	(.L_317 - .L_316)


	//   ....[0]....
.L_316:
        /*06e8*/ 	.word	0x00000b00
        /*06ec*/ 	.word	0x0000fff0


	//   ....[1]....
        /*06f0*/ 	.word	0x00019f60
        /*06f4*/ 	.word	0x0000fff0


	//----- nvinfo : EIATTR_INT_WARP_WIDE_INSTR_OFFSETS
	.align		4
.L_317:
        /*06f8*/ 	.byte	0x04, 0x31
        /*06fa*/ 	.short	(.L_319 - .L_318)


	//   ....[0]....
.L_318:
        /*06fc*/ 	.word	0x00000190


	//   ....[1]....
        /*0700*/ 	.word	0x000001d0


	//   ....[2]....
        /*0704*/ 	.word	0x00000240


	//   ....[3]....
        /*0708*/ 	.word	0x0001e620


	//   ....[4]....
        /*070c*/ 	.word	0x0001e6b0


	//   ....[5]....
        /*0710*/ 	.word	0x000221a0


	//   ....[6]....
        /*0714*/ 	.word	0x00022230


	//----- nvinfo : EIATTR_COOP_GROUP_MASK_REGIDS
	.align		4
.L_319:
        /*0718*/ 	.byte	0x04, 0x29
        /*071a*/ 	.short	(.L_321 - .L_320)


	//   ....[0]....
.L_320:
        /*071c*/ 	.word	0xffffffff


	//   ....[1]....
        /*0720*/ 	.word	0xffffffff


	//   ....[2]....
        /*0724*/ 	.word	0xffffffff


	//   ....[3]....
        /*0728*/ 	.word	0xffffffff


	//   ....[4]....
        /*072c*/ 	.word	0xffffffff


	//   ....[5]....
        /*0730*/ 	.word	0xffffffff


	//   ....[6]....
        /*0734*/ 	.word	0xffffffff


	//   ....[7]....
        /*0738*/ 	.word	0xffffffff


	//   ....[8]....
        /*073c*/ 	.word	0xffffffff


	//   ....[9]....
        /*0740*/ 	.word	0xffffffff


	//   ....[10]....
        /*0744*/ 	.word	0xffffffff


	//   ....[11]....
        /*0748*/ 	.word	0xffffffff


	//   ....[12]....
        /*074c*/ 	.word	0xffffffff


	//   ....[13]....
        /*0750*/ 	.word	0xffffffff


	//   ....[14]....
        /*0754*/ 	.word	0xffffffff


	//   ....[15]....
        /*0758*/ 	.word	0xffffffff


	//   ....[16]....
        /*075c*/ 	.word	0xffffffff


	//   ....[17]....
        /*0760*/ 	.word	0xffffffff


	//   ....[18]....
        /*0764*/ 	.word	0xffffffff


	//   ....[19]....
        /*0768*/ 	.word	0xffffffff


	//   ....[20]....
        /*076c*/ 	.word	0xffffffff


	//   ....[21]....
        /*0770*/ 	.word	0xffffffff


	//   ....[22]....
        /*0774*/ 	.word	0xffffffff


	//   ....[23]....
        /*0778*/ 	.word	0xffffffff


	//   ....[24]....
        /*077c*/ 	.word	0xffffffff


	//   ....[25]....
        /*0780*/ 	.word	0xffffffff


	//   ....[26]....
        /*0784*/ 	.word	0xffffffff


	//   ....[27]....
        /*0788*/ 	.word	0xffffffff


	//   ....[28]....
        /*078c*/ 	.word	0xffffffff


	//   ....[29]....
        /*0790*/ 	.word	0xffffffff


	//   ....[30]....
        /*0794*/ 	.word	0xffffffff


	//   ....[31]....
        /*0798*/ 	.word	0xffffffff


	//   ....[32]....
        /*079c*/ 	.word	0xffffffff


	//   ....[33]....
        /*07a0*/ 	.word	0xffffffff


	//   ....[34]....
        /*07a4*/ 	.word	0xffffffff


	//   ....[35]....
        /*07a8*/ 	.word	0xffffffff


	//   ....[36]....
        /*07ac*/ 	.word	0xffffffff


	//   ....[37]....
        /*07b0*/ 	.word	0xffffffff


	//   ....[38]....
        /*07b4*/ 	.word	0xffffffff


	//   ....[39]....
        /*07b8*/ 	.word	0xffffffff


	//   ....[40]....
        /*07bc*/ 	.word	0xffffffff


	//   ....[41]....
        /*07c0*/ 	.word	0xffffffff


	//   ....[42]....
        /*07c4*/ 	.word	0xffffffff


	//   ....[43]....
        /*07c8*/ 	.word	0xffffffff


	//   ....[44]....
        /*07cc*/ 	.word	0xffffffff


	//   ....[45]....
        /*07d0*/ 	.word	0xffffffff


	//   ....[46]....
        /*07d4*/ 	.word	0xffffffff


	//   ....[47]....
        /*07d8*/ 	.word	0xffffffff


	//   ....[48]....
        /*07dc*/ 	.word	0xffffffff


	//   ....[49]....
        /*07e0*/ 	.word	0xffffffff


	//   ....[50]....
        /*07e4*/ 	.word	0xffffffff


	//   ....[51]....
        /*07e8*/ 	.word	0xffffffff


	//   ....[52]....
        /*07ec*/ 	.word	0xffffffff


	//   ....[53]....
        /*07f0*/ 	.word	0xffffffff


	//   ....[54]....
        /*07f4*/ 	.word	0xffffffff


	//   ....[55]....
        /*07f8*/ 	.word	0xffffffff


	//   ....[56]....
        /*07fc*/ 	.word	0xffffffff


	//   ....[57]....
        /*0800*/ 	.word	0xffffffff


	//   ....[58]....
        /*0804*/ 	.word	0xffffffff


	//   ....[59]....
        /*0808*/ 	.word	0xffffffff


	//   ....[60]....
        /*080c*/ 	.word	0xffffffff


	//   ....[61]....
        /*0810*/ 	.word	0xffffffff


	//   ....[62]....
        /*0814*/ 	.word	0xffffffff


	//   ....[63]....
        /*0818*/ 	.word	0xffffffff


	//   ....[64]....
        /*081c*/ 	.word	0xffffffff


	//   ....[65]....
        /*0820*/ 	.word	0xffffffff


	//   ....[66]....
        /*0824*/ 	.word	0xffffffff


	//   ....[67]....
        /*0828*/ 	.word	0xffffffff


	//   ....[68]....
        /*082c*/ 	.word	0xffffffff


	//   ....[69]....
        /*0830*/ 	.word	0xffffffff


	//   ....[70]....
        /*0834*/ 	.word	0xffffffff


	//   ....[71]....
        /*0838*/ 	.word	0xffffffff


	//   ....[72]....
        /*083c*/ 	.word	0xffffffff


	//   ....[73]....
        /*0840*/ 	.word	0xffffffff


	//   ....[74]....
        /*0844*/ 	.word	0xffffffff


	//   ....[75]....
        /*0848*/ 	.word	0xffffffff


	//   ....[76]....
        /*084c*/ 	.word	0xffffffff


	//   ....[77]....
        /*0850*/ 	.word	0xffffffff


	//   ....[78]....
        /*0854*/ 	.word	0xffffffff


	//   ....[79]....
        /*0858*/ 	.word	0xffffffff


	//   ....[80]....
        /*085c*/ 	.word	0xffffffff


	//   ....[81]....
        /*0860*/ 	.word	0xffffffff


	//   ....[82]....
        /*0864*/ 	.word	0xffffffff


	//   ....[83]....
        /*0868*/ 	.word	0xffffffff


	//   ....[84]....
        /*086c*/ 	.word	0xffffffff


	//   ....[85]....
        /*0870*/ 	.word	0xffffffff


	//   ....[86]....
        /*0874*/ 	.word	0xffffffff


	//   ....[87]....
        /*0878*/ 	.word	0xffffffff


	//   ....[88]....
        /*087c*/ 	.word	0xffffffff


	//   ....[89]....
        /*0880*/ 	.word	0xffffffff


	//   ....[90]....
        /*0884*/ 	.word	0xffffffff


	//   ....[91]....
        /*0888*/ 	.word	0xffffffff


	//   ....[92]....
        /*088c*/ 	.word	0xffffffff


	//   ....[93]....
        /*0890*/ 	.word	0xffffffff


	//   ....[94]....
        /*0894*/ 	.word	0xffffffff


	//   ....[95]....
        /*0898*/ 	.word	0xffffffff


	//   ....[96]....
        /*089c*/ 	.word	0xffffffff


	//   ....[97]....
        /*08a0*/ 	.word	0xffffffff


	//   ....[98]....
        /*08a4*/ 	.word	0xffffffff


	//   ....[99]....
        /*08a8*/ 	.word	0x0500000f


	//   ....[100]....
        /*08ac*/ 	.word	0x0500000f


	//   ....[101]....
        /*08b0*/ 	.word	0x0500000f


	//   ....[102]....
        /*08b4*/ 	.word	0x0500000f


	//   ....[103]....
        /*08b8*/ 	.word	0x0500000f


	//   ....[104]....
        /*08bc*/ 	.word	0x0500000f


	//   ....[105]....
        /*08c0*/ 	.word	0x0500000f


	//   ....[106]....
        /*08c4*/ 	.word	0x0500000f


	//   ....[107]....
        /*08c8*/ 	.word	0x0500000f


	//   ....[108]....
        /*08cc*/ 	.word	0x0500000f


	//   ....[109]....
        /*08d0*/ 	.word	0x0500000f


	//   ....[110]....
        /*08d4*/ 	.word	0x0500000f


	//   ....[111]....
        /*08d8*/ 	.word	0x0500000f


	//   ....[112]....
        /*08dc*/ 	.word	0x0500000f


	//   ....[113]....
        /*08e0*/ 	.word	0x0500000f


	//   ....[114]....
        /*08e4*/ 	.word	0x0500000f


	//   ....[115]....
        /*08e8*/ 	.word	0x0500000f


	//   ....[116]....
        /*08ec*/ 	.word	0x0500000f


	//   ....[117]....
        /*08f0*/ 	.word	0x0500000f


	//   ....[118]....
        /*08f4*/ 	.word	0x0500000f


	//   ....[119]....
        /*08f8*/ 	.word	0x0500000f


	//   ....[120]....
        /*08fc*/ 	.word	0x0500000f


	//   ....[121]....
        /*0900*/ 	.word	0x0500000f


	//   ....[122]....
        /*0904*/ 	.word	0x0500000f


	//   ....[123]....
        /*0908*/ 	.word	0x0500000f


	//   ....[124]....
        /*090c*/ 	.word	0x0500000f


	//   ....[125]....
        /*0910*/ 	.word	0x0500000f


	//   ....[126]....
        /*0914*/ 	.word	0x0500000f


	//   ....[127]....
        /*0918*/ 	.word	0x0500000f


	//   ....[128]....
        /*091c*/ 	.word	0x0500000f


	//   ....[129]....
        /*0920*/ 	.word	0x0500000f


	//   ....[130]....
        /*0924*/ 	.word	0x0500000f


	//   ....[131]....
        /*0928*/ 	.word	0x0500000f


	//   ....[132]....
        /*092c*/ 	.word	0x0500000f


	//   ....[133]....
        /*0930*/ 	.word	0x0500000f


	//   ....[134]....
        /*0934*/ 	.word	0x0500000f


	//   ....[135]....
        /*0938*/ 	.word	0x0500000f


	//   ....[136]....
        /*093c*/ 	.word	0x0500000f


	//   ....[137]....
        /*0940*/ 	.word	0x0500000f


	//   ....[138]....
        /*0944*/ 	.word	0x0500000f


	//   ....[139]....
        /*0948*/ 	.word	0x0500000f


	//   ....[140]....
        /*094c*/ 	.word	0x0500000f


	//   ....[141]....
        /*0950*/ 	.word	0x0500000f


	//   ....[142]....
        /*0954*/ 	.word	0x0500000f


	//   ....[143]....
        /*0958*/ 	.word	0x0500000f


	//----- nvinfo : EIATTR_COOP_GROUP_INSTR_OFFSETS
	.align		4
.L_321:
        /*095c*/ 	.byte	0x04, 0x28
        /*095e*/ 	.short	(.L_323 - .L_322)


	//   ....[0]....
.L_322:
        /*0960*/ 	.word	0x00000070


	//   ....[1]....
        /*0964*/ 	.word	0x000001a0


	//   ....[2]....
        /*0968*/ 	.word	0x000001f0


	//   ....[3]....
        /*096c*/ 	.word	0x00000420


	//   ....[4]....
        /*0970*/ 	.word	0x00000580


	//   ....[5]....
        /*0974*/ 	.word	0x000006a0


	//   ....[6]....
        /*0978*/ 	.word	0x00000800


	//   ....[7]....
        /*097c*/ 	.word	0x00007280


	//   ....[8]....
        /*0980*/ 	.word	0x00007a20


	//   ....[9]....
        /*0984*/ 	.word	0x00007a30


	//   ....[10]....
        /*0988*/ 	.word	0x00007a40


	//   ....[11]....
        /*098c*/ 	.word	0x00007a50


	//   ....[12]....
        /*0990*/ 	.word	0x00009a30


	//   ....[13]....
        /*0994*/ 	.word	0x00009a40


	//   ....[14]....
        /*0998*/ 	.word	0x00009a50


	//   ....[15]....
        /*099c*/ 	.word	0x00009a60


	//   ....[16]....
        /*09a0*/ 	.word	0x0000d860


	//   ....[17]....
        /*09a4*/ 	.word	0x0000daf0


	//   ....[18]....
        /*09a8*/ 	.word	0x0000e120


	//   ....[19]....
        /*09ac*/ 	.word	0x0000e140


	//   ....[20]....
        /*09b0*/ 	.word	0x0000e9a0


	//   ....[21]....
        /*09b4*/ 	.word	0x0000e9f0


	//   ....[22]....
        /*09b8*/ 	.word	0x0000fba0


	//   ....[23]....
        /*09bc*/ 	.word	0x00012140


	//   ....[24]....
        /*09c0*/ 	.word	0x00012170


	//   ....[25]....
        /*09c4*/ 	.word	0x00012af0


	//   ....[26]....
        /*09c8*/ 	.word	0x00012bf0


	//   ....[27]....
        /*09cc*/ 	.word	0x00013330


	//   ....[28]....
        /*09d0*/ 	.word	0x00013350


	//   ....[29]....
        /*09d4*/ 	.word	0x00014c20


	//   ....[30]....
        /*09d8*/ 	.word	0x000175b0


	//   ....[31]....
        /*09dc*/ 	.word	0x000175d0


	//   ....[32]....
        /*09e0*/ 	.word	0x000176b0


	//   ....[33]....
        /*09e4*/ 	.word	0x00017880


	//   ....[34]....
        /*09e8*/ 	.word	0x000191a0


	//   ....[35]....
        /*09ec*/ 	.word	0x000198e0


	//   ....[36]....
        /*09f0*/ 	.word	0x00019910


	//   ....[37]....
        /*09f4*/ 	.word	0x00019950


	//   ....[38]....
        /*09f8*/ 	.word	0x00019960


	//   ....[39]....
        /*09fc*/ 	.word	0x0001a9c0


	//   ....[40]....
        /*0a00*/ 	.word	0x0001a9f0


	//   ....[41]....
        /*0a04*/ 	.word	0x0001aa40


	//   ....[42]....
        /*0a08*/ 	.word	0x0001aa50


	//   ....[43]....
        /*0a0c*/ 	.word	0x0001aee0


	//   ....[44]....
        /*0a10*/ 	.word	0x0001af00


	//   ....[45]....
        /*0a14*/ 	.word	0x0001b000


	//   ....[46]....
        /*0a18*/ 	.word	0x0001b020


	//   ....[47]....
        /*0a1c*/ 	.word	0x0001b850


	//   ....[48]....
        /*0a20*/ 	.word	0x0001b860


	//   ....[49]....
        /*0a24*/ 	.word	0x0001b9c0


	//   ....[50]....
        /*0a28*/ 	.word	0x0001b9d0


	//   ....[51]....
        /*0a2c*/ 	.word	0x0001bb70


	//   ....[52]....
        /*0a30*/ 	.word	0x0001bd60


	//   ....[53]....
        /*0a34*/ 	.word	0x0001bd90


	//   ....[54]....
        /*0a38*/ 	.word	0x0001bdc0


	//   ....[55]....
        /*0a3c*/ 	.word	0x0001bdf0


	//   ....[56]....
        /*0a40*/ 	.word	0x0001be20


	//   ....[57]....
        /*0a44*/ 	.word	0x0001be50


	//   ....[58]....
        /*0a48*/ 	.word	0x0001bfc0


	//   ....[59]....
        /*0a4c*/ 	.word	0x0001bff0


	//   ....[60]....
        /*0a50*/ 	.word	0x0001c020


	//   ....[61]....
        /*0a54*/ 	.word	0x0001c050


	//   ....[62]....
        /*0a58*/ 	.word	0x0001c080


	//   ....[63]....
        /*0a5c*/ 	.word	0x0001c0b0


	//   ....[64]....
        /*0a60*/ 	.word	0x0001c160


	//   ....[65]....
        /*0a64*/ 	.word	0x0001c1c0


	//   ....[66]....
        /*0a68*/ 	.word	0x0001c260


	//   ....[67]....
        /*0a6c*/ 	.word	0x0001d090


	//   ....[68]....
        /*0a70*/ 	.word	0x0001ebc0


	//   ....[69]....
        /*0a74*/ 	.word	0x0001f8d0


	//   ....[70]....
        /*0a78*/ 	.word	0x0001f900


	//   ....[71]....
        /*0a7c*/ 	.word	0x0001f9c0


	//   ....[72]....
        /*0a80*/ 	.word	0x0001f9e0


	//   ....[73]....
        /*0a84*/ 	.word	0x0001fa80


	//   ....[74]....
        /*0a88*/ 	.word	0x0001faa0


	//   ....[75]....
        /*0a8c*/ 	.word	0x0001fab0


	//   ....[76]....
        /*0a90*/ 	.word	0x0001fb50


	//   ....[77]....
        /*0a94*/ 	.word	0x0001fb80


	//   ....[78]....
        /*0a98*/ 	.word	0x0001fba0


	//   ....[79]....
        /*0a9c*/ 	.word	0x0001fbb0


	//   ....[80]....
        /*0aa0*/ 	.word	0x0001fca0


	//   ....[81]....
        /*0aa4*/ 	.word	0x000228d0


	//   ....[82]....
        /*0aa8*/ 	.word	0x00022900


	//   ....[83]....
        /*0aac*/ 	.word	0x00022940


	//   ....[84]....
        /*0ab0*/ 	.word	0x00022970


	//   ....[85]....
        /*0ab4*/ 	.word	0x000229a0


	//   ....[86]....
        /*0ab8*/ 	.word	0x000229d0


	//   ....[87]....
        /*0abc*/ 	.word	0x00022a00


	//   ....[88]....
        /*0ac0*/ 	.word	0x00022a30


	//   ....[89]....
        /*0ac4*/ 	.word	0x00022bb0


	//   ....[90]....
        /*0ac8*/ 	.word	0x00022be0


	//   ....[91]....
        /*0acc*/ 	.word	0x00022c10


	//   ....[92]....
        /*0ad0*/ 	.word	0x00022c40


	//   ....[93]....
        /*0ad4*/ 	.word	0x00022c70


	//   ....[94]....
        /*0ad8*/ 	.word	0x00022ca0


	//   ....[95]....
        /*0adc*/ 	.word	0x00022d60


	//   ....[96]....
        /*0ae0*/ 	.word	0x00022d80


	//   ....[97]....
        /*0ae4*/ 	.word	0x00022df0


	//   ....[98]....
        /*0ae8*/ 	.word	0x00023490


	//   ....[99]....
        /*0aec*/ 	.word	0x00023910


	//   ....[100]....
        /*0af0*/ 	.word	0x000239b0


	//   ....[101]....
        /*0af4*/ 	.word	0x00023a40


	//   ....[102]....
        /*0af8*/ 	.word	0x00023a90


	//   ....[103]....
        /*0afc*/ 	.word	0x00023ae0


	//   ....[104]....
        /*0b00*/ 	.word	0x00023bb0


	//   ....[105]....
        /*0b04*/ 	.word	0x00023c40


	//   ....[106]....
        /*0b08*/ 	.word	0x00023ca0


	//   ....[107]....
        /*0b0c*/ 	.word	0x00023d00


	//   ....[108]....
        /*0b10*/ 	.word	0x00023fb0


	//   ....[109]....
        /*0b14*/ 	.word	0x00024000


	//   ....[110]....
        /*0b18*/ 	.word	0x00024090


	//   ....[111]....
        /*0b1c*/ 	.word	0x00024120


	//   ....[112]....
        /*0b20*/ 	.word	0x000241e0


	//   ....[113]....
        /*0b24*/ 	.word	0x000244c0


	//   ....[114]....
        /*0b28*/ 	.word	0x00024690


	//   ....[115]....
        /*0b2c*/ 	.word	0x000246e0


	//   ....[116]....
        /*0b30*/ 	.word	0x00024740


	//   ....[117]....
        /*0b34*/ 	.word	0x00024850


	//   ....[118]....
        /*0b38*/ 	.word	0x000248b0


	//   ....[119]....
        /*0b3c*/ 	.word	0x000249d0


	//   ....[120]....
        /*0b40*/ 	.word	0x00024a30


	//   ....[121]....
        /*0b44*/ 	.word	0x00024ad0


	//   ....[122]....
        /*0b48*/ 	.word	0x00024ba0


	//   ....[123]....
        /*0b4c*/ 	.word	0x00024ca0


	//   ....[124]....
        /*0b50*/ 	.word	0x00024d20


	//   ....[125]....
        /*0b54*/ 	.word	0x00024e10


	//   ....[126]....
        /*0b58*/ 	.word	0x00025130


	//   ....[127]....
        /*0b5c*/ 	.word	0x000251d0


	//   ....[128]....
        /*0b60*/ 	.word	0x000252f0


	//   ....[129]....
        /*0b64*/ 	.word	0x00025360


	//   ....[130]....
        /*0b68*/ 	.word	0x000253d0


	//   ....[131]....
        /*0b6c*/ 	.word	0x00025440


	//   ....[132]....
        /*0b70*/ 	.word	0x000254b0


	//   ....[133]....
        /*0b74*/ 	.word	0x00025530


	//   ....[134]....
        /*0b78*/ 	.word	0x000255c0


	//   ....[135]....
        /*0b7c*/ 	.word	0x00025650


	//   ....[136]....
        /*0b80*/ 	.word	0x000256c0


	//   ....[137]....
        /*0b84*/ 	.word	0x00025730


	//   ....[138]....
        /*0b88*/ 	.word	0x000257a0


	//   ....[139]....
        /*0b8c*/ 	.word	0x00025820


	//   ....[140]....
        /*0b90*/ 	.word	0x00025890


	//   ....[141]....
        /*0b94*/ 	.word	0x00025930


	//   ....[142]....
        /*0b98*/ 	.word	0x000259c0


	//   ....[143]....
        /*0b9c*/ 	.word	0x00025af0


	//----- nvinfo : EIATTR_REG_RECONFIG
	.align		4
.L_323:
        /*0ba0*/ 	.byte	0x01, 0x54
	.zero		2


	//----- nvinfo : EIATTR_SYSCALL_OFFSETS
	.align		4
        /*0ba4*/ 	.byte	0x04, 0x46
        /*0ba6*/ 	.short	(.L_325 - .L_324)


	//   ....[0]....
.L_324:
        /*0ba8*/ 	.word	0x00001b40


	//   ....[1]....
        /*0bac*/ 	.word	0x00001c90


	//   ....[2]....
        /*0bb0*/ 	.word	0x00007490


	//   ....[3]....
        /*0bb4*/ 	.word	0x000077d0


	//   ....[4]....
        /*0bb8*/ 	.word	0x0001e810


	//   ....[5]....
        /*0bbc*/ 	.word	0x0001e960


	//   ....[6]....
        /*0bc0*/ 	.word	0x0001ea60


	//   ....[7]....
        /*0bc4*/ 	.word	0x0001f350


	//----- nvinfo : EIATTR_MBARRIER_INSTR_OFFSETS
	.align		4
.L_325:
        /*0bc8*/ 	.byte	0x04, 0x39
        /*0bca*/ 	.short	(.L_327 - .L_326)


	//   ....[0]....
.L_326:
        /*0bcc*/ 	.word	0x000002d0
        /*0bd0*/ 	.word	0x000000ff
        /*0bd4*/ 	.word	0x00031c00
        /*0bd8*/ 	.short	0x0100
        /*0bda*/ 	.byte	0x08
	.zero		1


	//   ....[1]....
        /*0bdc*/ 	.word	0x000002e0
        /*0be0*/ 	.word	0x000000ff
        /*0be4*/ 	.word	0x00031c20
        /*0be8*/ 	.short	0x0100
        /*0bea*/ 	.byte	0x08
	.zero		1


	//   ....[2]....
        /*0bec*/ 	.word	0x000003d0
        /*0bf0*/ 	.word	0x000000ff
        /*0bf4*/ 	.word	0x00031c30
        /*0bf8*/ 	.short	0x0100
        /*0bfa*/ 	.byte	0x08
	.zero		1


	//   ....[3]....
        /*0bfc*/ 	.word	0x000003e0
        /*0c00*/ 	.word	0x000000ff
        /*0c04*/ 	.word	0x00031c40
        /*0c08*/ 	.short	0x0100
        /*0c0a*/ 	.byte	0x08
	.zero		1


	//   ....[4]....
        /*0c0c*/ 	.word	0x000003f0
        /*0c10*/ 	.word	0x000000ff
        /*0c14*/ 	.word	0x00031c38
        /*0c18*/ 	.short	0x0100
        /*0c1a*/ 	.byte	0x08
	.zero		1


	//   ....[5]....
        /*0c1c*/ 	.word	0x00000400
        /*0c20*/ 	.word	0x000000ff
        /*0c24*/ 	.word	0x00031c48
        /*0c28*/ 	.short	0x0100
        /*0c2a*/ 	.byte	0x08
	.zero		1


	//   ....[6]....
        /*0c2c*/ 	.word	0x00000530
        /*0c30*/ 	.word	0x000000ff
        /*0c34*/ 	.word	0x00031c50
        /*0c38*/ 	.short	0x0100
        /*0c3a*/ 	.byte	0x08
	.zero		1


	//   ....[7]....
        /*0c3c*/ 	.word	0x00000540
        /*0c40*/ 	.word	0x000000ff
        /*0c44*/ 	.word	0x00031c60
        /*0c48*/ 	.short	0x0100
        /*0c4a*/ 	.byte	0x08
	.zero		1


	//   ....[8]....
        /*0c4c*/ 	.word	0x00000550
        /*0c50*/ 	.word	0x000000ff
        /*0c54*/ 	.word	0x00031c58
        /*0c58*/ 	.short	0x0100
        /*0c5a*/ 	.byte	0x08
	.zero		1


	//   ....[9]....
        /*0c5c*/ 	.word	0x00000560
        /*0c60*/ 	.word	0x000000ff
        /*0c64*/ 	.word	0x00031c68
        /*0c68*/ 	.short	0x0100
        /*0c6a*/ 	.byte	0x08
	.zero		1


	//   ....[10]....
        /*0c6c*/ 	.word	0x00000650
        /*0c70*/ 	.word	0x000000ff
        /*0c74*/ 	.word	0x00031c70
        /*0c78*/ 	.short	0x0100
        /*0c7a*/ 	.byte	0x06
	.zero		1


	//   ....[11]....
        /*0c7c*/ 	.word	0x00000660
        /*0c80*/ 	.word	0x000000ff
        /*0c84*/ 	.word	0x00031c80
        /*0c88*/ 	.short	0x0100
        /*0c8a*/ 	.byte	0x06
	.zero		1


	//   ....[12]....
        /*0c8c*/ 	.word	0x00000670
        /*0c90*/ 	.word	0x000000ff
        /*0c94*/ 	.word	0x00031c78
        /*0c98*/ 	.short	0x0100
        /*0c9a*/ 	.byte	0x06
	.zero		1


	//   ....[13]....
        /*0c9c*/ 	.word	0x00000680
        /*0ca0*/ 	.word	0x000000ff
        /*0ca4*/ 	.word	0x00031c88
        /*0ca8*/ 	.short	0x0100
        /*0caa*/ 	.byte	0x06
	.zero		1


	//   ....[14]....
        /*0cac*/ 	.word	0x000007b0
        /*0cb0*/ 	.word	0x000000ff
        /*0cb4*/ 	.word	0x00031c90
        /*0cb8*/ 	.short	0x0100
        /*0cba*/ 	.byte	0x08
	.zero		1


	//   ....[15]....
        /*0cbc*/ 	.word	0x000007c0
        /*0cc0*/ 	.word	0x000000ff
        /*0cc4*/ 	.word	0x00031ca0
        /*0cc8*/ 	.short	0x0100
        /*0cca*/ 	.byte	0x08
	.zero		1


	//   ....[16]....
        /*0ccc*/ 	.word	0x000007d0
        /*0cd0*/ 	.word	0x000000ff
        /*0cd4*/ 	.word	0x00031c98
        /*0cd8*/ 	.short	0x0100
        /*0cda*/ 	.byte	0x08
	.zero		1


	//   ....[17]....
        /*0cdc*/ 	.word	0x000007e0
        /*0ce0*/ 	.word	0x000000ff
        /*0ce4*/ 	.word	0x00031ca8
        /*0ce8*/ 	.short	0x0100
        /*0cea*/ 	.byte	0x08
	.zero		1


	//   ....[18]....
        /*0cec*/ 	.word	0x00000910
        /*0cf0*/ 	.word	0x000000ff
        /*0cf4*/ 	.word	0x00031cb0
        /*0cf8*/ 	.short	0x0100
        /*0cfa*/ 	.byte	0x08
	.zero		1


	//   ....[19]....
        /*0cfc*/ 	.word	0x00000920
        /*0d00*/ 	.word	0x000000ff
        /*0d04*/ 	.word	0x00031cc0
        /*0d08*/ 	.short	0x0100
        /*0d0a*/ 	.byte	0x08
	.zero		1


	//   ....[20]....
        /*0d0c*/ 	.word	0x00000930
        /*0d10*/ 	.word	0x000000ff
        /*0d14*/ 	.word	0x00031cb8
        /*0d18*/ 	.short	0x0100
        /*0d1a*/ 	.byte	0x08
	.zero		1


	//   ....[21]....
        /*0d1c*/ 	.word	0x00000940
        /*0d20*/ 	.word	0x000000ff
        /*0d24*/ 	.word	0x00031cc8
        /*0d28*/ 	.short	0x0100
        /*0d2a*/ 	.byte	0x08
	.zero		1


	//   ....[22]....
        /*0d2c*/ 	.word	0x000031f0
        /*0d30*/ 	.word	0x00000015
        /*0d34*/ 	.word	0x00031c90
        /*0d38*/ 	.short	0x010a
        /*0d3a*/ 	.byte	0x3f
	.zero		1


	//   ....[23]....
        /*0d3c*/ 	.word	0x00004d50
        /*0d40*/ 	.word	0x00000015
        /*0d44*/ 	.word	0x00031c90
        /*0d48*/ 	.short	0x010a
        /*0d4a*/ 	.byte	0x3f
	.zero		1


	//   ....[24]....
        /*0d4c*/ 	.word	0x00006880
        /*0d50*/ 	.word	0x00000015
        /*0d54*/ 	.word	0x00031c90
        /*0d58*/ 	.short	0x010a
        /*0d5a*/ 	.byte	0x3f
	.zero		1


	//   ....[25]....
        /*0d5c*/ 	.word	0x00006ae0
        /*0d60*/ 	.word	0x00000020
        /*0d64*/ 	.word	0x00000000
        /*0d68*/ 	.short	0x0101
        /*0d6a*/ 	.byte	0x3f
	.zero		1


	//   ....[26]....
        /*0d6c*/ 	.word	0x00006b20
        /*0d70*/ 	.word	0x00000015
        /*0d74*/ 	.word	0x00031cb0
        /*0d78*/ 	.short	0x010a
        /*0d7a*/ 	.byte	0x3f
	.zero		1


	//   ....[27]....
        /*0d7c*/ 	.word	0x00006e60
        /*0d80*/ 	.word	0x00000015
        /*0d84*/ 	.word	0x00000000
        /*0d88*/ 	.short	0x0101
        /*0d8a*/ 	.byte	0x3f
	.zero		1


	//   ....[28]....
        /*0d8c*/ 	.word	0x00007530
        /*0d90*/ 	.word	0x00000016
        /*0d94*/ 	.word	0x00031c00
        /*0d98*/ 	.short	0x010a
        /*0d9a*/ 	.byte	0x3f
	.zero		1


	//   ....[29]....
        /*0d9c*/ 	.word	0x00007580
        /*0da0*/ 	.word	0x00000016
        /*0da4*/ 	.word	0x00031c00
        /*0da8*/ 	.short	0x010a
        /*0daa*/ 	.byte	0x3f
	.zero		1


	//   ....[30]....
        /*0dac*/ 	.word	0x00008190
        /*0db0*/ 	.word	0x00000016
        /*0db4*/ 	.word	0x00031c00
        /*0db8*/ 	.short	0x010a
        /*0dba*/ 	.byte	0x3f
	.zero		1


	//   ....[31]....
        /*0dbc*/ 	.word	0x00009f00
        /*0dc0*/ 	.word	0x00000016
        /*0dc4*/ 	.word	0x00031c00
        /*0dc8*/ 	.short	0x010a
        /*0dca*/ 	.byte	0x3f
	.zero		1


	//   ....[32]....
        /*0dcc*/ 	.word	0x0000b8b0
        /*0dd0*/ 	.word	0x00000015
        /*0dd4*/ 	.word	0x00031c30
        /*0dd8*/ 	.short	0x010a
        /*0dda*/ 	.byte	0x3f
	.zero		1


	//   ....[33]....
        /*0ddc*/ 	.word	0x0000b920
        /*0de0*/ 	.word	0x00000015
        /*0de4*/ 	.word	0x00031c30
        /*0de8*/ 	.short	0x010a
        /*0dea*/ 	.byte	0x3f
	.zero		1


	//   ....[34]....
        /*0dec*/ 	.word	0x0000ee00
        /*0df0*/ 	.word	0x0000003e
        /*0df4*/ 	.word	0x00000000
        /*0df8*/ 	.short	0x0101
        /*0dfa*/ 	.byte	0x3f
	.zero		1


	//   ....[35]....
        /*0dfc*/ 	.word	0x0000fcf0
        /*0e00*/ 	.word	0x00000000
        /*0e04*/ 	.word	0x00031c30
        /*0e08*/ 	.short	0x010a
        /*0e0a*/ 	.byte	0x3f
	.zero		1


	//   ....[36]....
        /*0e0c*/ 	.word	0x0000fd40
        /*0e10*/ 	.word	0x00000000
        /*0e14*/ 	.word	0x00031c30
        /*0e18*/ 	.short	0x010a
        /*0e1a*/ 	.byte	0x3f
	.zero		1


	//   ....[37]....
        /*0e1c*/ 	.word	0x00011fe0
        /*0e20*/ 	.word	0x0000000e
        /*0e24*/ 	.word	0x00031c50
        /*0e28*/ 	.short	0x010a
        /*0e2a*/ 	.byte	0x3f
	.zero		1


	//   ....[38]....
        /*0e2c*/ 	.word	0x00012020
        /*0e30*/ 	.word	0x0000000e
        /*0e34*/ 	.word	0x00031c50
        /*0e38*/ 	.short	0x010a
        /*0e3a*/ 	.byte	0x3f
	.zero		1


	//   ....[39]....
        /*0e3c*/ 	.word	0x00013f20
        /*0e40*/ 	.word	0x0000004d
        /*0e44*/ 	.word	0x00000000
        /*0e48*/ 	.short	0x0101
        /*0e4a*/ 	.byte	0x3f
	.zero		1


	//   ....[40]....
        /*0e4c*/ 	.word	0x00013f40
        /*0e50*/ 	.word	0x00000013
        /*0e54*/ 	.word	0x00000000
        /*0e58*/ 	.short	0x0101
        /*0e5a*/ 	.byte	0x3f
	.zero		1


	//   ....[41]....
        /*0e5c*/ 	.word	0x00014d80
        /*0e60*/ 	.word	0x00000000
        /*0e64*/ 	.word	0x00031c30
        /*0e68*/ 	.short	0x010a
        /*0e6a*/ 	.byte	0x3f
	.zero		1


	//   ....[42]....
        /*0e6c*/ 	.word	0x00014dd0
        /*0e70*/ 	.word	0x00000000
        /*0e74*/ 	.word	0x00031c30
        /*0e78*/ 	.short	0x010a
        /*0e7a*/ 	.byte	0x3f
	.zero		1


	//   ....[43]....
        /*0e7c*/ 	.word	0x00017070
        /*0e80*/ 	.word	0x0000000e
        /*0e84*/ 	.word	0x00031c50
        /*0e88*/ 	.short	0x010a
        /*0e8a*/ 	.byte	0x3f
	.zero		1


	//   ....[44]....
        /*0e8c*/ 	.word	0x000170c0
        /*0e90*/ 	.word	0x0000000e
        /*0e94*/ 	.word	0x00031c50
        /*0e98*/ 	.short	0x010a
        /*0e9a*/ 	.byte	0x3f
	.zero		1


	//   ....[45]....
        /*0e9c*/ 	.word	0x00018690
        /*0ea0*/ 	.word	0x0000004a
        /*0ea4*/ 	.word	0x00000000
        /*0ea8*/ 	.short	0x0101
        /*0eaa*/ 	.byte	0x3f
	.zero		1


	//   ....[46]....
        /*0eac*/ 	.word	0x00018710
        /*0eb0*/ 	.word	0x00000049
        /*0eb4*/ 	.word	0x00000000
        /*0eb8*/ 	.short	0x0101
        /*0eba*/ 	.byte	0x3f
	.zero		1


	//   ....[47]....
        /*0ebc*/ 	.word	0x00019230
        /*0ec0*/ 	.word	0x00000007
        /*0ec4*/ 	.word	0x00031c50
        /*0ec8*/ 	.short	0x010a
        /*0eca*/ 	.byte	0x3f
	.zero		1


	//   ....[48]....
        /*0ecc*/ 	.word	0x000192e0
        /*0ed0*/ 	.word	0x00000007
        /*0ed4*/ 	.word	0x00031c50
        /*0ed8*/ 	.short	0x010a
        /*0eda*/ 	.byte	0x3f
	.zero		1


	//   ....[49]....
        /*0edc*/ 	.word	0x00019b40
        /*0ee0*/ 	.word	0x0000000a
        /*0ee4*/ 	.word	0x00000000
        /*0ee8*/ 	.short	0x0101
        /*0eea*/ 	.byte	0x3f
	.zero		1


	//   ....[50]....
        /*0eec*/ 	.word	0x0001aef0
        /*0ef0*/ 	.word	0x00000000
        /*0ef4*/ 	.word	0x00000000
        /*0ef8*/ 	.short	0x0101
        /*0efa*/ 	.byte	0x3f
	.zero		1


	//   ....[51]....
        /*0efc*/ 	.word	0x0001d170
        /*0f00*/ 	.word	0x00000016
        /*0f04*/ 	.word	0x00031c20
        /*0f08*/ 	.short	0x010a
        /*0f0a*/ 	.byte	0x3f
	.zero		1


	//   ....[52]....
        /*0f0c*/ 	.word	0x0001d230
        /*0f10*/ 	.word	0x00000009
        /*0f14*/ 	.word	0x00031ca0
        /*0f18*/ 	.short	0x010a
        /*0f1a*/ 	.byte	0x3f
	.zero		1


	//   ....[53]....
        /*0f1c*/ 	.word	0x0001d660
        /*0f20*/ 	.word	0x00000009
        /*0f24*/ 	.word	0x00031cc0
        /*0f28*/ 	.short	0x010a
        /*0f2a*/ 	.byte	0x3f
	.zero		1


	//   ....[54]....
        /*0f2c*/ 	.word	0x0001dbc0
        /*0f30*/ 	.word	0x00000008
        /*0f34*/ 	.word	0x00031ca0
        /*0f38*/ 	.short	0x010a
        /*0f3a*/ 	.byte	0x3f
	.zero		1


	//   ....[55]....
        /*0f3c*/ 	.word	0x0001dfe0
        /*0f40*/ 	.word	0x00000008
        /*0f44*/ 	.word	0x00031cc0
        /*0f48*/ 	.short	0x010a
        /*0f4a*/ 	.byte	0x3f
	.zero		1


	//   ....[56]....
        /*0f4c*/ 	.word	0x0001ede0
        /*0f50*/ 	.word	0x00000000
        /*0f54*/ 	.word	0x00031c40
        /*0f58*/ 	.short	0x010a
        /*0f5a*/ 	.byte	0x3f
	.zero		1


	//   ....[57]....
        /*0f5c*/ 	.word	0x0001fd70
        /*0f60*/ 	.word	0x00000016
        /*0f64*/ 	.word	0x00031c00
        /*0f68*/ 	.short	0x0107
        /*0f6a*/ 	.byte	0x3f
	.zero		1


	//   ....[58]....
        /*0f6c*/ 	.word	0x0001fe70
        /*0f70*/ 	.word	0x00000016
        /*0f74*/ 	.word	0x00031c00
        /*0f78*/ 	.short	0x0101
        /*0f7a*/ 	.byte	0x3f
	.zero		1


	//   ....[59]....
        /*0f7c*/ 	.word	0x0001fe90
        /*0f80*/ 	.word	0x00000016
        /*0f84*/ 	.word	0x00031c20
        /*0f88*/ 	.short	0x010a
        /*0f8a*/ 	.byte	0x3f
	.zero		1


	//   ....[60]....
        /*0f8c*/ 	.word	0x000201a0
        /*0f90*/ 	.word	0x00000003
        /*0f94*/ 	.word	0x00031c40
        /*0f98*/ 	.short	0x010a
        /*0f9a*/ 	.byte	0x3f
	.zero		1


	//   ....[61]....
        /*0f9c*/ 	.word	0x00020620
        /*0fa0*/ 	.word	0x00000003
        /*0fa4*/ 	.word	0x00000060
        /*0fa8*/ 	.short	0x010a
        /*0faa*/ 	.byte	0x3f
	.zero		1


	//   ....[62]....
        /*0fac*/ 	.word	0x00020d40
        /*0fb0*/ 	.word	0x00000003
        /*0fb4*/ 	.word	0x00031c40
        /*0fb8*/ 	.short	0x010a
        /*0fba*/ 	.byte	0x3f
	.zero		1


	//   ....[63]....
        /*0fbc*/ 	.word	0x000211c0
        /*0fc0*/ 	.word	0x0000000c
        /*0fc4*/ 	.word	0x00000060
        /*0fc8*/ 	.short	0x010a
        /*0fca*/ 	.byte	0x3f
	.zero		1


	//   ....[64]....
        /*0fcc*/ 	.word	0x00021830
        /*0fd0*/ 	.word	0x00000002
        /*0fd4*/ 	.word	0x00031c40
        /*0fd8*/ 	.short	0x010a
        /*0fda*/ 	.byte	0x3f
	.zero		1


	//   ....[65]....
        /*0fdc*/ 	.word	0x00021cc0
        /*0fe0*/ 	.word	0x00000007
        /*0fe4*/ 	.word	0x00000060
        /*0fe8*/ 	.short	0x010a
        /*0fea*/ 	.byte	0x3f
	.zero		1


	//   ....[66]....
        /*0fec*/ 	.word	0x000222e0
        /*0ff0*/ 	.word	0x00000003
        /*0ff4*/ 	.word	0x00031c60
        /*0ff8*/ 	.short	0x010a
        /*0ffa*/ 	.byte	0x3f
	.zero		1


	//   ....[67]....
        /*0ffc*/ 	.word	0x00023410
        /*1000*/ 	.word	0x00000009
        /*1004*/ 	.word	0x00031c20
        /*1008*/ 	.short	0x010a
        /*100a*/ 	.byte	0x3f
	.zero		1


	//   ....[68]....
        /*100c*/ 	.word	0x000235c0
        /*1010*/ 	.word	0x00000006
        /*1014*/ 	.word	0x00000000
        /*1018*/ 	.short	0x010a
        /*101a*/ 	.byte	0x3f
	.zero		1


	//   ....[69]....
        /*101c*/ 	.word	0x00023630
        /*1020*/ 	.word	0x00000007
        /*1024*/ 	.word	0x00000000
        /*1028*/ 	.short	0x010a
        /*102a*/ 	.byte	0x3f
	.zero		1


	//   ....[70]....
        /*102c*/ 	.word	0x00023690
        /*1030*/ 	.word	0x00000004
        /*1034*/ 	.word	0x00000000
        /*1038*/ 	.short	0x010a
        /*103a*/ 	.byte	0x3f
	.zero		1


	//   ....[71]....
        /*103c*/ 	.word	0x000236c0
        /*1040*/ 	.word	0x00000005
        /*1044*/ 	.word	0x00000000
        /*1048*/ 	.short	0x010a
        /*104a*/ 	.byte	0x3f
	.zero		1


	//   ....[72]....
        /*104c*/ 	.word	0x00023720
        /*1050*/ 	.word	0x00000015
        /*1054*/ 	.word	0x00031c90
        /*1058*/ 	.short	0x010a
        /*105a*/ 	.byte	0x3f
	.zero		1


	//   ....[73]....
        /*105c*/ 	.word	0x00023770
        /*1060*/ 	.word	0x00000015
        /*1064*/ 	.word	0x00031c90
        /*1068*/ 	.short	0x010a
        /*106a*/ 	.byte	0x3f
	.zero		1


	//   ....[74]....
        /*106c*/ 	.word	0x000237c0
        /*1070*/ 	.word	0x00000015
        /*1074*/ 	.word	0x00031c90
        /*1078*/ 	.short	0x010a
        /*107a*/ 	.byte	0x3f
	.zero		1


	//   ....[75]....
        /*107c*/ 	.word	0x00023810
        /*1080*/ 	.word	0x00000015
        /*1084*/ 	.word	0x00031cb0
        /*1088*/ 	.short	0x010a
        /*108a*/ 	.byte	0x3f
	.zero		1


	//   ....[76]....
        /*108c*/ 	.word	0x00023b10
        /*1090*/ 	.word	0x00000016
        /*1094*/ 	.word	0x00031c00
        /*1098*/ 	.short	0x010a
        /*109a*/ 	.byte	0x3f
	.zero		1


	//   ....[77]....
        /*109c*/ 	.word	0x00023d30
        /*10a0*/ 	.word	0x00000016
        /*10a4*/ 	.word	0x00031c00
        /*10a8*/ 	.short	0x010a
        /*10aa*/ 	.byte	0x3f
	.zero		1


	//   ....[78]....
        /*10ac*/ 	.word	0x00023d80
        /*10b0*/ 	.word	0x00000015
        /*10b4*/ 	.word	0x00031c30
        /*10b8*/ 	.short	0x010a
        /*10ba*/ 	.byte	0x3f
	.zero		1


	//   ....[79]....
        /*10bc*/ 	.word	0x00023dd0
        /*10c0*/ 	.word	0x00000000
        /*10c4*/ 	.word	0x00031c30
        /*10c8*/ 	.short	0x010a
        /*10ca*/ 	.byte	0x3f
	.zero		1


	//   ....[80]....
        /*10cc*/ 	.word	0x00023e20
        /*10d0*/ 	.word	0x0000000e
        /*10d4*/ 	.word	0x00031c50
        /*10d8*/ 	.short	0x010a
        /*10da*/ 	.byte	0x3f
	.zero		1


	//   ....[81]....
        /*10dc*/ 	.word	0x00023e70
        /*10e0*/ 	.word	0x00000000
        /*10e4*/ 	.word	0x00031c30
        /*10e8*/ 	.short	0x010a
        /*10ea*/ 	.byte	0x3f
	.zero		1


	//   ....[82]....
        /*10ec*/ 	.word	0x00023ec0
        /*10f0*/ 	.word	0x0000000e
        /*10f4*/ 	.word	0x00031c50
        /*10f8*/ 	.short	0x010a
        /*10fa*/ 	.byte	0x3f
	.zero		1


	//   ....[83]....
        /*10fc*/ 	.word	0x00023f10
        /*1100*/ 	.word	0x00000007
        /*1104*/ 	.word	0x00031c50
        /*1108*/ 	.short	0x010a
        /*110a*/ 	.byte	0x3f
	.zero		1


	//   ....[84]....
        /*110c*/ 	.word	0x000242a0
        /*1110*/ 	.word	0x00000016
        /*1114*/ 	.word	0x00031c20
        /*1118*/ 	.short	0x010a
        /*111a*/ 	.byte	0x3f
	.zero		1


	//   ....[85]....
        /*111c*/ 	.word	0x000242f0
        /*1120*/ 	.word	0x00000009
        /*1124*/ 	.word	0x00031ca0
        /*1128*/ 	.short	0x010a
        /*112a*/ 	.byte	0x3f
	.zero		1


	//   ....[86]....
        /*112c*/ 	.word	0x00024340
        /*1130*/ 	.word	0x00000009
        /*1134*/ 	.word	0x00031cc0
        /*1138*/ 	.short	0x010a
        /*113a*/ 	.byte	0x3f
	.zero		1


	//   ....[87]....
        /*113c*/ 	.word	0x00024390
        /*1140*/ 	.word	0x00000008
        /*1144*/ 	.word	0x00031ca0
        /*1148*/ 	.short	0x010a
        /*114a*/ 	.byte	0x3f
	.zero		1


	//   ....[88]....
        /*114c*/ 	.word	0x000243e0
        /*1150*/ 	.word	0x00000008
        /*1154*/ 	.word	0x00031cc0
        /*1158*/ 	.short	0x010a
        /*115a*/ 	.byte	0x3f
	.zero		1


	//   ....[89]....
        /*115c*/ 	.word	0x00024580
        /*1160*/ 	.word	0x00000000
        /*1164*/ 	.word	0x00031c40
        /*1168*/ 	.short	0x010a
        /*116a*/ 	.byte	0x3f
	.zero		1


	//   ....[90]....
        /*116c*/ 	.word	0x00024e50
        /*1170*/ 	.word	0x00000016
        /*1174*/ 	.word	0x00031c20
        /*1178*/ 	.short	0x010a
        /*117a*/ 	.byte	0x3f
	.zero		1


	//   ....[91]....
        /*117c*/ 	.word	0x00024ea0
        /*1180*/ 	.word	0x00000003
        /*1184*/ 	.word	0x00031c40
        /*1188*/ 	.short	0x010a
        /*118a*/ 	.byte	0x3f
	.zero		1


	//   ....[92]....
        /*118c*/ 	.word	0x00024ef0
        /*1190*/ 	.word	0x00000003
        /*1194*/ 	.word	0x00000060
        /*1198*/ 	.short	0x010a
        /*119a*/ 	.byte	0x3f
	.zero		1


	//   ....[93]....
        /*119c*/ 	.word	0x00024f40
        /*11a0*/ 	.word	0x00000003
        /*11a4*/ 	.word	0x00031c40
        /*11a8*/ 	.short	0x010a
        /*11aa*/ 	.byte	0x3f
	.zero		1


	//   ....[94]....
        /*11ac*/ 	.word	0x00024f90
        /*11b0*/ 	.word	0x0000000c
        /*11b4*/ 	.word	0x00000060
        /*11b8*/ 	.short	0x010a
        /*11ba*/ 	.byte	0x3f
	.zero		1


	//   ....[95]....
        /*11bc*/ 	.word	0x00024fe0
        /*11c0*/ 	.word	0x00000002
        /*11c4*/ 	.word	0x00031c40
        /*11c8*/ 	.short	0x010a
        /*11ca*/ 	.byte	0x3f
	.zero		1


	//   ....[96]....
        /*11cc*/ 	.word	0x00025030
        /*11d0*/ 	.word	0x00000007
        /*11d4*/ 	.word	0x00000060
        /*11d8*/ 	.short	0x010a
        /*11da*/ 	.byte	0x3f
	.zero		1


	//   ....[97]....
        /*11dc*/ 	.word	0x00025080
        /*11e0*/ 	.word	0x00000003
        /*11e4*/ 	.word	0x00031c60
        /*11e8*/ 	.short	0x010a
        /*11ea*/ 	.byte	0x3f
	.zero		1


	//   ....[98]....
        /*11ec*/ 	.word	0x00025a10
        /*11f0*/ 	.word	0x00000009
        /*11f4*/ 	.word	0x00031c20
        /*11f8*/ 	.short	0x010a
        /*11fa*/ 	.byte	0x3f
	.zero		1


	//   ....[99]....
        /*11fc*/ 	.word	0x00025bb0
        /*1200*/ 	.word	0x00000006
        /*1204*/ 	.word	0x00000000
        /*1208*/ 	.short	0x010a
        /*120a*/ 	.byte	0x3f
	.zero		1


	//   ....[100]....
        /*120c*/ 	.word	0x00025c00
        /*1210*/ 	.word	0x00000007
        /*1214*/ 	.word	0x00000000
        /*1218*/ 	.short	0x010a
        /*121a*/ 	.byte	0x3f
	.zero		1


	//   ....[101]....
        /*121c*/ 	.word	0x00025c50
        /*1220*/ 	.word	0x00000004
        /*1224*/ 	.word	0x00000000
        /*1228*/ 	.short	0x010a
        /*122a*/ 	.byte	0x3f
	.zero		1


	//----- nvinfo : EIATTR_NUM_MBARRIERS
	.align		4
.L_327:
        /*122c*/ 	.byte	0x03, 0x38
        /*122e*/ 	.short	0x0016


	//----- nvinfo : EIATTR_EXIT_INSTR_OFFSETS
	.align		4
        /*1230*/ 	.byte	0x04, 0x1c
        /*1232*/ 	.short	(.L_329 - .L_328)


	//   ....[0]....
.L_328:
        /*1234*/ 	.word	0x00023710


	//----- nvinfo : EIATTR_MAX_THREADS
	.align		4
.L_329:
        /*1238*/ 	.byte	0x04, 0x05
        /*123a*/ 	.short	(.L_331 - .L_330)
.L_330:
        /*123c*/ 	.word	0x00000200
        /*1240*/ 	.word	0x00000001
        /*1244*/ 	.word	0x00000001


	//----- nvinfo : EIATTR_CRS_STACK_SIZE
	.align		4
.L_331:
        /*1248*/ 	.byte	0x04, 0x1e
        /*124a*/ 	.short	(.L_333 - .L_332)
.L_332:
        /*124c*/ 	.word	0x00000000


	//----- nvinfo : EIATTR_CBANK_PARAM_SIZE
	.align		4
.L_333:
        /*1250*/ 	.byte	0x03, 0x19
        /*1252*/ 	.short	0x0af0


	//----- nvinfo : EIATTR_PARAM_CBANK
	.align		4
        /*1254*/ 	.byte	0x04, 0x0a
        /*1256*/ 	.short	(.L_335 - .L_334)
	.align		4
.L_334:
        /*1258*/ 	.word	index@(.nv.constant0._ZN7cutlass13device_kernelIN5flash11enable_sm90INS1_16FlashAttnFwdSm90INS1_25CollectiveMainloopFwdSm90ILi2EN4cute5tupleIJNS5_1CILi1EEES8_S8_EEENS6_IJNS7_ILi192EEENS7_ILi144EEENS7_ILi96EEEEEELi96ENS_10bfloat16_tEfNS_4arch4Sm90ELb1ELb0ELb0ELb1ELb0ELb1ELb0ELb0ELb1ELb1ELb0ELb0EEENS1_21CollectiveEpilogueFwdINS6_IJSA_SC_SB_EEES9_SE_SG_Li384ELb1ELb1ELb0ELb0EEENS1_36VarlenDynamicPersistentTileSchedulerILi192ELi144ELi384ELi128ELb0ELb1ELb1ELb1ELb1ELb1EEEEEEEEEvNT_6ParamsE)
        /*125c*/ 	.short	0x0210
        /*125e*/ 	.short	0x0af0


	//----- nvinfo : EIATTR_SW_WAR
	.align		4
.L_335:
        /*1260*/ 	.byte	0x04, 0x36
        /*1262*/ 	.short	(.L_337 - .L_336)
.L_336:
        /*1264*/ 	.word	0x00000008
.L_337:


//--------------------- .nv.callgraph             --------------------------
	.section	.nv.callgraph,"",@"SHT_CUDA_CALLGRAPH"
	.align	4
	.sectionentsize	8
	.align		4
        /*0000*/ 	.word	0x00000000
	.align		4
        /*0004*/ 	.word	0xffffffff
	.align		4
        /*0008*/ 	.word	index@(_ZN7cutlass13device_kernelIN5flash11enable_sm90INS1_16FlashAttnFwdSm90INS1_25CollectiveMainloopFwdSm90ILi2EN4cute5tupleIJNS5_1CILi1EEES8_S8_EEENS6_IJNS7_ILi192EEENS7_ILi144EEENS7_ILi96EEEEEELi96ENS_10bfloat16_tEfNS_4arch4Sm90ELb0ELb0ELb0ELb0ELb0ELb0ELb0ELb0ELb1ELb1ELb0ELb0EEENS1_21CollectiveEpilogueFwdINS6_IJSA_SC_SB_EEES9_SE_SG_Li384ELb0ELb1ELb0ELb0EEENS1_29StaticPersistentTileSchedulerILb0EEEEEEEEEvNT_6ParamsE)
	.align		4
        /*000c*/ 	.word	index@(__assertfail)
	.align		4
        /*0010*/ 	.word	index@(_ZN7cutlass13device_kernelIN5flash11enable_sm90INS1_16FlashAttnFwdSm90INS1_25CollectiveMainloopFwdSm90ILi2EN4cute5tupleIJNS5_1CILi1EEES8_S8_EEENS6_IJNS7_ILi192EEENS7_ILi144EEENS7_ILi96EEEEEELi96ENS_10bfloat16_tEfNS_4arch4Sm90ELb0ELb0ELb0ELb1ELb0ELb0ELb0ELb0ELb1ELb1ELb0ELb0EEENS1_21CollectiveEpilogueFwdINS6_IJSA_SC_SB_EEES9_SE_SG_Li384ELb1ELb1ELb0ELb0EEENS1_36VarlenDynamicPersistentTileSchedulerILi192ELi144ELi384ELi128ELb0ELb1ELb1ELb0ELb1ELb1EEEEEEEEEvNT_6ParamsE)
	.align		4
        /*0014*/ 	.word	index@(__assertfail)
	.align		4
        /*0018*/ 	.word	index@(_ZN7cutlass13device_kernelIN5flash11enable_sm90INS1_16FlashAttnFwdSm90INS1_25CollectiveMainloopFwdSm90ILi2EN4cute5tupleIJNS5_1CILi1EEES8_S8_EEENS6_IJNS7_ILi192EEENS7_ILi144EEENS7_ILi96EEEEEELi96ENS_10bfloat16_tEfNS_4arch4Sm90ELb0ELb0ELb0ELb1ELb0ELb1ELb0ELb0ELb1ELb1ELb0ELb0EEENS1_21CollectiveEpilogueFwdINS6_IJSA_SC_SB_EEES9_SE_SG_Li384ELb1ELb1ELb0ELb0EEENS1_36VarlenDynamicPersistentTileSchedulerILi192ELi144ELi384ELi128ELb0ELb1ELb1ELb0ELb1ELb1EEEEEEEEEvNT_6ParamsE)
	.align		4
        /*001c*/ 	.word	index@(__assertfail)
	.align		4
        /*0020*/ 	.word	index@(_ZN7cutlass13device_kernelIN5flash11enable_sm90INS1_16FlashAttnFwdSm90INS1_25CollectiveMainloopFwdSm90ILi2EN4cute5tupleIJNS5_1CILi1EEES8_S8_EEENS6_IJNS7_ILi192EEENS7_ILi128EEENS7_ILi96EEEEEELi96ENS_10bfloat16_tEfNS_4arch4Sm90ELb0ELb1ELb0ELb0ELb0ELb0ELb0ELb0ELb1ELb1ELb0ELb0EEENS1_21CollectiveEpilogueFwdINS6_IJSA_SC_SB_EEES9_SE_SG_Li384ELb0ELb1ELb0ELb0EEENS1_30DynamicPersistentTileSchedulerILi384ELi128ELb0ELb1ELb1EEEEEEEEEvNT_6ParamsE)
	.align		4
        /*0024*/ 	.word	index@(__assertfail)
	.align		4
        /*0028*/ 	.word	index@(_ZN7cutlass13device_kernelIN5flash11enable_sm90INS1_16FlashAttnFwdSm90INS1_25CollectiveMainloopFwdSm90ILi2EN4cute5tupleIJNS5_1CILi1EEES8_S8_EEENS6_IJNS7_ILi192EEENS7_ILi128EEENS7_ILi96EEEEEELi96ENS_10bfloat16_tEfNS_4arch4Sm90ELb0ELb1ELb0ELb1ELb0ELb0ELb0ELb0ELb1ELb1ELb0ELb0EEENS1_21CollectiveEpilogueFwdINS6_IJSA_SC_SB_EEES9_SE_SG_Li384ELb1ELb1ELb0ELb0EEENS1_36VarlenDynamicPersistentTileSchedulerILi192ELi128ELi384ELi128ELb0ELb1ELb1ELb1ELb0ELb1EEEEEEEEEvNT_6ParamsE)
	.align		4
        /*002c*/ 	.word	index@(__assertfail)
	.align		4
        /*0030*/ 	.word	index@(_ZN7cutlass13device_kernelIN5flash11enable_sm90INS1_16FlashAttnFwdSm90INS1_25CollectiveMainloopFwdSm90ILi2EN4cute5tupleIJNS5_1CILi1EEES8_S8_EEENS6_IJNS7_ILi192EEENS7_ILi128EEENS7_ILi96EEEEEELi96ENS_10bfloat16_tEfNS_4arch4Sm90ELb0ELb1ELb0ELb1ELb0ELb1ELb0ELb0ELb1ELb1ELb0ELb0EEENS1_21CollectiveEpilogueFwdINS6_IJSA_SC_SB_EEES9_SE_SG_Li384ELb1ELb1ELb0ELb0EEENS1_36VarlenDynamicPersistentTileSchedulerILi192ELi128ELi384ELi128ELb0ELb1ELb1ELb1ELb0ELb1EEEEEEEEEvNT_6ParamsE)
	.align		4
        /*0034*/ 	.word	index@(__assertfail)
	.align		4
        /*0038*/ 	.word	index@(_ZN7cutlass13device_kernelIN5flash11enable_sm90INS1_16FlashAttnFwdSm90INS1_25CollectiveMainloopFwdSm90ILi2EN4cute5tupleIJNS5_1CILi1EEES8_S8_EEENS6_IJNS7_ILi192EEENS7_ILi144EEENS7_ILi96EEEEEELi96ENS_10bfloat16_tEfNS_4arch4Sm90ELb1ELb0ELb0ELb0ELb0ELb0ELb0ELb0ELb1ELb1ELb0ELb0EEENS1_21CollectiveEpilogueFwdINS6_IJSA_SC_SB_EEES9_SE_SG_Li384ELb0ELb1ELb0ELb0EEENS1_30DynamicPersistentTileSchedulerILi384ELi128ELb0ELb1ELb1EEEEEEEEEvNT_6ParamsE)
	.align		4
        /*003c*/ 	.word	index@(__assertfail)
	.align		4
        /*0040*/ 	.word	index@(_ZN7cutlass13device_kernelIN5flash11enable_sm90INS1_16FlashAttnFwdSm90INS1_25CollectiveMainloopFwdSm90ILi2EN4cute5tupleIJNS5_1CILi1EEES8_S8_EEENS6_IJNS7_ILi192EEENS7_ILi144EEENS7_ILi96EEEEEELi96ENS_10bfloat16_tEfNS_4arch4Sm90ELb1ELb0ELb0ELb1ELb0ELb0ELb0ELb0ELb1ELb1ELb0ELb0EEENS1_21CollectiveEpilogueFwdINS6_IJSA_SC_SB_EEES9_SE_SG_Li384ELb1ELb1ELb0ELb0EEENS1_36VarlenDynamicPersistentTileSchedulerILi192ELi144ELi384ELi128ELb0ELb1ELb1ELb1ELb1ELb1EEEEEEEEEvNT_6ParamsE)
	.align		4
        /*0044*/ 	.word	index@(__assertfail)
	.align		4
        /*0048*/ 	.word	index@(_ZN7cutlass13device_kernelIN5flash11enable_sm90INS1_16FlashAttnFwdSm90INS1_25CollectiveMainloopFwdSm90ILi2EN4cute5tupleIJNS5_1CILi1EEES8_S8_EEENS6_IJNS7_ILi192EEENS7_ILi144EEENS7_ILi96EEEEEELi96ENS_10bfloat16_tEfNS_4arch4Sm90ELb1ELb0ELb0ELb1ELb0ELb1ELb0ELb0ELb1ELb1ELb0ELb0EEENS1_21CollectiveEpilogueFwdINS6_IJSA_SC_SB_EEES9_SE_SG_Li384ELb1ELb1ELb0ELb0EEENS1_36VarlenDynamicPersistentTileSchedulerILi192ELi144ELi384ELi128ELb0ELb1ELb1ELb1ELb1ELb1EEEEEEEEEvNT_6ParamsE)
	.align		4
        /*004c*/ 	.word	index@(__assertfail)
	.align		4
        /*0050*/ 	.word	0x00000000
	.align		4
        /*0054*/ 	.word	0xfffffffe
	.align		4
        /*0058*/ 	.word	0x00000000
	.align		4
        /*005c*/ 	.word	0xfffffffd
	.align		4
        /*0060*/ 	.word	0x00000000
	.align		4
        /*0064*/ 	.word	0xfffffffc


//--------------------- .nv.constant4             --------------------------
	.section	.nv.constant4,"a",@progbits
	.align	8
	.align		8
.nv.constant4:
        /*0000*/ 	.dword	__assertfail
	.align		8
        /*0008*/ 	.dword	__unnamed_1
	.align		8
        /*0010*/ 	.dword	__unnamed_2
	.align		8
        /*0018*/ 	.dword	__unnamed_3
	.align		8
        /*0020*/ 	.dword	__unnamed_4
	.align		8
        /*0028*/ 	.dword	__unnamed_5
	.align		8
        /*0030*/ 	.dword	__unnamed_6
	.align		8
        /*0038*/ 	.dword	__unnamed_7
	.align		8
        /*0040*/ 	.dword	__unnamed_8
	.align		8
        /*0048*/ 	.dword	__unnamed_9
	.align		8
        /*0050*/ 	.dword	_ZN73_INTERNAL_efdb56c5_37_flash_fwd_hdim96_bf16_packgqa_sm90_cu_677d2eb9_32894cuda3std3__45__cpo5beginE
	.align		8
        /*0058*/ 	.dword	_ZN73_INTERNAL_efdb56c5_37_flash_fwd_hdim96_bf16_packgqa_sm90_cu_677d2eb9_32894cuda3std3__45__cpo3endE
	.align		8
        /*0060*/ 	.dword	_ZN73_INTERNAL_efdb56c5_37_flash_fwd_hdim96_bf16_packgqa_sm90_cu_677d2eb9_32894cuda3std3__45__cpo6cbeginE
	.align		8
        /*0068*/ 	.dword	_ZN73_INTERNAL_efdb56c5_37_flash_fwd_hdim96_bf16_packgqa_sm90_cu_677d2eb9_32894cuda3std3__45__cpo4cendE
	.align		8
        /*0070*/ 	.dword	_ZN73_INTERNAL_efdb56c5_37_flash_fwd_hdim96_bf16_packgqa_sm90_cu_677d2eb9_32894cuda3std3__475_GLOBAL__N__efdb56c5_37_flash_fwd_hdim96_bf16_packgqa_sm90_cu_677d2eb9_32896ignoreE
	.align		8
        /*0078*/ 	.dword	_ZN73_INTERNAL_efdb56c5_37_flash_fwd_hdim96_bf16_packgqa_sm90_cu_677d2eb9_32894cuda3std3__419piecewise_constructE
	.align		8
        /*0080*/ 	.dword	_ZN73_INTERNAL_efdb56c5_37_flash_fwd_hdim96_bf16_packgqa_sm90_cu_677d2eb9_32894cuda3std3__48in_placeE
	.align		8
        /*0088*/ 	.dword	_ZN73_INTERNAL_efdb56c5_37_flash_fwd_hdim96_bf16_packgqa_sm90_cu_677d2eb9_32894cuda3std6ranges3__45__cpo4swapE
	.align		8
        /*0090*/ 	.dword	_ZN73_INTERNAL_efdb56c5_37_flash_fwd_hdim96_bf16_packgqa_sm90_cu_677d2eb9_32894cuda3std6ranges3__45__cpo9iter_moveE
	.align		8
        /*0098*/ 	.dword	_ZN73_INTERNAL_efdb56c5_37_flash_fwd_hdim96_bf16_packgqa_sm90_cu_677d2eb9_32894cute7productE
	.align		8
        /*00a0*/ 	.dword	_ZN73_INTERNAL_efdb56c5_37_flash_fwd_hdim96_bf16_packgqa_sm90_cu_677d2eb9_32894cute1_E
	.align		8
        /*00a8*/ 	.dword	$str$20
	.align		8
        /*00b0*/ 	.dword	$str$21


//--------------------- .text._ZN7cutlass13device_kernelIN5flash11enable_sm90INS1_16FlashAttnFwdSm90INS1_25CollectiveMainloopFwdSm90ILi2EN4cute5tupleIJNS5_1CILi1EEES8_S8_EEENS6_IJNS7_ILi192EEENS7_ILi144EEENS7_ILi96EEEEEELi96ENS_10bfloat16_tEfNS_4arch4Sm90ELb0ELb0ELb0ELb0ELb0ELb0ELb0ELb0ELb1ELb1ELb0ELb0EEENS1_21CollectiveEpilogueFwdINS6_IJSA_SC_SB_EEES9_SE_SG_Li384ELb0ELb1ELb0ELb0EEENS1_29StaticPersistentTileSchedulerILb0EEEEEEEEEvNT_6ParamsE --------------------------
	.section	.text._ZN7cutlass13device_kernelIN5flash11enable_sm90INS1_16FlashAttnFwdSm90INS1_25CollectiveMainloopFwdSm90ILi2EN4cute5tupleIJNS5_1CILi1EEES8_S8_EEENS6_IJNS7_ILi192EEENS7_ILi144EEENS7_ILi96EEEEEELi96ENS_10bfloat16_tEfNS_4arch4Sm90ELb0ELb0ELb0ELb0ELb0ELb0ELb0ELb0ELb1ELb1ELb0ELb0EEENS1_21CollectiveEpilogueFwdINS6_IJSA_SC_SB_EEES9_SE_SG_Li384ELb0ELb1ELb0ELb0EEENS1_29StaticPersistentTileSchedulerILb0EEEEEEEEEvNT_6ParamsE,"ax",@progbits
	.align	128
.text._ZN7cutlass13device_kernelIN5flash11enable_sm90INS1_16FlashAttnFwdSm90INS1_25CollectiveMainloopFwdSm90ILi2EN4cute5tupleIJNS5_1CILi1EEES8_S8_EEENS6_IJNS7_ILi192EEENS7_ILi144EEENS7_ILi96EEEEEELi96ENS_10bfloat16_tEfNS_4arch4Sm90ELb0ELb0ELb0ELb0ELb0ELb0ELb0ELb0ELb1ELb1ELb0ELb0EEENS1_21CollectiveEpilogueFwdINS6_IJSA_SC_SB_EEES9_SE_SG_Li384ELb0ELb1ELb0ELb0EEENS1_29StaticPersistentTileSchedulerILb0EEEEEEEEEvNT_6ParamsE:
        .type           _ZN7cutlass13device_kernelIN5flash11enable_sm90INS1_16FlashAttnFwdSm90INS1_25CollectiveMainloopFwdSm90ILi2EN4cute5tupleIJNS5_1CILi1EEES8_S8_EEENS6_IJNS7_ILi192EEENS7_ILi144EEENS7_ILi96EEEEEELi96ENS_10bfloat16_tEfNS_4arch4Sm90ELb0ELb0ELb0ELb0ELb0ELb0ELb0ELb0ELb1ELb1ELb0ELb0EEENS1_21CollectiveEpilogueFwdINS6_IJSA_SC_SB_EEES9_SE_SG_Li384ELb0ELb1ELb0ELb0EEENS1_29StaticPersistentTileSchedulerILb0EEEEEEEEEvNT_6ParamsE,@function
        .size           _ZN7cutlass13device_kernelIN5flash11enable_sm90INS1_16FlashAttnFwdSm90INS1_25CollectiveMainloopFwdSm90ILi2EN4cute5tupleIJNS5_1CILi1EEES8_S8_EEENS6_IJNS7_ILi192EEENS7_ILi144EEENS7_ILi96EEEEEELi96ENS_10bfloat16_tEfNS_4arch4Sm90ELb0ELb0ELb0ELb0ELb0ELb0ELb0ELb0ELb1ELb1ELb0ELb0EEENS1_21CollectiveEpilogueFwdINS6_IJSA_SC_SB_EEES9_SE_SG_Li384ELb0ELb1ELb0ELb0EEENS1_29StaticPersistentTileSchedulerILb0EEEEEEEEEvNT_6ParamsE,(.L_x_2724 - _ZN7cutlass13device_kernelIN5flash11enable_sm90INS1_16FlashAttnFwdSm90INS1_25CollectiveMainloopFwdSm90ILi2EN4cute5tupleIJNS5_1CILi1EEES8_S8_EEENS6_IJNS7_ILi192EEENS7_ILi144EEENS7_ILi96EEEEEELi96ENS_10bfloat16_tEfNS_4arch4Sm90ELb0ELb0ELb0ELb0ELb0ELb0ELb0ELb0ELb1ELb1ELb0ELb0EEENS1_21CollectiveEpilogueFwdINS6_IJSA_SC_SB_EEES9_SE_SG_Li384ELb0ELb1ELb0ELb0EEENS1_29StaticPersistentTileSchedulerILb0EEEEEEEEEvNT_6ParamsE)
        .other          _ZN7cutlass13device_kernelIN5flash11enable_sm90INS1_16FlashAttnFwdSm90INS1_25CollectiveMainloopFwdSm90ILi2EN4cute5tupleIJNS5_1CILi1EEES8_S8_EEENS6_IJNS7_ILi192EEENS7_ILi144EEENS7_ILi96EEEEEELi96ENS_10bfloat16_tEfNS_4arch4Sm90ELb0ELb0ELb0ELb0ELb0ELb0ELb0ELb0ELb1ELb1ELb0ELb0EEENS1_21CollectiveEpilogueFwdINS6_IJSA_SC_SB_EEES9_SE_SG_Li384ELb0ELb1ELb0ELb0EEENS1_29StaticPersistentTileSchedulerILb0EEEEEEEEEvNT_6ParamsE,@"STO_CUDA_ENTRY STV_DEFAULT"
_ZN7cutlass13device_kernelIN5flash11enable_sm90INS1_16FlashAttnFwdSm90INS1_25CollectiveMainloopFwdSm90ILi2EN4cute5tupleIJNS5_1CILi1EEES8_S8_EEENS6_IJNS7_ILi192EEENS7_ILi144EEENS7_ILi96EEEEEELi96ENS_10bfloat16_tEfNS_4arch4Sm90ELb0ELb0ELb0ELb0ELb0ELb0ELb0ELb0ELb1ELb1ELb0ELb0EEENS1_21CollectiveEpilogueFwdINS6_IJSA_SC_SB_EEES9_SE_SG_Li384ELb0ELb1ELb0ELb0EEENS1_29StaticPersistentTileSchedulerILb0EEEEEEEEEvNT_6ParamsE:
[----:B------:R-:W0:Y:S02]  /*0000*/  LDC R1, c[0x0][0x28] ;  /* 0x00000a00ff017b82 */ /* 0x000e240000000800 */
[----:B0-----:R-:W-:Y:S01]  /*0010*/  VIADD R1, R1, 0xffffffd8 ;  /* 0xffffffd801017836 */ /* 0x001fe20000000000 */
[----:B------:R-:W0:Y:S01]  /*0020*/  S2R R3, SR_TID.X ;  /* 0x0000000000037919 */ /* 0x000e220000002100 */
[----:B------:R-:W-:Y:S01]  /*0030*/  ELECT P0, URZ, PT ;  /* 0x00000000003f782f */ /* 0x000fe20003800000 */
[----:B------:R-:W-:Y:S01]  /*0040*/  BSSY B0, `(.L_x_0) ;  /* 0x000000d000007945 */ /* 0x000fe20003800000 */
[----:B0-----:R-:W-:-:S05]  /*0050*/  SHF.R.U32.HI R0, RZ, 0x5, R3 ;  /* 0x00000005ff007819 */ /* 0x001fca0000011603 */
[----:B------:R-:W0:Y:S02]  /*0060*/  SHFL.IDX PT, R2, R0, RZ, 0x1f ;  /* 0x00001fff00027589 */ /* 0x000e2400000e0000 */
[----:B0-----:R-:W-:-:S13]  /*0070*/  ISETP.EQ.AND P0, PT, R2, RZ, P0 ;  /* 0x000000ff0200720c */ /* 0x001fda0000702270 */
[----:B------:R-:W-:Y:S05]  /*0080*/  @!P0 BRA `(.L_x_1) ;  /* 0x0000000000208947 */ /* 0x000fea0003800000 */
[----:B------:R-:W-:Y:S02]  /*0090*/  ULDC.64 UR4, c[0x0][0x198] ;  /* 0x0000660000047ab9 */ /* 0x000fe40000000a00 */
[----:B------:R-:W-:Y:S02]  /*00a0*/  UIADD3 UR6, UP0, UR4, 0x370, URZ ;  /* 0x0000037004067890 */ /* 0x000fe4000ff1e03f */
[----:B------:R-:W-:Y:S02]  /*00b0*/  UIADD3 UR4, UP1, UR4, 0x470, URZ ;  /* 0x0000047004047890 */ /* 0x000fe4000ff3e03f */
[----:B------:R-:W-:Y:S02]  /*00c0*/  UIADD3.X UR7, URZ, UR5, URZ, UP0, !UPT ;  /* 0x000000053f077290 */ /* 0x000fe400087fe43f */
[----:B------:R-:W-:-:S07]  /*00d0*/  UIADD3.X UR5, URZ, UR5, URZ, UP1, !UPT ;  /* 0x000000053f057290 */ /* 0x000fce0008ffe43f */
[----:B------:R0:W-:Y:S02]  /*00e0*/  UTMACCTL.PF [UR6] ;  /* 0x00000000060079b9 */ /* 0x0001e40008040000 */
[----:B------:R0:W-:Y:S02]  /*00f0*/  UTMACCTL.PF [UR4] ;  /* 0x00000000040079b9 */ /* 0x0001e40008040000 */
[----:B0-----:R-:W-:Y:S01]  /*0100*/  NOP ;  /* 0x0000000000007918 */ /* 0x001fe20000000000 */
.L_x_1:
[----:B------:R-:W-:Y:S05]  /*0110*/  BSYNC B0 ;  /* 0x0000000000007941 */ /* 0x000fea0003800000 */
.L_x_0:
[----:B------:R-:W-:Y:S01]  /*0120*/  VOTEU.ANY UP0, P0 ;  /* 0x00000000003f7886 */ /* 0x000fe20000000100 */
[----:B------:R-:W0:Y:S01]  /*0130*/  SHFL.IDX PT, R2, R0, RZ, 0x1f ;  /* 0x00001fff00027589 */ /* 0x000e2200000e0000 */
[----:B------:R-:W-:Y:S01]  /*0140*/  UMOV UR4, 0x80 ;  /* 0x0000008000047882 */ /* 0x000fe20000000000 */
[----:B------:R-:W-:Y:S01]  /*0150*/  UMOV UR7, 0x180 ;  /* 0x0000018000077882 */ /* 0x000fe20000000000 */
[----:B------:R-:W-:Y:S01]  /*0160*/  SHF.R.U32.HI R3, RZ, 0x7, R3 ;  /* 0x00000007ff037819 */ /* 0x000fe20000011603 */
[----:B------:R-:W1:Y:S01]  /*0170*/  @UP0 S2UR UR8, SR_CgaCtaId ;  /* 0x00000000000809c3 */ /* 0x000e620000008800 */
[----:B------:R-:W-:Y:S01]  /*0180*/  @UP0 UMOV UR6, 0x400 ;  /* 0x0000040000060882 */ /* 0x000fe20000000000 */
[----:B------:R-:W-:-:S04]  /*0190*/  @UP0 UIADD3 UR4, -UR4, 0x100000, URZ ;  /* 0x0010000004040890 */ /* 0x000fc8000fffe13f */
[----:B------:R-:W-:Y:S02]  /*01a0*/  @UP0 USHF.L.U32 UR5, UR4, 0xb, URZ ;  /* 0x0000000b04050899 */ /* 0x000fe4000800063f */
[----:B------:R-:W-:Y:S01]  /*01b0*/  @UP0 USHF.L.U32 UR4, UR4, 0x1, URZ ;  /* 0x0000000104040899 */ /* 0x000fe2000800063f */
[----:B------:R-:W-:Y:S01]  /*01c0*/  VOTEU.ANY UP1, P0 ;  /* 0x00000000003f7886 */ /* 0x000fe20000020100 */
[----:B0-----:R-:W-:Y:S02]  /*01d0*/  ISETP.NE.AND P1, PT, R2, RZ, PT ;  /* 0x000000ff0200720c */ /* 0x001fe40003f25270 */
[----:B------:R0:W2:Y:S01]  /*01e0*/  SHFL.IDX PT, R2, R3, RZ, 0x1f ;  /* 0x00001fff03027589 */ /* 0x0000a200000e0000 */
[----:B-1----:R-:W-:Y:S02]  /*01f0*/  @UP0 ULEA UR8, UR8, UR6, 0x18 ;  /* 0x0000000608080291 */ /* 0x002fe4000f8ec03f */
[----:B------:R-:W-:-:S04]  /*0200*/  @UP0 UIADD3 UR6, -UR7, 0x100000, URZ ;  /* 0x0010000007060890 */ /* 0x000fc8000fffe13f */
[----:B------:R-:W-:Y:S02]  /*0210*/  @UP0 USHF.L.U32 UR7, UR6, 0xb, URZ ;  /* 0x0000000b06070899 */ /* 0x000fe4000800063f */
[----:B------:R-:W-:Y:S01]  /*0220*/  @UP0 USHF.L.U32 UR6, UR6, 0x1, URZ ;  /* 0x0000000106060899 */ /* 0x000fe2000800063f */
[----:B------:R-:W-:Y:S01]  /*0230*/  VOTEU.ANY UP0, P0 ;  /* 0x00000000003f7886 */ /* 0x000fe20000000100 */
[----:B------:R-:W1:Y:S04]  /*0240*/  FENCE.VIEW.ASYNC.S ;  /* 0x00000000000073c6 */ /* 0x000e680000000000 */
[----:B-1----:R0:W1:Y:S06]  /*0250*/  @UP0 SYNCS.EXCH.64 URZ, [UR8+0x31c00], UR4 ;  /* 0x031c0004083f05b2 */ /* 0x00206c0008000100 */
[----:B------:R0:W3:Y:S02]  /*0260*/  @UP1 SYNCS.EXCH.64 URZ, [UR8+0x31c20], UR6 ;  /* 0x031c2006083f15b2 */ /* 0x0000e40008000100 */
[----:B0-----:R-:W-:Y:S05]  /*0270*/  @P1 BRA `(.L_x_2) ;  /* 0x0000000000481947 */ /* 0x001fea0003800000 */
[----:B------:R-:W0:Y:S01]  /*0280*/  S2UR UR5, SR_CgaCtaId ;  /* 0x00000000000579c3 */ /* 0x000e220000008800 */
[----:B------:R-:W-:Y:S01]  /*0290*/  UMOV UR4, 0x400 ;  /* 0x0000040000047882 */ /* 0x000fe20000000000 */
[----:B------:R-:W-:Y:S01]  /*02a0*/  UMOV UR6, 0x1 ;  /* 0x0000000100067882 */ /* 0x000fe20000000000 */
[----:B------:R-:W-:Y:S01]  /*02b0*/  UMOV UR7, 0x3 ;  /* 0x0000000300077882 */ /* 0x000fe20000000000 */
[----:B------:R-:W-:Y:S01]  /*02c0*/  ELECT P0, URZ, PT ;  /* 0x00000000003f782f */ /* 0x000fe20003800000 */
[----:B0-----:R-:W-:Y:S02]  /*02d0*/  ULEA UR8, UR5, UR4, 0x18 ;  /* 0x0000000405087291 */ /* 0x001fe4000f8ec03f */
[----:B------:R-:W-:-:S04]  /*02e0*/  UIADD3 UR4, -UR6, 0x100000, URZ ;  /* 0x0010000006047890 */ /* 0x000fc8000fffe13f */
[----:B------:R-:W-:Y:S02]  /*02f0*/  USHF.L.U32 UR5, UR4, 0xb, URZ ;  /* 0x0000000b04057899 */ /* 0x000fe4000800063f */
[----:B------:R-:W-:Y:S02]  /*0300*/  USHF.L.U32 UR4, UR4, 0x1, URZ ;  /* 0x0000000104047899 */ /* 0x000fe4000800063f */
[----:B------:R-:W-:-:S04]  /*0310*/  UIADD3 UR6, -UR7, 0x100000, URZ ;  /* 0x0010000007067890 */ /* 0x000fc8000fffe13f */
[----:B------:R-:W-:Y:S02]  /*0320*/  USHF.L.U32 UR7, UR6, 0xb, URZ ;  /* 0x0000000b06077899 */ /* 0x000fe4000800063f */
[----:B------:R-:W-:Y:S01]  /*0330*/  USHF.L.U32 UR6, UR6, 0x1, URZ ;  /* 0x0000000106067899 */ /* 0x000fe2000800063f */
[----:B------:R-:W0:Y:S03]  /*0340*/  FENCE.VIEW.ASYNC.S ;  /* 0x00000000000073c6 */ /* 0x000e260000000000 */
[----:B0-----:R0:W4:Y:S08]  /*0350*/  SYNCS.EXCH.64 URZ, [UR8+0x31c30], UR4 ;  /* 0x031c3004083f75b2 */ /* 0x0011300008000100 */
[----:B------:R0:W0:Y:S01]  /*0360*/  SYNCS.EXCH.64 URZ, [UR8+0x31c40], UR6 ;  /* 0x031c4006083f75b2 */ /* 0x0000220008000100 */
[----:B------:R0:W0:Y:S01]  /*0370*/  SYNCS.EXCH.64 URZ, [UR8+0x31c38], UR4 ;  /* 0x031c3804083f75b2 */ /* 0x0000220008000100 */
[----:B------:R0:W0:Y:S01]  /*0380*/  SYNCS.EXCH.64 URZ, [UR8+0x31c48], UR6 ;  /* 0x031c4806083f75b2 */ /* 0x0000220008000100 */
[----:B------:R-:W-:Y:S01]  /*0390*/  NOP ;  /* 0x0000000000007918 */ /* 0x000fe20000000000 */
.L_x_2:
[----:B------:R-:W5:Y:S01]  /*03a0*/  SHFL.IDX PT, R3, R0, RZ, 0x1f ;  /* 0x00001fff00037589 */ /* 0x000f6200000e0000 */
[----:B------:R-:W-:Y:S01]  /*03b0*/  NOP ;  /* 0x0000000000007918 */ /* 0x000fe20000000000 */
[----:B-----5:R-:W-:-:S13]  /*03c0*/  ISETP.NE.AND P0, PT, R3, RZ, PT ;  /* 0x000000ff0300720c */ /* 0x020fda0003f05270 */
[----:B------:R-:W-:Y:S05]  /*03d0*/  @P0 BRA `(.L_x_3) ;  /* 0x0000000000480947 */ /* 0x000fea0003800000 */
[----:B0-----:R-:W0:Y:S01]  /*03e0*/  S2UR UR5, SR_CgaCtaId ;  /* 0x00000000000579c3 */ /* 0x001e220000008800 */
        /* <DEDUP_REMOVED lines=12> */
[----:B0-----:R0:W0:Y:S08]  /*04b0*/  SYNCS.EXCH.64 URZ, [UR8+0x31c50], UR4 ;  /* 0x031c5004083f75b2 */ /* 0x0010300008000100 */
[----:B------:R0:W0:Y:S01]  /*04c0*/  SYNCS.EXCH.64 URZ, [UR8+0x31c60], UR6 ;  /* 0x031c6006083f75b2 */ /* 0x0000220008000100 */
[----:B------:R0:W0:Y:S01]  /*04d0*/  SYNCS.EXCH.64 URZ, [UR8+0x31c58], UR4 ;  /* 0x031c5804083f75b2 */ /* 0x0000220008000100 */
[----:B------:R0:W0:Y:S01]  /*04e0*/  SYNCS.EXCH.64 URZ, [UR8+0x31c68], UR6 ;  /* 0x031c6806083f75b2 */ /* 0x0000220008000100 */
[----:B------:R-:W-:Y:S01]  /*04f0*/  NOP ;  /* 0x0000000000007918 */ /* 0x000fe20000000000 */
.L_x_3:
[----:B------:R-:W5:Y:S01]  /*0500*/  SHFL.IDX PT, R3, R0, RZ, 0x1f ;  /* 0x00001fff00037589 */ /* 0x000f6200000e0000 */
[----:B------:R-:W-:Y:S01]  /*0510*/  NOP ;  /* 0x0000000000007918 */ /* 0x000fe20000000000 */
[----:B-----5:R-:W-:-:S13]  /*0520*/  ISETP.NE.AND P0, PT, R3, RZ, PT ;  /* 0x000000ff0300720c */ /* 0x020fda0003f05270 */
[----:B------:R-:W-:Y:S05]  /*0530*/  @P0 BRA `(.L_x_4) ;  /* 0x0000000000380947 */ /* 0x000fea0003800000 */
[----:B0-----:R-:W0:Y:S01]  /*0540*/  S2UR UR5, SR_CgaCtaId ;  /* 0x00000000000579c3 */ /* 0x001e220000008800 */
[----:B------:R-:W-:Y:S01]  /*0550*/  UMOV UR4, 0x400 ;  /* 0x0000040000047882 */ /* 0x000fe20000000000 */
[----:B------:R-:W-:Y:S01]  /*0560*/  UMOV UR7, 0x1 ;  /* 0x0000000100077882 */ /* 0x000fe20000000000 */
[----:B------:R-:W-:Y:S01]  /*0570*/  ELECT P0, URZ, PT ;  /* 0x00000000003f782f */ /* 0x000fe20003800000 */
[----:B0-----:R-:W-:Y:S02]  /*0580*/  ULEA UR6, UR5, UR4, 0x18 ;  /* 0x0000000405067291 */ /* 0x001fe4000f8ec03f */
[----:B------:R-:W-:-:S04]  /*0590*/  UIADD3 UR4, -UR7, 0x100000, URZ ;  /* 0x0010000007047890 */ /* 0x000fc8000fffe13f */
[----:B------:R-:W-:Y:S02]  /*05a0*/  USHF.L.U32 UR5, UR4, 0xb, URZ ;  /* 0x0000000b04057899 */ /* 0x000fe4000800063f */
[----:B------:R-:W-:Y:S01]  /*05b0*/  USHF.L.U32 UR4, UR4, 0x1, URZ ;  /* 0x0000000104047899 */ /* 0x000fe2000800063f */
[----:B------:R-:W0:Y:S11]  /*05c0*/  FENCE.VIEW.ASYNC.S ;  /* 0x00000000000073c6 */ /* 0x000e360000000000 */
[----:B0-----:R0:W0:Y:S01]  /*05d0*/  SYNCS.EXCH.64 URZ, [UR6+0x31c70], UR4 ;  /* 0x031c7004063f75b2 */ /* 0x0010220008000100 */
[----:B------:R0:W0:Y:S01]  /*05e0*/  SYNCS.EXCH.64 URZ, [UR6+0x31c80], UR4 ;  /* 0x031c8004063f75b2 */ /* 0x0000220008000100 */
[----:B------:R0:W0:Y:S01]  /*05f0*/  SYNCS.EXCH.64 URZ, [UR6+0x31c78], UR4 ;  /* 0x031c7804063f75b2 */ /* 0x0000220008000100 */
[----:B------:R0:W0:Y:S01]  /*0600*/  SYNCS.EXCH.64 URZ, [UR6+0x31c88], UR4 ;  /* 0x031c8804063f75b2 */ /* 0x0000220008000100 */
[----:B------:R-:W-:Y:S01]  /*0610*/  NOP ;  /* 0x0000000000007918 */ /* 0x000fe20000000000 */
.L_x_4:
        /* <DEDUP_REMOVED lines=22> */
.L_x_5:
        /* <DEDUP_REMOVED lines=22> */
.L_x_6:
[----:B--2---:R-:W-:Y:S01]  /*08e0*/  ISETP.NE.AND P0, PT, R2, RZ, PT ;  /* 0x000000ff0200720c */ /* 0x004fe20003f05270 */
[----:B------:R-:W-:Y:S01]  /*08f0*/  IMAD.MOV.U32 R2, RZ, RZ, 0x1 ;  /* 0x00000001ff027424 */ /* 0x000fe200078e00ff */
[----:B------:R-:W-:Y:S01]  /*0900*/  NOP ;  /* 0x0000000000007918 */ /* 0x000fe20000000000 */
[----:B------:R-:W-:-:S03]  /*0910*/  ULDC.64 UR60, c[0x0][0x208] ;  /* 0x00008200003c7ab9 */ /* 0x000fc60000000a00 */
[----:B------:R-:W-:-:S05]  /*0920*/  SEL R2, R2, 0x2, !P0 ;  /* 0x0000000202027807 */ /* 0x000fca0004000000 */
[----:B------:R2:W-:Y:S01]  /*0930*/  STL [R1+0x24], R2 ;  /* 0x0000240201007387 */ /* 0x0005e20000100800 */
[----:B01-34-:R-:W-:Y:S06]  /*0940*/  BAR.SYNC.DEFER_BLOCKING 0x0 ;  /* 0x0000000000007b1d */ /* 0x01bfec0000010000 */
[----:B------:R-:W-:Y:S05]  /*0950*/  @!P0 BRA `(.L_x_7) ;  /* 0x0000009000988947 */ /* 0x000fea0003800000 */
.L_x_8:
[----:B------:R-:W-:-:S08]  /*0960*/  NOP ;  /* 0x0000000000007918 */ /* 0x000fd00000000000 */
[----:B------:R-:W0:Y:S02]  /*0970*/  USETMAXREG.TRY_ALLOC.CTAPOOL UP0, 0xa0 ;  /* 0x000000a0000079c8 */ /* 0x000e240008000600 */
[----:B0-----:R-:W-:-:S13]  /*0980*/  PLOP3.LUT P0, PT, PT, PT, UP0, 0x80, 0x0 ;  /* 0x000000000000781c */ /* 0x001fda0003f0f008 */
[----:B------:R-:W-:Y:S05]  /*0990*/  @!P0 BRA `(.L_x_8) ;  /* 0xfffffffc00f08947 */ /* 0x000fea000383ffff */
[----:B------:R-:W0:Y:S01]  /*09a0*/  S2R R0, SR_TID.X ;  /* 0x0000000000007919 */ /* 0x000e220000002100 */
[----:B------:R-:W1:Y:S08]  /*09b0*/  S2UR UR4, SR_CTAID.X ;  /* 0x00000000000479c3 */ /* 0x000e700000002500 */
[----:B------:R-:W-:Y:S06]  /*09c0*/  BAR.ARV 0x8, 0x200 ;  /* 0x0208000000007b1d */ /* 0x000fec0000002000 */
[----:B0-----:R-:W-:-:S04]  /*09d0*/  SHF.R.U32.HI R0, RZ, 0x7, R0 ;  /* 0x00000007ff007819 */ /* 0x001fc80000011600 */
[----:B------:R-:W-:Y:S02]  /*09e0*/  ISETP.NE.AND P0, PT, R0, 0x1, PT ;  /* 0x000000010000780c */ /* 0x000fe40003f05270 */
[----:B------:R-:W1:Y:S11]  /*09f0*/  LDC R0, c[0x0][0xc34] ;  /* 0x00030d00ff007b82 */ /* 0x000e760000000800 */
[----:B------:R-:W-:Y:S06]  /*0a00*/  @!P0 BAR.ARV 0x9, 0x100 ;  /* 0x0244000000008b1d */ /* 0x000fec0000002000 */
[----:B-1----:R-:W-:-:S13]  /*0a10*/  ISETP.LE.AND P0, PT, R0, UR4, PT ;  /* 0x0000000400007c0c */ /* 0x002fda000bf03270 */
[----:B------:R-:W-:Y:S05]  /*0a20*/  @P0 EXIT ;  /* 0x000000000000094d */ /* 0x000fea0003800000 */
[----:B------:R-:W3:Y:S01]  /*0a30*/  LDL.LU R12, [R1+0x24] ;  /* 0x00002400010c7983 */ /* 0x000ee20000300800 */
[----:B--2---:R-:W0:Y:S02]  /*0a40*/  S2R R2, SR_TID.X ;  /* 0x0000000000027919 */ /* 0x004e240000002100 */
[----:B0-----:R-:W-:-:S05]  /*0a50*/  VIADD R147, R2, 0xffffff80 ;  /* 0xffffff8002937836 */ /* 0x001fca0000000000 */
[----:B------:R-:W-:-:S04]  /*0a60*/  SHF.R.S32.HI R0, RZ, 0x1f, R147 ;  /* 0x0000001fff007819 */ /* 0x000fc80000011493 */
[----:B------:R-:W-:-:S04]  /*0a70*/  LEA.HI R2, R0, R147, RZ, 0x4 ;  /* 0x0000009300027211 */ /* 0x000fc800078f20ff */
[----:B------:R-:W-:Y:S02]  /*0a80*/  LOP3.LUT R4, R2, 0xfffffff0, RZ, 0xc0, !PT ;  /* 0xfffffff002047812 */ /* 0x000fe400078ec0ff */
[----:B------:R-:W-:-:S03]  /*0a90*/  LEA.HI R153, R0, R147, RZ, 0x7 ;  /* 0x0000009300997211 */ /* 0x000fc600078f38ff */
[----:B------:R-:W-:Y:S01]  /*0aa0*/  IMAD.IADD R4, R147, 0x1, -R4 ;  /* 0x0000000193047824 */ /* 0x000fe200078e0a04 */
[CC--:B------:R-:W-:Y:S02]  /*0ab0*/  LEA.HI R148, R0.reuse, R147.reuse, RZ, 0x2 ;  /* 0x0000009300947211 */ /* 0x0c0fe400078f10ff */
[----:B------:R-:W-:Y:S02]  /*0ac0*/  LEA.HI R0, R0, R147, RZ, 0x5 ;  /* 0x0000009300007211 */ /* 0x000fe400078f28ff */
[----:B------:R-:W-:Y:S02]  /*0ad0*/  SHF.R.S32.HI R3, RZ, 0x1f, R4 ;  /* 0x0000001fff037819 */ /* 0x000fe40000011404 */
[----:B------:R-:W-:Y:S02]  /*0ae0*/  LOP3.LUT R6, R153, 0xffffff80, RZ, 0xc0, !PT ;  /* 0xffffff8099067812 */ /* 0x000fe400078ec0ff */
[----:B------:R-:W-:Y:S02]  /*0af0*/  SHF.R.S32.HI R9, RZ, 0x5, R0 ;  /* 0x00000005ff097819 */ /* 0x000fe40000011400 */
[----:B------:R-:W-:Y:S01]  /*0b00*/  LEA.HI R0, R3, R4, RZ, 0x3 ;  /* 0x0000000403007211 */ /* 0x000fe200078f18ff */
[----:B------:R-:W-:Y:S01]  /*0b10*/  IMAD.IADD R149, R147, 0x1, -R6 ;  /* 0x0000000193957824 */ /* 0x000fe200078e0a06 */
[----:B------:R-:W-:-:S02]  /*0b20*/  SHF.R.S32.HI R5, RZ, 0x4, R2 ;  /* 0x00000004ff057819 */ /* 0x000fc40000011402 */
[----:B------:R-:W-:Y:S01]  /*0b30*/  LOP3.LUT R8, R148, 0xfffffffc, RZ, 0xc0, !PT ;  /* 0xfffffffc94087812 */ /* 0x000fe200078ec0ff */
[----:B------:R-:W-:Y:S01]  /*0b40*/  IMAD.SHL.U32 R0, R0, 0x10, RZ ;  /* 0x0000001000007824 */ /* 0x000fe200078e00ff */
[----:B------:R-:W-:Y:S02]  /*0b50*/  LEA.HI R3, R3, R4, RZ, 0x2 ;  /* 0x0000000403037211 */ /* 0x000fe400078f10ff */
[----:B------:R-:W-:Y:S02]  /*0b60*/  SHF.R.S32.HI R6, RZ, 0x1f, R149 ;  /* 0x0000001fff067819 */ /* 0x000fe40000011495 */
[----:B------:R-:W-:Y:S01]  /*0b70*/  LEA.HI R2, R2, R5, RZ, 0x1 ;  /* 0x0000000502027211 */ /* 0x000fe200078f08ff */
[----:B------:R-:W-:Y:S01]  /*0b80*/  IMAD.IADD R147, R147, 0x1, -R8 ;  /* 0x0000000193937824 */ /* 0x000fe200078e0a08 */
[----:B------:R-:W-:Y:S01]  /*0b90*/  LOP3.LUT R7, R3, 0x7fffffc, RZ, 0xc0, !PT ;  /* 0x07fffffc03077812 */ /* 0x000fe200078ec0ff */
[----:B------:R-:W0:Y:S01]  /*0ba0*/  S2UR UR5, SR_CgaCtaId ;  /* 0x00000000000579c3 */ /* 0x000e220000008800 */
[----:B------:R-:W-:-:S02]  /*0bb0*/  LOP3.LUT R0, R0, 0x7fffff80, RZ, 0xc0, !PT ;  /* 0x7fffff8000007812 */ /* 0x000fc400078ec0ff */
[----:B------:R-:W-:Y:S02]  /*0bc0*/  LEA.HI R8, R6, R149, RZ, 0x2 ;  /* 0x0000009506087211 */ /* 0x000fe400078f10ff */
[----:B------:R-:W-:Y:S02]  /*0bd0*/  LOP3.LUT R2, R2, 0x1ffffffe, RZ, 0xc0, !PT ;  /* 0x1ffffffe02027812 */ /* 0x000fe400078ec0ff */
[----:B------:R-:W-:Y:S01]  /*0be0*/  SHF.R.S32.HI R3, RZ, 0x2, R3 ;  /* 0x00000002ff037819 */ /* 0x000fe20000011403 */
[----:B------:R-:W-:Y:S01]  /*0bf0*/  IMAD.IADD R7, R4, 0x1, -R7 ;  /* 0x0000000104077824 */ /* 0x000fe200078e0a07 */
[----:B------:R-:W-:Y:S01]  /*0c00*/  SHF.R.S32.HI R153, RZ, 0x7, R153 ;  /* 0x00000007ff997819 */ /* 0x000fe20000011499 */
[----:B------:R-:W-:Y:S01]  /*0c10*/  IMAD R0, R9, 0x100, R0 ;  /* 0x0000010009007824 */ /* 0x000fe200078e0200 */
[----:B------:R-:W-:Y:S01]  /*0c20*/  SHF.R.S32.HI R10, RZ, 0x2, R8 ;  /* 0x00000002ff0a7819 */ /* 0x000fe20000011408 */
[----:B------:R-:W-:Y:S01]  /*0c30*/  IMAD.IADD R2, R5, 0x1, -R2 ;  /* 0x0000000105027824 */ /* 0x000fe200078e0a02 */
[----:B------:R-:W-:Y:S01]  /*0c40*/  SHF.R.S32.HI R11, RZ, 0x1f, R8 ;  /* 0x0000001fff0b7819 */ /* 0x000fe20000011408 */
[----:B------:R-:W-:-:S02]  /*0c50*/  IMAD.SHL.U32 R3, R3, 0x40, RZ ;  /* 0x0000004003037824 */ /* 0x000fc400078e00ff */
[----:B------:R-:W-:Y:S01]  /*0c60*/  IMAD R7, R7, 0x10, R0 ;  /* 0x0000001007077824 */ /* 0x000fe200078e0200 */
[----:B------:R-:W-:Y:S01]  /*0c70*/  LEA.HI R11, R11, R10, RZ, 0x3 ;  /* 0x0000000a0b0b7211 */ /* 0x000fe200078f18ff */
[----:B------:R-:W-:Y:S01]  /*0c80*/  IMAD.HI R0, R153, 0x55555556, RZ ;  /* 0x5555555699007827 */ /* 0x000fe200078e02ff */
[----:B------:R-:W-:-:S03]  /*0c90*/  LOP3.LUT R3, R3, 0x40, RZ, 0xc0, !PT ;  /* 0x0000004003037812 */ /* 0x000fc600078ec0ff */
[----:B------:R-:W-:Y:S01]  /*0ca0*/  IMAD.SHL.U32 R2, R2, 0x8, RZ ;  /* 0x0000000802027824 */ /* 0x000fe200078e00ff */
[----:B------:R-:W-:Y:S01]  /*0cb0*/  LOP3.LUT R11, R11, 0xfffffff8, RZ, 0xc0, !PT ;  /* 0xfffffff80b0b7812 */ /* 0x000fe200078ec0ff */
[----:B------:R-:W-:Y:S01]  /*0cc0*/  IMAD R13, R9, 0x10, R4 ;  /* 0x00000010090d7824 */ /* 0x000fe200078e0204 */
[----:B------:R-:W-:Y:S02]  /*0cd0*/  LEA.HI R6, R6, R149, RZ, 0x5 ;  /* 0x0000009506067211 */ /* 0x000fe400078f28ff */
[----:B------:R-:W-:Y:S01]  /*0ce0*/  LEA.HI R4, R0, R0, RZ, 0x1 ;  /* 0x0000000000047211 */ /* 0x000fe200078f08ff */
[--C-:B------:R-:W-:Y:S01]  /*0cf0*/  IMAD.U32 R156, R13, 0x20, R2.reuse ;  /* 0x000000200d9c7824 */ /* 0x100fe200078e0002 */
[----:B------:R-:W-:Y:S02]  /*0d00*/  LOP3.LUT R0, R3, 0x8, R2, 0xf8, !PT ;  /* 0x0000000803007812 */ /* 0x000fe400078ef802 */
[----:B------:R-:W-:Y:S01]  /*0d10*/  SHF.R.U32.HI R3, RZ, 0x3, R3 ;  /* 0x00000003ff037819 */ /* 0x000fe20000011603 */
[----:B------:R-:W-:Y:S01]  /*0d20*/  IMAD.IADD R11, R10, 0x1, -R11 ;  /* 0x000000010a0b7824 */ /* 0x000fe200078e0a0b */
[----:B------:R-:W-:-:S02]  /*0d30*/  SHF.R.S32.HI R6, RZ, 0x5, R6 ;  /* 0x00000005ff067819 */ /* 0x000fc40000011406 */
[C---:B------:R-:W-:Y:S01]  /*0d40*/  LEA.HI R2, R147.reuse, R147, RZ, 0x1 ;  /* 0x0000009393027211 */ /* 0x040fe200078f08ff */
[----:B------:R-:W-:Y:S01]  /*0d50*/  IMAD.SHL.U32 R18, R147, 0x8, RZ ;  /* 0x0000000893127824 */ /* 0x000fe200078e00ff */
[----:B------:R-:W-:Y:S01]  /*0d60*/  LOP3.LUT R0, R0, R3, RZ, 0x3c, !PT ;  /* 0x0000000300007212 */ /* 0x000fe200078e3cff */
[----:B------:R-:W-:Y:S01]  /*0d70*/  IMAD R4, R4, -0x3, R153 ;  /* 0xfffffffd04047824 */ /* 0x000fe200078e0299 */
[----:B------:R-:W-:Y:S01]  /*0d80*/  LOP3.LUT R8, R8, 0x7ffffffc, RZ, 0xc0, !PT ;  /* 0x7ffffffc08087812 */ /* 0x000fe200078ec0ff */
[----:B------:R-:W-:Y:S01]  /*0d90*/  IMAD R11, R6, 0x10, R11 ;  /* 0x00000010060b7824 */ /* 0x000fe200078e020b */
[----:B------:R-:W-:Y:S01]  /*0da0*/  LOP3.LUT R2, R2, 0x1ffffffe, RZ, 0xc0, !PT ;  /* 0x1ffffffe02027812 */ /* 0x000fe200078ec0ff */
[----:B------:R-:W-:Y:S01]  /*0db0*/  UMOV UR37, 0x400 ;  /* 0x0000040000257882 */ /* 0x000fe20000000000 */
[----:B------:R-:W-:Y:S01]  /*0dc0*/  IMAD.IADD R0, R0, 0x1, R7 ;  /* 0x0000000100007824 */ /* 0x000fe200078e0207 */
[----:B0-----:R-:W-:Y:S01]  /*0dd0*/  ULEA UR37, UR5, UR37, 0x18 ;  /* 0x0000002505257291 */ /* 0x001fe2000f8ec03f */
[----:B------:R-:W-:-:S02]  /*0de0*/  VIADD R145, R18, 0x20 ;  /* 0x0000002012917836 */ /* 0x000fc40000000000 */
[----:B------:R-:W-:Y:S02]  /*0df0*/  VIADD R144, R18, 0x40 ;  /* 0x0000004012907836 */ /* 0x000fe40000000000 */
[----:B------:R-:W-:Y:S02]  /*0e00*/  IMAD.MOV.U32 R157, RZ, RZ, -0x2 ;  /* 0xfffffffeff9d7424 */ /* 0x000fe400078e00ff */
[----:B------:R-:W-:Y:S02]  /*0e10*/  IMAD.IADD R8, R149, 0x1, -R8 ;  /* 0x0000000195087824 */ /* 0x000fe400078e0a08 */
[----:B------:R-:W-:Y:S02]  /*0e20*/  IMAD R154, R4, 0x40, R11 ;  /* 0x00000040049a7824 */ /* 0x000fe400078e020b */
[----:B------:R-:W-:Y:S01]  /*0e30*/  IMAD.IADD R155, R147, 0x1, -R2 ;  /* 0x00000001939b7824 */ /* 0x000fe200078e0a02 */
[----:B------:R-:W-:Y:S01]  /*0e40*/  SHF.R.S32.HI R148, RZ, 0x2, R148 ;  /* 0x00000002ff947819 */ /* 0x000fe20000011494 */
[----:B------:R-:W-:Y:S01]  /*0e50*/  IMAD R157, R8, R157, 0x90 ;  /* 0x00000090089d7424 */ /* 0x000fe200078e029d */
[----:B------:R-:W-:Y:S01]  /*0e60*/  SHF.R.S32.HI R4, RZ, 0x1f, R145 ;  /* 0x0000001fff047819 */ /* 0x000fe20000011491 */
[----:B------:R-:W-:Y:S01]  /*0e70*/  IMAD.MOV.U32 R146, RZ, RZ, RZ ;  /* 0x000000ffff927224 */ /* 0x000fe200078e00ff */
[----:B------:R-:W-:Y:S01]  /*0e80*/  SHF.R.S32.HI R3, RZ, 0x1f, R144 ;  /* 0x0000001fff037819 */ /* 0x000fe20000011490 */
[----:B------:R-:W-:Y:S01]  /*0e90*/  IMAD.MOV.U32 R16, RZ, RZ, RZ ;  /* 0x000000ffff107224 */ /* 0x000fe200078e00ff */
[----:B------:R-:W-:Y:S01]  /*0ea0*/  LEA R2, R0, UR37, 0x1 ;  /* 0x0000002500027c11 */ /* 0x000fe2000f8e08ff */
[----:B------:R-:W-:-:S02]  /*0eb0*/  IMAD R155, R155, 0x8, R154 ;  /* 0x000000089b9b7824 */ /* 0x000fc400078e029a */
[----:B------:R-:W-:Y:S01]  /*0ec0*/  IMAD.U32 R19, RZ, RZ, UR4 ;  /* 0x00000004ff137e24 */ /* 0x000fe2000f8e00ff */
[----:B------:R-:W-:Y:S01]  /*0ed0*/  UMOV UR36, URZ ;  /* 0x0000003f00247c82 */ /* 0x000fe20008000000 */
[----:B---3--:R-:W-:-:S07]  /*0ee0*/  LOP3.LUT R17, R12, 0x1, RZ, 0xfc, !PT ;  /* 0x000000010c117812 */ /* 0x008fce00078efcff */
.L_x_33:
[----:B0-----:R-:W0:Y:S01]  /*0ef0*/  SHFL.IDX PT, R0, R153, RZ, 0x1f ;  /* 0x00001fff99007589 */ /* 0x001e2200000e0000 */
[----:B-1----:R-:W1:Y:S01]  /*0f00*/  LDC R64, c[0x0][0x2f0] ;  /* 0x0000bc00ff407b82 */ /* 0x002e620000000800 */
[----:B------:R-:W-:Y:S01]  /*0f10*/  ULDC UR4, c[0x0][0xc38] ;  /* 0x00030e0000047ab9 */ /* 0x000fe20000000800 */
[----:B------:R-:W-:Y:S01]  /*0f20*/  R2UR UR11, R19 ;  /* 0x00000000130b72ca */ /* 0x000fe200000e0000 */
[----:B------:R-:W-:Y:S01]  /*0f30*/  UISETP.NE.AND UP1, UPT, UR4, 0x1, UPT ;  /* 0x000000010400788c */ /* 0x000fe2000bf25270 */
[----:B------:R-:W-:Y:S02]  /*0f40*/  ULDC.64 UR6, c[0x0][0x418] ;  /* 0x0001060000067ab9 */ /* 0x000fe40000000a00 */
[----:B------:R-:W-:Y:S01]  /*0f50*/  ULDC UR4, c[0x0][0xc44] ;  /* 0x0003110000047ab9 */ /* 0x000fe20000000800 */
[----:B------:R-:W-:Y:S02]  /*0f60*/  UISETP.NE.U32.AND UP0, UPT, UR6, URZ, UPT ;  /* 0x0000003f0600728c */ /* 0x000fe4000bf05070 */
[----:B------:R-:W-:-:S02]  /*0f70*/  UISETP.NE.AND UP2, UPT, UR4, 0x1, UPT ;  /* 0x000000010400788c */ /* 0x000fc4000bf45270 */
[----:B------:R-:W-:Y:S01]  /*0f80*/  UISETP.NE.AND.EX UP0, UPT, UR7, URZ, UPT, UP0 ;  /* 0x0000003f0700728c */ /* 0x000fe2000bf05300 */
[----:B------:R-:W-:Y:S01]  /*0f90*/  ULDC UR8, c[0x0][0x424] ;  /* 0x0001090000087ab9 */ /* 0x000fe20000000800 */
[----:B------:R-:W-:Y:S01]  /*0fa0*/  UIADD3 UR9, UR37, 0x24300, URZ ;  /* 0x0002430025097890 */ /* 0x000fe2000fffe03f */
[----:B------:R-:W-:Y:S01]  /*0fb0*/  @UP1 ULDC UR4, c[0x0][0xc3c] ;  /* 0x00030f0000041ab9 */ /* 0x000fe20000000800 */
[----:B------:R-:W-:Y:S02]  /*0fc0*/  USEL UR8, UR8, 0x1, UP0 ;  /* 0x0000000108087887 */ /* 0x000fe40008000000 */
[----:B------:R-:W-:Y:S02]  /*0fd0*/  UIMAD.WIDE.U32 UR4, UR11, UR4, URZ ;  /* 0x000000040b0472a5 */ /* 0x000fe4000f8e003f */
[----:B------:R-:W-:Y:S01]  /*0fe0*/  ULOP3.LUT UP0, URZ, UR9, 0x9f, URZ, 0xc0, !UPT ;  /* 0x0000009f093f7892 */ /* 0x000fe2000f80c03f */
[----:B0-----:R-:W-:Y:S01]  /*0ff0*/  R2UR UR38, R0 ;  /* 0x00000000002672ca */ /* 0x001fe200000e0000 */
[----:B------:R-:W-:Y:S01]  /*1000*/  @UP1 ULDC UR10, c[0x0][0xc40] ;  /* 0x00031000000a1ab9 */ /* 0x000fe20000000800 */
[----:B------:R-:W-:Y:S01]  /*1010*/  UMOV UR12, UR11 ;  /* 0x0000000b000c7c82 */ /* 0x000fe20008000000 */
[----:B-1----:R-:W-:Y:S01]  /*1020*/  IMAD R64, R64, UR8, RZ ;  /* 0x0000000840407c24 */ /* 0x002fe2000f8e02ff */
[----:B------:R-:W-:Y:S01]  /*1030*/  @UP1 USHF.R.U32.HI UR12, URZ, UR10, UR5 ;  /* 0x0000000a3f0c1299 */ /* 0x000fe20008011605 */
[----:B------:R-:W-:-:S02]  /*1040*/  PLOP3.LUT P0, PT, PT, PT, UP0, 0x80, 0x0 ;  /* 0x000000000000781c */ /* 0x000fc40003f0f008 */
[----:B------:R-:W-:-:S03]  /*1050*/  VIADD R0, R64, 0x8f ;  /* 0x0000008f40007836 */ /* 0x000fc60000000000 */
[----:B------:R-:W-:Y:S01]  /*1060*/  IMAD.U32 R152, RZ, RZ, UR12 ;  /* 0x0000000cff987e24 */ /* 0x000fe2000f8e00ff */
[----:B------:R-:W-:Y:S01]  /*1070*/  UMOV UR8, UR12 ;  /* 0x0000000c00087c82 */ /* 0x000fe20008000000 */
[----:B------:R-:W-:Y:S01]  /*1080*/  IMAD.HI R0, R0, 0x38e38e39, RZ ;  /* 0x38e38e3900007827 */ /* 0x000fe200078e02ff */
[----:B------:R-:W-:-:S04]  /*1090*/  UIMAD.WIDE UR6, UR38, 0x55555556, URZ ;  /* 0x55555556260678a5 */ /* 0x000fc8000f8e023f */
[----:B------:R-:W-:Y:S01]  /*10a0*/  ULEA.HI UR7, UR7, UR7, URZ, 0x1 ;  /* 0x0000000707077291 */ /* 0x000fe2000f8f083f */
[----:B------:R-:W-:-:S03]  /*10b0*/  SHF.R.U32.HI R3, RZ, 0x1f, R0 ;  /* 0x0000001fff037819 */ /* 0x000fc60000011600 */
[----:B------:R-:W-:Y:S01]  /*10c0*/  UIMAD UR40, UR7, -0x3, UR38 ;  /* 0xfffffffd072878a4 */ /* 0x000fe2000f8e0226 */
[----:B-----5:R-:W-:Y:S02]  /*10d0*/  LEA.HI.SX32 R22, R0, R3, 0x1b ;  /* 0x0000000300167211 */ /* 0x020fe400078fdaff */
[----:B------:R-:W-:Y:S02]  /*10e0*/  @UP2 ULDC.64 UR6, c[0x0][0xc48] ;  /* 0x0003120000062ab9 */ /* 0x000fe40000000a00 */
[----:B------:R-:W-:Y:S02]  /*10f0*/  UIMAD.WIDE.U32 UR4, UR12, UR6, URZ ;  /* 0x000000060c0472a5 */ /* 0x000fe4000f8e003f */
[----:B------:R-:W-:Y:S02]  /*1100*/  ULEA UR6, UR40, UR9, 0xb ;  /* 0x0000000928067291 */ /* 0x000fe4000f8e583f */
[----:B------:R-:W-:Y:S02]  /*1110*/  @UP2 USHF.R.U32.HI UR8, URZ, UR7, UR5 ;  /* 0x000000073f082299 */ /* 0x000fe40008011605 */
[----:B------:R-:W-:Y:S01]  /*1120*/  USHF.R.U32.HI UR6, URZ, 0x4, UR6 ;  /* 0x000000043f067899 */ /* 0x000fe20008011606 */
[----:B------:R-:W-:-:S03]  /*1130*/  UMOV UR4, UR11 ;  /* 0x0000000b00047c82 */ /* 0x000fc60008000000 */
[----:B------:R-:W-:Y:S01]  /*1140*/  ULOP3.LUT UR39, UR6, 0x3fff, URZ, 0xc0, !UPT ;  /* 0x00003fff06277892 */ /* 0x000fe2000f8ec03f */
[----:B------:R-:W-:Y:S02]  /*1150*/  IMAD.U32 R151, RZ, RZ, UR8 ;  /* 0x00000008ff977e24 */ /* 0x000fe4000f8e00ff */
[----:B------:R-:W-:Y:S01]  /*1160*/  IMAD.U32 R150, RZ, RZ, UR4 ;  /* 0x00000004ff967e24 */ /* 0x000fe2000f8e00ff */
[----:B---34-:R-:W-:Y:S08]  /*1170*/  @!P0 BRA `(.L_x_9) ;  /* 0x0000000000408947 */ /* 0x018ff00003800000 */
[----:B------:R-:W-:Y:S01]  /*1180*/  MOV R0, 0x0 ;  /* 0x0000000000007802 */ /* 0x000fe20000000f00 */
[----:B------:R-:W-:Y:S01]  /*1190*/  ULDC.64 UR4, c[0x4][0xa8] ;  /* 0x01002a0000047ab9 */ /* 0x000fe20000000a00 */
[----:B------:R-:W-:Y:S01]  /*11a0*/  ULDC.64 UR6, c[0x4][0x28] ;  /* 0x01000a0000067ab9 */ /* 0x000fe20000000a00 */
[----:B------:R-:W-:Y:S01]  /*11b0*/  IMAD.U32 R4, RZ, RZ, UR4 ;  /* 0x00000004ff047e24 */ /* 0x000fe2000f8e00ff */
[----:B------:R0:W1:Y:S01]  /*11c0*/  LDC.64 R14, c[0x4][R0] ;  /* 0x01000000000e7b82 */ /* 0x0000620000000a00 */
[----:B------:R-:W-:Y:S01]  /*11d0*/  IMAD.U32 R5, RZ, RZ, UR5 ;  /* 0x00000005ff057e24 */ /* 0x000fe2000f8e00ff */
[----:B------:R-:W-:Y:S01]  /*11e0*/  ULDC.64 UR4, c[0x4][0xb0] ;  /* 0x01002c0000047ab9 */ /* 0x000fe20000000a00 */
[----:B------:R-:W-:Y:S02]  /*11f0*/  IMAD.U32 R10, RZ, RZ, UR6 ;  /* 0x00000006ff0a7e24 */ /* 0x000fe4000f8e00ff */
[----:B------:R-:W-:Y:S02]  /*1200*/  IMAD.U32 R6, RZ, RZ, UR4 ;  /* 0x00000004ff067e24 */ /* 0x000fe4000f8e00ff */
[----:B------:R-:W-:-:S02]  /*1210*/  IMAD.U32 R7, RZ, RZ, UR5 ;  /* 0x00000005ff077e24 */ /* 0x000fc4000f8e00ff */
[----:B------:R-:W-:Y:S02]  /*1220*/  IMAD.U32 R11, RZ, RZ, UR7 ;  /* 0x00000007ff0b7e24 */ /* 0x000fe4000f8e00ff */
[----:B------:R-:W-:Y:S02]  /*1230*/  IMAD.MOV.U32 R8, RZ, RZ, 0x70 ;  /* 0x00000070ff087424 */ /* 0x000fe400078e00ff */
[----:B------:R-:W-:Y:S02]  /*1240*/  IMAD.MOV.U32 R12, RZ, RZ, 0x1 ;  /* 0x00000001ff0c7424 */ /* 0x000fe400078e00ff */
[----:B0-----:R-:W-:-:S07]  /*1250*/  IMAD.MOV.U32 R13, RZ, RZ, RZ ;  /* 0x000000ffff0d7224 */ /* 0x001fce00078e00ff */
[----:B------:R-:W-:-:S07]  /*1260*/  LEPC R20, `(.L_x_9) ;  /* 0x000000001014794e */ /* 0x000fce0000000000 */
[----:B-1----:R-:W-:Y:S05]  /*1270*/  CALL.ABS.NOINC R14 ;  /* 0x000000000e007343 */ /* 0x002fea0003c00000 */
.L_x_9:
[----:B------:R-:W-:Y:S02]  /*1280*/  LOP3.LUT R0, R146, 0x1, RZ, 0xc0, !PT ;  /* 0x0000000192007812 */ /* 0x000fe400078ec0ff */
[----:B------:R-:W-:Y:S02]  /*1290*/  ISETP.NE.AND P0, PT, R17, 0x3, PT ;  /* 0x000000031100780c */ /* 0x000fe40003f05270 */
[----:B------:R-:W-:-:S04]  /*12a0*/  SHF.L.U32 R0, R0, 0x1f, RZ ;  /* 0x0000001f00007819 */ /* 0x000fc800000006ff */
[----:B------:R-:W0:Y:S02]  /*12b0*/  SYNCS.PHASECHK.TRANS64.TRYWAIT P1, [UR37+0x31c00], R0 ;  /* 0x031c0000ff0075a7 */ /* 0x000e240008020165 */
[----:B0-----:R-:W-:Y:S05]  /*12c0*/  @!P1 BRA `(.L_x_10) ;  /* 0x000000cc00589947 */ /* 0x001fea0003800000 */
.L_x_125:
[----:B------:R-:W-:Y:S05]  /*12d0*/  @!P0 BRA `(.L_x_11) ;  /* 0x0000000000048947 */ /* 0x000fea0003800000 */
[----:B------:R-:W-:Y:S01]  /*12e0*/  BPT.TRAP 0x1 ;  /* 0x000000040000795c */ /* 0x000fe20000300000 */
.L_x_11:
[----:B------:R-:W-:Y:S01]  /*12f0*/  IMAD.U32 R4, RZ, RZ, UR36 ;  /* 0x00000024ff047e24 */ /* 0x000fe2000f8e00ff */
[----:B0-----:R-:W-:-:S04]  /*1300*/  SHF.L.U32 R3, R16, 0x1f, RZ ;  /* 0x0000001f10037819 */ /* 0x001fc800000006ff */
[----:B------:R-:W-:-:S04]  /*1310*/  LEA R4, R4, UR37, 0x3 ;  /* 0x0000002504047c11 */ /* 0x000fc8000f8e18ff */
[----:B------:R0:W1:Y:S01]  /*1320*/  SYNCS.PHASECHK.TRANS64.TRYWAIT P2, [R4+URZ+0x31c30], R3 ;  /* 0x031c3003040075a7 */ /* 0x000062000804017f */
[----:B------:R-:W-:Y:S05]  /*1330*/  @!P0 BRA `(.L_x_12) ;  /* 0x0000000000048947 */ /* 0x000fea0003800000 */
[----:B------:R-:W-:Y:S01]  /*1340*/  BPT.TRAP 0x1 ;  /* 0x000000040000795c */ /* 0x000fe20000300000 */
.L_x_12:
[----:B------:R-:W2:Y:S01]  /*1350*/  S2R R0, SR_TID.X ;  /* 0x0000000000007919 */ /* 0x000ea20000002100 */
[----:B------:R-:W-:Y:S01]  /*1360*/  IMAD.MOV.U32 R71, RZ, RZ, RZ ;  /* 0x000000ffff477224 */ /* 0x000fe200078e00ff */
[----:B--2---:R-:W-:Y:S01]  /*1370*/  LOP3.LUT P1, RZ, R0, 0x7f, RZ, 0xc0, !PT ;  /* 0x0000007f00ff7812 */ /* 0x004fe2000782c0ff */
[----:B-1----:R-:W-:-:S12]  /*1380*/  @P2 BRA `(.L_x_13) ;  /* 0x0000000000082947 */ /* 0x002fd80003800000 */
[----:B------:R-:W1:Y:S02]  /*1390*/  SYNCS.PHASECHK.TRANS64.TRYWAIT P2, [R4+URZ+0x31c30], R3 ;  /* 0x031c3003040075a7 */ /* 0x000e64000804017f */
[----:B-1----:R-:W-:Y:S05]  /*13a0*/  @!P2 BRA `(.L_x_14) ;  /* 0x000000cc0038a947 */ /* 0x002fea0003800000 */
.L_x_13:
[----:B------:R-:W-:Y:S05]  /*13b0*/  WARPSYNC.ALL ;  /* 0x0000000000007948 */ /* 0x000fea0003800000 */
[----:B------:R-:W-:Y:S01]  /*13c0*/  UIADD3 UR4, UR37, 0x16a00, URZ ;  /* 0x00016a0025047890 */ /* 0x000fe2000fffe03f */
[----:B------:R-:W-:Y:S01]  /*13d0*/  WARPGROUP.ARRIVE ;  /* 0x00000000000079c5 */ /* 0x000fe20000000000 */
[----:B------:R-:W-:Y:S01]  /*13e0*/  ULEA UR40, UR40, UR37, 0xc ;  /* 0x0000002528287291 */ /* 0x000fe2000f8e603f */
[----:B------:R-:W-:Y:S01]  /*13f0*/  IMAD.IADD R5, R157, 0x1, R64 ;  /* 0x000000019d057824 */ /* 0x000fe200078e0240 */
[----:B------:R-:W-:Y:S01]  /*1400*/  USHF.R.U32.HI UR4, URZ, 0x4, UR4 ;  /* 0x000000043f047899 */ /* 0x000fe20008011604 */
[----:B------:R-:W-:Y:S01]  /*1410*/  P2R R9, PR, RZ, 0x2 ;  /* 0x00000002ff097803 */ /* 0x000fe20000000000 */
[----:B------:R-:W-:Y:S01]  /*1420*/  UIADD3 UR40, UR40, 0xda00, URZ ;  /* 0x0000da0028287890 */ /* 0x000fe2000fffe03f */
[----:B------:R-:W-:Y:S01]  /*1430*/  IMAD R5, R22, -0x90, R5 ;  /* 0xffffff7016057824 */ /* 0x000fe200078e0205 */
[----:B------:R-:W-:Y:S01]  /*1440*/  ULOP3.LUT UR4, UR4, 0x3fff, URZ, 0xc0, !UPT ;  /* 0x00003fff04047892 */ /* 0x000fe2000f8ec03f */
[----:B------:R-:W-:Y:S01]  /*1450*/  P2R R7, PR, RZ, 0x1 ;  /* 0x00000001ff077803 */ /* 0x000fe20000000000 */
[----:B------:R-:W-:-:S02]  /*1460*/  USHF.R.U32.HI UR40, URZ, 0x4, UR40 ;  /* 0x000000043f287899 */ /* 0x000fc40008011628 */
[----:B------:R-:W-:Y:S01]  /*1470*/  ULOP3.LUT UR6, UR4, 0x10000, URZ, 0xfc, !UPT ;  /* 0x0001000004067892 */ /* 0x000fe2000f8efc3f */
[C---:B------:R-:W-:Y:S01]  /*1480*/  ISETP.GT.AND P2, PT, R5.reuse, RZ, PT ;  /* 0x000000ff0500720c */ /* 0x040fe20003f44270 */
[----:B------:R-:W-:Y:S01]  /*1490*/  ULOP3.LUT UR5, UR40, 0x3fff, URZ, 0xc0, !UPT ;  /* 0x00003fff28057892 */ /* 0x000fe2000f8ec03f */
[C---:B------:R-:W-:Y:S01]  /*14a0*/  ISETP.GT.AND P3, PT, R5.reuse, 0x1, PT ;  /* 0x000000010500780c */ /* 0x040fe20003f64270 */
[----:B------:R-:W-:Y:S01]  /*14b0*/  UIMAD UR4, UR36, 0x6c0, UR6 ;  /* 0x000006c0240478a4 */ /* 0x000fe2000f8e0206 */
[C---:B------:R-:W-:Y:S01]  /*14c0*/  ISETP.GT.AND P4, PT, R5.reuse, 0x8, PT ;  /* 0x000000080500780c */ /* 0x040fe20003f84270 */
[----:B------:R-:W-:Y:S01]  /*14d0*/  ULOP3.LUT UR5, UR5, 0x10000, URZ, 0xfc, !UPT ;  /* 0x0001000005057892 */ /* 0x000fe2000f8efc3f */
[C---:B------:R-:W-:Y:S01]  /*14e0*/  ISETP.GT.AND P5, PT, R5.reuse, 0x9, PT ;  /* 0x000000090500780c */ /* 0x040fe20003fa4270 */
[----:B------:R-:W-:Y:S01]  /*14f0*/  UMOV UR31, 0x80000020 ;  /* 0x80000020001f7882 */ /* 0x000fe20000000000 */
[----:B------:R-:W-:Y:S01]  /*1500*/  UMOV UR29, 0x80000020 ;  /* 0x80000020001d7882 */ /* 0x000fe20000000000 */
[----:B------:R-:W-:Y:S01]  /*1510*/  UIADD3 UR7, UR4, 0xc0, URZ ;  /* 0x000000c004077890 */ /* 0x000fe2000fffe03f */
[C---:B------:R-:W-:Y:S01]  /*1520*/  ISETP.GT.AND P6, PT, R5.reuse, 0x41, PT ;  /* 0x000000410500780c */ /* 0x040fe20003fc4270 */
[----:B------:R-:W-:Y:S01]  /*1530*/  UMOV UR30, UR4 ;  /* 0x00000004001e7c82 */ /* 0x000fe20008000000 */
[----:B------:R-:W-:Y:S01]  /*1540*/  UMOV UR28, UR5 ;  /* 0x00000005001c7c82 */ /* 0x000fe20008000000 */
[----:B------:R-:W-:Y:S01]  /*1550*/  UIADD3 UR8, UR4, 0x100, URZ ;  /* 0x0000010004087890 */ /* 0x000fe2000fffe03f */
[----:B------:R-:W-:Y:S01]  /*1560*/  HGMMA.64x16x16.F32.BF16 R96, gdesc[UR28], RZ, !UPT, gsb0 ;  /* 0x002000001c6079f0 */ /* 0x000fe2000c0018ff */
[----:B------:R-:W-:Y:S01]  /*1570*/  UIADD3 UR30, UR4, 0x40, URZ ;  /* 0x00000040041e7890 */ /* 0x000fe2000fffe03f */
[C---:B------:R-:W-:Y:S01]  /*1580*/  ISETP.GT.AND P1, PT, R5.reuse, 0x69, PT ;  /* 0x000000690500780c */ /* 0x040fe20003f24270 */
[----:B------:R-:W-:Y:S01]  /*1590*/  UMOV UR31, 0x80000020 ;  /* 0x80000020001f7882 */ /* 0x000fe20000000000 */
[----:B------:R-:W-:Y:S01]  /*15a0*/  UIADD3 UR9, UR4, 0x140, URZ ;  /* 0x0000014004097890 */ /* 0x000fe2000fffe03f */
[----:B------:R-:W-:Y:S01]  /*15b0*/  ISETP.GT.AND P0, PT, R5, 0x70, PT ;  /* 0x000000700500780c */ /* 0x000fe20003f04270 */
[----:B------:R-:W-:-:S02]  /*15c0*/  UIADD3 UR10, UR4, 0x180, URZ ;  /* 0x00000180040a7890 */ /* 0x000fc4000fffe03f */
[----:B------:R-:W-:Y:S02]  /*15d0*/  UIADD3 UR11, UR5, 0x2, URZ ;  /* 0x00000002050b7890 */ /* 0x000fe4000fffe03f */
[----:B------:R-:W-:Y:S02]  /*15e0*/  UIADD3 UR12, UR4, 0x102, URZ ;  /* 0x00000102040c7890 */ /* 0x000fe4000fffe03f */
[----:B------:R-:W-:Y:S02]  /*15f0*/  UIADD3 UR13, UR4, 0x142, URZ ;  /* 0x00000142040d7890 */ /* 0x000fe4000fffe03f */
[----:B------:R-:W-:Y:S02]  /*1600*/  UIADD3 UR14, UR4, 0x182, URZ ;  /* 0x00000182040e7890 */ /* 0x000fe4000fffe03f */
[----:B------:R-:W-:Y:S02]  /*1610*/  UIADD3 UR15, UR5, 0x300, URZ ;  /* 0x00000300050f7890 */ /* 0x000fe4000fffe03f */
[----:B------:R-:W-:-:S02]  /*1620*/  UIADD3 UR16, UR4, 0x3c0, URZ ;  /* 0x000003c004107890 */ /* 0x000fc4000fffe03f */
[----:B------:R-:W-:Y:S01]  /*1630*/  UIADD3 UR18, UR4, 0x242, URZ ;  /* 0x0000024204127890 */ /* 0x000fe2000fffe03f */
[----:B------:R-:W-:Y:S01]  /*1640*/  UMOV UR17, 0x80000020 ;  /* 0x8000002000117882 */ /* 0x000fe20000000000 */
[----:B------:R-:W-:Y:S01]  /*1650*/  UMOV UR19, 0x80000020 ;  /* 0x8000002000137882 */ /* 0x000fe20000000000 */
[----:B------:R-:W-:Y:S02]  /*1660*/  UIADD3 UR20, UR5, 0x600, URZ ;  /* 0x0000060005147890 */ /* 0x000fe4000fffe03f */
[----:B------:R-:W-:Y:S01]  /*1670*/  UIADD3 UR22, UR4, 0x480, URZ ;  /* 0x0000048004167890 */ /* 0x000fe2000fffe03f */
[----:B------:R-:W-:Y:S01]  /*1680*/  UMOV UR21, 0x80000020 ;  /* 0x8000002000157882 */ /* 0x000fe20000000000 */
[----:B------:R-:W-:Y:S01]  /*1690*/  UMOV UR23, 0x80000020 ;  /* 0x8000002000177882 */ /* 0x000fe20000000000 */
[----:B------:R-:W-:Y:S02]  /*16a0*/  UIADD3 UR24, UR5, 0x602, URZ ;  /* 0x0000060205187890 */ /* 0x000fe4000fffe03f */
[----:B------:R-:W-:Y:S01]  /*16b0*/  UIADD3 UR26, UR4, 0x482, URZ ;  /* 0x00000482041a7890 */ /* 0x000fe2000fffe03f */
[----:B------:R-:W-:Y:S01]  /*16c0*/  UMOV UR25, 0x80000020 ;  /* 0x8000002000197882 */ /* 0x000fe20000000000 */
[----:B------:R-:W-:Y:S01]  /*16d0*/  UMOV UR27, 0x80000020 ;  /* 0x80000020001b7882 */ /* 0x000fe20000000000 */
[----:B------:R-:W-:-:S02]  /*16e0*/  WARPGROUP.DEPBAR.LE gsb0, 0x0 ;  /* 0x00008000000079c5 */ /* 0x000fc40000010000 */
[----:B------:R-:W-:-:S06]  /*16f0*/  WARPGROUP.ARRIVE ;  /* 0x00000000000079c5 */ /* 0x000fcc0000000000 */
[----:B------:R-:W-:Y:S01]  /*1700*/  HGMMA.64x16x16.F32.BF16 R88, gdesc[UR28], RZ, !UPT, gsb0 ;  /* 0x002000001c5879f0 */ /* 0x000fe2000c0018ff */
[----:B------:R-:W-:Y:S01]  /*1710*/  UIADD3 UR30, UR4, 0x80, URZ ;  /* 0x00000080041e7890 */ /* 0x000fe2000fffe03f */
[----:B------:R-:W-:Y:S01]  /*1720*/  UMOV UR31, 0x80000020 ;  /* 0x80000020001f7882 */ /* 0x000fe20000000000 */
[----:B------:R-:W-:Y:S02]  /*1730*/  WARPGROUP.DEPBAR.LE gsb0, 0x0 ;  /* 0x00008000000079c5 */ /* 0x000fe40000010000 */
[----:B------:R-:W-:-:S06]  /*1740*/  WARPGROUP.ARRIVE ;  /* 0x00000000000079c5 */ /* 0x000fcc0000000000 */
[----:B------:R-:W-:Y:S01]  /*1750*/  HGMMA.64x16x16.F32.BF16 R80, gdesc[UR28], RZ, !UPT, gsb0 ;  /* 0x002000001c5079f0 */ /* 0x000fe2000c0018ff */
[----:B------:R-:W-:Y:S01]  /*1760*/  UMOV UR30, UR7 ;  /* 0x00000007001e7c82 */ /* 0x000fe20008000000 */
[----:B------:R-:W-:Y:S01]  /*1770*/  UMOV UR31, 0x80000020 ;  /* 0x80000020001f7882 */ /* 0x000fe20000000000 */
[----:B------:R-:W-:Y:S01]  /*1780*/  UIADD3 UR7, UR4, 0x1c0, URZ ;  /* 0x000001c004077890 */ /* 0x000fe2000fffe03f */
        /* <DEDUP_REMOVED lines=29> */
[----:B------:R-:W-:Y:S01]  /*1960*/  UMOV UR8, UR11 ;  /* 0x0000000b00087c82 */ /* 0x000fe20008000000 */
[----:B------:R-:W-:Y:S01]  /*1970*/  UMOV UR11, 0x80000020 ;  /* 0x80000020000b7882 */ /* 0x000fe20000000000 */
[----:B------:R-:W-:Y:S02]  /*1980*/  WARPGROUP.DEPBAR.LE gsb0, 0x0 ;  /* 0x00008000000079c5 */ /* 0x000fe40000010000 */
[----:B------:R-:W-:-:S06]  /*1990*/  WARPGROUP.ARRIVE ;  /* 0x00000000000079c5 */ /* 0x000fcc0000000000 */
[----:B------:R-:W-:Y:S03]  /*19a0*/  HGMMA.64x16x16.F32.BF16 R24, gdesc[UR28], RZ, !UPT, gsb0 ;  /* 0x002000001c1879f0 */ /* 0x000fe6000c0018ff */
[----:B------:R-:W-:Y:S02]  /*19b0*/  WARPGROUP.DEPBAR.LE gsb0, 0x0 ;  /* 0x00008000000079c5 */ /* 0x000fe40000010000 */
[----:B------:R-:W-:-:S06]  /*19c0*/  WARPGROUP.ARRIVE ;  /* 0x00000000000079c5 */ /* 0x000fcc0000000000 */
[----:B------:R-:W-:Y:S01]  /*19d0*/  HGMMA.64x16x16.F32.BF16 R96, gdesc[UR8], R96, gsb0 ;  /* 0x00200000086079f0 */ /* 0x000fe20008001860 */
[----:B------:R-:W-:Y:S01]  /*19e0*/  UIADD3 UR10, UR4, 0x42, URZ ;  /* 0x00000042040a7890 */ /* 0x000fe2000fffe03f */
[----:B------:R-:W-:Y:S01]  /*19f0*/  UMOV UR11, 0x80000020 ;  /* 0x80000020000b7882 */ /* 0x000fe20000000000 */
        /* <DEDUP_REMOVED lines=8> */
[----:B------:R-:W-:Y:S01]  /*1a80*/  UMOV UR10, UR7 ;  /* 0x00000007000a7c82 */ /* 0x000fe20008000000 */
[----:B------:R-:W-:Y:S01]  /*1a90*/  UMOV UR11, 0x80000020 ;  /* 0x80000020000b7882 */ /* 0x000fe20000000000 */
[----:B------:R-:W-:Y:S01]  /*1aa0*/  UIADD3 UR7, UR4, 0x1c2, URZ ;  /* 0x000001c204077890 */ /* 0x000fe2000fffe03f */
        /* <DEDUP_REMOVED lines=29> */
[----:B------:R-:W-:Y:S01]  /*1c80*/  UMOV UR12, UR15 ;  /* 0x0000000f000c7c82 */ /* 0x000fe20008000000 */
[----:B------:R-:W-:Y:S01]  /*1c90*/  UMOV UR15, 0x80000020 ;  /* 0x80000020000f7882 */ /* 0x000fe20000000000 */
[----:B------:R-:W-:Y:S02]  /*1ca0*/  WARPGROUP.DEPBAR.LE gsb0, 0x0 ;  /* 0x00008000000079c5 */ /* 0x000fe40000010000 */
[----:B------:R-:W-:-:S06]  /*1cb0*/  WARPGROUP.ARRIVE ;  /* 0x00000000000079c5 */ /* 0x000fcc0000000000 */
[----:B------:R-:W-:Y:S01]  /*1cc0*/  HGMMA.64x16x16.F32.BF16 R24, gdesc[UR8], R24, gsb0 ;  /* 0x00200000081879f0 */ /* 0x000fe20008001818 */
[----:B------:R-:W-:Y:S02]  /*1cd0*/  UIADD3 UR10, UR4, 0x340, URZ ;  /* 0x00000340040a7890 */ /* 0x000fe4000fffe03f */
[----:B------:R-:W-:Y:S01]  /*1ce0*/  UIADD3 UR11, UR4, 0x380, URZ ;  /* 0x00000380040b7890 */ /* 0x000fe2000fffe03f */
        /* <DEDUP_REMOVED lines=27> */
[----:B------:R-:W-:Y:S02]  /*1ea0*/  UIADD3 UR11, UR5, 0x302, URZ ;  /* 0x00000302050b7890 */ /* 0x000fe4000fffe03f */
[----:B------:R-:W-:Y:S01]  /*1eb0*/  UIADD3 UR5, UR4, 0x540, URZ ;  /* 0x0000054004057890 */ /* 0x000fe2000fffe03f */
[----:B------:R-:W-:Y:S02]  /*1ec0*/  WARPGROUP.DEPBAR.LE gsb0, 0x0 ;  /* 0x00008000000079c5 */ /* 0x000fe40000010000 */
[----:B------:R-:W-:-:S06]  /*1ed0*/  WARPGROUP.ARRIVE ;  /* 0x00000000000079c5 */ /* 0x000fcc0000000000 */
[----:B------:R-:W-:Y:S01]  /*1ee0*/  HGMMA.64x16x16.F32.BF16 R48, gdesc[UR12], R48, gsb0 ;  /* 0x002000000c3079f0 */ /* 0x000fe20008001830 */
[----:B------:R-:W-:Y:S01]  /*1ef0*/  UMOV UR14, UR16 ;  /* 0x00000010000e7c82 */ /* 0x000fe20008000000 */
[----:B------:R-:W-:Y:S01]  /*1f00*/  UMOV UR15, 0x80000020 ;  /* 0x80000020000f7882 */ /* 0x000fe20000000000 */
[----:B------:R-:W-:Y:S01]  /*1f10*/  UMOV UR16, UR11 ;  /* 0x0000000b00107c82 */ /* 0x000fe20008000000 */
        /* <DEDUP_REMOVED lines=16> */
[----:B------:R-:W-:Y:S02]  /*2020*/  UIADD3 UR14, UR4, 0x3c2, URZ ;  /* 0x000003c2040e7890 */ /* 0x000fe4000fffe03f */
        /* <DEDUP_REMOVED lines=46> */
[----:B------:R-:W-:Y:S03]  /*2310*/  HGMMA.64x16x16.F32.BF16 R24, gdesc[UR16], R24, gsb0 ;  /* 0x00200000101879f0 */ /* 0x000fe60008001818 */
        /* <DEDUP_REMOVED lines=53> */
[----:B------:R-:W-:Y:S01]  /*2670*/  WARPGROUP.ARRIVE ;  /* 0x00000000000079c5 */ /* 0x000fe20000000000 */
[----:B------:R-:W-:Y:S02]  /*2680*/  FSEL R96, R96, -INF , P2 ;  /* 0xff80000060607808 */ /* 0x000fe40001000000 */
[----:B------:R-:W-:Y:S02]  /*2690*/  FSEL R97, R97, -INF , P3 ;  /* 0xff80000061617808 */ /* 0x000fe40001800000 */
[----:B------:R-:W-:Y:S01]  /*26a0*/  FSEL R100, R100, -INF , P4 ;  /* 0xff80000064647808 */ /* 0x000fe20002000000 */
[----:B------:R-:W-:Y:S01]  /*26b0*/  HGMMA.64x16x16.F32.BF16 R88, gdesc[UR24], R88, gsb0 ;  /* 0x00200000185879f0 */ /* 0x000fe20008001858 */
[----:B------:R-:W-:Y:S01]  /*26c0*/  UIADD3 UR26, UR4, 0x502, URZ ;  /* 0x00000502041a7890 */ /* 0x000fe2000fffe03f */
[----:B01----:R-:W-:Y:S01]  /*26d0*/  FMNMX.FTZ R3, R96, R97, !PT ;  /* 0x0000006160037209 */ /* 0x003fe20007810000 */
[----:B------:R-:W-:Y:S01]  /*26e0*/  UMOV UR27, 0x80000020 ;  /* 0x80000020001b7882 */ /* 0x000fe20000000000 */
[----:B------:R-:W-:-:S02]  /*26f0*/  FSEL R98, R98, -INF , P2 ;  /* 0xff80000062627808 */ /* 0x000fc40001000000 */
[----:B------:R-:W-:Y:S02]  /*2700*/  FSEL R68, R101, -INF , P5 ;  /* 0xff80000065447808 */ /* 0x000fe40002800000 */
[----:B------:R-:W-:Y:S02]  /*2710*/  ISETP.GT.AND P2, PT, R5, 0x10, PT ;  /* 0x000000100500780c */ /* 0x000fe40003f44270 */
[----:B------:R-:W-:Y:S02]  /*2720*/  FMNMX.FTZ R3, R100, R3, !PT ;  /* 0x0000000364037209 */ /* 0x000fe40007810000 */
[----:B------:R-:W-:Y:S02]  /*2730*/  FSEL R99, R99, -INF , P3 ;  /* 0xff80000063637808 */ /* 0x000fe40001800000 */
[----:B------:R-:W-:Y:S02]  /*2740*/  ISETP.GT.AND P3, PT, R5, 0x11, PT ;  /* 0x000000110500780c */ /* 0x000fe40003f64270 */
[----:B------:R-:W-:-:S02]  /*2750*/  FMNMX.FTZ R3, R68, R3, !PT ;  /* 0x0000000344037209 */ /* 0x000fc40007810000 */
[----:B------:R-:W-:Y:S02]  /*2760*/  FSEL R102, R102, -INF , P4 ;  /* 0xff80000066667808 */ /* 0x000fe40002000000 */
[----:B------:R-:W-:Y:S02]  /*2770*/  ISETP.GT.AND P4, PT, R5, 0x18, PT ;  /* 0x000000180500780c */ /* 0x000fe40003f84270 */
[----:B------:R-:W-:Y:S02]  /*2780*/  FSEL R6, R103, -INF , P5 ;  /* 0xff80000067067808 */ /* 0x000fe40002800000 */
[----:B------:R-:W-:Y:S01]  /*2790*/  ISETP.GT.AND P5, PT, R5, 0x19, PT ;  /* 0x000000190500780c */ /* 0x000fe20003fa4270 */
[----:B------:R-:W-:Y:S02]  /*27a0*/  WARPGROUP.DEPBAR.LE gsb0, 0x0 ;  /* 0x00008000000079c5 */ /* 0x000fe40000010000 */
[----:B------:R-:W-:Y:S01]  /*27b0*/  WARPGROUP.ARRIVE ;  /* 0x00000000000079c5 */ /* 0x000fe20000000000 */
[----:B------:R-:W-:-:S02]  /*27c0*/  FSEL R88, R88, -INF , P2 ;  /* 0xff80000058587808 */ /* 0x000fc40001000000 */
[----:B------:R-:W-:Y:S02]  /*27d0*/  FSEL R70, R89, -INF , P3 ;  /* 0xff80000059467808 */ /* 0x000fe40001800000 */
[----:B------:R-:W-:Y:S01]  /*27e0*/  FMNMX.FTZ R3, R88, R3, !PT ;  /* 0x0000000358037209 */ /* 0x000fe20007810000 */
[----:B------:R-:W-:Y:S01]  /*27f0*/  HGMMA.64x16x16.F32.BF16 R80, gdesc[UR24], R80, gsb0 ;  /* 0x00200000185079f0 */ /* 0x000fe20008001850 */
[----:B------:R-:W-:Y:S01]  /*2800*/  UIADD3 UR26, UR4, 0x542, URZ ;  /* 0x00000542041a7890 */ /* 0x000fe2000fffe03f */
[----:B------:R-:W-:Y:S01]  /*2810*/  FSEL R92, R92, -INF , P4 ;  /* 0xff8000005c5c7808 */ /* 0x000fe20002000000 */
[----:B------:R-:W-:Y:S01]  /*2820*/  UMOV UR27, 0x80000020 ;  /* 0x80000020001b7882 */ /* 0x000fe20000000000 */
[----:B------:R-:W-:Y:S02]  /*2830*/  FMNMX.FTZ R3, R70, R3, !PT ;  /* 0x0000000346037209 */ /* 0x000fe40007810000 */
[----:B------:R-:W-:Y:S02]  /*2840*/  FSEL R90, R90, -INF , P2 ;  /* 0xff8000005a5a7808 */ /* 0x000fe40001000000 */
[----:B------:R-:W-:-:S02]  /*2850*/  FSEL R104, R93, -INF , P5 ;  /* 0xff8000005d687808 */ /* 0x000fc40002800000 */
[----:B------:R-:W-:Y:S02]  /*2860*/  ISETP.GT.AND P2, PT, R5, 0x20, PT ;  /* 0x000000200500780c */ /* 0x000fe40003f44270 */
[----:B------:R-:W-:Y:S02]  /*2870*/  FMNMX.FTZ R3, R92, R3, !PT ;  /* 0x000000035c037209 */ /* 0x000fe40007810000 */
[----:B------:R-:W-:Y:S02]  /*2880*/  FSEL R8, R91, -INF , P3 ;  /* 0xff8000005b087808 */ /* 0x000fe40001800000 */
[----:B------:R-:W-:Y:S02]  /*2890*/  ISETP.GT.AND P3, PT, R5, 0x21, PT ;  /* 0x000000210500780c */ /* 0x000fe40003f64270 */
[----:B------:R-:W-:Y:S02]  /*28a0*/  FMNMX.FTZ R3, R104, R3, !PT ;  /* 0x0000000368037209 */ /* 0x000fe40007810000 */
[----:B------:R-:W-:-:S02]  /*28b0*/  FSEL R94, R94, -INF , P4 ;  /* 0xff8000005e5e7808 */ /* 0x000fc40002000000 */
[----:B------:R-:W-:Y:S02]  /*28c0*/  ISETP.GT.AND P4, PT, R5, 0x28, PT ;  /* 0x000000280500780c */ /* 0x000fe40003f84270 */
[----:B------:R-:W-:Y:S02]  /*28d0*/  FSEL R10, R95, -INF , P5 ;  /* 0xff8000005f0a7808 */ /* 0x000fe40002800000 */
[----:B------:R-:W-:Y:S01]  /*28e0*/  ISETP.GT.AND P5, PT, R5, 0x29, PT ;  /* 0x000000290500780c */ /* 0x000fe20003fa4270 */
[----:B------:R-:W-:Y:S02]  /*28f0*/  WARPGROUP.DEPBAR.LE gsb0, 0x0 ;  /* 0x00008000000079c5 */ /* 0x000fe40000010000 */
[----:B------:R-:W-:Y:S01]  /*2900*/  WARPGROUP.ARRIVE ;  /* 0x00000000000079c5 */ /* 0x000fe20000000000 */
[----:B------:R-:W-:Y:S02]  /*2910*/  FSEL R80, R80, -INF , P2 ;  /* 0xff80000050507808 */ /* 0x000fe40001000000 */
[----:B------:R-:W-:-:S02]  /*2920*/  FSEL R106, R81, -INF , P3 ;  /* 0xff800000516a7808 */ /* 0x000fc40001800000 */
[----:B------:R-:W-:Y:S01]  /*2930*/  FMNMX.FTZ R3, R80, R3, !PT ;  /* 0x0000000350037209 */ /* 0x000fe20007810000 */
[----:B------:R-:W-:Y:S01]  /*2940*/  HGMMA.64x16x16.F32.BF16 R72, gdesc[UR24], R72, gsb0 ;  /* 0x00200000184879f0 */ /* 0x000fe20008001848 */
[----:B------:R-:W-:Y:S01]  /*2950*/  UIADD3 UR26, UR4, 0x582, URZ ;  /* 0x00000582041a7890 */ /* 0x000fe2000fffe03f */
[----:B------:R-:W-:Y:S01]  /*2960*/  FSEL R84, R84, -INF , P4 ;  /* 0xff80000054547808 */ /* 0x000fe20002000000 */
[----:B------:R-:W-:Y:S01]  /*2970*/  UMOV UR27, 0x80000020 ;  /* 0x80000020001b7882 */ /* 0x000fe20000000000 */
[----:B------:R-:W-:Y:S02]  /*2980*/  FMNMX.FTZ R3, R106, R3, !PT ;  /* 0x000000036a037209 */ /* 0x000fe40007810000 */
[----:B------:R-:W-:Y:S02]  /*2990*/  FSEL R82, R82, -INF , P2 ;  /* 0xff80000052527808 */ /* 0x000fe40001000000 */
[----:B------:R-:W-:Y:S02]  /*29a0*/  FSEL R108, R85, -INF , P5 ;  /* 0xff800000556c7808 */ /* 0x000fe40002800000 */
[----:B------:R-:W-:-:S02]  /*29b0*/  ISETP.GT.AND P2, PT, R5, 0x30, PT ;  /* 0x000000300500780c */ /* 0x000fc40003f44270 */
[----:B------:R-:W-:Y:S02]  /*29c0*/  FMNMX.FTZ R3, R84, R3, !PT ;  /* 0x0000000354037209 */ /* 0x000fe40007810000 */
[----:B------:R-:W-:Y:S02]  /*29d0*/  FSEL R12, R83, -INF , P3 ;  /* 0xff800000530c7808 */ /* 0x000fe40001800000 */
[C---:B------:R-:W-:Y:S02]  /*29e0*/  ISETP.GT.AND P3, PT, R5.reuse, 0x31, PT ;  /* 0x000000310500780c */ /* 0x040fe40003f64270 */
[----:B------:R-:W-:Y:S02]  /*29f0*/  FMNMX.FTZ R3, R108, R3, !PT ;  /* 0x000000036c037209 */ /* 0x000fe40007810000 */
[----:B------:R-:W-:Y:S02]  /*2a00*/  FSEL R86, R86, -INF , P4 ;  /* 0xff80000056567808 */ /* 0x000fe40002000000 */
[----:B------:R-:W-:-:S02]  /*2a10*/  ISETP.GT.AND P4, PT, R5, 0x38, PT ;  /* 0x000000380500780c */ /* 0x000fc40003f84270 */
[----:B------:R-:W-:Y:S02]  /*2a20*/  FSEL R14, R87, -INF , P5 ;  /* 0xff800000570e7808 */ /* 0x000fe40002800000 */
[----:B------:R-:W-:Y:S01]  /*2a30*/  ISETP.GT.AND P5, PT, R5, 0x39, PT ;  /* 0x000000390500780c */ /* 0x000fe20003fa4270 */
[----:B------:R-:W-:Y:S02]  /*2a40*/  WARPGROUP.DEPBAR.LE gsb0, 0x0 ;  /* 0x00008000000079c5 */ /* 0x000fe40000010000 */
[----:B------:R-:W-:Y:S01]  /*2a50*/  WARPGROUP.ARRIVE ;  /* 0x00000000000079c5 */ /* 0x000fe20000000000 */
[----:B------:R-:W-:Y:S02]  /*2a60*/  FSEL R72, R72, -INF , P2 ;  /* 0xff80000048487808 */ /* 0x000fe40001000000 */
[----:B------:R-:W-:Y:S02]  /*2a70*/  FSEL R114, R73, -INF , P3 ;  /* 0xff80000049727808 */ /* 0x000fe40001800000 */
[----:B------:R-:W-:Y:S01]  /*2a80*/  FMNMX.FTZ R3, R72, R3, !PT ;  /* 0x0000000348037209 */ /* 0x000fe20007810000 */
[----:B------:R-:W-:Y:S01]  /*2a90*/  HGMMA.64x16x16.F32.BF16 R56, gdesc[UR24], R56, gsb0 ;  /* 0x00200000183879f0 */ /* 0x000fe20008001838 */
[----:B------:R-:W-:Y:S01]  /*2aa0*/  UMOV UR26, UR5 ;  /* 0x00000005001a7c82 */ /* 0x000fe20008000000 */
[----:B------:R-:W-:Y:S01]  /*2ab0*/  UMOV UR27, 0x80000020 ;  /* 0x80000020001b7882 */ /* 0x000fe20000000000 */
[----:B------:R-:W-:Y:S01]  /*2ac0*/  UIADD3 UR5, UR4, 0x642, URZ ;  /* 0x0000064204057890 */ /* 0x000fe2000fffe03f */
[----:B------:R-:W-:-:S02]  /*2ad0*/  FSEL R120, R76, -INF , P4 ;  /* 0xff8000004c787808 */ /* 0x000fc40002000000 */
[----:B------:R-:W-:Y:S02]  /*2ae0*/  FMNMX.FTZ R3, R114, R3, !PT ;  /* 0x0000000372037209 */ /* 0x000fe40007810000 */
[----:B------:R-:W-:Y:S02]  /*2af0*/  FSEL R74, R74, -INF , P2 ;  /* 0xff8000004a4a7808 */ /* 0x000fe40001000000 */
[----:B------:R-:W-:Y:S02]  /*2b00*/  FSEL R122, R77, -INF , P5 ;  /* 0xff8000004d7a7808 */ /* 0x000fe40002800000 */
[----:B------:R-:W-:Y:S02]  /*2b10*/  ISETP.GT.AND P2, PT, R5, 0x40, PT ;  /* 0x000000400500780c */ /* 0x000fe40003f44270 */
[----:B------:R-:W-:Y:S02]  /*2b20*/  FMNMX.FTZ R3, R120, R3, !PT ;  /* 0x0000000378037209 */ /* 0x000fe40007810000 */
[----:B------:R-:W-:-:S02]  /*2b30*/  FSEL R66, R79, -INF , P5 ;  /* 0xff8000004f427808 */ /* 0x000fc40002800000 */
[----:B------:R-:W-:Y:S02]  /*2b40*/  FMNMX.FTZ R3, R122, R3, !PT ;  /* 0x000000037a037209 */ /* 0x000fe40007810000 */
[C---:B------:R-:W-:Y:S02]  /*2b50*/  ISETP.GT.AND P5, PT, R5.reuse, 0x48, PT ;  /* 0x000000480500780c */ /* 0x040fe40003fa4270 */
[----:B------:R-:W-:Y:S02]  /*2b60*/  FSEL R78, R78, -INF , P4 ;  /* 0xff8000004e4e7808 */ /* 0x000fe40002000000 */
[----:B------:R-:W-:Y:S02]  /*2b70*/  ISETP.GT.AND P4, PT, R5, 0x49, PT ;  /* 0x000000490500780c */ /* 0x000fe40003f84270 */
[----:B------:R-:W-:Y:S02]  /*2b80*/  FSEL R20, R75, -INF , P3 ;  /* 0xff8000004b147808 */ /* 0x000fe40001800000 */
[----:B------:R-:W-:Y:S01]  /*2b90*/  ISETP.GT.AND P3, PT, R5, 0x50, PT ;  /* 0x000000500500780c */ /* 0x000fe20003f64270 */
[----:B------:R-:W-:-:S02]  /*2ba0*/  WARPGROUP.DEPBAR.LE gsb0, 0x0 ;  /* 0x00008000000079c5 */ /* 0x000fc40000010000 */
[----:B------:R-:W-:Y:S01]  /*2bb0*/  WARPGROUP.ARRIVE ;  /* 0x00000000000079c5 */ /* 0x000fe20000000000 */
[----:B------:R-:W-:Y:S02]  /*2bc0*/  FSEL R130, R56, -INF , P2 ;  /* 0xff80000038827808 */ /* 0x000fe40001000000 */
[----:B------:R-:W-:Y:S02]  /*2bd0*/  FSEL R126, R57, -INF , P6 ;  /* 0xff800000397e7808 */ /* 0x000fe40003000000 */
[----:B------:R-:W-:Y:S01]  /*2be0*/  FMNMX.FTZ R3, R130, R3, !PT ;  /* 0x0000000382037209 */ /* 0x000fe20007810000 */
[----:B------:R-:W-:Y:S01]  /*2bf0*/  HGMMA.64x16x16.F32.BF16 R48, gdesc[UR24], R48, gsb0 ;  /* 0x00200000183079f0 */ /* 0x000fe20008001830 */
[----:B------:R-:W-:Y:S01]  /*2c00*/  UIADD3 UR26, UR4, 0x602, URZ ;  /* 0x00000602041a7890 */ /* 0x000fe2000fffe03f */
[----:B------:R-:W-:Y:S01]  /*2c10*/  FSEL R128, R60, -INF , P5 ;  /* 0xff8000003c807808 */ /* 0x000fe20002800000 */
[----:B------:R-:W-:Y:S01]  /*2c20*/  UMOV UR27, 0x80000020 ;  /* 0x80000020001b7882 */ /* 0x000fe20000000000 */
[----:B------:R-:W-:-:S02]  /*2c30*/  FMNMX.FTZ R3, R126, R3, !PT ;  /* 0x000000037e037209 */ /* 0x000fc40007810000 */
[----:B------:R-:W-:Y:S02]  /*2c40*/  FSEL R132, R61, -INF , P4 ;  /* 0xff8000003d847808 */ /* 0x000fe40002000000 */
[----:B------:R-:W-:Y:S02]  /*2c50*/  FMNMX.FTZ R3, R128, R3, !PT ;  /* 0x0000000380037209 */ /* 0x000fe40007810000 */
[----:B------:R-:W-:Y:S02]  /*2c60*/  FSEL R58, R58, -INF , P2 ;  /* 0xff8000003a3a7808 */ /* 0x000fe40001000000 */
[----:B------:R-:W-:Y:S02]  /*2c70*/  ISETP.GT.AND P2, PT, R5, 0x51, PT ;  /* 0x000000510500780c */ /* 0x000fe40003f44270 */
[----:B------:R-:W-:Y:S02]  /*2c80*/  FMNMX.FTZ R3, R132, R3, !PT ;  /* 0x0000000384037209 */ /* 0x000fe40007810000 */
[----:B------:R-:W-:-:S02]  /*2c90*/  FSEL R62, R62, -INF , P5 ;  /* 0xff8000003e3e7808 */ /* 0x000fc40002800000 */
[----:B------:R-:W-:Y:S01]  /*2ca0*/  ISETP.GT.AND P5, PT, R5, 0x59, PT ;  /* 0x000000590500780c */ /* 0x000fe20003fa4270 */
[----:B------:R-:W-:Y:S02]  /*2cb0*/  WARPGROUP.DEPBAR.LE gsb0, 0x0 ;  /* 0x00008000000079c5 */ /* 0x000fe40000010000 */
[----:B------:R-:W-:Y:S01]  /*2cc0*/  WARPGROUP.ARRIVE ;  /* 0x00000000000079c5 */ /* 0x000fe20000000000 */
[----:B------:R-:W-:Y:S02]  /*2cd0*/  FSEL R116, R48, -INF , P3 ;  /* 0xff80000030747808 */ /* 0x000fe40001800000 */
[----:B------:R-:W-:Y:S02]  /*2ce0*/  FSEL R48, R59, -INF , P6 ;  /* 0xff8000003b307808 */ /* 0x000fe40003000000 */
[----:B------:R-:W-:Y:S01]  /*2cf0*/  ISETP.GT.AND P6, PT, R5, 0x58, PT ;  /* 0x000000580500780c */ /* 0x000fe20003fc4270 */
[----:B------:R-:W-:Y:S01]  /*2d00*/  HGMMA.64x16x16.F32.BF16 R40, gdesc[UR24], R40, gsb0 ;  /* 0x00200000182879f0 */ /* 0x000fe20008001828 */
[----:B------:R-:W-:Y:S01]  /*2d10*/  UMOV UR26, UR5 ;  /* 0x00000005001a7c82 */ /* 0x000fe20008000000 */
[----:B------:R-:W-:Y:S01]  /*2d20*/  UMOV UR27, 0x80000020 ;  /* 0x80000020001b7882 */ /* 0x000fe20000000000 */
[----:B------:R-:W-:-:S02]  /*2d30*/  FSEL R110, R49, -INF , P2 ;  /* 0xff800000316e7808 */ /* 0x000fc40001000000 */
[----:B------:R-:W-:Y:S02]  /*2d40*/  FMNMX.FTZ R3, R116, R3, !PT ;  /* 0x0000000374037209 */ /* 0x000fe40007810000 */
[----:B------:R-:W-:Y:S02]  /*2d50*/  FSEL R112, R52, -INF , P6 ;  /* 0xff80000034707808 */ /* 0x000fe40003000000 */
[----:B------:R-:W-:Y:S02]  /*2d60*/  FMNMX.FTZ R3, R110, R3, !PT ;  /* 0x000000036e037209 */ /* 0x000fe40007810000 */
[----:B------:R-:W-:Y:S02]  /*2d70*/  FSEL R52, R63, -INF , P4 ;  /* 0xff8000003f347808 */ /* 0x000fe40002000000 */
[----:B------:R-:W-:Y:S02]  /*2d80*/  ISETP.GT.AND P4, PT, R5, 0x60, PT ;  /* 0x000000600500780c */ /* 0x000fe40003f84270 */
[----:B------:R-:W-:-:S02]  /*2d90*/  FSEL R118, R53, -INF , P5 ;  /* 0xff80000035767808 */ /* 0x000fc40002800000 */
[----:B------:R-:W-:Y:S02]  /*2da0*/  FMNMX.FTZ R3, R112, R3, !PT ;  /* 0x0000000370037209 */ /* 0x000fe40007810000 */
[----:B------:R-:W-:Y:S02]  /*2db0*/  FSEL R50, R50, -INF , P3 ;  /* 0xff80000032327808 */ /* 0x000fe40001800000 */
[----:B------:R-:W-:Y:S02]  /*2dc0*/  ISETP.GT.AND P3, PT, R5, 0x61, PT ;  /* 0x000000610500780c */ /* 0x000fe40003f64270 */
        /* <DEDUP_REMOVED lines=14> */
[----:B------:R-:W-:Y:S01]  /*2eb0*/  FMNMX.FTZ R3, R134, R3, !PT ;  /* 0x0000000386037209 */ /* 0x000fe20007810000 */
[----:B------:R-:W-:Y:S01]  /*2ec0*/  ULDC UR4, c[0x0][0x988] ;  /* 0x0002620000047ab9 */ /* 0x000fe20000000800 */
[----:B------:R-:W-:-:S02]  /*2ed0*/  FSEL R138, R45, -INF , P1 ;  /* 0xff8000002d8a7808 */ /* 0x000fc40000800000 */
[----:B------:R-:W-:Y:S02]  /*2ee0*/  FMNMX.FTZ R3, R136, R3, !PT ;  /* 0x0000000388037209 */ /* 0x000fe40007810000 */
[C---:B------:R-:W-:Y:S02]  /*2ef0*/  ISETP.GT.AND P1, PT, R5.reuse, 0x71, PT ;  /* 0x000000710500780c */ /* 0x040fe40003f24270 */
[----:B------:R-:W-:Y:S02]  /*2f00*/  FMNMX.FTZ R3, R138, R3, !PT ;  /* 0x000000038a037209 */ /* 0x000fe40007810000 */
[----:B------:R-:W-:Y:S02]  /*2f10*/  FSEL R46, R46, -INF , P2 ;  /* 0xff8000002e2e7808 */ /* 0x000fe40001000000 */
[----:B------:R-:W-:Y:S02]  /*2f20*/  ISETP.GT.AND P2, PT, R5, 0x79, PT ;  /* 0x000000790500780c */ /* 0x000fe40003f44270 */
[----:B------:R-:W-:-:S02]  /*2f30*/  FSEL R42, R42, -INF , P4 ;  /* 0xff8000002a2a7808 */ /* 0x000fc40002000000 */
[----:B------:R-:W-:Y:S02]  /*2f40*/  ISETP.GT.AND P4, PT, R5, 0x81, PT ;  /* 0x000000810500780c */ /* 0x000fe40003f84270 */
[----:B------:R-:W-:Y:S02]  /*2f50*/  FSEL R40, R55, -INF , P5 ;  /* 0xff80000037287808 */ /* 0x000fe40002800000 */
[----:B------:R-:W-:Y:S02]  /*2f60*/  ISETP.GT.AND P5, PT, R5, 0x88, PT ;  /* 0x000000880500780c */ /* 0x000fe40003fa4270 */
[----:B------:R-:W-:Y:S02]  /*2f70*/  P2R R15, PR, RZ, 0x4 ;  /* 0x00000004ff0f7803 */ /* 0x000fe40000000000 */
[----:B------:R-:W-:Y:S01]  /*2f80*/  P2R R23, PR, RZ, 0x2 ;  /* 0x00000002ff177803 */ /* 0x000fe20000000000 */
[----:B------:R-:W-:Y:S02]  /*2f90*/  WARPGROUP.DEPBAR.LE gsb0, 0x0 ;  /* 0x00008000000079c5 */ /* 0x000fe40000010000 */
[----:B------:R-:W-:Y:S01]  /*2fa0*/  WARPGROUP.ARRIVE ;  /* 0x00000000000079c5 */ /* 0x000fe20000000000 */
[----:B------:R-:W-:-:S02]  /*2fb0*/  FSEL R140, R32, -INF , P0 ;  /* 0xff800000208c7808 */ /* 0x000fc40000000000 */
[----:B------:R-:W-:Y:S02]  /*2fc0*/  ISETP.GT.AND P0, PT, R5, 0x78, PT ;  /* 0x000000780500780c */ /* 0x000fe40003f04270 */
[----:B------:R-:W-:Y:S01]  /*2fd0*/  FSEL R142, R33, -INF , P1 ;  /* 0xff800000218e7808 */ /* 0x000fe20000800000 */
[----:B------:R-:W-:Y:S01]  /*2fe0*/  HGMMA.64x16x16.F32.BF16 R24, gdesc[UR24], R24, gsb0 ;  /* 0x00200000181879f0 */ /* 0x000fe20008001818 */
[----:B------:R-:W-:Y:S02]  /*2ff0*/  FMNMX.FTZ R3, R140, R3, !PT ;  /* 0x000000038c037209 */ /* 0x000fe40007810000 */
[----:B------:R-:W-:Y:S02]  /*3000*/  FSEL R51, R36, -INF , P0 ;  /* 0xff80000024337808 */ /* 0x000fe40000000000 */
[----:B------:R-:W-:Y:S01]  /*3010*/  FMNMX.FTZ R0, R142, R3, !PT ;  /* 0x000000038e007209 */ /* 0x000fe20007810000 */
[----:B------:R-:W-:Y:S01]  /*3020*/  IMAD.U32 R3, RZ, RZ, UR4 ;  /* 0x00000004ff037e24 */ /* 0x000fe2000f8e00ff */
[----:B------:R-:W-:-:S02]  /*3030*/  FSEL R32, R43, -INF , P3 ;  /* 0xff8000002b207808 */ /* 0x000fc40001800000 */
[----:B------:R-:W-:Y:S02]  /*3040*/  FSEL R57, R37, -INF , P2 ;  /* 0xff80000025397808 */ /* 0x000fe40001000000 */
[----:B------:R-:W-:Y:S02]  /*3050*/  FMNMX.FTZ R0, R51, R0, !PT ;  /* 0x0000000033007209 */ /* 0x000fe40007810000 */
[----:B------:R-:W-:Y:S02]  /*3060*/  ISETP.GT.AND P3, PT, R5, 0x80, PT ;  /* 0x000000800500780c */ /* 0x000fe40003f64270 */
[----:B------:R-:W-:Y:S02]  /*3070*/  FMNMX.FTZ R0, R57, R0, !PT ;  /* 0x0000000039007209 */ /* 0x000fe40007810000 */
[----:B------:R-:W-:Y:S02]  /*3080*/  P2R R21, PR, RZ, 0x1 ;  /* 0x00000001ff157803 */ /* 0x000fe40000000000 */
[----:B------:R-:W-:-:S02]  /*3090*/  ISETP.GT.AND P0, PT, R5, 0x69, PT ;  /* 0x000000690500780c */ /* 0x000fc40003f04270 */
[----:B------:R-:W-:-:S04]  /*30a0*/  ISETP.GT.AND P1, PT, R5, 0x70, PT ;  /* 0x000000700500780c */ /* 0x000fc80003f24270 */
[----:B------:R-:W-:Y:S02]  /*30b0*/  FSEL R34, R34, -INF , P1 ;  /* 0xff80000022227808 */ /* 0x000fe40000800000 */
[----:B------:R-:W-:Y:S01]  /*30c0*/  ISETP.NE.AND P1, PT, R23, RZ, PT ;  /* 0x000000ff1700720c */ /* 0x000fe20003f25270 */
[----:B------:R-:W-:Y:S02]  /*30d0*/  WARPGROUP.DEPBAR.LE gsb0, 0x0 ;  /* 0x00008000000079c5 */ /* 0x000fe40000010000 */
[----:B------:R-:W-:Y:S02]  /*30e0*/  FSEL R43, R24, -INF , P3 ;  /* 0xff800000182b7808 */ /* 0x000fe40001800000 */
[----:B------:R-:W-:Y:S02]  /*30f0*/  FSEL R55, R25, -INF , P4 ;  /* 0xff80000019377808 */ /* 0x000fe40002000000 */
[----:B------:R-:W-:Y:S02]  /*3100*/  FMNMX.FTZ R0, R43, R0, !PT ;  /* 0x000000002b007209 */ /* 0x000fe40007810000 */
[----:B------:R-:W-:-:S02]  /*3110*/  FSEL R45, R28, -INF , P5 ;  /* 0xff8000001c2d7808 */ /* 0x000fc40002800000 */
[----:B------:R-:W-:Y:S02]  /*3120*/  FMNMX.FTZ R0, R55, R0, !PT ;  /* 0x0000000037007209 */ /* 0x000fe40007810000 */
[----:B------:R-:W-:Y:S02]  /*3130*/  FSEL R49, R29, -INF , P6 ;  /* 0xff8000001d317808 */ /* 0x000fe40003000000 */
[----:B------:R-:W-:Y:S02]  /*3140*/  FMNMX.FTZ R0, R45, R0, !PT ;  /* 0x000000002d007209 */ /* 0x000fe40007810000 */
[----:B------:R-:W-:Y:S02]  /*3150*/  FSEL R24, R47, -INF , P0 ;  /* 0xff8000002f187808 */ /* 0x000fe40000000000 */
[----:B------:R-:W-:Y:S02]  /*3160*/  FMNMX.FTZ R11, R49, R0, !PT ;  /* 0x00000000310b7209 */ /* 0x000fe40007810000 */
[----:B------:R-:W-:-:S02]  /*3170*/  ISETP.NE.AND P0, PT, R21, RZ, PT ;  /* 0x000000ff1500720c */ /* 0x000fc40003f05270 */
[----:B------:R-:W-:Y:S01]  /*3180*/  FSEL R28, R35, -INF , P1 ;  /* 0xff800000231c7808 */ /* 0x000fe20000800000 */
[----:B------:R-:W0:Y:S01]  /*3190*/  SHFL.BFLY PT, R0, R11, 0x2, 0x1f ;  /* 0x0c401f000b007f89 */ /* 0x000e2200000e0000 */
[----:B------:R-:W-:Y:S02]  /*31a0*/  FSEL R38, R38, -INF , P0 ;  /* 0xff80000026267808 */ /* 0x000fe40000000000 */
[----:B------:R-:W-:Y:S02]  /*31b0*/  FSEL R26, R26, -INF , P3 ;  /* 0xff8000001a1a7808 */ /* 0x000fe40001800000 */
[----:B------:R-:W-:Y:S02]  /*31c0*/  ISETP.NE.AND P1, PT, R9, RZ, PT ;  /* 0x000000ff0900720c */ /* 0x000fe40003f25270 */
[----:B------:R-:W-:-:S11]  /*31d0*/  ISETP.NE.AND P0, PT, R7, RZ, PT ;  /* 0x000000ff0700720c */ /* 0x000fd60003f05270 */
[----:B------:R-:W-:-:S05]  /*31e0*/  @!P1 VIADD R4, R4, 0x31c40 ;  /* 0x00031c4004049836 */ /* 0x000fca0000000000 */
[----:B------:R-:W-:Y:S02]  /*31f0*/  @!P1 PRMT R4, RZ, 0x654, R4 ;  /* 0x00000654ff049816 */ /* 0x000fe40000000004 */
[----:B0-----:R-:W-:Y:S02]  /*3200*/  FMNMX.FTZ R13, R11, R0, !PT ;  /* 0x000000000b0d7209 */ /* 0x001fe40007810000 */
[----:B------:R-:W-:Y:S01]  /*3210*/  FMNMX.FTZ R11, R98, R99, !PT ;  /* 0x00000063620b7209 */ /* 0x000fe20007810000 */
[----:B------:R0:W-:Y:S02]  /*3220*/  @!P1 SYNCS.ARRIVE.TRANS64.RED.A1T0 RZ, [R4+URZ], RZ ;  /* 0x000000ff04ff99a7 */ /* 0x0001e4000810043f */
[----:B------:R-:W1:Y:S01]  /*3230*/  SHFL.BFLY PT, R0, R13, 0x1, 0x1f ;  /* 0x0c201f000d007f89 */ /* 0x000e6200000e0000 */
[----:B------:R-:W-:Y:S02]  /*3240*/  FMNMX.FTZ R11, R102, R11, !PT ;  /* 0x0000000b660b7209 */ /* 0x000fe40007810000 */
[----:B-1----:R-:W-:-:S02]  /*3250*/  FMNMX.FTZ R0, R13, R0, !PT ;  /* 0x000000000d007209 */ /* 0x002fc40007810000 */
[----:B------:R-:W-:Y:S02]  /*3260*/  FMNMX.FTZ R13, R6, R11, !PT ;  /* 0x0000000b060d7209 */ /* 0x000fe40007810000 */
[C---:B------:R-:W-:Y:S01]  /*3270*/  FSETP.NEU.FTZ.AND P2, PT, R0.reuse, -INF , PT ;  /* 0xff8000000000780b */ /* 0x040fe20003f5d000 */
[----:B------:R-:W-:Y:S01]  /*3280*/  FMUL.FTZ R53, R0, R3 ;  /* 0x0000000300357220 */ /* 0x000fe20000410000 */
[----:B------:R-:W-:-:S04]  /*3290*/  FMNMX.FTZ R13, R90, R13, !PT ;  /* 0x0000000d5a0d7209 */ /* 0x000fc80007810000 */
[----:B------:R-:W-:Y:S02]  /*32a0*/  FMNMX.FTZ R13, R8, R13, !PT ;  /* 0x0000000d080d7209 */ /* 0x000fe40007810000 */
[----:B------:R-:W-:Y:S02]  /*32b0*/  FSEL R53, R53, RZ, P2 ;  /* 0x000000ff35357208 */ /* 0x000fe40001000000 */
[----:B------:R-:W-:Y:S02]  /*32c0*/  FMNMX.FTZ R13, R94, R13, !PT ;  /* 0x0000000d5e0d7209 */ /* 0x000fe40007810000 */
[----:B------:R-:W-:Y:S01]  /*32d0*/  ISETP.NE.AND P2, PT, R15, RZ, PT ;  /* 0x000000ff0f00720c */ /* 0x000fe20003f45270 */
[--C-:B------:R-:W-:Y:S01]  /*32e0*/  FFMA.FTZ R60, R114, R3, -R53.reuse ;  /* 0x00000003723c7223 */ /* 0x100fe20000010835 */
[----:B------:R-:W-:Y:S01]  /*32f0*/  FMNMX.FTZ R13, R10, R13, !PT ;  /* 0x0000000d0a0d7209 */ /* 0x000fe20007810000 */
[-CC-:B------:R-:W-:Y:S01]  /*3300*/  FFMA.FTZ R120, R120, R3.reuse, -R53.reuse ;  /* 0x0000000378787223 */ /* 0x180fe20000010835 */
[----:B------:R-:W-:Y:S01]  /*3310*/  FSEL R114, R39, -INF , P2 ;  /* 0xff80000027727808 */ /* 0x000fe20001000000 */
        /* <DEDUP_REMOVED lines=11> */
[-CC-:B------:R-:W-:Y:S01]  /*33d0*/  FFMA.FTZ R5, R96, R3.reuse, -R53.reuse ;  /* 0x0000000360057223 */ /* 0x180fe20000010835 */
[--C-:B------:R-:W-:Y:S01]  /*33e0*/  FFMA.FTZ R76, R97, R3, -R53.reuse ;  /* 0x00000003614c7223 */ /* 0x100fe20000010835 */
[----:B------:R-:W-:Y:S01]  /*33f0*/  FMNMX.FTZ R13, R14, R13, !PT ;  /* 0x0000000d0e0d7209 */ /* 0x000fe20007810000 */
[-CC-:B------:R-:W-:Y:S01]  /*3400*/  FFMA.FTZ R7, R100, R3.reuse, -R53.reuse ;  /* 0x0000000364077223 */ /* 0x180fe20000010835 */
[--C-:B------:R-:W-:Y:S01]  /*3410*/  FFMA.FTZ R96, R68, R3, -R53.reuse ;  /* 0x0000000344607223 */ /* 0x100fe20000010835 */
[----:B------:R-:W-:Y:S01]  /*3420*/  MUFU.EX2 R9, R9 ;  /* 0x0000000900097308 */ /* 0x000fe20000000800 */
        /* <DEDUP_REMOVED lines=15> */
[----:B------:R-:W0:Y:S01]  /*3520*/  MUFU.EX2 R76, R76 ;  /* 0x0000004c004c7308 */ /* 0x000e220000000800 */
        /* <DEDUP_REMOVED lines=10> */
[----:B------:R-:W-:-:S02]  /*35d0*/  FFMA.FTZ R45, R45, R3, -R53 ;  /* 0x000000032d2d7223 */ /* 0x000fc40000010835 */
[----:B------:R-:W-:-:S03]  /*35e0*/  FMNMX.FTZ R21, R52, R15, !PT ;  /* 0x0000000f34157209 */ /* 0x000fc60007810000 */
[----:B------:R1:W-:Y:S01]  /*35f0*/  MUFU.EX2 R15, R120 ;  /* 0x00000078000f7308 */ /* 0x0003e20000000800 */
[----:B------:R-:W-:Y:S02]  /*3600*/  FMNMX.FTZ R21, R50, R21, !PT ;  /* 0x0000001532157209 */ /* 0x000fe40007810000 */
[----:B0-----:R-:W-:Y:S02]  /*3610*/  F2FP.BF16.F32.PACK_AB R4, R76, R5 ;  /* 0x000000054c04723e */ /* 0x001fe400000010ff */
[----:B------:R-:W-:-:S03]  /*3620*/  FMNMX.FTZ R21, R56, R21, !PT ;  /* 0x0000001538157209 */ /* 0x000fc60007810000 */
[----:B------:R-:W-:Y:S01]  /*3630*/  MUFU.EX2 R96, R96 ;  /* 0x0000006000607308 */ /* 0x000fe20000000800 */
[----:B------:R-:W-:Y:S02]  /*3640*/  FMNMX.FTZ R21, R54, R21, !PT ;  /* 0x0000001536157209 */ /* 0x000fe40007810000 */
[----:B-1----:R-:W-:Y:S02]  /*3650*/  FSEL R120, R30, -INF , P5 ;  /* 0xff8000001e787808 */ /* 0x002fe40002800000 */
[----:B------:R-:W-:-:S03]  /*3660*/  FMNMX.FTZ R21, R40, R21, !PT ;  /* 0x0000001528157209 */ /* 0x000fc60007810000 */
[----:B------:R-:W-:Y:S01]  /*3670*/  MUFU.EX2 R88, R88 ;  /* 0x0000005800587308 */ /* 0x000fe20000000800 */
[----:B------:R-:W-:-:S04]  /*3680*/  FMNMX.FTZ R21, R42, R21, !PT ;  /* 0x000000152a157209 */ /* 0x000fc80007810000 */
[----:B------:R-:W-:-:S03]  /*3690*/  FMNMX.FTZ R21, R32, R21, !PT ;  /* 0x0000001520157209 */ /* 0x000fc60007810000 */
[----:B------:R0:W-:Y:S01]  /*36a0*/  MUFU.EX2 R11, R92 ;  /* 0x0000005c000b7308 */ /* 0x0001e20000000800 */
[----:B------:R-:W-:-:S04]  /*36b0*/  FMNMX.FTZ R21, R46, R21, !PT ;  /* 0x000000152e157209 */ /* 0x000fc80007810000 */
[----:B------:R-:W-:-:S03]  /*36c0*/  FMNMX.FTZ R33, R24, R21, !PT ;  /* 0x0000001518217209 */ /* 0x000fc60007810000 */
[----:B------:R-:W-:Y:S01]  /*36d0*/  MUFU.EX2 R44, R44 ;  /* 0x0000002c002c7308 */ /* 0x000fe20000000800 */
[----:B------:R-:W-:Y:S01]  /*36e0*/  FMNMX.FTZ R33, R34, R33, !PT ;  /* 0x0000002122217209 */ /* 0x000fe20007810000 */
[----:B0-----:R-:W-:-:S03]  /*36f0*/  FFMA.FTZ R92, R134, R3, -R53 ;  /* 0x00000003865c7223 */ /* 0x001fc60000010835 */
[----:B------:R-:W-:-:S03]  /*3700*/  FMNMX.FTZ R33, R28, R33, !PT ;  /* 0x000000211c217209 */ /* 0x000fc60007810000 */
[----:B------:R-:W-:Y:S01]  /*3710*/  MUFU.EX2 R29, R29 ;  /* 0x0000001d001d7308 */ /* 0x000fe20000000800 */
[----:B------:R-:W-:-:S04]  /*3720*/  FMNMX.FTZ R33, R38, R33, !PT ;  /* 0x0000002126217209 */ /* 0x000fc80007810000 */
[----:B------:R-:W-:-:S03]  /*3730*/  FMNMX.FTZ R35, R114, R33, !PT ;  /* 0x0000002172237209 */ /* 0x000fc60007810000 */
[----:B------:R-:W-:Y:S01]  /*3740*/  MUFU.EX2 R80, R80 ;  /* 0x0000005000507308 */ /* 0x000fe20000000800 */
[----:B------:R-:W-:-:S04]  /*3750*/  FMNMX.FTZ R35, R26, R35, !PT ;  /* 0x000000231a237209 */ /* 0x000fc80007810000 */
[----:B------:R-:W-:-:S03]  /*3760*/  FMNMX.FTZ R35, R116, R35, !PT ;  /* 0x0000002374237209 */ /* 0x000fc60007810000 */
[----:B------:R0:W-:Y:S01]  /*3770*/  MUFU.EX2 R13, R72 ;  /* 0x00000048000d7308 */ /* 0x0001e20000000800 */
[----:B------:R-:W-:-:S04]  /*3780*/  FMNMX.FTZ R35, R120, R35, !PT ;  /* 0x0000002378237209 */ /* 0x000fc80007810000 */
[----:B------:R-:W-:-:S03]  /*3790*/  FMNMX.FTZ R35, R122, R35, !PT ;  /* 0x000000237a237209 */ /* 0x000fc60007810000 */
[----:B------:R1:W-:Y:S01]  /*37a0*/  MUFU.EX2 R33, R37 ;  /* 0x0000002500217308 */ /* 0x0003e20000000800 */
[-CC-:B0-----:R-:W-:Y:S01]  /*37b0*/  FFMA.FTZ R72, R132, R3.reuse, -R53.reuse ;  /* 0x0000000384487223 */ /* 0x181fe20000010835 */
[----:B------:R-:W0:Y:S06]  /*37c0*/  SHFL.BFLY PT, R30, R35, 0x2, 0x1f ;  /* 0x0c401f00231e7f89 */ /* 0x000e2c00000e0000 */
[----:B------:R-:W-:Y:S01]  /*37d0*/  MUFU.EX2 R25, R25 ;  /* 0x0000001900197308 */ /* 0x000fe20000000800 */
[----:B-1----:R-:W-:-:S07]  /*37e0*/  FFMA.FTZ R37, R136, R3, -R53 ;  /* 0x0000000388257223 */ /* 0x002fce0000010835 */
[----:B------:R-:W-:Y:S08]  /*37f0*/  MUFU.EX2 R70, R70 ;  /* 0x0000004600467308 */ /* 0x000ff00000000800 */
[----:B------:R-:W-:Y:S01]  /*3800*/  MUFU.EX2 R60, R60 ;  /* 0x0000003c003c7308 */ /* 0x000fe20000000800 */
[----:B0-----:R-:W-:Y:S01]  /*3810*/  FMNMX.FTZ R27, R35, R30, !PT ;  /* 0x0000001e231b7209 */ /* 0x001fe20007810000 */
[-CC-:B------:R-:W-:Y:S01]  /*3820*/  FFMA.FTZ R30, R43, R3.reuse, -R53.reuse ;  /* 0x000000032b1e7223 */ /* 0x180fe20000010835 */
[-CC-:B------:R-:W-:Y:S01]  /*3830*/  FFMA.FTZ R35, R140, R3.reuse, -R53.reuse ;  /* 0x000000038c237223 */ /* 0x180fe20000010835 */
[----:B------:R-:W-:-:S02]  /*3840*/  FFMA.FTZ R43, R55, R3, -R53 ;  /* 0x00000003372b7223 */ /* 0x000fc40000010835 */
[----:B------:R-:W0:Y:S02]  /*3850*/  SHFL.BFLY PT, R110, R27, 0x1, 0x1f ;  /* 0x0c201f001b6e7f89 */ /* 0x000e2400000e0000 */
[----:B------:R-:W-:Y:S08]  /*3860*/  MUFU.EX2 R36, R36 ;  /* 0x0000002400247308 */ /* 0x000ff00000000800 */
[----:B------:R-:W-:Y:S08]  /*3870*/  MUFU.EX2 R23, R23 ;  /* 0x0000001700177308 */ /* 0x000ff00000000800 */
[----:B------:R-:W-:Y:S01]  /*3880*/  MUFU.EX2 R68, R68 ;  /* 0x0000004400447308 */ /* 0x000fe20000000800 */
[----:B0-----:R-:W-:Y:S01]  /*3890*/  FMNMX.FTZ R73, R27, R110, !PT ;  /* 0x0000006e1b497209 */ /* 0x001fe20007810000 */
[----:B------:R-:W-:-:S06]  /*38a0*/  FFMA.FTZ R110, R49, R3, -R53 ;  /* 0x00000003316e7223 */ /* 0x000fcc0000010835 */
[----:B------:R-:W-:Y:S01]  /*38b0*/  MUFU.EX2 R21, R128 ;  /* 0x0000008000157308 */ /* 0x000fe20000000800 */
[C---:B------:R-:W-:Y:S01]  /*38c0*/  FSETP.NEU.FTZ.AND P2, PT, R73.reuse, -INF , PT ;  /* 0xff8000004900780b */ /* 0x040fe20003f5d000 */
[----:B------:R-:W-:-:S05]  /*38d0*/  FMUL.FTZ R27, R73, R3 ;  /* 0x00000003491b7220 */ /* 0x000fca0000410000 */
[----:B------:R-:W-:Y:S01]  /*38e0*/  FSEL R27, R27, RZ, P2 ;  /* 0x000000ff1b1b7208 */ /* 0x000fe20001000000 */
[----:B------:R-:W-:Y:S01]  /*38f0*/  MUFU.EX2 R72, R72 ;  /* 0x0000004800487308 */ /* 0x000fe20000000800 */
[----:B------:R-:W-:Y:S01]  /*3900*/  ISETP.GE.AND P2, PT, R64, 0x91, PT ;  /* 0x000000914000780c */ /* 0x000fe20003f46270 */
[----:B------:R-:W-:Y:S02]  /*3910*/  IMAD.MOV.U32 R64, RZ, RZ, R71 ;  /* 0x000000ffff407224 */ /* 0x000fe400078e0047 */
[-CC-:B------:R-:W-:Y:S01]  /*3920*/  FFMA.FTZ R98, R98, R3.reuse, -R27.reuse ;  /* 0x0000000362627223 */ /* 0x180fe2000001081b */
[-CC-:B------:R-:W-:Y:S01]  /*3930*/  FFMA.FTZ R99, R99, R3.reuse, -R27.reuse ;  /* 0x0000000363637223 */ /* 0x180fe2000001081b */
[-CC-:B------:R-:W-:Y:S01]  /*3940*/  FFMA.FTZ R102, R102, R3.reuse, -R27.reuse ;  /* 0x0000000366667223 */ /* 0x180fe2000001081b */
[-CC-:B------:R-:W-:Y:S01]  /*3950*/  FFMA.FTZ R6, R6, R3.reuse, -R27.reuse ;  /* 0x0000000306067223 */ /* 0x180fe2000001081b */
[-CC-:B------:R-:W-:Y:S01]  /*3960*/  FFMA.FTZ R47, R90, R3.reuse, -R27.reuse ;  /* 0x000000035a2f7223 */ /* 0x180fe2000001081b */
[-CC-:B------:R-:W-:Y:S01]  /*3970*/  FFMA.FTZ R90, R8, R3.reuse, -R27.reuse ;  /* 0x00000003085a7223 */ /* 0x180fe2000001081b */
[----:B------:R-:W-:Y:S01]  /*3980*/  MUFU.EX2 R98, R98 ;  /* 0x0000006200627308 */ /* 0x000fe20000000800 */
[-CC-:B------:R-:W-:Y:S01]  /*3990*/  FFMA.FTZ R49, R94, R3.reuse, -R27.reuse ;  /* 0x000000035e317223 */ /* 0x180fe2000001081b */
[-CC-:B------:R-:W-:Y:S01]  /*39a0*/  FFMA.FTZ R94, R10, R3.reuse, -R27.reuse ;  /* 0x000000030a5e7223 */ /* 0x180fe2000001081b */
[-CC-:B------:R-:W-:Y:S01]  /*39b0*/  FFMA.FTZ R51, R82, R3.reuse, -R27.reuse ;  /* 0x0000000352337223 */ /* 0x180fe2000001081b */
[-CC-:B------:R-:W-:Y:S01]  /*39c0*/  FFMA.FTZ R82, R12, R3.reuse, -R27.reuse ;  /* 0x000000030c527223 */ /* 0x180fe2000001081b */
[-CC-:B------:R-:W-:Y:S01]  /*39d0*/  FFMA.FTZ R12, R86, R3.reuse, -R27.reuse ;  /* 0x00000003560c7223 */ /* 0x180fe2000001081b */
[-CC-:B------:R-:W-:Y:S01]  /*39e0*/  FFMA.FTZ R53, R14, R3.reuse, -R27.reuse ;  /* 0x000000030e357223 */ /* 0x180fe2000001081b */
[-CC-:B------:R-:W-:Y:S01]  /*39f0*/  FFMA.FTZ R14, R74, R3.reuse, -R27.reuse ;  /* 0x000000034a0e7223 */ /* 0x180fe2000001081b */
[----:B------:R-:W0:Y:S01]  /*3a00*/  MUFU.EX2 R99, R99 ;  /* 0x0000006300637308 */ /* 0x000e220000000800 */
[-CC-:B------:R-:W-:Y:S01]  /*3a10*/  FFMA.FTZ R55, R20, R3.reuse, -R27.reuse ;  /* 0x0000000314377223 */ /* 0x180fe2000001081b */
[-CC-:B------:R-:W-:Y:S01]  /*3a20*/  FFMA.FTZ R57, R78, R3.reuse, -R27.reuse ;  /* 0x000000034e397223 */ /* 0x180fe2000001081b */
[-CC-:B------:R-:W-:Y:S01]  /*3a30*/  FFMA.FTZ R66, R66, R3.reuse, -R27.reuse ;  /* 0x0000000342427223 */ /* 0x180fe2000001081b */
[-CC-:B------:R-:W-:Y:S01]  /*3a40*/  FFMA.FTZ R20, R58, R3.reuse, -R27.reuse ;  /* 0x000000033a147223 */ /* 0x180fe2000001081b */
[-CC-:B------:R-:W-:Y:S01]  /*3a50*/  FFMA.FTZ R59, R48, R3.reuse, -R27.reuse ;  /* 0x00000003303b7223 */ /* 0x180fe2000001081b */
[-CC-:B------:R-:W-:Y:S01]  /*3a60*/  FFMA.FTZ R61, R52, R3.reuse, -R27.reuse ;  /* 0x00000003343d7223 */ /* 0x180fe2000001081b */
[-CC-:B------:R-:W-:Y:S01]  /*3a70*/  FFMA.FTZ R48, R62, R3.reuse, -R27.reuse ;  /* 0x000000033e307223 */ /* 0x180fe2000001081b */
[----:B------:R-:W1:Y:S01]  /*3a80*/  MUFU.EX2 R102, R102 ;  /* 0x0000006600667308 */ /* 0x000e620000000800 */
[-CC-:B------:R-:W-:Y:S01]  /*3a90*/  FFMA.FTZ R50, R50, R3.reuse, -R27.reuse ;  /* 0x0000000332327223 */ /* 0x180fe2000001081b */
[-CC-:B------:R-:W-:Y:S01]  /*3aa0*/  FFMA.FTZ R63, R56, R3.reuse, -R27.reuse ;  /* 0x00000003383f7223 */ /* 0x180fe2000001081b */
[-CC-:B------:R-:W-:Y:S01]  /*3ab0*/  FFMA.FTZ R54, R54, R3.reuse, -R27.reuse ;  /* 0x0000000336367223 */ /* 0x180fe2000001081b */
[-CC-:B------:R-:W-:Y:S01]  /*3ac0*/  FFMA.FTZ R42, R42, R3.reuse, -R27.reuse ;  /* 0x000000032a2a7223 */ /* 0x180fe2000001081b */
[-CC-:B------:R-:W-:Y:S01]  /*3ad0*/  FFMA.FTZ R24, R24, R3.reuse, -R27.reuse ;  /* 0x0000000318187223 */ /* 0x180fe2000001081b */
[-CC-:B------:R-:W-:Y:S01]  /*3ae0*/  FFMA.FTZ R34, R34, R3.reuse, -R27.reuse ;  /* 0x0000000322227223 */ /* 0x180fe2000001081b */
[-C--:B------:R-:W-:Y:S01]  /*3af0*/  FFMA.FTZ R38, R38, R3.reuse, -R27 ;  /* 0x0000000326267223 */ /* 0x080fe2000001081b */
[----:B------:R2:W3:Y:S01]  /*3b00*/  MUFU.EX2 R65, R6 ;  /* 0x0000000600417308 */ /* 0x0004e20000000800 */
[----:B0-----:R-:W-:Y:S01]  /*3b10*/  FADD.FTZ R67, R98, R99 ;  /* 0x0000006362437221 */ /* 0x001fe20000010000 */
[-CC-:B------:R-:W-:Y:S01]  /*3b20*/  FFMA.FTZ R114, R114, R3.reuse, -R27.reuse ;  /* 0x0000000372727223 */ /* 0x180fe2000001081b */
[-CC-:B------:R-:W-:Y:S01]  /*3b30*/  FFMA.FTZ R52, R26, R3.reuse, -R27.reuse ;  /* 0x000000031a347223 */ /* 0x180fe2000001081b */
[-CC-:B------:R-:W-:Y:S01]  /*3b40*/  FFMA.FTZ R116, R116, R3.reuse, -R27.reuse ;  /* 0x0000000374747223 */ /* 0x180fe2000001081b */
[-CC-:B------:R-:W-:Y:S01]  /*3b50*/  FFMA.FTZ R120, R120, R3.reuse, -R27.reuse ;  /* 0x0000000378787223 */ /* 0x180fe2000001081b */
[-C--:B------:R-:W-:Y:S01]  /*3b60*/  FFMA.FTZ R122, R122, R3.reuse, -R27 ;  /* 0x000000037a7a7223 */ /* 0x080fe2000001081b */
[----:B------:R-:W-:Y:S01]  /*3b70*/  IMAD.MOV.U32 R62, RZ, RZ, R71 ;  /* 0x000000ffff3e7224 */ /* 0x000fe200078e0047 */
[----:B------:R-:W0:Y:S01]  /*3b80*/  MUFU.EX2 R47, R47 ;  /* 0x0000002f002f7308 */ /* 0x000e220000000800 */
[----:B--2---:R-:W-:Y:S01]  /*3b90*/  FADD.FTZ R6, R5, R76 ;  /* 0x0000004c05067221 */ /* 0x004fe20000010000 */
[----:B-1----:R-:W-:Y:S01]  /*3ba0*/  FADD.FTZ R8, R102, R67 ;  /* 0x0000004366087221 */ /* 0x002fe20000010000 */
[-CC-:B------:R-:W-:Y:S01]  /*3bb0*/  FFMA.FTZ R67, R32, R3.reuse, -R27.reuse ;  /* 0x0000000320437223 */ /* 0x180fe2000001081b */
[--C-:B------:R-:W-:Y:S01]  /*3bc0*/  FFMA.FTZ R32, R46, R3, -R27.reuse ;  /* 0x000000032e207223 */ /* 0x100fe2000001081b */
[----:B------:R-:W-:Y:S01]  /*3bd0*/  FADD.FTZ R69, R7, R6 ;  /* 0x0000000607457221 */ /* 0x000fe20000010000 */
[----:B------:R-:W-:Y:S01]  /*3be0*/  F2FP.BF16.F32.PACK_AB R6, R96, R7 ;  /* 0x000000076006723e */ /* 0x000fe200000010ff */
[-C--:B------:R-:W-:Y:S01]  /*3bf0*/  FFMA.FTZ R46, R28, R3.reuse, -R27 ;  /* 0x000000031c2e7223 */ /* 0x080fe2000001081b */
[----:B------:R-:W1:Y:S01]  /*3c00*/  MUFU.EX2 R90, R90 ;  /* 0x0000005a005a7308 */ /* 0x000e620000000800 */
[----:B------:R-:W-:Y:S01]  /*3c10*/  FADD.FTZ R10, R96, R69 ;  /* 0x00000045600a7221 */ /* 0x000fe20000010000 */
[C---:B---3--:R-:W-:Y:S01]  /*3c20*/  FADD.FTZ R8, R65.reuse, R8 ;  /* 0x0000000841087221 */ /* 0x048fe20000010000 */
[----:B------:R-:W-:Y:S01]  /*3c30*/  F2FP.BF16.F32.PACK_AB R7, R65, R102 ;  /* 0x000000664107723e */ /* 0x000fe200000010ff */
[----:B------:R-:W-:Y:S01]  /*3c40*/  FFMA.FTZ R65, R40, R3, -R27 ;  /* 0x0000000328417223 */ /* 0x000fe2000001081b */
[----:B------:R-:W-:Y:S01]  /*3c50*/  FADD.FTZ R69, R9, R10 ;  /* 0x0000000a09457221 */ /* 0x000fe20000010000 */
[----:B------:R-:W-:Y:S01]  /*3c60*/  F2FP.BF16.F32.PACK_AB R5, R99, R98 ;  /* 0x000000626305723e */ /* 0x000fe200000010ff */
[----:B------:R-:W-:Y:S01]  /*3c70*/  IMAD.MOV.U32 R58, RZ, RZ, R71 ;  /* 0x000000ffff3a7224 */ /* 0x000fe200078e0047 */
[----:B------:R-:W2:Y:S01]  /*3c80*/  MUFU.EX2 R49, R49 ;  /* 0x0000003100317308 */ /* 0x000ea20000000800 */
[----:B0-----:R-:W-:Y:S01]  /*3c90*/  FADD.FTZ R75, R47, R8 ;  /* 0x000000082f4b7221 */ /* 0x001fe20000010000 */
[----:B------:R-:W-:Y:S01]  /*3ca0*/  FADD.FTZ R8, R88, R69 ;  /* 0x0000004558087221 */ /* 0x000fe20000010000 */
[----:B------:R0:W-:Y:S01]  /*3cb0*/  STSM.16.M88.4 [R2+0x24300], R4 ;  /* 0x0243000402007844 */ /* 0x0001e20000000200 */
[----:B------:R-:W-:-:S02]  /*3cc0*/  IMAD.MOV.U32 R56, RZ, RZ, R71 ;  /* 0x000000ffff387224 */ /* 0x000fc400078e0047 */
[----:B------:R-:W-:Y:S02]  /*3cd0*/  FADD.FTZ R69, R11, R8 ;  /* 0x000000080b457221 */ /* 0x000fe40000010000 */
[----:B------:R-:W3:Y:S01]  /*3ce0*/  MUFU.EX2 R94, R94 ;  /* 0x0000005e005e7308 */ /* 0x000ee20000000800 */
[----:B-1----:R-:W-:Y:S01]  /*3cf0*/  FADD.FTZ R10, R90, R75 ;  /* 0x0000004b5a0a7221 */ /* 0x002fe20000010000 */
[----:B------:R-:W-:-:S04]  /*3d00*/  FADD.FTZ R8, R44, R69 ;  /* 0x000000452c087221 */ /* 0x000fc80000010000 */
[----:B------:R-:W-:Y:S02]  /*3d10*/  FADD.FTZ R69, R29, R8 ;  /* 0x000000081d457221 */ /* 0x000fe40000010000 */
[----:B------:R-:W1:Y:S01]  /*3d20*/  MUFU.EX2 R51, R51 ;  /* 0x0000003300337308 */ /* 0x000e620000000800 */
[----:B--2---:R-:W-:Y:S01]  /*3d30*/  FADD.FTZ R75, R49, R10 ;  /* 0x0000000a314b7221 */ /* 0x004fe20000010000 */
[C---:B------:R-:W-:Y:S01]  /*3d40*/  FADD.FTZ R8, R80.reuse, R69 ;  /* 0x0000004550087221 */ /* 0x040fe20000010000 */
[----:B0-----:R-:W-:Y:S01]  /*3d50*/  F2FP.BF16.F32.PACK_AB R4, R80, R29 ;  /* 0x0000001d5004723e */ /* 0x001fe200000010ff */
[----:B------:R-:W-:Y:S02]  /*3d60*/  IMAD.MOV.U32 R29, RZ, RZ, R71 ;  /* 0x000000ffff1d7224 */ /* 0x000fe400078e0047 */
[----:B------:R-:W-:Y:S02]  /*3d70*/  FADD.FTZ R69, R25, R8 ;  /* 0x0000000819457221 */ /* 0x000fe40000010000 */
[----:B------:R-:W0:Y:S01]  /*3d80*/  MUFU.EX2 R82, R82 ;  /* 0x0000005200527308 */ /* 0x000e220000000800 */
[----:B---3--:R-:W-:-:S07]  /*3d90*/  FADD.FTZ R10, R94, R75 ;  /* 0x0000004b5e0a7221 */ /* 0x008fce0000010000 */
[----:B------:R-:W2:Y:S01]  /*3da0*/  MUFU.EX2 R12, R12 ;  /* 0x0000000c000c7308 */ /* 0x000ea20000000800 */
[----:B-1----:R-:W-:Y:S01]  /*3db0*/  FADD.FTZ R75, R51, R10 ;  /* 0x0000000a334b7221 */ /* 0x002fe20000010000 */
[----:B------:R-:W-:-:S04]  /*3dc0*/  FADD.FTZ R10, R70, R69 ;  /* 0x00000045460a7221 */ /* 0x000fc80000010000 */
[----:B------:R-:W-:Y:S01]  /*3dd0*/  FADD.FTZ R69, R13, R10 ;  /* 0x0000000a0d457221 */ /* 0x000fe20000010000 */
[----:B------:R-:W-:Y:S01]  /*3de0*/  F2FP.BF16.F32.PACK_AB R10, R44, R11 ;  /* 0x0000000b2c0a723e */ /* 0x000fe200000010ff */
[----:B------:R-:W1:Y:S01]  /*3df0*/  MUFU.EX2 R53, R53 ;  /* 0x0000003500357308 */ /* 0x000e620000000800 */
[----:B0-----:R-:W-:Y:S01]  /*3e00*/  FADD.FTZ R75, R82, R75 ;  /* 0x0000004b524b7221 */ /* 0x001fe20000010000 */
[----:B------:R-:W-:Y:S01]  /*3e10*/  F2FP.BF16.F32.PACK_AB R11, R94, R49 ;  /* 0x000000315e0b723e */ /* 0x000fe200000010ff */
[--C-:B------:R-:W-:Y:S02]  /*3e20*/  IMAD.MOV.U32 R49, RZ, RZ, R71.reuse ;  /* 0x000000ffff317224 */ /* 0x100fe400078e0047 */
[----:B------:R-:W-:-:S03]  /*3e30*/  IMAD.MOV.U32 R44, RZ, RZ, R71 ;  /* 0x000000ffff2c7224 */ /* 0x000fc600078e0047 */
[----:B------:R-:W0:Y:S01]  /*3e40*/  MUFU.EX2 R14, R14 ;  /* 0x0000000e000e7308 */ /* 0x000e220000000800 */
[----:B--2---:R-:W-:-:S07]  /*3e50*/  FADD.FTZ R8, R12, R75 ;  /* 0x0000004b0c087221 */ /* 0x004fce0000010000 */
[----:B------:R-:W2:Y:S01]  /*3e60*/  MUFU.EX2 R55, R55 ;  /* 0x0000003700377308 */ /* 0x000ea20000000800 */
[----:B-1----:R-:W-:Y:S01]  /*3e70*/  FADD.FTZ R27, R53, R8 ;  /* 0x00000008351b7221 */ /* 0x002fe20000010000 */
[----:B------:R-:W-:Y:S02]  /*3e80*/  F2FP.BF16.F32.PACK_AB R8, R88, R9 ;  /* 0x000000095808723e */ /* 0x000fe400000010ff */
[----:B------:R-:W-:-:S04]  /*3e90*/  F2FP.BF16.F32.PACK_AB R9, R90, R47 ;  /* 0x0000002f5a09723e */ /* 0x000fc800000010ff */
[----:B------:R-:W1:Y:S01]  /*3ea0*/  MUFU.EX2 R57, R57 ;  /* 0x0000003900397308 */ /* 0x000e620000000800 */
[----:B0-----:R-:W-:Y:S01]  /*3eb0*/  FADD.FTZ R26, R14, R27 ;  /* 0x0000001b0e1a7221 */ /* 0x001fe20000010000 */
[----:B------:R-:W-:Y:S06]  /*3ec0*/  STSM.16.M88.4 [R2+0x25b00], R8 ;  /* 0x025b000802007844 */ /* 0x000fec0000000200 */
[----:B------:R-:W0:Y:S01]  /*3ed0*/  MUFU.EX2 R66, R66 ;  /* 0x0000004200427308 */ /* 0x000e220000000800 */
[----:B--2---:R-:W-:-:S07]  /*3ee0*/  FADD.FTZ R26, R55, R26 ;  /* 0x0000001a371a7221 */ /* 0x004fce0000010000 */
[----:B------:R-:W2:Y:S01]  /*3ef0*/  MUFU.EX2 R20, R20 ;  /* 0x0000001400147308 */ /* 0x000ea20000000800 */
[----:B-1----:R-:W-:-:S07]  /*3f00*/  FADD.FTZ R7, R57, R26 ;  /* 0x0000001a39077221 */ /* 0x002fce0000010000 */
[----:B------:R1:W-:Y:S01]  /*3f10*/  MUFU.EX2 R28, R42 ;  /* 0x0000002a001c7308 */ /* 0x0003e20000000800 */
[----:B0-----:R-:W-:-:S07]  /*3f20*/  FADD.FTZ R7, R66, R7 ;  /* 0x0000000742077221 */ /* 0x001fce0000010000 */
[----:B------:R-:W0:Y:S01]  /*3f30*/  MUFU.EX2 R59, R59 ;  /* 0x0000003b003b7308 */ /* 0x000e220000000800 */
[----:B-1----:R-:W-:Y:S01]  /*3f40*/  FADD.FTZ R42, R60, R69 ;  /* 0x000000453c2a7221 */ /* 0x002fe20000010000 */
[----:B------:R-:W-:-:S03]  /*3f50*/  IMAD.MOV.U32 R69, RZ, RZ, R71 ;  /* 0x000000ffff457224 */ /* 0x000fc600078e0047 */
[----:B------:R-:W-:Y:S01]  /*3f60*/  FADD.FTZ R5, R15, R42 ;  /* 0x0000002a0f057221 */ /* 0x000fe20000010000 */
[----:B------:R-:W-:Y:S02]  /*3f70*/  IMAD.MOV.U32 R42, RZ, RZ, R71 ;  /* 0x000000ffff2a7224 */ /* 0x000fe400078e0047 */
[----:B------:R-:W1:Y:S01]  /*3f80*/  MUFU.EX2 R48, R48 ;  /* 0x0000003000307308 */ /* 0x000e620000000800 */
[----:B------:R-:W-:Y:S01]  /*3f90*/  FADD.FTZ R6, R36, R5 ;  /* 0x0000000524067221 */ /* 0x000fe20000010000 */
[----:B------:R-:W-:Y:S01]  /*3fa0*/  F2FP.BF16.F32.PACK_AB R5, R82, R51 ;  /* 0x000000335205723e */ /* 0x000fe200000010ff */
[--C-:B------:R-:W-:Y:S02]  /*3fb0*/  IMAD.MOV.U32 R51, RZ, RZ, R71.reuse ;  /* 0x000000ffff337224 */ /* 0x100fe400078e0047 */
[----:B------:R-:W-:Y:S01]  /*3fc0*/  FADD.FTZ R27, R23, R6 ;  /* 0x00000006171b7221 */ /* 0x000fe20000010000 */
[----:B------:R-:W-:Y:S01]  /*3fd0*/  F2FP.BF16.F32.PACK_AB R6, R70, R25 ;  /* 0x000000194606723e */ /* 0x000fe200000010ff */
[----:B------:R-:W-:Y:S01]  /*3fe0*/  IMAD.MOV.U32 R70, RZ, RZ, R71 ;  /* 0x000000ffff467224 */ /* 0x000fe200078e0047 */
[----:B------:R-:W3:Y:S01]  /*3ff0*/  MUFU.EX2 R61, R61 ;  /* 0x0000003d003d7308 */ /* 0x000ee20000000800 */
[----:B------:R-:W-:-:S04]  /*4000*/  FADD.FTZ R26, R68, R27 ;  /* 0x0000001b441a7221 */ /* 0x000fc80000010000 */
[----:B------:R-:W-:-:S03]  /*4010*/  FADD.FTZ R27, R21, R26 ;  /* 0x0000001a151b7221 */ /* 0x000fc60000010000 */
[----:B------:R-:W4:Y:S01]  /*4020*/  MUFU.EX2 R50, R50 ;  /* 0x0000003200327308 */ /* 0x000f220000000800 */
[----:B------:R-:W-:-:S04]  /*4030*/  FADD.FTZ R26, R72, R27 ;  /* 0x0000001b481a7221 */ /* 0x000fc80000010000 */
[----:B------:R-:W-:-:S03]  /*4040*/  FADD.FTZ R27, R33, R26 ;  /* 0x0000001a211b7221 */ /* 0x000fc60000010000 */
[----:B------:R2:W-:Y:S08]  /*4050*/  MUFU.EX2 R47, R24 ;  /* 0x00000018002f7308 */ /* 0x0005f00000000800 */
[----:B------:R-:W5:Y:S01]  /*4060*/  MUFU.EX2 R108, R108 ;  /* 0x0000006c006c7308 */ /* 0x000f620000000800 */
[----:B--2---:R-:W-:Y:S01]  /*4070*/  FADD.FTZ R24, R20, R7 ;  /* 0x0000000714187221 */ /* 0x004fe20000010000 */
[----:B------:R-:W-:Y:S01]  /*4080*/  F2FP.BF16.F32.PACK_AB R7, R53, R12 ;  /* 0x0000000c3507723e */ /* 0x000fe200000010ff */
[----:B------:R-:W-:Y:S01]  /*4090*/  IMAD.MOV.U32 R53, RZ, RZ, R71 ;  /* 0x000000ffff357224 */ /* 0x000fe200078e0047 */
[----:B------:R-:W-:Y:S01]  /*40a0*/  F2FP.BF16.F32.PACK_AB R12, R60, R13 ;  /* 0x0000000d3c0c723e */ /* 0x000fe200000010ff */
[----:B0-----:R-:W-:Y:S01]  /*40b0*/  FADD.FTZ R25, R59, R24 ;  /* 0x000000183b197221 */ /* 0x001fe20000010000 */
[----:B------:R-:W-:Y:S01]  /*40c0*/  F2FP.BF16.F32.PACK_AB R13, R55, R14 ;  /* 0x0000000e370d723e */ /* 0x000fe200000010ff */
[----:B------:R0:W-:Y:S01]  /*40d0*/  STSM.16.M88.4 [R2+0x27300], R4 ;  /* 0x0273000402007844 */ /* 0x0001e20000000200 */
[----:B------:R-:W2:Y:S01]  /*40e0*/  MUFU.EX2 R63, R63 ;  /* 0x0000003f003f7308 */ /* 0x000ea20000000800 */
[----:B-1----:R-:W-:Y:S01]  /*40f0*/  FADD.FTZ R24, R48, R25 ;  /* 0x0000001930187221 */ /* 0x002fe20000010000 */
[----:B------:R-:W-:Y:S01]  /*4100*/  F2FP.BF16.F32.PACK_AB R14, R36, R15 ;  /* 0x0000000f240e723e */ /* 0x000fe200000010ff */
[--C-:B------:R-:W-:Y:S01]  /*4110*/  IMAD.MOV.U32 R60, RZ, RZ, R71.reuse ;  /* 0x000000ffff3c7224 */ /* 0x100fe200078e0047 */
[----:B------:R-:W-:Y:S01]  /*4120*/  F2FP.BF16.F32.PACK_AB R15, R66, R57 ;  /* 0x00000039420f723e */ /* 0x000fe200000010ff */
[----:B---3--:R-:W-:Y:S01]  /*4130*/  FADD.FTZ R25, R61, R24 ;  /* 0x000000183d197221 */ /* 0x008fe20000010000 */
[----:B------:R-:W-:-:S02]  /*4140*/  IMAD.MOV.U32 R66, RZ, RZ, R71 ;  /* 0x000000ffff427224 */ /* 0x000fc400078e0047 */
[----:B------:R-:W1:Y:S01]  /*4150*/  MUFU.EX2 R41, R41 ;  /* 0x0000002900297308 */ /* 0x000e620000000800 */
[----:B----4-:R-:W-:Y:S01]  /*4160*/  FADD.FTZ R24, R50, R25 ;  /* 0x0000001932187221 */ /* 0x010fe20000010000 */
[C---:B-----5:R-:W-:Y:S01]  /*4170*/  FADD.FTZ R26, R108.reuse, R27 ;  /* 0x0000001b6c1a7221 */ /* 0x060fe20000010000 */
[----:B------:R-:W-:Y:S01]  /*4180*/  STSM.16.M88.4 [R2+0x28b00], R12 ;  /* 0x028b000c02007844 */ /* 0x000fe20000000200 */
[--C-:B------:R-:W-:Y:S02]  /*4190*/  IMAD.MOV.U32 R57, RZ, RZ, R71.reuse ;  /* 0x000000ffff397224 */ /* 0x100fe400078e0047 */
[--C-:B------:R-:W-:Y:S01]  /*41a0*/  IMAD.MOV.U32 R55, RZ, RZ, R71.reuse ;  /* 0x000000ffff377224 */ /* 0x100fe200078e0047 */
[----:B0-----:R-:W-:Y:S01]  /*41b0*/  F2FP.BF16.F32.PACK_AB R4, R108, R33 ;  /* 0x000000216c04723e */ /* 0x001fe200000010ff */
[----:B------:R0:W3:Y:S01]  /*41c0*/  MUFU.EX2 R40, R54 ;  /* 0x0000003600287308 */ /* 0x0000e20000000800 */
[----:B--2---:R-:W-:Y:S01]  /*41d0*/  FADD.FTZ R25, R63, R24 ;  /* 0x000000183f197221 */ /* 0x004fe20000010000 */
[----:B------:R-:W-:Y:S01]  /*41e0*/  F2FP.BF16.F32.PACK_AB R24, R68, R23 ;  /* 0x000000174418723e */ /* 0x000fe200000010ff */
[----:B------:R-:W-:-:S02]  /*41f0*/  IMAD.MOV.U32 R68, RZ, RZ, R71 ;  /* 0x000000ffff447224 */ /* 0x000fc400078e0047 */
[----:B------:R-:W-:-:S03]  /*4200*/  IMAD.MOV.U32 R33, RZ, RZ, R71 ;  /* 0x000000ffff217224 */ /* 0x000fc600078e0047 */
[----:B------:R-:W2:Y:S01]  /*4210*/  MUFU.EX2 R106, R106 ;  /* 0x0000006a006a7308 */ /* 0x000ea20000000800 */
[----:B-1----:R-:W-:Y:S01]  /*4220*/  FADD.FTZ R27, R41, R26 ;  /* 0x0000001a291b7221 */ /* 0x002fe20000010000 */
[----:B------:R-:W-:Y:S01]  /*4230*/  F2FP.BF16.F32.PACK_AB R26, R72, R21 ;  /* 0x00000015481a723e */ /* 0x000fe200000010ff */
[----:B0-----:R-:W-:-:S05]  /*4240*/  IMAD.MOV.U32 R54, RZ, RZ, R71 ;  /* 0x000000ffff367224 */ /* 0x001fca00078e0047 */
[----:B------:R-:W0:Y:S01]  /*4250*/  MUFU.EX2 R65, R65 ;  /* 0x0000004100417308 */ /* 0x000e220000000800 */
[----:B---3--:R-:W-:Y:S01]  /*4260*/  FADD.FTZ R36, R40, R25 ;  /* 0x0000001928247221 */ /* 0x008fe20000010000 */
[----:B------:R-:W-:Y:S01]  /*4270*/  F2FP.BF16.F32.PACK_AB R25, R59, R20 ;  /* 0x000000143b19723e */ /* 0x000fe200000010ff */
[----:B------:R-:W-:-:S05]  /*4280*/  IMAD.MOV.U32 R59, RZ, RZ, R71 ;  /* 0x000000ffff3b7224 */ /* 0x000fca00078e0047 */
[----:B------:R-:W1:Y:S01]  /*4290*/  MUFU.EX2 R39, R39 ;  /* 0x0000002700277308 */ /* 0x000e620000000800 */
[----:B--2---:R-:W-:Y:S01]  /*42a0*/  FADD.FTZ R8, R106, R27 ;  /* 0x0000001b6a087221 */ /* 0x004fe20000010000 */
[----:B------:R-:W-:Y:S01]  /*42b0*/  F2FP.BF16.F32.PACK_AB R27, R61, R48 ;  /* 0x000000303d1b723e */ /* 0x000fe200000010ff */
[--C-:B------:R-:W-:Y:S02]  /*42c0*/  IMAD.MOV.U32 R61, RZ, RZ, R71.reuse ;  /* 0x000000ffff3d7224 */ /* 0x100fe400078e0047 */
[--C-:B------:R-:W-:Y:S02]  /*42d0*/  IMAD.MOV.U32 R48, RZ, RZ, R71.reuse ;  /* 0x000000ffff307224 */ /* 0x100fe400078e0047 */
[----:B------:R2:W-:Y:S01]  /*42e0*/  STSM.16.M88.4 [R2+0x2a300], R24 ;  /* 0x02a3001802007844 */ /* 0x0005e20000000200 */
[----:B------:R-:W3:Y:S01]  /*42f0*/  MUFU.EX2 R92, R92 ;  /* 0x0000005c005c7308 */ /* 0x000ee20000000800 */
[----:B0-----:R-:W-:Y:S01]  /*4300*/  FADD.FTZ R5, R65, R36 ;  /* 0x0000002441057221 */ /* 0x001fe20000010000 */
[----:B------:R-:W-:-:S03]  /*4310*/  IMAD.MOV.U32 R36, RZ, RZ, R71 ;  /* 0x000000ffff247224 */ /* 0x000fc600078e0047 */
[----:B------:R-:W-:Y:S01]  /*4320*/  FADD.FTZ R6, R28, R5 ;  /* 0x000000051c067221 */ /* 0x000fe20000010000 */
[----:B------:R-:W-:Y:S01]  /*4330*/  F2FP.BF16.F32.PACK_AB R5, R63, R50 ;  /* 0x000000323f05723e */ /* 0x000fe200000010ff */
[--C-:B------:R-:W-:Y:S01]  /*4340*/  IMAD.MOV.U32 R63, RZ, RZ, R71.reuse ;  /* 0x000000ffff3f7224 */ /* 0x100fe200078e0047 */
[----:B------:R-:W0:Y:S01]  /*4350*/  MUFU.EX2 R67, R67 ;  /* 0x0000004300437308 */ /* 0x000e220000000800 */
[----:B-1----:R-:W-:Y:S01]  /*4360*/  FADD.FTZ R7, R39, R8 ;  /* 0x0000000827077221 */ /* 0x002fe20000010000 */
[--C-:B------:R-:W-:Y:S02]  /*4370*/  IMAD.MOV.U32 R50, RZ, RZ, R71.reuse ;  /* 0x000000ffff327224 */ /* 0x100fe400078e0047 */
[----:B--2---:R-:W-:-:S04]  /*4380*/  IMAD.MOV.U32 R27, RZ, RZ, R71 ;  /* 0x000000ffff1b7224 */ /* 0x004fc800078e0047 */
[----:B------:R-:W1:Y:S01]  /*4390*/  MUFU.EX2 R37, R37 ;  /* 0x0000002500257308 */ /* 0x000e620000000800 */
[----:B---3--:R-:W-:Y:S01]  /*43a0*/  FADD.FTZ R8, R92, R7 ;  /* 0x000000075c087221 */ /* 0x008fe20000010000 */
[--C-:B------:R-:W-:Y:S02]  /*43b0*/  IMAD.MOV.U32 R26, RZ, RZ, R71.reuse ;  /* 0x000000ffff1a7224 */ /* 0x100fe400078e0047 */
[--C-:B------:R-:W-:Y:S02]  /*43c0*/  IMAD.MOV.U32 R25, RZ, RZ, R71.reuse ;  /* 0x000000ffff197224 */ /* 0x100fe400078e0047 */
[--C-:B------:R-:W-:Y:S02]  /*43d0*/  IMAD.MOV.U32 R24, RZ, RZ, R71.reuse ;  /* 0x000000ffff187224 */ /* 0x100fe400078e0047 */
[----:B------:R-:W2:Y:S01]  /*43e0*/  MUFU.EX2 R32, R32 ;  /* 0x0000002000207308 */ /* 0x000ea20000000800 */
[----:B0-----:R-:W-:Y:S01]  /*43f0*/  FADD.FTZ R7, R67, R6 ;  /* 0x0000000643077221 */ /* 0x001fe20000010000 */
[----:B------:R-:W-:Y:S01]  /*4400*/  F2FP.BF16.F32.PACK_AB R6, R106, R41 ;  /* 0x000000296a06723e */ /* 0x000fe200000010ff */
[----:B------:R-:W-:-:S05]  /*4410*/  IMAD.MOV.U32 R41, RZ, RZ, R71 ;  /* 0x000000ffff297224 */ /* 0x000fca00078e0047 */
[----:B------:R-:W0:Y:S01]  /*4420*/  MUFU.EX2 R100, R100 ;  /* 0x0000006400647308 */ /* 0x000e220000000800 */
[----:B-1----:R-:W-:-:S07]  /*4430*/  FADD.FTZ R9, R37, R8 ;  /* 0x0000000825097221 */ /* 0x002fce0000010000 */
[----:B------:R-:W1:Y:S01]  /*4440*/  MUFU.EX2 R35, R35 ;  /* 0x0000002300237308 */ /* 0x000e620000000800 */
[----:B--2---:R-:W-:Y:S01]  /*4450*/  FADD.FTZ R8, R32, R7 ;  /* 0x0000000720087221 */ /* 0x004fe20000010000 */
[----:B------:R-:W-:Y:S01]  /*4460*/  F2FP.BF16.F32.PACK_AB R7, R65, R40 ;  /* 0x000000284107723e */ /* 0x000fe200000010ff */
[--C-:B------:R-:W-:Y:S02]  /*4470*/  IMAD.MOV.U32 R65, RZ, RZ, R71.reuse ;  /* 0x000000ffff417224 */ /* 0x100fe400078e0047 */
[----:B------:R-:W-:Y:S02]  /*4480*/  IMAD.MOV.U32 R40, RZ, RZ, R71 ;  /* 0x000000ffff287224 */ /* 0x000fe400078e0047 */
[----:B------:R2:W-:Y:S01]  /*4490*/  STSM.16.M88.4 [R2+0x2bb00], R4 ;  /* 0x02bb000402007844 */ /* 0x0005e20000000200 */
[----:B------:R-:W3:Y:S01]  /*44a0*/  MUFU.EX2 R34, R34 ;  /* 0x0000002200227308 */ /* 0x000ee20000000800 */
[----:B0-----:R-:W-:Y:S01]  /*44b0*/  FADD.FTZ R10, R100, R9 ;  /* 0x00000009640a7221 */ /* 0x001fe20000010000 */
[----:B------:R-:W-:Y:S01]  /*44c0*/  FADD.FTZ R9, R47, R8 ;  /* 0x000000082f097221 */ /* 0x000fe20000010000 */
[----:B------:R-:W-:Y:S01]  /*44d0*/  F2FP.BF16.F32.PACK_AB R8, R92, R39 ;  /* 0x000000275c08723e */ /* 0x000fe200000010ff */
[----:B------:R-:W-:-:S04]  /*44e0*/  IMAD.MOV.U32 R39, RZ, RZ, R71 ;  /* 0x000000ffff277224 */ /* 0x000fc800078e0047 */
[----:B------:R-:W0:Y:S01]  /*44f0*/  MUFU.EX2 R104, R104 ;  /* 0x0000006800687308 */ /* 0x000e220000000800 */
[----:B-1----:R-:W-:-:S07]  /*4500*/  FADD.FTZ R11, R35, R10 ;  /* 0x0000000a230b7221 */ /* 0x002fce0000010000 */
[----:B------:R1:W4:Y:S01]  /*4510*/  MUFU.EX2 R105, R46 ;  /* 0x0000002e00697308 */ /* 0x0003220000000800 */
[----:B---3--:R-:W-:Y:S01]  /*4520*/  FADD.FTZ R10, R34, R9 ;  /* 0x00000009220a7221 */ /* 0x008fe20000010000 */
[----:B------:R-:W-:Y:S01]  /*4530*/  F2FP.BF16.F32.PACK_AB R9, R67, R28 ;  /* 0x0000001c4309723e */ /* 0x000fe200000010ff */
[--C-:B------:R-:W-:Y:S02]  /*4540*/  IMAD.MOV.U32 R67, RZ, RZ, R71.reuse ;  /* 0x000000ffff437224 */ /* 0x100fe400078e0047 */
[----:B------:R-:W-:-:S03]  /*4550*/  IMAD.MOV.U32 R28, RZ, RZ, R71 ;  /* 0x000000ffff1c7224 */ /* 0x000fc600078e0047 */
[----:B------:R-:W3:Y:S01]  /*4560*/  MUFU.EX2 R31, R31 ;  /* 0x0000001f001f7308 */ /* 0x000ee20000000800 */
[C---:B0-----:R-:W-:Y:S01]  /*4570*/  FADD.FTZ R12, R104.reuse, R11 ;  /* 0x0000000b680c7221 */ /* 0x041fe20000010000 */
[----:B------:R-:W-:Y:S01]  /*4580*/  F2FP.BF16.F32.PACK_AB R104, R104, R35 ;  /* 0x000000236868723e */ /* 0x000fe200000010ff */
[--C-:B-1----:R-:W-:Y:S02]  /*4590*/  IMAD.MOV.U32 R46, RZ, RZ, R71.reuse ;  /* 0x000000ffff2e7224 */ /* 0x102fe400078e0047 */
[----:B------:R-:W-:-:S03]  /*45a0*/  IMAD.MOV.U32 R35, RZ, RZ, R71 ;  /* 0x000000ffff237224 */ /* 0x000fc600078e0047 */
[----:B------:R-:W0:Y:S01]  /*45b0*/  MUFU.EX2 R38, R38 ;  /* 0x0000002600267308 */ /* 0x000e220000000800 */
[C---:B----4-:R-:W-:Y:S01]  /*45c0*/  FADD.FTZ R11, R105.reuse, R10 ;  /* 0x0000000a690b7221 */ /* 0x050fe20000010000 */
[----:B------:R-:W-:Y:S01]  /*45d0*/  F2FP.BF16.F32.PACK_AB R10, R100, R37 ;  /* 0x00000025640a723e */ /* 0x000fe200000010ff */
[--C-:B------:R-:W-:Y:S01]  /*45e0*/  IMAD.MOV.U32 R37, RZ, RZ, R71.reuse ;  /* 0x000000ffff257224 */ /* 0x100fe200078e0047 */
[----:B------:R-:W-:Y:S01]  /*45f0*/  F2FP.BF16.F32.PACK_AB R105, R105, R34 ;  /* 0x000000226969723e */ /* 0x000fe200000010ff */
[----:B------:R-:W-:-:S03]  /*4600*/  IMAD.MOV.U32 R34, RZ, RZ, R71 ;  /* 0x000000ffff227224 */ /* 0x000fc600078e0047 */
[----:B------:R-:W2:Y:S01]  /*4610*/  MUFU.EX2 R107, R114 ;  /* 0x00000072006b7308 */ /* 0x000ea20000000800 */
[----:B---3--:R-:W-:-:S07]  /*4620*/  FADD.FTZ R15, R31, R12 ;  /* 0x0000000c1f0f7221 */ /* 0x008fce0000010000 */
[----:B------:R-:W1:Y:S01]  /*4630*/  MUFU.EX2 R84, R84 ;  /* 0x0000005400547308 */ /* 0x000e620000000800 */
[----:B0-----:R-:W-:Y:S01]  /*4640*/  FADD.FTZ R12, R38, R11 ;  /* 0x0000000b260c7221 */ /* 0x001fe20000010000 */
[----:B------:R-:W-:Y:S01]  /*4650*/  F2FP.BF16.F32.PACK_AB R11, R47, R32 ;  /* 0x000000202f0b723e */ /* 0x000fe200000010ff */
[--C-:B------:R-:W-:Y:S02]  /*4660*/  IMAD.MOV.U32 R47, RZ, RZ, R71.reuse ;  /* 0x000000ffff2f7224 */ /* 0x100fe400078e0047 */
[--C-:B------:R-:W-:Y:S02]  /*4670*/  IMAD.MOV.U32 R32, RZ, RZ, R71.reuse ;  /* 0x000000ffff207224 */ /* 0x100fe400078e0047 */
[----:B------:R0:W-:Y:S01]  /*4680*/  STSM.16.M88.4 [R2+0x2d300], R8 ;  /* 0x02d3000802007844 */ /* 0x0001e20000000200 */
[----:B------:R-:W3:Y:S01]  /*4690*/  MUFU.EX2 R52, R52 ;  /* 0x0000003400347308 */ /* 0x000ee20000000800 */
[C---:B--2---:R-:W-:Y:S01]  /*46a0*/  FADD.FTZ R5, R107.reuse, R12 ;  /* 0x0000000c6b057221 */ /* 0x044fe20000010000 */
[----:B------:R-:W-:Y:S01]  /*46b0*/  F2FP.BF16.F32.PACK_AB R107, R107, R38 ;  /* 0x000000266b6b723e */ /* 0x000fe200000010ff */
[----:B------:R-:W-:-:S05]  /*46c0*/  IMAD.MOV.U32 R38, RZ, RZ, R71 ;  /* 0x000000ffff267224 */ /* 0x000fca00078e0047 */
[----:B------:R-:W2:Y:S01]  /*46d0*/  MUFU.EX2 R30, R30 ;  /* 0x0000001e001e7308 */ /* 0x000ea20000000800 */
[C---:B-1----:R-:W-:Y:S01]  /*46e0*/  FADD.FTZ R15, R84.reuse, R15 ;  /* 0x0000000f540f7221 */ /* 0x042fe20000010000 */
[----:B------:R-:W-:Y:S01]  /*46f0*/  F2FP.BF16.F32.PACK_AB R106, R84, R31 ;  /* 0x0000001f546a723e */ /* 0x000fe200000010ff */
[----:B------:R-:W-:-:S04]  /*4700*/  IMAD.MOV.U32 R31, RZ, RZ, R71 ;  /* 0x000000ffff1f7224 */ /* 0x000fc800078e0047 */
[----:B------:R0:W-:Y:S01]  /*4710*/  STSM.16.M88.4 [R2+0x2eb00], R104 ;  /* 0x02eb006802007844 */ /* 0x0001e20000000200 */
[----:B------:R-:W1:Y:S01]  /*4720*/  MUFU.EX2 R13, R116 ;  /* 0x00000074000d7308 */ /* 0x000e620000000800 */
[----:B---3--:R-:W-:-:S07]  /*4730*/  FADD.FTZ R6, R52, R5 ;  /* 0x0000000534067221 */ /* 0x008fce0000010000 */
[----:B------:R-:W3:Y:S01]  /*4740*/  MUFU.EX2 R43, R43 ;  /* 0x0000002b002b7308 */ /* 0x000ee20000000800 */
[----:B--2---:R-:W-:-:S07]  /*4750*/  FADD.FTZ R4, R30, R15 ;  /* 0x0000000f1e047221 */ /* 0x004fce0000010000 */
[----:B------:R-:W2:Y:S01]  /*4760*/  MUFU.EX2 R45, R45 ;  /* 0x0000002d002d7308 */ /* 0x000ea20000000800 */
[C---:B-1----:R-:W-:Y:S01]  /*4770*/  FADD.FTZ R5, R13.reuse, R6 ;  /* 0x000000060d057221 */ /* 0x042fe20000010000 */
[----:B------:R-:W-:Y:S01]  /*4780*/  F2FP.BF16.F32.PACK_AB R13, R13, R52 ;  /* 0x000000340d0d723e */ /* 0x000fe200000010ff */
[----:B------:R-:W-:-:S05]  /*4790*/  IMAD.MOV.U32 R52, RZ, RZ, R71 ;  /* 0x000000ffff347224 */ /* 0x000fca00078e0047 */
[----:B------:R-:W1:Y:S01]  /*47a0*/  MUFU.EX2 R110, R110 ;  /* 0x0000006e006e7308 */ /* 0x000e620000000800 */
[C---:B---3--:R-:W-:Y:S01]  /*47b0*/  F2FP.BF16.F32.PACK_AB R12, R43.reuse, R30 ;  /* 0x0000001e2b0c723e */ /* 0x048fe200000010ff */
[----:B------:R-:W-:Y:S01]  /*47c0*/  FADD.FTZ R4, R43, R4 ;  /* 0x000000042b047221 */ /* 0x000fe20000010000 */
[--C-:B------:R-:W-:Y:S02]  /*47d0*/  IMAD.MOV.U32 R43, RZ, RZ, R71.reuse ;  /* 0x000000ffff2b7224 */ /* 0x100fe400078e0047 */
[----:B------:R-:W-:-:S03]  /*47e0*/  IMAD.MOV.U32 R30, RZ, RZ, R71 ;  /* 0x000000ffff1e7224 */ /* 0x000fc600078e0047 */
[----:B------:R-:W3:Y:S01]  /*47f0*/  MUFU.EX2 R120, R120 ;  /* 0x0000007800787308 */ /* 0x000ee20000000800 */
[----:B--2---:R-:W-:-:S07]  /*4800*/  FADD.FTZ R7, R45, R4 ;  /* 0x000000042d077221 */ /* 0x004fce0000010000 */
[----:B------:R-:W2:Y:S01]  /*4810*/  MUFU.EX2 R21, R122 ;  /* 0x0000007a00157308 */ /* 0x000ea20000000800 */
[C---:B-1----:R-:W-:Y:S01]  /*4820*/  F2FP.BF16.F32.PACK_AB R14, R110.reuse, R45 ;  /* 0x0000002d6e0e723e */ /* 0x042fe200000010ff */
[----:B------:R-:W-:Y:S01]  /*4830*/  FADD.FTZ R7, R110, R7 ;  /* 0x000000076e077221 */ /* 0x000fe20000010000 */
[----:B------:R-:W-:Y:S02]  /*4840*/  IMAD.MOV.U32 R45, RZ, RZ, R71 ;  /* 0x000000ffff2d7224 */ /* 0x000fe400078e0047 */
[----:B---3--:R-:W-:Y:S01]  /*4850*/  FADD.FTZ R6, R120, R5 ;  /* 0x0000000578067221 */ /* 0x008fe20000010000 */
[----:B--2---:R-:W-:-:S03]  /*4860*/  F2FP.BF16.F32.PACK_AB R15, R21, R120 ;  /* 0x00000078150f723e */ /* 0x004fc600000010ff */
[----:B------:R-:W-:Y:S02]  /*4870*/  FADD.FTZ R6, R21, R6 ;  /* 0x0000000615067221 */ /* 0x000fe40000010000 */
[----:B------:R0:W-:Y:S01]  /*4880*/  STSM.16.M88.4 [R2+0x30300], R12 ;  /* 0x0303000c02007844 */ /* 0x0001e20000000200 */
[----:B------:R1:W-:Y:S06]  /*4890*/  MEMBAR.ALL.CTA ;  /* 0x0000000000007992 */ /* 0x0003ec0000008000 */
[----:B-1----:R-:W1:Y:S02]  /*48a0*/  FENCE.VIEW.ASYNC.S ;  /* 0x00000000000073c6 */ /* 0x002e640000000000 */
[----:B-1----:R-:W-:Y:S01]  /*48b0*/  NOP ;  /* 0x0000000000007918 */ /* 0x002fe20000000000 */
[----:B------:R-:W-:Y:S05]  /*48c0*/  @!P2 BRA `(.L_x_15) ;  /* 0x00000038002ca947 */ /* 0x000fea0003800000 */
[----:B------:R-:W-:Y:S01]  /*48d0*/  VIADD R4, R22, 0xfffffffe ;  /* 0xfffffffe16047836 */ /* 0x000fe20000000000 */
[----:B------:R-:W-:Y:S01]  /*48e0*/  CS2R R70, SRZ ;  /* 0x0000000000467805 */ /* 0x000fe2000001ff00 */
[----:B0-----:R-:W-:Y:S01]  /*48f0*/  IMAD.MOV.U32 R8, RZ, RZ, R73 ;  /* 0x000000ffff087224 */ /* 0x001fe200078e0049 */
[----:B------:R-:W-:Y:S01]  /*4900*/  CS2R R68, SRZ ;  /* 0x0000000000447805 */ /* 0x000fe2000001ff00 */
[----:B------:R-:W-:Y:S01]  /*4910*/  IMAD.MOV.U32 R5, RZ, RZ, R0 ;  /* 0x000000ffff057224 */ /* 0x000fe200078e0000 */
[----:B------:R-:W-:Y:S01]  /*4920*/  CS2R R66, SRZ ;  /* 0x0000000000427805 */ /* 0x000fe2000001ff00 */
[----:B------:R-:W-:Y:S01]  /*4930*/  IMAD.MOV.U32 R9, RZ, RZ, R16 ;  /* 0x000000ffff097224 */ /* 0x000fe200078e0010 */
[----:B------:R-:W-:Y:S02]  /*4940*/  CS2R R64, SRZ ;  /* 0x0000000000407805 */ /* 0x000fe4000001ff00 */
[----:B------:R-:W-:Y:S02]  /*4950*/  CS2R R62, SRZ ;  /* 0x00000000003e7805 */ /* 0x000fe4000001ff00 */
[----:B------:R-:W-:-:S02]  /*4960*/  CS2R R60, SRZ ;  /* 0x00000000003c7805 */ /* 0x000fc4000001ff00 */
[----:B------:R-:W-:Y:S02]  /*4970*/  CS2R R58, SRZ ;  /* 0x00000000003a7805 */ /* 0x000fe4000001ff00 */
[----:B------:R-:W-:Y:S02]  /*4980*/  CS2R R56, SRZ ;  /* 0x0000000000387805 */ /* 0x000fe4000001ff00 */
[----:B------:R-:W-:Y:S02]  /*4990*/  CS2R R54, SRZ ;  /* 0x0000000000367805 */ /* 0x000fe4000001ff00 */
        /* <DEDUP_REMOVED lines=14> */
[----:B------:R-:W-:Y:S01]  /*4a80*/  CS2R R24, SRZ ;  /* 0x0000000000187805 */ /* 0x000fe2000001ff00 */
[----:B------:R-:W-:-:S06]  /*4a90*/  UMOV UR5, UR36 ;  /* 0x0000002400057c82 */ /* 0x000fcc0008000000 */
.L_x_24:
[----:B------:R-:W-:Y:S01]  /*4aa0*/  UIADD3 UR36, UR5, 0x1, URZ ;  /* 0x0000000105247890 */ /* 0x000fe2000fffe03f */
[----:B------:R-:W-:-:S03]  /*4ab0*/  ISETP.NE.AND P3, PT, RZ, UR38, PT ;  /* 0x00000026ff007c0c */ /* 0x000fc6000bf65270 */
[----:B------:R-:W-:-:S04]  /*4ac0*/  UISETP.NE.AND UP0, UPT, UR36, 0x2, UPT ;  /* 0x000000022400788c */ /* 0x000fc8000bf05270 */
[----:B------:R-:W-:Y:S02]  /*4ad0*/  USEL UR4, URZ, 0x1, UP0 ;  /* 0x000000013f047887 */ /* 0x000fe40008000000 */
[----:B------:R-:W-:-:S04]  /*4ae0*/  USEL UR36, UR36, URZ, UP0 ;  /* 0x0000003f24247287 */ /* 0x000fc80008000000 */
[----:B------:R-:W-:Y:S01]  /*4af0*/  LOP3.LUT R16, R9, UR4, RZ, 0x3c, !PT ;  /* 0x0000000409107c12 */ /* 0x000fe2000f8e3cff */
[----:B------:R-:W-:Y:S07]  /*4b00*/  @P3 BRA `(.L_x_16) ;  /* 0x0000000000283947 */ /* 0x000fee0003800000 */
[----:B------:R-:W-:Y:S05]  /*4b10*/  @!P0 BRA `(.L_x_17) ;  /* 0x0000000000048947 */ /* 0x000fea0003800000 */
[----:B------:R-:W-:Y:S01]  /*4b20*/  BPT.TRAP 0x1 ;  /* 0x000000040000795c */ /* 0x000fe20000300000 */
.L_x_17:
[----:B------:R-:W-:Y:S01]  /*4b30*/  ULEA UR4, UR36, UR37, 0x3 ;  /* 0x0000002524047291 */ /* 0x000fe2000f8e183f */
[----:B------:R-:W-:-:S08]  /*4b40*/  SHF.L.U32 R0, R16, 0x1f, RZ ;  /* 0x0000001f10007819 */ /* 0x000fd000000006ff */
[----:B------:R0:W1:Y:S01]  /*4b50*/  SYNCS.PHASECHK.TRANS64.TRYWAIT P2, [UR4+0x31c30], R0 ;  /* 0x031c3000ff0075a7 */ /* 0x0000620008040144 */
[----:B------:R-:W-:Y:S05]  /*4b60*/  @!P0 BRA `(.L_x_18) ;  /* 0x0000000000048947 */ /* 0x000fea0003800000 */
[----:B------:R-:W-:Y:S01]  /*4b70*/  BPT.TRAP 0x1 ;  /* 0x000000040000795c */ /* 0x000fe20000300000 */
.L_x_18:
[----:B-1----:R-:W-:Y:S05]  /*4b80*/  @P2 BRA `(.L_x_16) ;  /* 0x0000000000082947 */ /* 0x002fea0003800000 */
[----:B------:R-:W1:Y:S02]  /*4b90*/  SYNCS.PHASECHK.TRANS64.TRYWAIT P2, [UR4+0x31c30], R0 ;  /* 0x031c3000ff0075a7 */ /* 0x000e640008040144 */
[----:B-1----:R-:W-:Y:S05]  /*4ba0*/  @!P2 BRA `(.L_x_19) ;  /* 0x00000094004ca947 */ /* 0x002fea0003800000 */
.L_x_16:
[----:B-1----:R-:W1:Y:S01]  /*4bb0*/  S2R R3, SR_TID.X ;  /* 0x0000000000037919 */ /* 0x002e620000002100 */
[----:B------:R-:W-:Y:S01]  /*4bc0*/  UIMAD UR4, UR36, 0x6c0, UR6 ;  /* 0x000006c0240478a4 */ /* 0x000fe2000f8e0206 */
[----:B------:R-:W-:Y:S01]  /*4bd0*/  UMOV UR31, 0x80000020 ;  /* 0x80000020001f7882 */ /* 0x000fe20000000000 */
[----:B------:R-:W-:Y:S02]  /*4be0*/  UMOV UR32, UR28 ;  /* 0x0000001c00207c82 */ /* 0x000fe40008000000 */
[----:B------:R-:W-:Y:S01]  /*4bf0*/  UIADD3 UR34, UR4, 0x40, URZ ;  /* 0x0000004004227890 */ /* 0x000fe2000fffe03f */
[----:B------:R-:W-:Y:S02]  /*4c00*/  UMOV UR33, UR29 ;  /* 0x0000001d00217c82 */ /* 0x000fe40008000000 */
[----:B------:R-:W-:Y:S01]  /*4c10*/  UMOV UR30, UR4 ;  /* 0x00000004001e7c82 */ /* 0x000fe20008000000 */
[----:B------:R-:W-:Y:S01]  /*4c20*/  UMOV UR35, 0x80000020 ;  /* 0x8000002000237882 */ /* 0x000fe20000000000 */
[----:B------:R-:W-:Y:S01]  /*4c30*/  UIADD3 UR42, UR4, 0x80, URZ ;  /* 0x00000080042a7890 */ /* 0x000fe2000fffe03f */
[----:B------:R-:W-:Y:S01]  /*4c40*/  UMOV UR40, UR28 ;  /* 0x0000001c00287c82 */ /* 0x000fe20008000000 */
        /* <DEDUP_REMOVED lines=15> */
[----:B-1----:R-:W-:Y:S01]  /*4d40*/  SHF.R.U32.HI R3, RZ, 0x7, R3 ;  /* 0x00000007ff037819 */ /* 0x002fe20000011603 */
[----:B------:R-:W-:Y:S01]  /*4d50*/  UMOV UR56, UR28 ;  /* 0x0000001c00387c82 */ /* 0x000fe20008000000 */
[----:B------:R-:W-:Y:S01]  /*4d60*/  UMOV UR57, UR29 ;  /* 0x0000001d00397c82 */ /* 0x000fe20008000000 */
[----:B------:R-:W-:Y:S01]  /*4d70*/  UMOV UR59, 0x80000020 ;  /* 0x80000020003b7882 */ /* 0x000fe20000000000 */
[----:B------:R-:W-:Y:S01]  /*4d80*/  UIADD3 UR7, UR4, 0x200, URZ ;  /* 0x0000020004077890 */ /* 0x000fe2000fffe03f */
[----:B0-----:R-:W-:Y:S01]  /*4d90*/  VIADD R0, R3, 0x8 ;  /* 0x0000000803007836 */ /* 0x001fe20000000000 */
[----:B------:R-:W-:Y:S01]  /*4da0*/  UIADD3 UR10, UR4, 0x2, URZ ;  /* 0x00000002040a7890 */ /* 0x000fe2000fffe03f */
[----:B------:R-:W-:Y:S01]  /*4db0*/  UMOV UR11, 0x80000020 ;  /* 0x80000020000b7882 */ /* 0x000fe20000000000 */
[----:B------:R-:W-:-:S02]  /*4dc0*/  UIADD3 UR14, UR4, 0x240, URZ ;  /* 0x00000240040e7890 */ /* 0x000fc4000fffe03f */
[----:B------:R0:W-:Y:S01]  /*4dd0*/  BAR.SYNC.DEFER_BLOCKING R0, 0x100 ;  /* 0x000400000000751d */ /* 0x0001e20000010000 */
[----:B------:R-:W-:Y:S02]  /*4de0*/  UIADD3 UR18, UR4, 0x242, URZ ;  /* 0x0000024204127890 */ /* 0x000fe4000fffe03f */
[----:B------:R-:W-:Y:S02]  /*4df0*/  UIADD3 UR22, UR4, 0x480, URZ ;  /* 0x0000048004167890 */ /* 0x000fe4000fffe03f */
[----:B------:R-:W-:Y:S01]  /*4e00*/  UIADD3 UR26, UR4, 0x482, URZ ;  /* 0x00000482041a7890 */ /* 0x000fe2000fffe03f */
[----:B------:R-:W-:Y:S01]  /*4e10*/  UMOV UR15, 0x80000020 ;  /* 0x80000020000f7882 */ /* 0x000fe20000000000 */
[----:B------:R-:W-:Y:S01]  /*4e20*/  UMOV UR19, 0x80000020 ;  /* 0x8000002000137882 */ /* 0x000fe20000000000 */
[----:B------:R-:W-:Y:S01]  /*4e30*/  UMOV UR23, 0x80000020 ;  /* 0x8000002000177882 */ /* 0x000fe20000000000 */
[----:B------:R-:W-:Y:S01]  /*4e40*/  UMOV UR27, 0x80000020 ;  /* 0x80000020001b7882 */ /* 0x000fe20000000000 */
[----:B------:R-:W-:-:S06]  /*4e50*/  WARPGROUP.ARRIVE ;  /* 0x00000000000079c5 */ /* 0x000fcc0000000000 */
[----:B------:R-:W-:Y:S01]  /*4e60*/  HGMMA.64x16x16.F32.BF16 R136, gdesc[UR28], RZ, !UPT, gsb0 ;  /* 0x002000001c8879f0 */ /* 0x000fe2000c0018ff */
[----:B------:R-:W-:Y:S01]  /*4e70*/  UIADD3 UR30, UR4, 0x1c0, URZ ;  /* 0x000001c0041e7890 */ /* 0x000fe2000fffe03f */
[----:B------:R-:W-:Y:S01]  /*4e80*/  UMOV UR31, 0x80000020 ;  /* 0x80000020001f7882 */ /* 0x000fe20000000000 */
[----:B------:R-:W-:Y:S02]  /*4e90*/  WARPGROUP.DEPBAR.LE gsb0, 0x0 ;  /* 0x00008000000079c5 */ /* 0x000fe40000010000 */
[----:B------:R-:W-:-:S06]  /*4ea0*/  WARPGROUP.ARRIVE ;  /* 0x00000000000079c5 */ /* 0x000fcc0000000000 */
[----:B------:R-:W-:Y:S01]  /*4eb0*/  HGMMA.64x16x16.F32.BF16 R128, gdesc[UR32], RZ, !UPT, gsb0 ;  /* 0x00200000208079f0 */ /* 0x000fe2000c0018ff */
[----:B------:R-:W-:Y:S01]  /*4ec0*/  UIADD3 UR34, UR4, 0x42, URZ ;  /* 0x0000004204227890 */ /* 0x000fe2000fffe03f */
[----:B------:R-:W-:Y:S01]  /*4ed0*/  UMOV UR32, UR8 ;  /* 0x0000000800207c82 */ /* 0x000fe20008000000 */
[----:B------:R-:W-:Y:S01]  /*4ee0*/  UMOV UR33, UR9 ;  /* 0x0000000900217c82 */ /* 0x000fe20008000000 */
        /* <DEDUP_REMOVED lines=54> */
[----:B------:R-:W-:Y:S01]  /*5250*/  UMOV UR32, UR12 ;  /* 0x0000000c00207c82 */ /* 0x000fe20008000000 */
[----:B------:R-:W-:Y:S01]  /*5260*/  UMOV UR33, UR13 ;  /* 0x0000000d00217c82 */ /* 0x000fe20008000000 */
        /* <DEDUP_REMOVED lines=217> */
[----:B------:R-:W-:Y:S01]  /*6000*/  UIADD3 UR4, UR4, 0x682, URZ ;  /* 0x0000068204047890 */ /* 0x000fe2000fffe03f */
[----:B------:R-:W-:Y:S02]  /*6010*/  WARPGROUP.DEPBAR.LE gsb0, 0x0 ;  /* 0x00008000000079c5 */ /* 0x000fe40000010000 */
[----:B------:R-:W-:-:S06]  /*6020*/  WARPGROUP.ARRIVE ;  /* 0x00000000000079c5 */ /* 0x000fcc0000000000 */
[----:B------:R-:W-:Y:S03]  /*6030*/  HGMMA.64x16x16.F32.BF16 R128, gdesc[UR32], R128, gsb0 ;  /* 0x00200000208079f0 */ /* 0x000fe60008001880 */
        /* <DEDUP_REMOVED lines=24> */
[----:B0-----:R-:W-:Y:S05]  /*61c0*/  @P3 BRA `(.L_x_20) ;  /* 0x0000000000283947 */ /* 0x001fea0003800000 */
[----:B------:R-:W-:Y:S05]  /*61d0*/  @!P0 BRA `(.L_x_21) ;  /* 0x0000000000048947 */ /* 0x000fea0003800000 */
[----:B------:R-:W-:Y:S01]  /*61e0*/  BPT.TRAP 0x1 ;  /* 0x000000040000795c */ /* 0x000fe20000300000 */
.L_x_21:
[----:B------:R-:W-:Y:S01]  /*61f0*/  ULEA UR4, UR5, UR37, 0x3 ;  /* 0x0000002505047291 */ /* 0x000fe2000f8e183f */
[----:B------:R-:W-:-:S08]  /*6200*/  SHF.L.U32 R0, R9, 0x1f, RZ ;  /* 0x0000001f09007819 */ /* 0x000fd000000006ff */
[----:B------:R0:W1:Y:S01]  /*6210*/  SYNCS.PHASECHK.TRANS64.TRYWAIT P2, [UR4+0x31c50], R0 ;  /* 0x031c5000ff0075a7 */ /* 0x0000620008040144 */
[----:B------:R-:W-:Y:S05]  /*6220*/  @!P0 BRA `(.L_x_22) ;  /* 0x0000000000048947 */ /* 0x000fea0003800000 */
[----:B------:R-:W-:Y:S01]  /*6230*/  BPT.TRAP 0x1 ;  /* 0x000000040000795c */ /* 0x000fe20000300000 */
.L_x_22:
[----:B-1----:R-:W-:Y:S05]  /*6240*/  @P2 BRA `(.L_x_20) ;  /* 0x0000000000082947 */ /* 0x002fea0003800000 */
[----:B------:R-:W1:Y:S02]  /*6250*/  SYNCS.PHASECHK.TRANS64.TRYWAIT P2, [UR4+0x31c50], R0 ;  /* 0x031c5000ff0075a7 */ /* 0x000e640008040144 */
[----:B-1----:R-:W-:Y:S05]  /*6260*/  @!P2 BRA `(.L_x_23) ;  /* 0x0000007c00b4a947 */ /* 0x002fea0003800000 */
.L_x_20:
[----:B------:R-:W-:Y:S01]  /*6270*/  UIADD3 UR4, UR37, 0x200, URZ ;  /* 0x0000020025047890 */ /* 0x000fe2000fffe03f */
[----:B------:R-:W-:Y:S01]  /*6280*/  WARPGROUP.ARRIVE ;  /* 0x00000000000079c5 */ /* 0x000fe20000000000 */
[----:B------:R-:W-:Y:S01]  /*6290*/  ULOP3.LUT UR7, UR39, 0x10000, URZ, 0xfc, !UPT ;  /* 0x0001000027077892 */ /* 0x000fe2000f8efc3f */
[----:B01----:R-:W-:Y:S01]  /*62a0*/  FMNMX.FTZ R0, R136, R5, !PT ;  /* 0x0000000588007209 */ /* 0x003fe20007810000 */
[----:B------:R-:W-:Y:S01]  /*62b0*/  USHF.R.U32.HI UR4, URZ, 0x4, UR4 ;  /* 0x000000043f047899 */ /* 0x000fe20008011604 */
[----:B------:R-:W-:Y:S01]  /*62c0*/  FMNMX.FTZ R22, R138, R8, !PT ;  /* 0x000000088a167209 */ /* 0x000fe20007810000 */
[----:B------:R-:W-:Y:S01]  /*62d0*/  UMOV UR33, 0xc0000010 ;  /* 0xc000001000217882 */ /* 0x000fe20000000000 */
[----:B------:R-:W-:Y:S01]  /*62e0*/  UMOV UR35, 0x80000020 ;  /* 0x8000002000237882 */ /* 0x000fe20000000000 */
[----:B------:R-:W-:Y:S01]  /*62f0*/  ULOP3.LUT UR4, UR4, 0x3fff, URZ, 0xc0, !UPT ;  /* 0x00003fff04047892 */ /* 0x000fe2000f8ec03f */
[----:B------:R-:W-:Y:S01]  /*6300*/  FMNMX.FTZ R3, R137, R0, !PT ;  /* 0x0000000089037209 */ /* 0x000fe20007810000 */
[----:B------:R-:W-:Y:S01]  /*6310*/  UMOV UR32, UR7 ;  /* 0x0000000700207c82 */ /* 0x000fe20008000000 */
[----:B------:R-:W-:Y:S01]  /*6320*/  FMNMX.FTZ R23, R139, R22, !PT ;  /* 0x000000168b177209 */ /* 0x000fe20007810000 */
[----:B------:R-:W-:Y:S01]  /*6330*/  ULOP3.LUT UR4, UR4, 0x2400000, URZ, 0xfc, !UPT ;  /* 0x0240000004047892 */ /* 0x000fe2000f8efc3f */
[----:B------:R-:W-:-:S03]  /*6340*/  FMNMX.FTZ R0, R140, R3, !PT ;  /* 0x000000038c007209 */ /* 0x000fc60007810000 */
[----:B------:R-:W-:Y:S01]  /*6350*/  UIMAD UR4, UR5, 0x6c0, UR4 ;  /* 0x000006c0050478a4 */ /* 0x000fe2000f8e0204 */
[----:B------:R-:W-:-:S04]  /*6360*/  FMNMX.FTZ R3, R141, R0, !PT ;  /* 0x000000008d037209 */ /* 0x000fc80007810000 */
[----:B------:R-:W-:Y:S02]  /*6370*/  FMNMX.FTZ R0, R128, R3, !PT ;  /* 0x0000000380007209 */ /* 0x000fe40007810000 */
[----:B------:R-:W-:Y:S02]  /*6380*/  UMOV UR34, UR4 ;  /* 0x0000000400227c82 */ /* 0x000fe40008000000 */
[----:B------:R-:W-:Y:S01]  /*6390*/  HGMMA.64x96x16.F32.BF16 R24, gdesc[UR32].tnspB, R24, gsb0 ;  /* 0x41600000201879f0 */ /* 0x000fe20008001818 */
[----:B------:R-:W-:Y:S01]  /*63a0*/  UIADD3 UR32, UR7, 0x180, URZ ;  /* 0x0000018007207890 */ /* 0x000fe2000fffe03f */
[----:B------:R-:W-:Y:S01]  /*63b0*/  FMNMX.FTZ R3, R129, R0, !PT ;  /* 0x0000000081037209 */ /* 0x000fe20007810000 */
[----:B------:R-:W-:Y:S01]  /*63c0*/  UIADD3 UR34, UR4, 0x40, URZ ;  /* 0x0000004004227890 */ /* 0x000fe2000fffe03f */
[----:B------:R-:W-:Y:S01]  /*63d0*/  UMOV UR33, 0xc0000010 ;  /* 0xc000001000217882 */ /* 0x000fe20000000000 */
[----:B------:R-:W-:Y:S01]  /*63e0*/  UMOV UR35, 0x80000020 ;  /* 0x8000002000237882 */ /* 0x000fe20000000000 */
[----:B------:R-:W-:-:S04]  /*63f0*/  FMNMX.FTZ R0, R132, R3, !PT ;  /* 0x0000000384007209 */ /* 0x000fc80007810000 */
        /* <DEDUP_REMOVED lines=22> */
[----:B------:R-:W-:Y:S01]  /*6560*/  FMNMX.FTZ R3, R81, R0, !PT ;  /* 0x0000000051037209 */ /* 0x000fe20007810000 */
[----:B------:R-:W-:Y:S02]  /*6570*/  WARPGROUP.DEPBAR.LE gsb0, 0x0 ;  /* 0x00008000000079c5 */ /* 0x000fe40000010000 */
[----:B------:R-:W-:Y:S01]  /*6580*/  WARPGROUP.ARRIVE ;  /* 0x00000000000079c5 */ /* 0x000fe20000000000 */
[----:B------:R-:W-:-:S04]  /*6590*/  FMNMX.FTZ R0, R84, R3, !PT ;  /* 0x0000000354007209 */ /* 0x000fc80007810000 */
[----:B------:R-:W-:Y:S01]  /*65a0*/  FMNMX.FTZ R3, R85, R0, !PT ;  /* 0x0000000055037209 */ /* 0x000fe20007810000 */
[----:B------:R-:W-:Y:S01]  /*65b0*/  HGMMA.64x96x16.F32.BF16 R24, gdesc[UR32].tnspB, R24, gsb0 ;  /* 0x41600000201879f0 */ /* 0x000fe20008001818 */
[----:B------:R-:W-:Y:S02]  /*65c0*/  UIADD3 UR32, UR7, 0x300, URZ ;  /* 0x0000030007207890 */ /* 0x000fe4000fffe03f */
[----:B------:R-:W-:Y:S01]  /*65d0*/  UIADD3 UR34, UR4, 0x80, URZ ;  /* 0x0000008004227890 */ /* 0x000fe2000fffe03f */
[----:B------:R-:W-:Y:S01]  /*65e0*/  FMNMX.FTZ R0, R72, R3, !PT ;  /* 0x0000000348007209 */ /* 0x000fe20007810000 */
[----:B------:R-:W-:Y:S01]  /*65f0*/  UMOV UR33, 0xc0000010 ;  /* 0xc000001000217882 */ /* 0x000fe20000000000 */
[----:B------:R-:W-:Y:S02]  /*6600*/  UMOV UR35, 0x80000020 ;  /* 0x8000002000237882 */ /* 0x000fe40000000000 */
[----:B------:R-:W-:-:S04]  /*6610*/  FMNMX.FTZ R3, R73, R0, !PT ;  /* 0x0000000049037209 */ /* 0x000fc80007810000 */
[----:B------:R-:W-:Y:S02]  /*6620*/  FMNMX.FTZ R0, R76, R3, !PT ;  /* 0x000000034c007209 */ /* 0x000fe40007810000 */
[----:B------:R-:W0:Y:S02]  /*6630*/  LDC R3, c[0x0][0x988] ;  /* 0x00026200ff037b82 */ /* 0x000e240000000800 */
[----:B------:R-:W-:-:S05]  /*6640*/  FMNMX.FTZ R9, R77, R0, !PT ;  /* 0x000000004d097209 */ /* 0x000fca0007810000 */
[----:B------:R-:W1:Y:S02]  /*6650*/  SHFL.BFLY PT, R0, R9, 0x2, 0x1f ;  /* 0x0c401f0009007f89 */ /* 0x000e6400000e0000 */
[----:B-1----:R-:W-:-:S05]  /*6660*/  FMNMX.FTZ R12, R9, R0, !PT ;  /* 0x00000000090c7209 */ /* 0x002fca0007810000 */
[----:B------:R-:W1:Y:S02]  /*6670*/  SHFL.BFLY PT, R11, R12, 0x1, 0x1f ;  /* 0x0c201f000c0b7f89 */ /* 0x000e6400000e0000 */
[----:B-1----:R-:W-:-:S05]  /*6680*/  FMNMX.FTZ R0, R12, R11, !PT ;  /* 0x0000000b0c007209 */ /* 0x002fca0007810000 */
[----:B------:R-:W-:-:S04]  /*6690*/  FADD.FTZ R10, -R0, R5 ;  /* 0x00000005000a7221 */ /* 0x000fc80000010100 */
[-C--:B0-----:R-:W-:Y:S01]  /*66a0*/  FMUL.FTZ R5, R10, R3.reuse ;  /* 0x000000030a057220 */ /* 0x081fe20000410000 */
[----:B------:R-:W-:-:S04]  /*66b0*/  FMUL.FTZ R10, R0, R3 ;  /* 0x00000003000a7220 */ /* 0x000fc80000410000 */
[--C-:B------:R-:W-:Y:S01]  /*66c0*/  FFMA.FTZ R14, R128, R3, -R10.reuse ;  /* 0x00000003800e7223 */ /* 0x100fe2000001080a */
[----:B------:R-:W-:Y:S01]  /*66d0*/  FMNMX.FTZ R128, R142, R23, !PT ;  /* 0x000000178e807209 */ /* 0x000fe20007810000 */
[-CC-:B------:R-:W-:Y:S01]  /*66e0*/  FFMA.FTZ R22, R120, R3.reuse, -R10.reuse ;  /* 0x0000000378167223 */ /* 0x180fe2000001080a */
[-CC-:B------:R-:W-:Y:S01]  /*66f0*/  FFMA.FTZ R15, R129, R3.reuse, -R10.reuse ;  /* 0x00000003810f7223 */ /* 0x180fe2000001080a */
[-CC-:B------:R-:W-:Y:S01]  /*6700*/  FFMA.FTZ R129, R125, R3.reuse, -R10.reuse ;  /* 0x000000037d817223 */ /* 0x180fe2000001080a */
[----:B------:R-:W-:Y:S01]  /*6710*/  FMNMX.FTZ R23, R143, R128, !PT ;  /* 0x000000808f177209 */ /* 0x000fe20007810000 */
[-CC-:B------:R-:W-:Y:S01]  /*6720*/  FFMA.FTZ R128, R121, R3.reuse, -R10.reuse ;  /* 0x0000000379807223 */ /* 0x180fe2000001080a */
[-CC-:B------:R-:W-:Y:S01]  /*6730*/  FFMA.FTZ R13, R141, R3.reuse, -R10.reuse ;  /* 0x000000038d0d7223 */ /* 0x180fe2000001080a */
[--C-:B------:R-:W-:Y:S01]  /*6740*/  FFMA.FTZ R12, R140, R3, -R10.reuse ;  /* 0x000000038c0c7223 */ /* 0x100fe2000001080a */
[----:B------:R-:W-:Y:S01]  /*6750*/  FMNMX.FTZ R120, R130, R23, !PT ;  /* 0x0000001782787209 */ /* 0x000fe20007810000 */
[----:B------:R-:W0:Y:S01]  /*6760*/  S2R R141, SR_TID.X ;  /* 0x00000000008d7919 */ /* 0x000e220000002100 */
[----:B------:R1:W-:Y:S01]  /*6770*/  MUFU.EX2 R23, R128 ;  /* 0x0000008000177308 */ /* 0x0003e20000000800 */
[----:B------:R-:W-:Y:S01]  /*6780*/  FFMA.FTZ R9, R136, R3, -R10 ;  /* 0x0000000388097223 */ /* 0x000fe2000001080a */
[----:B------:R-:W-:Y:S01]  /*6790*/  FMNMX.FTZ R121, R131, R120, !PT ;  /* 0x0000007883797209 */ /* 0x000fe20007810000 */
[----:B------:R-:W-:-:S02]  /*67a0*/  WARPGROUP.DEPBAR.LE gsb0, 0x0 ;  /* 0x00008000000079c5 */ /* 0x000fc40000010000 */
[----:B------:R-:W-:Y:S01]  /*67b0*/  WARPGROUP.ARRIVE ;  /* 0x00000000000079c5 */ /* 0x000fe20000000000 */
[--C-:B------:R-:W-:Y:S01]  /*67c0*/  FFMA.FTZ R120, R124, R3, -R10.reuse ;  /* 0x000000037c787223 */ /* 0x100fe2000001080a */
[----:B------:R-:W-:Y:S01]  /*67d0*/  FMNMX.FTZ R124, R134, R121, !PT ;  /* 0x00000079867c7209 */ /* 0x000fe20007810000 */
[-CC-:B------:R-:W-:Y:S01]  /*67e0*/  FFMA.FTZ R11, R137, R3.reuse, -R10.reuse ;  /* 0x00000003890b7223 */ /* 0x180fe2000001080a */
[-CC-:B------:R-:W-:Y:S01]  /*67f0*/  FFMA.FTZ R20, R132, R3.reuse, -R10.reuse ;  /* 0x0000000384147223 */ /* 0x180fe2000001080a */
[-CC-:B------:R-:W-:Y:S01]  /*6800*/  FFMA.FTZ R21, R133, R3.reuse, -R10.reuse ;  /* 0x0000000385157223 */ /* 0x180fe2000001080a */
[----:B------:R-:W-:Y:S01]  /*6810*/  HGMMA.64x96x16.F32.BF16 R24, gdesc[UR32].tnspB, R24, gsb0 ;  /* 0x41600000201879f0 */ /* 0x000fe20008001818 */
[----:B------:R-:W-:Y:S01]  /*6820*/  UIADD3 UR32, UR7, 0x480, URZ ;  /* 0x0000048007207890 */ /* 0x000fe2000fffe03f */
[----:B------:R-:W-:Y:S01]  /*6830*/  FMNMX.FTZ R121, R135, R124, !PT ;  /* 0x0000007c87797209 */ /* 0x000fe20007810000 */
[----:B------:R-:W-:Y:S01]  /*6840*/  UIADD3 UR34, UR4, 0xc0, URZ ;  /* 0x000000c004227890 */ /* 0x000fe2000fffe03f */
[--C-:B------:R-:W-:Y:S01]  /*6850*/  FFMA.FTZ R112, R112, R3, -R10.reuse ;  /* 0x0000000370707223 */ /* 0x100fe2000001080a */
[----:B------:R-:W-:Y:S01]  /*6860*/  UMOV UR33, 0xc0000010 ;  /* 0xc000001000217882 */ /* 0x000fe20000000000 */
[----:B------:R-:W-:Y:S01]  /*6870*/  UMOV UR35, 0x80000020 ;  /* 0x8000002000237882 */ /* 0x000fe20000000000 */
        /* <DEDUP_REMOVED lines=9> */
[-CC-:B------:R-:W-:Y:S01]  /*6910*/  FFMA.FTZ R109, R109, R3.reuse, -R10.reuse ;  /* 0x000000036d6d7223 */ /* 0x180fe2000001080a */
[-CC-:B------:R-:W-:Y:S01]  /*6920*/  FFMA.FTZ R96, R96, R3.reuse, -R10.reuse ;  /* 0x0000000360607223 */ /* 0x180fe2000001080a */
[-CC-:B------:R-:W-:Y:S01]  /*6930*/  FFMA.FTZ R97, R97, R3.reuse, -R10.reuse ;  /* 0x0000000361617223 */ /* 0x180fe2000001080a */
[----:B------:R-:W-:Y:S01]  /*6940*/  FMNMX.FTZ R125, R127, R124, !PT ;  /* 0x0000007c7f7d7209 */ /* 0x000fe20007810000 */
[-CC-:B------:R-:W-:Y:S01]  /*6950*/  FFMA.FTZ R100, R100, R3.reuse, -R10.reuse ;  /* 0x0000000364647223 */ /* 0x180fe2000001080a */
[----:B0-----:R-:W-:Y:S01]  /*6960*/  SHF.R.U32.HI R140, RZ, 0x7, R141 ;  /* 0x00000007ff8c7819 */ /* 0x001fe2000001168d */
[--C-:B------:R-:W-:Y:S01]  /*6970*/  FFMA.FTZ R101, R101, R3, -R10.reuse ;  /* 0x0000000365657223 */ /* 0x100fe2000001080a */
[----:B------:R-:W-:Y:S01]  /*6980*/  FMNMX.FTZ R124, R114, R125, !PT ;  /* 0x0000007d727c7209 */ /* 0x000fe20007810000 */
[-CC-:B------:R-:W-:Y:S01]  /*6990*/  FFMA.FTZ R88, R88, R3.reuse, -R10.reuse ;  /* 0x0000000358587223 */ /* 0x180fe2000001080a */
[----:B------:R-:W-:Y:S01]  /*69a0*/  ISETP.GE.U32.AND P2, PT, R141, 0x180, PT ;  /* 0x000001808d00780c */ /* 0x000fe20003f46070 */
        /* <DEDUP_REMOVED lines=12> */
[----:B------:R-:W-:Y:S01]  /*6a70*/  FFMA.FTZ R77, R77, R3, -R10 ;  /* 0x000000034d4d7223 */ /* 0x000fe2000001080a */
[----:B------:R-:W-:Y:S01]  /*6a80*/  FMNMX.FTZ R124, R106, R125, !PT ;  /* 0x0000007d6a7c7209 */ /* 0x000fe20007810000 */
[----:B------:R0:W-:Y:S03]  /*6a90*/  MUFU.EX2 R121, R129 ;  /* 0x0000008100797308 */ /* 0x0001e60000000800 */
[----:B------:R-:W-:-:S04]  /*6aa0*/  FMNMX.FTZ R125, R107, R124, !PT ;  /* 0x0000007c6b7d7209 */ /* 0x000fc80007810000 */
[----:B------:R-:W-:Y:S01]  /*6ab0*/  FMNMX.FTZ R124, R110, R125, !PT ;  /* 0x0000007d6e7c7209 */ /* 0x000fe20007810000 */
[----:B------:R-:W2:Y:S03]  /*6ac0*/  MUFU.EX2 R5, R5 ;  /* 0x0000000500057308 */ /* 0x000ea60000000800 */
[----:B------:R-:W-:-:S04]  /*6ad0*/  FMNMX.FTZ R125, R111, R124, !PT ;  /* 0x0000007c6f7d7209 */ /* 0x000fc80007810000 */
[----:B------:R-:W-:Y:S01]  /*6ae0*/  FMNMX.FTZ R124, R98, R125, !PT ;  /* 0x0000007d627c7209 */ /* 0x000fe20007810000 */
[----:B------:R-:W3:Y:S03]  /*6af0*/  MUFU.EX2 R9, R9 ;  /* 0x0000000900097308 */ /* 0x000ee60000000800 */
[----:B------:R-:W-:-:S04]  /*6b00*/  FMNMX.FTZ R125, R99, R124, !PT ;  /* 0x0000007c637d7209 */ /* 0x000fc80007810000 */
[----:B------:R-:W-:Y:S01]  /*6b10*/  FMNMX.FTZ R124, R102, R125, !PT ;  /* 0x0000007d667c7209 */ /* 0x000fe20007810000 */
[----:B------:R-:W4:Y:S03]  /*6b20*/  MUFU.EX2 R11, R11 ;  /* 0x0000000b000b7308 */ /* 0x000f260000000800 */
[----:B------:R-:W-:-:S04]  /*6b30*/  FMNMX.FTZ R125, R103, R124, !PT ;  /* 0x0000007c677d7209 */ /* 0x000fc80007810000 */
[----:B------:R-:W-:Y:S01]  /*6b40*/  FMNMX.FTZ R124, R90, R125, !PT ;  /* 0x0000007d5a7c7209 */ /* 0x000fe20007810000 */
[----:B------:R-:W-:Y:S03]  /*6b50*/  MUFU.EX2 R12, R12 ;  /* 0x0000000c000c7308 */ /* 0x000fe60000000800 */
        /* <DEDUP_REMOVED lines=9> */
[----:B------:R-:W-:Y:S01]  /*6bf0*/  FMNMX.FTZ R125, R87, R124, !PT ;  /* 0x0000007c577d7209 */ /* 0x000fe20007810000 */
[----:B------:R-:W-:Y:S02]  /*6c00*/  WARPGROUP.DEPBAR.LE gsb0, 0x0 ;  /* 0x00008000000079c5 */ /* 0x000fe40000010000 */
[----:B------:R-:W-:Y:S01]  /*6c10*/  WARPGROUP.ARRIVE ;  /* 0x00000000000079c5 */ /* 0x000fe20000000000 */
[----:B------:R-:W-:Y:S01]  /*6c20*/  FMNMX.FTZ R124, R74, R125, !PT ;  /* 0x0000007d4a7c7209 */ /* 0x000fe20007810000 */
[----:B------:R-:W-:Y:S03]  /*6c30*/  MUFU.EX2 R20, R20 ;  /* 0x0000001400147308 */ /* 0x000fe60000000800 */
[----:B------:R-:W-:Y:S01]  /*6c40*/  FMNMX.FTZ R125, R75, R124, !PT ;  /* 0x0000007c4b7d7209 */ /* 0x000fe20007810000 */
[----:B------:R-:W-:Y:S01]  /*6c50*/  HGMMA.64x96x16.F32.BF16 R24, gdesc[UR32].tnspB, R24, gsb0 ;  /* 0x41600000201879f0 */ /* 0x000fe20008001818 */
[----:B------:R-:W-:-:S02]  /*6c60*/  UIADD3 UR32, UR7, 0x600, URZ ;  /* 0x0000060007207890 */ /* 0x000fc4000fffe03f */
[----:B------:R-:W-:Y:S01]  /*6c70*/  UIADD3 UR34, UR4, 0x100, URZ ;  /* 0x0000010004227890 */ /* 0x000fe2000fffe03f */
[----:B------:R-:W-:Y:S01]  /*6c80*/  FMNMX.FTZ R124, R78, R125, !PT ;  /* 0x0000007d4e7c7209 */ /* 0x000fe20007810000 */
[----:B------:R-:W-:Y:S01]  /*6c90*/  UMOV UR33, 0xc0000010 ;  /* 0xc000001000217882 */ /* 0x000fe20000000000 */
[----:B------:R-:W-:Y:S01]  /*6ca0*/  UMOV UR35, 0x80000020 ;  /* 0x8000002000237882 */ /* 0x000fe20000000000 */
[----:B------:R-:W-:Y:S01]  /*6cb0*/  MUFU.EX2 R21, R21 ;  /* 0x0000001500157308 */ /* 0x000fe20000000800 */
[----:B------:R-:W-:-:S05]  /*6cc0*/  FMNMX.FTZ R124, R79, R124, !PT ;  /* 0x0000007c4f7c7209 */ /* 0x000fca0007810000 */
[----:B------:R-:W5:Y:S02]  /*6cd0*/  SHFL.BFLY PT, R125, R124, 0x2, 0x1f ;  /* 0x0c401f007c7d7f89 */ /* 0x000f6400000e0000 */
[----:B------:R-:W-:Y:S08]  /*6ce0*/  MUFU.EX2 R22, R22 ;  /* 0x0000001600167308 */ /* 0x000ff00000000800 */
[----:B------:R-:W-:Y:S08]  /*6cf0*/  MUFU.EX2 R120, R120 ;  /* 0x0000007800787308 */ /* 0x000ff00000000800 */
[----:B------:R-:W-:Y:S01]  /*6d00*/  MUFU.EX2 R112, R112 ;  /* 0x0000007000707308 */ /* 0x000fe20000000800 */
[----:B-----5:R-:W-:Y:S01]  /*6d10*/  FMNMX.FTZ R125, R124, R125, !PT ;  /* 0x0000007d7c7d7209 */ /* 0x020fe20007810000 */
[----:B------:R-:W-:Y:S01]  /*6d20*/  FFMA.FTZ R124, R73, R3, -R10 ;  /* 0x00000003497c7223 */ /* 0x000fe2000001080a */
[----:B------:R-:W-:-:S05]  /*6d30*/  IMAD.U32 R10, RZ, RZ, UR36 ;  /* 0x00000024ff0a7e24 */ /* 0x000fca000f8e00ff */
[----:B------:R-:W-:Y:S01]  /*6d40*/  MUFU.EX2 R113, R113 ;  /* 0x0000007100717308 */ /* 0x000fe20000000800 */
[----:B-1----:R-:W1:Y:S01]  /*6d50*/  SHFL.BFLY PT, R128, R125, 0x1, 0x1f ;  /* 0x0c201f007d807f89 */ /* 0x002e6200000e0000 */
[----:B------:R-:W-:-:S06]  /*6d60*/  @!P1 LEA R10, R10, UR37, 0x3 ;  /* 0x000000250a0a9c11 */ /* 0x000fcc000f8e18ff */
[----:B------:R-:W-:Y:S01]  /*6d70*/  MUFU.EX2 R116, R116 ;  /* 0x0000007400747308 */ /* 0x000fe20000000800 */
[----:B------:R-:W-:-:S05]  /*6d80*/  @!P1 VIADD R10, R10, 0x31c40 ;  /* 0x00031c400a0a9836 */ /* 0x000fca0000000000 */
[----:B------:R-:W-:Y:S02]  /*6d90*/  @!P1 PRMT R10, RZ, 0x654, R10 ;  /* 0x00000654ff0a9816 */ /* 0x000fe4000000000a */
[----:B------:R-:W-:Y:S08]  /*6da0*/  MUFU.EX2 R117, R117 ;  /* 0x0000007500757308 */ /* 0x000ff00000000800 */
[----:B------:R-:W-:Y:S01]  /*6db0*/  MUFU.EX2 R104, R104 ;  /* 0x0000006800687308 */ /* 0x000fe20000000800 */
[----:B-1----:R-:W-:-:S05]  /*6dc0*/  FMNMX.FTZ R73, R125, R128, !PT ;  /* 0x000000807d497209 */ /* 0x002fca0007810000 */
[C---:B------:R-:W-:Y:S01]  /*6dd0*/  FADD.FTZ R8, -R73.reuse, R8 ;  /* 0x0000000849087221 */ /* 0x040fe20000010100 */
[-C--:B------:R-:W-:Y:S01]  /*6de0*/  FMUL.FTZ R128, R73, R3.reuse ;  /* 0x0000000349807220 */ /* 0x080fe20000410000 */
[----:B------:R-:W-:Y:S02]  /*6df0*/  MUFU.EX2 R105, R105 ;  /* 0x0000006900697308 */ /* 0x000fe40000000800 */
[-C--:B------:R-:W-:Y:S01]  /*6e00*/  FMUL.FTZ R8, R8, R3.reuse ;  /* 0x0000000308087220 */ /* 0x080fe20000410000 */
[-CC-:B0-----:R-:W-:Y:S01]  /*6e10*/  FFMA.FTZ R129, R138, R3.reuse, -R128.reuse ;  /* 0x000000038a817223 */ /* 0x181fe20000010880 */
[-CC-:B------:R-:W-:Y:S01]  /*6e20*/  FFMA.FTZ R132, R139, R3.reuse, -R128.reuse ;  /* 0x000000038b847223 */ /* 0x180fe20000010880 */
[-CC-:B------:R-:W-:Y:S01]  /*6e30*/  FFMA.FTZ R136, R142, R3.reuse, -R128.reuse ;  /* 0x000000038e887223 */ /* 0x180fe20000010880 */
[-CC-:B------:R-:W-:Y:S01]  /*6e40*/  FFMA.FTZ R137, R143, R3.reuse, -R128.reuse ;  /* 0x000000038f897223 */ /* 0x180fe20000010880 */
[-CC-:B------:R-:W-:Y:S01]  /*6e50*/  FFMA.FTZ R133, R130, R3.reuse, -R128.reuse ;  /* 0x0000000382857223 */ /* 0x180fe20000010880 */
[----:B------:R0:W-:Y:S01]  /*6e60*/  MUFU.EX2 R125, R8 ;  /* 0x00000008007d7308 */ /* 0x0001e20000000800 */
[-CC-:B------:R-:W-:Y:S01]  /*6e70*/  FFMA.FTZ R138, R131, R3.reuse, -R128.reuse ;  /* 0x00000003838a7223 */ /* 0x180fe20000010880 */
[-CC-:B------:R-:W-:Y:S01]  /*6e80*/  FFMA.FTZ R131, R134, R3.reuse, -R128.reuse ;  /* 0x0000000386837223 */ /* 0x180fe20000010880 */
[-CC-:B------:R-:W-:Y:S01]  /*6e90*/  FFMA.FTZ R134, R135, R3.reuse, -R128.reuse ;  /* 0x0000000387867223 */ /* 0x180fe20000010880 */
[-CC-:B------:R-:W-:Y:S01]  /*6ea0*/  FFMA.FTZ R130, R122, R3.reuse, -R128.reuse ;  /* 0x000000037a827223 */ /* 0x180fe20000010880 */
[-CC-:B------:R-:W-:Y:S01]  /*6eb0*/  FFMA.FTZ R122, R126, R3.reuse, -R128.reuse ;  /* 0x000000037e7a7223 */ /* 0x180fe20000010880 */
[-CC-:B------:R-:W-:Y:S01]  /*6ec0*/  FFMA.FTZ R126, R127, R3.reuse, -R128.reuse ;  /* 0x000000037f7e7223 */ /* 0x180fe20000010880 */
[----:B------:R-:W-:Y:S01]  /*6ed0*/  FFMA.FTZ R127, R115, R3, -R128 ;  /* 0x00000003737f7223 */ /* 0x000fe20000010880 */
[----:B------:R-:W1:Y:S01]  /*6ee0*/  MUFU.EX2 R129, R129 ;  /* 0x0000008100817308 */ /* 0x000e620000000800 */
[----:B0-----:R-:W-:-:S02]  /*6ef0*/  VIADD R8, R140, 0x9 ;  /* 0x000000098c087836 */ /* 0x001fc40000000000 */
[-CC-:B------:R-:W-:Y:S01]  /*6f00*/  FFMA.FTZ R115, R118, R3.reuse, -R128.reuse ;  /* 0x0000000376737223 */ /* 0x180fe20000010880 */
[-CC-:B------:R-:W-:Y:S01]  /*6f10*/  FFMA.FTZ R118, R119, R3.reuse, -R128.reuse ;  /* 0x0000000377767223 */ /* 0x180fe20000010880 */
[-CC-:B------:R-:W-:Y:S01]  /*6f20*/  FFMA.FTZ R119, R110, R3.reuse, -R128.reuse ;  /* 0x000000036e777223 */ /* 0x180fe20000010880 */
[-CC-:B------:R-:W-:Y:S01]  /*6f30*/  FFMA.FTZ R110, R111, R3.reuse, -R128.reuse ;  /* 0x000000036f6e7223 */ /* 0x180fe20000010880 */
[----:B------:R-:W-:Y:S01]  /*6f40*/  SEL R8, R8, 0x9, !P2 ;  /* 0x0000000908087807 */ /* 0x000fe20005000000 */
[-CC-:B------:R-:W-:Y:S01]  /*6f50*/  FFMA.FTZ R123, R123, R3.reuse, -R128.reuse ;  /* 0x000000037b7b7223 */ /* 0x180fe20000010880 */
[----:B------:R-:W0:Y:S01]  /*6f60*/  MUFU.EX2 R132, R132 ;  /* 0x0000008400847308 */ /* 0x000e220000000800 */
[-CC-:B------:R-:W-:Y:S01]  /*6f70*/  FFMA.FTZ R114, R114, R3.reuse, -R128.reuse ;  /* 0x0000000372727223 */ /* 0x180fe20000010880 */
[-CC-:B------:R-:W-:Y:S01]  /*6f80*/  FFMA.FTZ R103, R103, R3.reuse, -R128.reuse ;  /* 0x0000000367677223 */ /* 0x180fe20000010880 */
[-CC-:B------:R-:W-:Y:S01]  /*6f90*/  FFMA.FTZ R106, R106, R3.reuse, -R128.reuse ;  /* 0x000000036a6a7223 */ /* 0x180fe20000010880 */
[----:B------:R-:W-:Y:S01]  /*6fa0*/  FFMA.FTZ R107, R107, R3, -R128 ;  /* 0x000000036b6b7223 */ /* 0x000fe20000010880 */
[----:B------:R-:W-:-:S02]  /*6fb0*/  WARPGROUP.DEPBAR.LE gsb0, 0x0 ;  /* 0x00008000000079c5 */ /* 0x000fc40000010000 */
[----:B------:R-:W-:Y:S01]  /*6fc0*/  WARPGROUP.ARRIVE ;  /* 0x00000000000079c5 */ /* 0x000fe20000000000 */
[----:B------:R-:W5:Y:S01]  /*6fd0*/  MUFU.EX2 R136, R136 ;  /* 0x0000008800887308 */ /* 0x000f620000000800 */
[-CC-:B------:R-:W-:Y:S01]  /*6fe0*/  FFMA.FTZ R86, R86, R3.reuse, -R128.reuse ;  /* 0x0000000356567223 */ /* 0x180fe20000010880 */
[-CC-:B------:R-:W-:Y:S01]  /*6ff0*/  FFMA.FTZ R87, R87, R3.reuse, -R128.reuse ;  /* 0x0000000357577223 */ /* 0x180fe20000010880 */
[-CC-:B------:R-:W-:Y:S01]  /*7000*/  FFMA.FTZ R75, R75, R3.reuse, -R128.reuse ;  /* 0x000000034b4b7223 */ /* 0x180fe20000010880 */
[-CC-:B------:R-:W-:Y:S01]  /*7010*/  FFMA.FTZ R78, R78, R3.reuse, -R128.reuse ;  /* 0x000000034e4e7223 */ /* 0x180fe20000010880 */
[----:B------:R-:W-:Y:S01]  /*7020*/  HGMMA.64x96x16.F32.BF16 R24, gdesc[UR32].tnspB, R24, gsb0 ;  /* 0x41600000201879f0 */ /* 0x000fe20008001818 */
[----:B------:R-:W-:Y:S01]  /*7030*/  UIADD3 UR32, UR7, 0x780, URZ ;  /* 0x0000078007207890 */ /* 0x000fe2000fffe03f */
[----:B------:R-:W-:Y:S01]  /*7040*/  FFMA.FTZ R79, R79, R3, -R128 ;  /* 0x000000034f4f7223 */ /* 0x000fe20000010880 */
[----:B------:R-:W-:Y:S01]  /*7050*/  UIADD3 UR34, UR4, 0x140, URZ ;  /* 0x0000014004227890 */ /* 0x000fe2000fffe03f */
[----:B------:R-:W5:Y:S01]  /*7060*/  MUFU.EX2 R137, R137 ;  /* 0x0000008900897308 */ /* 0x000f620000000800 */
[----:B------:R-:W-:Y:S01]  /*7070*/  UMOV UR33, 0xc0000010 ;  /* 0xc000001000217882 */ /* 0x000fe20000000000 */
[----:B------:R-:W-:Y:S01]  /*7080*/  UMOV UR35, 0x80000020 ;  /* 0x8000002000237882 */ /* 0x000fe20000000000 */
[C---:B------:R-:W-:Y:S01]  /*7090*/  ISETP.GT.AND P2, PT, R4.reuse, RZ, PT ;  /* 0x000000ff0400720c */ /* 0x040fe20003f44270 */
[----:B------:R-:W-:-:S04]  /*70a0*/  VIADD R4, R4, 0xffffffff ;  /* 0xffffffff04047836 */ /* 0x000fc80000000000 */
[----:B------:R-:W5:Y:S08]  /*70b0*/  MUFU.EX2 R133, R133 ;  /* 0x0000008500857308 */ /* 0x000f700000000800 */
        /* <DEDUP_REMOVED lines=10> */
[----:B------:R-:W5:Y:S01]  /*7160*/  MUFU.EX2 R118, R118 ;  /* 0x0000007600767308 */ /* 0x000f620000000800 */
[----:B------:R-:W-:-:S02]  /*7170*/  WARPGROUP.DEPBAR.LE gsb0, 0x0 ;  /* 0x00008000000079c5 */ /* 0x000fc40000010000 */
[----:B------:R-:W-:-:S05]  /*7180*/  WARPGROUP.ARRIVE ;  /* 0x00000000000079c5 */ /* 0x000fca0000000000 */
[----:B------:R-:W5:Y:S01]  /*7190*/  MUFU.EX2 R106, R106 ;  /* 0x0000006a006a7308 */ /* 0x000f620000000800 */
[----:B------:R-:W-:Y:S01]  /*71a0*/  HGMMA.64x96x16.F32.BF16 R24, gdesc[UR32].tnspB, R24, gsb0 ;  /* 0x41600000201879f0 */ /* 0x000fe20008001818 */
[----:B------:R-:W-:Y:S02]  /*71b0*/  UIADD3 UR32, UR7, 0x900, URZ ;  /* 0x0000090007207890 */ /* 0x000fe4000fffe03f */
[----:B------:R-:W-:Y:S01]  /*71c0*/  UIADD3 UR34, UR4, 0x180, URZ ;  /* 0x0000018004227890 */ /* 0x000fe2000fffe03f */
[----:B------:R-:W-:Y:S01]  /*71d0*/  UMOV UR33, 0xc0000010 ;  /* 0xc000001000217882 */ /* 0x000fe20000000000 */
[----:B------:R-:W-:Y:S02]  /*71e0*/  UMOV UR35, 0x80000020 ;  /* 0x8000002000237882 */ /* 0x000fe40000000000 */
[----:B------:R-:W5:Y:S08]  /*71f0*/  MUFU.EX2 R107, R107 ;  /* 0x0000006b006b7308 */ /* 0x000f700000000800 */
[----:B------:R-:W5:Y:S08]  /*7200*/  MUFU.EX2 R108, R108 ;  /* 0x0000006c006c7308 */ /* 0x000f700000000800 */
[----:B------:R-:W-:Y:S08]  /*7210*/  MUFU.EX2 R109, R109 ;  /* 0x0000006d006d7308 */ /* 0x000ff00000000800 */
        /* <DEDUP_REMOVED lines=8> */
[----:B------:R-:W-:Y:S01]  /*72a0*/  MUFU.EX2 R93, R93 ;  /* 0x0000005d005d7308 */ /* 0x000fe20000000800 */
[----:B------:R-:W-:-:S02]  /*72b0*/  WARPGROUP.DEPBAR.LE gsb0, 0x0 ;  /* 0x00008000000079c5 */ /* 0x000fc40000010000 */
[----:B------:R-:W-:-:S05]  /*72c0*/  WARPGROUP.ARRIVE ;  /* 0x00000000000079c5 */ /* 0x000fca0000000000 */
[----:B------:R-:W-:Y:S01]  /*72d0*/  MUFU.EX2 R80, R80 ;  /* 0x0000005000507308 */ /* 0x000fe20000000800 */
[----:B------:R-:W-:Y:S01]  /*72e0*/  HGMMA.64x96x16.F32.BF16 R24, gdesc[UR32].tnspB, R24, gsb0 ;  /* 0x41600000201879f0 */ /* 0x000fe20008001818 */
[----:B------:R-:W-:Y:S02]  /*72f0*/  UIADD3 UR32, UR7, 0xa80, URZ ;  /* 0x00000a8007207890 */ /* 0x000fe4000fffe03f */
[----:B------:R-:W-:-:S04]  /*7300*/  UIADD3 UR34, UR4, 0x1c0, URZ ;  /* 0x000001c004227890 */ /* 0x000fc8000fffe03f */
[----:B------:R-:W-:Y:S01]  /*7310*/  MUFU.EX2 R81, R81 ;  /* 0x0000005100517308 */ /* 0x000fe20000000800 */
[----:B------:R-:W-:Y:S01]  /*7320*/  UMOV UR33, 0xc0000010 ;  /* 0xc000001000217882 */ /* 0x000fe20000000000 */
[----:B------:R-:W-:-:S06]  /*7330*/  UMOV UR35, 0x80000020 ;  /* 0x8000002000237882 */ /* 0x000fcc0000000000 */
        /* <DEDUP_REMOVED lines=11> */
[----:B------:R-:W-:-:S06]  /*73f0*/  WARPGROUP.ARRIVE ;  /* 0x00000000000079c5 */ /* 0x000fcc0000000000 */
[----:B------:R-:W-:Y:S01]  /*7400*/  HGMMA.64x96x16.F32.BF16 R24, gdesc[UR32].tnspB, R24, gsb0 ;  /* 0x41600000201879f0 */ /* 0x000fe20008001818 */
[----:B------:R-:W-:Y:S02]  /*7410*/  UIADD3 UR32, UR7, 0xc00, URZ ;  /* 0x00000c0007207890 */ /* 0x000fe4000fffe03f */
[----:B------:R-:W-:Y:S01]  /*7420*/  UIADD3 UR34, UR4, 0x200, URZ ;  /* 0x0000020004227890 */ /* 0x000fe2000fffe03f */
[----:B------:R-:W-:Y:S01]  /*7430*/  UMOV UR33, 0xc0000010 ;  /* 0xc000001000217882 */ /* 0x000fe20000000000 */
[----:B------:R-:W-:Y:S01]  /*7440*/  UMOV UR35, 0x80000020 ;  /* 0x8000002000237882 */ /* 0x000fe20000000000 */
[----:B------:R-:W-:Y:S02]  /*7450*/  WARPGROUP.DEPBAR.LE gsb0, 0x0 ;  /* 0x00008000000079c5 */ /* 0x000fe40000010000 */
[----:B------:R-:W-:-:S06]  /*7460*/  WARPGROUP.ARRIVE ;  /* 0x00000000000079c5 */ /* 0x000fcc0000000000 */
[----:B------:R-:W-:Y:S03]  /*7470*/  HGMMA.64x96x16.F32.BF16 R24, gdesc[UR32].tnspB, R24, gsb0 ;  /* 0x41600000201879f0 */ /* 0x000fe60008001818 */
[----:B------:R-:W-:Y:S02]  /*7480*/  WARPGROUP.DEPBAR.LE gsb0, 0x0 ;  /* 0x00008000000079c5 */ /* 0x000fe40000010000 */
[----:B------:R3:W-:Y:S06]  /*7490*/  BAR.ARV R8, 0x100 ;  /* 0x000400080000751d */ /* 0x0007ec0000002000 */
[----:B------:R-:W-:Y:S01]  /*74a0*/  @!P1 SYNCS.ARRIVE.TRANS64.RED.A1T0 RZ, [R10+URZ], RZ ;  /* 0x000000ff0aff99a7 */ /* 0x000fe2000810043f */
[-C--:B--2---:R-:W-:Y:S01]  /*74b0*/  FMUL.FTZ R24, R24, R5.reuse ;  /* 0x0000000518187220 */ /* 0x084fe20000410000 */
[----:B---3--:R-:W-:Y:S01]  /*74c0*/  IMAD.U32 R8, RZ, RZ, UR5 ;  /* 0x00000005ff087e24 */ /* 0x008fe2000f8e00ff */
[----:B------:R-:W-:Y:S01]  /*74d0*/  UMOV UR5, UR36 ;  /* 0x0000002400057c82 */ /* 0x000fe20008000000 */
[-C--:B------:R-:W-:Y:S01]  /*74e0*/  FMUL.FTZ R25, R25, R5.reuse ;  /* 0x0000000519197220 */ /* 0x080fe20000410000 */
[-C--:B------:R-:W-:Y:S01]  /*74f0*/  FMUL.FTZ R28, R28, R5.reuse ;  /* 0x000000051c1c7220 */ /* 0x080fe20000410000 */
[-C--:B------:R-:W-:Y:S01]  /*7500*/  FMUL.FTZ R29, R29, R5.reuse ;  /* 0x000000051d1d7220 */ /* 0x080fe20000410000 */
[----:B------:R-:W-:Y:S01]  /*7510*/  @!P1 LEA R8, R8, UR37, 0x3 ;  /* 0x0000002508089c11 */ /* 0x000fe2000f8e18ff */
[-C--:B------:R-:W-:Y:S01]  /*7520*/  FMUL.FTZ R32, R32, R5.reuse ;  /* 0x0000000520207220 */ /* 0x080fe20000410000 */
[-C--:B------:R-:W-:Y:S01]  /*7530*/  FMUL.FTZ R33, R33, R5.reuse ;  /* 0x0000000521217220 */ /* 0x080fe20000410000 */
[-C--:B------:R-:W-:Y:S01]  /*7540*/  FMUL.FTZ R36, R36, R5.reuse ;  /* 0x0000000524247220 */ /* 0x080fe20000410000 */
[----:B------:R-:W-:Y:S01]  /*7550*/  FMUL.FTZ R37, R37, R5 ;  /* 0x0000000525257220 */ /* 0x000fe20000410000 */
[----:B------:R-:W-:-:S02]  /*7560*/  @!P1 VIADD R8, R8, 0x31c60 ;  /* 0x00031c6008089836 */ /* 0x000fc40000000000 */
[-C--:B------:R-:W-:Y:S01]  /*7570*/  FMUL.FTZ R40, R40, R5.reuse ;  /* 0x0000000528287220 */ /* 0x080fe20000410000 */
[-C--:B------:R-:W-:Y:S01]  /*7580*/  FMUL.FTZ R41, R41, R5.reuse ;  /* 0x0000000529297220 */ /* 0x080fe20000410000 */
[-C--:B------:R-:W-:Y:S01]  /*7590*/  FMUL.FTZ R44, R44, R5.reuse ;  /* 0x000000052c2c7220 */ /* 0x080fe20000410000 */
[-C--:B------:R-:W-:Y:S01]  /*75a0*/  FMUL.FTZ R45, R45, R5.reuse ;  /* 0x000000052d2d7220 */ /* 0x080fe20000410000 */
[----:B------:R-:W-:Y:S01]  /*75b0*/  @!P1 PRMT R8, RZ, 0x654, R8 ;  /* 0x00000654ff089816 */ /* 0x000fe20000000008 */
[-C--:B------:R-:W-:Y:S01]  /*75c0*/  FMUL.FTZ R48, R48, R5.reuse ;  /* 0x0000000530307220 */ /* 0x080fe20000410000 */
[-C--:B------:R-:W-:Y:S01]  /*75d0*/  FMUL.FTZ R49, R49, R5.reuse ;  /* 0x0000000531317220 */ /* 0x080fe20000410000 */
[-C--:B------:R-:W-:Y:S01]  /*75e0*/  FMUL.FTZ R52, R52, R5.reuse ;  /* 0x0000000534347220 */ /* 0x080fe20000410000 */
[----:B------:R2:W-:Y:S01]  /*75f0*/  @!P1 SYNCS.ARRIVE.TRANS64.RED.A1T0 RZ, [R8+URZ], RZ ;  /* 0x000000ff08ff99a7 */ /* 0x0005e2000810043f */
[-C--:B------:R-:W-:Y:S01]  /*7600*/  FMUL.FTZ R53, R53, R5.reuse ;  /* 0x0000000535357220 */ /* 0x080fe20000410000 */
[-C--:B------:R-:W-:Y:S01]  /*7610*/  FMUL.FTZ R56, R56, R5.reuse ;  /* 0x0000000538387220 */ /* 0x080fe20000410000 */
[-C--:B------:R-:W-:Y:S01]  /*7620*/  FMUL.FTZ R57, R57, R5.reuse ;  /* 0x0000000539397220 */ /* 0x080fe20000410000 */
[-C--:B------:R-:W-:Y:S01]  /*7630*/  FMUL.FTZ R60, R60, R5.reuse ;  /* 0x000000053c3c7220 */ /* 0x080fe20000410000 */
[-C--:B------:R-:W-:Y:S01]  /*7640*/  FMUL.FTZ R61, R61, R5.reuse ;  /* 0x000000053d3d7220 */ /* 0x080fe20000410000 */
[-C--:B------:R-:W-:Y:S01]  /*7650*/  FMUL.FTZ R64, R64, R5.reuse ;  /* 0x0000000540407220 */ /* 0x080fe20000410000 */
[----:B------:R-:W-:Y:S01]  /*7660*/  FMUL.FTZ R65, R65, R5 ;  /* 0x0000000541417220 */ /* 0x000fe20000410000 */
[----:B--2---:R-:W-:Y:S01]  /*7670*/  FFMA.FTZ R8, R5, R7, R9 ;  /* 0x0000000705087223 */ /* 0x004fe20000010009 */
[-C--:B------:R-:W-:Y:S01]  /*7680*/  FMUL.FTZ R68, R68, R5.reuse ;  /* 0x0000000544447220 */ /* 0x080fe20000410000 */
[----:B------:R2:W3:Y:S01]  /*7690*/  MUFU.EX2 R7, R119 ;  /* 0x0000007700077308 */ /* 0x0004e20000000800 */
[----:B------:R-:W-:Y:S01]  /*76a0*/  FMUL.FTZ R69, R69, R5 ;  /* 0x0000000545457220 */ /* 0x000fe20000410000 */
[C---:B----4-:R-:W-:Y:S01]  /*76b0*/  FADD.FTZ R135, R11.reuse, R8 ;  /* 0x000000080b877221 */ /* 0x050fe20000010000 */
[----:B------:R-:W-:Y:S01]  /*76c0*/  F2FP.BF16.F32.PACK_AB R8, R11, R9 ;  /* 0x000000090b08723e */ /* 0x000fe200000010ff */
[----:B-1----:R-:W-:Y:S01]  /*76d0*/  FFMA.FTZ R9, R125, R6, R129 ;  /* 0x000000067d097223 */ /* 0x002fe20000010081 */
[-C--:B------:R-:W-:Y:S01]  /*76e0*/  FMUL.FTZ R26, R26, R125.reuse ;  /* 0x0000007d1a1a7220 */ /* 0x080fe20000410000 */
[----:B------:R-:W-:Y:S01]  /*76f0*/  FADD.FTZ R10, R12, R135 ;  /* 0x000000870c0a7221 */ /* 0x000fe20000010000 */
[----:B------:R-:W-:Y:S01]  /*7700*/  FMUL.FTZ R27, R27, R125 ;  /* 0x0000007d1b1b7220 */ /* 0x000fe20000410000 */
[C---:B0-----:R-:W-:Y:S01]  /*7710*/  FADD.FTZ R11, R132.reuse, R9 ;  /* 0x00000009840b7221 */ /* 0x041fe20000010000 */
[----:B------:R-:W-:Y:S01]  /*7720*/  F2FP.BF16.F32.PACK_AB R9, R132, R129 ;  /* 0x000000818409723e */ /* 0x000fe200000010ff */
[C---:B------:R-:W-:Y:S01]  /*7730*/  FADD.FTZ R111, R13.reuse, R10 ;  /* 0x0000000a0d6f7221 */ /* 0x040fe20000010000 */
[----:B------:R-:W-:Y:S01]  /*7740*/  F2FP.BF16.F32.PACK_AB R10, R13, R12 ;  /* 0x0000000c0d0a723e */ /* 0x000fe200000010ff */
[----:B-----5:R-:W-:Y:S01]  /*7750*/  FADD.FTZ R132, R136, R11 ;  /* 0x0000000b88847221 */ /* 0x020fe20000010000 */
[-CC-:B------:R-:W-:Y:S01]  /*7760*/  FFMA.FTZ R12, R98, R3.reuse, -R128.reuse ;  /* 0x00000003620c7223 */ /* 0x180fe20000010880 */
[-C--:B------:R-:W-:Y:S01]  /*7770*/  FFMA.FTZ R13, R90, R3.reuse, -R128 ;  /* 0x000000035a0d7223 */ /* 0x080fe20000010880 */
[----:B------:R-:W-:Y:S01]  /*7780*/  FADD.FTZ R90, R14, R111 ;  /* 0x0000006f0e5a7221 */ /* 0x000fe20000010000 */
[C---:B------:R-:W-:Y:S01]  /*7790*/  FADD.FTZ R132, R137.reuse, R132 ;  /* 0x0000008489847221 */ /* 0x040fe20000010000 */
[----:B------:R0:W1:Y:S01]  /*77a0*/  MUFU.EX2 R6, R12 ;  /* 0x0000000c00067308 */ /* 0x0000620000000800 */
[----:B------:R-:W-:Y:S01]  /*77b0*/  F2FP.BF16.F32.PACK_AB R11, R137, R136 ;  /* 0x00000088890b723e */ /* 0x000fe200000010ff */
[----:B--2---:R-:W-:Y:S01]  /*77c0*/  FADD.FTZ R119, R15, R90 ;  /* 0x0000005a0f777221 */ /* 0x004fe20000010000 */
[----:B------:R-:W-:Y:S01]  /*77d0*/  FADD.FTZ R111, R133, R132 ;  /* 0x00000084856f7221 */ /* 0x000fe20000010000 */
[-CC-:B------:R-:W-:Y:S01]  /*77e0*/  FFMA.FTZ R98, R99, R3.reuse, -R128.reuse ;  /* 0x0000000363627223 */ /* 0x180fe20000010880 */
[-CC-:B------:R-:W-:Y:S01]  /*77f0*/  FFMA.FTZ R99, R102, R3.reuse, -R128.reuse ;  /* 0x0000000366637223 */ /* 0x180fe20000010880 */
[----:B------:R-:W-:Y:S01]  /*7800*/  FADD.FTZ R132, R20, R119 ;  /* 0x0000007714847221 */ /* 0x000fe20000010000 */
[-CC-:B------:R-:W-:Y:S01]  /*7810*/  FFMA.FTZ R102, R95, R3.reuse, -R128.reuse ;  /* 0x000000035f667223 */ /* 0x180fe20000010880 */
[----:B------:R2:W-:Y:S01]  /*7820*/  MUFU.EX2 R90, R103 ;  /* 0x00000067005a7308 */ /* 0x0005e20000000800 */
[-CC-:B0-----:R-:W-:Y:S01]  /*7830*/  FFMA.FTZ R12, R91, R3.reuse, -R128.reuse ;  /* 0x000000035b0c7223 */ /* 0x181fe20000010880 */
[-CC-:B------:R-:W-:Y:S01]  /*7840*/  FFMA.FTZ R91, R94, R3.reuse, -R128.reuse ;  /* 0x000000035e5b7223 */ /* 0x180fe20000010880 */
[----:B------:R-:W-:Y:S01]  /*7850*/  FADD.FTZ R94, R138, R111 ;  /* 0x0000006f8a5e7221 */ /* 0x000fe20000010000 */
[----:B------:R-:W-:Y:S01]  /*7860*/  FFMA.FTZ R95, R82, R3, -R128 ;  /* 0x00000003525f7223 */ /* 0x000fe20000010880 */
[----:B------:R0:W-:Y:S01]  /*7870*/  STSM.16.M88.4 [R2+0x24300], R8 ;  /* 0x0243000802007844 */ /* 0x0001e20000000200 */
[----:B------:R-:W-:Y:S01]  /*7880*/  FMUL.FTZ R30, R30, R125 ;  /* 0x0000007d1e1e7220 */ /* 0x000fe20000410000 */
[----:B------:R-:W-:Y:S01]  /*7890*/  FADD.FTZ R111, R131, R94 ;  /* 0x0000005e836f7221 */ /* 0x000fe20000010000 */
[----:B------:R-:W-:Y:S01]  /*78a0*/  FFMA.FTZ R94, R83, R3, -R128 ;  /* 0x00000003535e7223 */ /* 0x000fe20000010880 */
[----:B------:R-:W-:Y:S01]  /*78b0*/  FADD.FTZ R83, R21, R132 ;  /* 0x0000008415537221 */ /* 0x000fe20000010000 */
[----:B------:R4:W-:Y:S01]  /*78c0*/  MUFU.EX2 R82, R13 ;  /* 0x0000000d00527308 */ /* 0x0009e20000000800 */
[----:B------:R-:W-:Y:S01]  /*78d0*/  FADD.FTZ R111, R134, R111 ;  /* 0x0000006f866f7221 */ /* 0x000fe20000010000 */
[----:B------:R-:W-:Y:S01]  /*78e0*/  FMUL.FTZ R31, R31, R125 ;  /* 0x0000007d1f1f7220 */ /* 0x000fe20000410000 */
[----:B------:R-:W-:Y:S01]  /*78f0*/  FADD.FTZ R132, R22, R83 ;  /* 0x0000005316847221 */ /* 0x000fe20000010000 */
[----:B------:R-:W-:Y:S01]  /*7900*/  FFMA.FTZ R83, R74, R3, -R128 ;  /* 0x000000034a537223 */ /* 0x000fe20000010880 */
[----:B------:R-:W-:Y:S01]  /*7910*/  FADD.FTZ R136, R130, R111 ;  /* 0x0000006f82887221 */ /* 0x000fe20000010000 */
[-C--:B------:R-:W-:Y:S01]  /*7920*/  FMUL.FTZ R34, R34, R125.reuse ;  /* 0x0000007d22227220 */ /* 0x080fe20000410000 */
[----:B--2---:R-:W-:Y:S01]  /*7930*/  FADD.FTZ R103, R23, R132 ;  /* 0x0000008417677221 */ /* 0x004fe20000010000 */
[----:B------:R2:W-:Y:S01]  /*7940*/  MUFU.EX2 R74, R12 ;  /* 0x0000000c004a7308 */ /* 0x0005e20000000800 */
[----:B------:R-:W-:Y:S01]  /*7950*/  FADD.FTZ R111, R123, R136 ;  /* 0x000000887b6f7221 */ /* 0x000fe20000010000 */
[----:B------:R-:W-:Y:S01]  /*7960*/  FMUL.FTZ R35, R35, R125 ;  /* 0x0000007d23237220 */ /* 0x000fe20000410000 */
[----:B------:R-:W-:Y:S01]  /*7970*/  FADD.FTZ R132, R120, R103 ;  /* 0x0000006778847221 */ /* 0x000fe20000010000 */
[----:B0-----:R-:W-:Y:S01]  /*7980*/  F2FP.BF16.F32.PACK_AB R8, R15, R14 ;  /* 0x0000000e0f08723e */ /* 0x001fe200000010ff */
[----:B------:R-:W-:Y:S01]  /*7990*/  FADD.FTZ R111, R122, R111 ;  /* 0x0000006f7a6f7221 */ /* 0x000fe20000010000 */
[----:B------:R-:W-:Y:S01]  /*79a0*/  F2FP.BF16.F32.PACK_AB R10, R21, R20 ;  /* 0x00000014150a723e */ /* 0x000fe200000010ff */
[----:B----4-:R-:W-:Y:S01]  /*79b0*/  FADD.FTZ R13, R121, R132 ;  /* 0x00000084790d7221 */ /* 0x010fe20000010000 */
[----:B------:R0:W-:Y:S01]  /*79c0*/  MUFU.EX2 R20, R102 ;  /* 0x0000006600147308 */ /* 0x0001e20000000800 */
[----:B------:R-:W-:Y:S01]  /*79d0*/  FADD.FTZ R111, R126, R111 ;  /* 0x0000006f7e6f7221 */ /* 0x000fe20000010000 */
[----:B------:R-:W-:Y:S01]  /*79e0*/  F2FP.BF16.F32.PACK_AB R9, R138, R133 ;  /* 0x000000858a09723e */ /* 0x000fe200000010ff */
[----:B------:R-:W-:Y:S01]  /*79f0*/  FADD.FTZ R128, R112, R13 ;  /* 0x0000000d70807221 */ /* 0x000fe20000010000 */
[----:B------:R-:W-:Y:S01]  /*7a00*/  F2FP.BF16.F32.PACK_AB R11, R134, R131 ;  /* 0x00000083860b723e */ /* 0x000fe200000010ff */
[----:B--2---:R-:W-:Y:S01]  /*7a10*/  FADD.FTZ R12, R114, R111 ;  /* 0x0000006f720c7221 */ /* 0x004fe20000010000 */
[C---:B------:R-:W-:Y:S01]  /*7a20*/  F2FP.BF16.F32.PACK_AB R112, R113.reuse, R112 ;  /* 0x000000707170723e */ /* 0x040fe200000010ff */
[----:B------:R-:W-:Y:S01]  /*7a30*/  FADD.FTZ R13, R113, R128 ;  /* 0x00000080710d7221 */ /* 0x000fe20000010000 */
[----:B------:R-:W2:Y:S01]  /*7a40*/  MUFU.EX2 R98, R98 ;  /* 0x0000006200627308 */ /* 0x000ea20000000800 */
[----:B------:R-:W-:Y:S01]  /*7a50*/  FADD.FTZ R12, R127, R12 ;  /* 0x0000000c7f0c7221 */ /* 0x000fe20000010000 */
[----:B------:R4:W-:Y:S01]  /*7a60*/  STSM.16.M88.4 [R2+0x25b00], R8 ;  /* 0x025b000802007844 */ /* 0x0009e20000000200 */
[----:B------:R-:W-:Y:S01]  /*7a70*/  FADD.FTZ R14, R116, R13 ;  /* 0x0000000d740e7221 */ /* 0x000fe20000010000 */
[----:B------:R-:W-:Y:S01]  /*7a80*/  F2FP.BF16.F32.PACK_AB R13, R123, R130 ;  /* 0x000000827b0d723e */ /* 0x000fe200000010ff */
[----:B------:R-:W-:Y:S01]  /*7a90*/  FADD.FTZ R15, R115, R12 ;  /* 0x0000000c730f7221 */ /* 0x000fe20000010000 */
[----:B------:R-:W-:Y:S01]  /*7aa0*/  F2FP.BF16.F32.PACK_AB R12, R23, R22 ;  /* 0x00000016170c723e */ /* 0x000fe200000010ff */
[----:B------:R-:W-:Y:S01]  /*7ab0*/  FADD.FTZ R21, R117, R14 ;  /* 0x0000000e75157221 */ /* 0x000fe20000010000 */
[----:B------:R-:W5:Y:S01]  /*7ac0*/  MUFU.EX2 R99, R99 ;  /* 0x0000006300637308 */ /* 0x000f620000000800 */
[----:B------:R-:W-:Y:S01]  /*7ad0*/  FADD.FTZ R15, R118, R15 ;  /* 0x0000000f760f7221 */ /* 0x000fe20000010000 */
[----:B------:R-:W-:Y:S01]  /*7ae0*/  F2FP.BF16.F32.PACK_AB R14, R121, R120 ;  /* 0x00000078790e723e */ /* 0x000fe200000010ff */
[----:B------:R-:W-:Y:S01]  /*7af0*/  FADD.FTZ R22, R104, R21 ;  /* 0x0000001568167221 */ /* 0x000fe20000010000 */
[C---:B------:R-:W-:Y:S01]  /*7b00*/  F2FP.BF16.F32.PACK_AB R104, R105.reuse, R104 ;  /* 0x000000686968723e */ /* 0x040fe200000010ff */
[----:B0-----:R-:W-:Y:S01]  /*7b10*/  FADD.FTZ R102, R106, R15 ;  /* 0x0000000f6a667221 */ /* 0x001fe20000010000 */
[----:B------:R-:W-:Y:S01]  /*7b20*/  F2FP.BF16.F32.PACK_AB R15, R126, R122 ;  /* 0x0000007a7e0f723e */ /* 0x000fe200000010ff */
[----:B------:R-:W-:Y:S01]  /*7b30*/  FADD.FTZ R21, R105, R22 ;  /* 0x0000001669157221 */ /* 0x000fe20000010000 */
[----:B------:R-:W0:Y:S01]  /*7b40*/  MUFU.EX2 R91, R91 ;  /* 0x0000005b005b7308 */ /* 0x000e220000000800 */
[C---:B------:R-:W-:Y:S01]  /*7b50*/  FADD.FTZ R102, R107.reuse, R102 ;  /* 0x000000666b667221 */ /* 0x040fe20000010000 */
[----:B------:R-:W-:Y:S01]  /*7b60*/  F2FP.BF16.F32.PACK_AB R105, R107, R106 ;  /* 0x0000006a6b69723e */ /* 0x000fe200000010ff */
[----:B------:R-:W-:Y:S01]  /*7b70*/  FADD.FTZ R22, R108, R21 ;  /* 0x000000156c167221 */ /* 0x000fe20000010000 */
[C---:B---3--:R-:W-:Y:S01]  /*7b80*/  F2FP.BF16.F32.PACK_AB R107, R110.reuse, R7 ;  /* 0x000000076e6b723e */ /* 0x048fe200000010ff */
[----:B------:R-:W-:Y:S01]  /*7b90*/  FADD.FTZ R21, R7, R102 ;  /* 0x0000006607157221 */ /* 0x000fe20000010000 */
[----:B------:R3:W-:Y:S01]  /*7ba0*/  STSM.16.M88.4 [R2+0x27300], R12 ;  /* 0x0273000c02007844 */ /* 0x0007e20000000200 */
[----:B------:R-:W-:Y:S01]  /*7bb0*/  FADD.FTZ R23, R109, R22 ;  /* 0x000000166d177221 */ /* 0x000fe20000010000 */
[----:B------:R-:W0:Y:S01]  /*7bc0*/  MUFU.EX2 R95, R95 ;  /* 0x0000005f005f7308 */ /* 0x000e220000000800 */
[----:B------:R-:W-:Y:S01]  /*7bd0*/  FADD.FTZ R21, R110, R21 ;  /* 0x000000156e157221 */ /* 0x000fe20000010000 */
[----:B------:R-:W-:Y:S01]  /*7be0*/  F2FP.BF16.F32.PACK_AB R113, R127, R114 ;  /* 0x000000727f71723e */ /* 0x000fe200000010ff */
[----:B------:R-:W-:Y:S01]  /*7bf0*/  FADD.FTZ R22, R96, R23 ;  /* 0x0000001760167221 */ /* 0x000fe20000010000 */
[----:B------:R-:W-:Y:S01]  /*7c00*/  F2FP.BF16.F32.PACK_AB R96, R97, R96 ;  /* 0x000000606160723e */ /* 0x000fe200000010ff */
[----:B-1----:R-:W-:Y:S01]  /*7c10*/  FADD.FTZ R21, R6, R21 ;  /* 0x0000001506157221 */ /* 0x002fe20000010000 */
[----:B------:R-:W-:Y:S01]  /*7c20*/  F2FP.BF16.F32.PACK_AB R114, R117, R116 ;  /* 0x000000747572723e */ /* 0x000fe200000010ff */
[----:B------:R-:W-:Y:S01]  /*7c30*/  FADD.FTZ R23, R97, R22 ;  /* 0x0000001661177221 */ /* 0x000fe20000010000 */
[----:B------:R-:W1:Y:S01]  /*7c40*/  MUFU.EX2 R94, R94 ;  /* 0x0000005e005e7308 */ /* 0x000e620000000800 */
[C---:B--2---:R-:W-:Y:S01]  /*7c50*/  FADD.FTZ R22, R98.reuse, R21 ;  /* 0x0000001562167221 */ /* 0x044fe20000010000 */
[----:B------:R-:W-:Y:S01]  /*7c60*/  F2FP.BF16.F32.PACK_AB R97, R98, R6 ;  /* 0x000000066261723e */ /* 0x000fe200000010ff */
[----:B------:R-:W-:Y:S01]  /*7c70*/  FADD.FTZ R102, R100, R23 ;  /* 0x0000001764667221 */ /* 0x000fe20000010000 */
[----:B------:R-:W-:Y:S01]  /*7c80*/  F2FP.BF16.F32.PACK_AB R115, R118, R115 ;  /* 0x000000737673723e */ /* 0x000fe200000010ff */
[----:B-----5:R-:W-:Y:S01]  /*7c90*/  FADD.FTZ R21, R99, R22 ;  /* 0x0000001663157221 */ /* 0x020fe20000010000 */
[----:B------:R-:W-:Y:S01]  /*7ca0*/  F2FP.BF16.F32.PACK_AB R106, R109, R108 ;  /* 0x0000006c6d6a723e */ /* 0x000fe200000010ff */
[C---:B----4-:R-:W-:Y:S01]  /*7cb0*/  FADD.FTZ R9, R101.reuse, R102 ;  /* 0x0000006665097221 */ /* 0x050fe20000010000 */
[----:B------:R2:W4:Y:S01]  /*7cc0*/  MUFU.EX2 R11, R83 ;  /* 0x00000053000b7308 */ /* 0x0005220000000800 */
[----:B------:R-:W-:Y:S01]  /*7cd0*/  FADD.FTZ R21, R90, R21 ;  /* 0x000000155a157221 */ /* 0x000fe20000010000 */
[----:B------:R-:W-:Y:S01]  /*7ce0*/  F2FP.BF16.F32.PACK_AB R98, R101, R100 ;  /* 0x000000646562723e */ /* 0x000fe200000010ff */
[----:B------:R-:W-:Y:S01]  /*7cf0*/  FADD.FTZ R8, R88, R9 ;  /* 0x0000000958087221 */ /* 0x000fe20000010000 */
[----:B------:R-:W-:Y:S01]  /*7d00*/  F2FP.BF16.F32.PACK_AB R99, R90, R99 ;  /* 0x000000635a63723e */ /* 0x000fe200000010ff */
[----:B------:R-:W-:Y:S01]  /*7d10*/  FADD.FTZ R21, R82, R21 ;  /* 0x0000001552157221 */ /* 0x000fe20000010000 */
[C---:B------:R-:W-:Y:S01]  /*7d20*/  F2FP.BF16.F32.PACK_AB R88, R89.reuse, R88 ;  /* 0x000000585958723e */ /* 0x040fe200000010ff */
[----:B------:R-:W-:Y:S01]  /*7d30*/  FADD.FTZ R7, R89, R8 ;  /* 0x0000000859077221 */ /* 0x000fe20000010000 */
[----:B---3--:R-:W3:Y:S01]  /*7d40*/  MUFU.EX2 R13, R78 ;  /* 0x0000004e000d7308 */ /* 0x008ee20000000800 */
[C---:B------:R-:W-:Y:S01]  /*7d50*/  FADD.FTZ R6, R74.reuse, R21 ;  /* 0x000000154a067221 */ /* 0x040fe20000010000 */
[----:B------:R-:W-:Y:S01]  /*7d60*/  F2FP.BF16.F32.PACK_AB R89, R74, R82 ;  /* 0x000000524a59723e */ /* 0x000fe200000010ff */
[----:B------:R-:W-:Y:S01]  /*7d70*/  FADD.FTZ R8, R92, R7 ;  /* 0x000000075c087221 */ /* 0x000fe20000010000 */
[----:B------:R-:W-:Y:S01]  /*7d80*/  F2FP.BF16.F32.PACK_AB R90, R93, R92 ;  /* 0x0000005c5d5a723e */ /* 0x000fe200000010ff */
[----:B0-----:R-:W-:Y:S01]  /*7d90*/  FADD.FTZ R7, R91, R6 ;  /* 0x000000065b077221 */ /* 0x001fe20000010000 */
[C---:B------:R-:W-:Y:S01]  /*7da0*/  F2FP.BF16.F32.PACK_AB R91, R20.reuse, R91 ;  /* 0x0000005b145b723e */ /* 0x040fe200000010ff */
[----:B------:R-:W-:Y:S01]  /*7db0*/  FADD.FTZ R9, R93, R8 ;  /* 0x000000085d097221 */ /* 0x000fe20000010000 */
[----:B------:R-:W-:Y:S01]  /*7dc0*/  F2FP.BF16.F32.PACK_AB R82, R85, R84 ;  /* 0x000000545552723e */ /* 0x000fe200000010ff */
[----:B------:R-:W-:Y:S01]  /*7dd0*/  FADD.FTZ R6, R20, R7 ;  /* 0x0000000714067221 */ /* 0x000fe20000010000 */
[----:B--2---:R-:W-:Y:S01]  /*7de0*/  F2FP.BF16.F32.PACK_AB R83, R87, R86 ;  /* 0x000000565753723e */ /* 0x004fe200000010ff */
[----:B------:R-:W-:Y:S01]  /*7df0*/  FADD.FTZ R8, R80, R9 ;  /* 0x0000000950087221 */ /* 0x000fe20000010000 */
[----:B------:R-:W-:Y:S01]  /*7e00*/  F2FP.BF16.F32.PACK_AB R80, R81, R80 ;  /* 0x000000505150723e */ /* 0x000fe200000010ff */
[----:B------:R-:W-:Y:S01]  /*7e10*/  FADD.FTZ R7, R95, R6 ;  /* 0x000000065f077221 */ /* 0x000fe20000010000 */
[----:B------:R-:W-:Y:S01]  /*7e20*/  STSM.16.M88.4 [R2+0x28b00], R112 ;  /* 0x028b007002007844 */ /* 0x000fe20000000200 */
[----:B------:R-:W-:Y:S01]  /*7e30*/  FADD.FTZ R9, R81, R8 ;  /* 0x0000000851097221 */ /* 0x000fe20000010000 */
[C---:B-1----:R-:W-:Y:S01]  /*7e40*/  F2FP.BF16.F32.PACK_AB R81, R94.reuse, R95 ;  /* 0x0000005f5e51723e */ /* 0x042fe200000010ff */
[----:B------:R-:W-:Y:S01]  /*7e50*/  FADD.FTZ R7, R94, R7 ;  /* 0x000000075e077221 */ /* 0x000fe20000010000 */
[----:B------:R-:W-:Y:S01]  /*7e60*/  F2FP.BF16.F32.PACK_AB R10, R77, R76 ;  /* 0x0000004c4d0a723e */ /* 0x000fe200000010ff */
[----:B------:R-:W-:Y:S01]  /*7e70*/  FADD.FTZ R6, R84, R9 ;  /* 0x0000000954067221 */ /* 0x000fe20000010000 */
[----:B----4-:R-:W-:Y:S01]  /*7e80*/  F2FP.BF16.F32.PACK_AB R9, R75, R11 ;  /* 0x0000000b4b09723e */ /* 0x010fe200000010ff */
[----:B------:R-:W-:Y:S01]  /*7e90*/  FADD.FTZ R8, R86, R7 ;  /* 0x0000000756087221 */ /* 0x000fe20000010000 */
[----:B------:R-:W-:Y:S01]  /*7ea0*/  STSM.16.M88.4 [R2+0x2a300], R104 ;  /* 0x02a3006802007844 */ /* 0x000fe20000000200 */
[----:B------:R-:W-:Y:S01]  /*7eb0*/  FADD.FTZ R7, R85, R6 ;  /* 0x0000000655077221 */ /* 0x000fe20000010000 */
[-C--:B------:R-:W-:Y:S01]  /*7ec0*/  FMUL.FTZ R38, R38, R125.reuse ;  /* 0x0000007d26267220 */ /* 0x080fe20000410000 */
[----:B------:R-:W-:Y:S01]  /*7ed0*/  FADD.FTZ R8, R87, R8 ;  /* 0x0000000857087221 */ /* 0x000fe20000010000 */
[----:B------:R-:W-:Y:S01]  /*7ee0*/  STSM.16.M88.4 [R2+0x2bb00], R96 ;  /* 0x02bb006002007844 */ /* 0x000fe20000000200 */
[----:B------:R-:W-:Y:S01]  /*7ef0*/  FADD.FTZ R7, R72, R7 ;  /* 0x0000000748077221 */ /* 0x000fe20000010000 */
[----:B------:R-:W-:Y:S01]  /*7f00*/  FMUL.FTZ R39, R39, R125 ;  /* 0x0000007d27277220 */ /* 0x000fe20000410000 */
[----:B------:R-:W-:Y:S01]  /*7f10*/  FADD.FTZ R6, R11, R8 ;  /* 0x000000080b067221 */ /* 0x000fe20000010000 */
[C---:B------:R-:W-:Y:S01]  /*7f20*/  F2FP.BF16.F32.PACK_AB R8, R124.reuse, R72 ;  /* 0x000000487c08723e */ /* 0x040fe200000010ff */
[----:B------:R-:W-:Y:S01]  /*7f30*/  STSM.16.M88.4 [R2+0x2d300], R88 ;  /* 0x02d3005802007844 */ /* 0x000fe20000000200 */
[----:B---3--:R-:W-:Y:S01]  /*7f40*/  F2FP.BF16.F32.PACK_AB R11, R79, R13 ;  /* 0x0000000d4f0b723e */ /* 0x008fe200000010ff */
[----:B------:R-:W-:Y:S01]  /*7f50*/  FADD.FTZ R7, R124, R7 ;  /* 0x000000077c077221 */ /* 0x000fe20000010000 */
[----:B------:R-:W-:Y:S01]  /*7f60*/  FADD.FTZ R6, R75, R6 ;  /* 0x000000064b067221 */ /* 0x000fe20000010000 */
[----:B------:R-:W-:Y:S01]  /*7f70*/  STSM.16.M88.4 [R2+0x2eb00], R80 ;  /* 0x02eb005002007844 */ /* 0x000fe20000000200 */
[-C--:B------:R-:W-:Y:S01]  /*7f80*/  FMUL.FTZ R42, R42, R125.reuse ;  /* 0x0000007d2a2a7220 */ /* 0x080fe20000410000 */
[----:B------:R-:W-:Y:S01]  /*7f90*/  FADD.FTZ R76, R76, R7 ;  /* 0x000000074c4c7221 */ /* 0x000fe20000010000 */
[----:B------:R-:W-:Y:S01]  /*7fa0*/  FADD.FTZ R6, R13, R6 ;  /* 0x000000060d067221 */ /* 0x000fe20000010000 */
[----:B------:R0:W-:Y:S01]  /*7fb0*/  STSM.16.M88.4 [R2+0x30300], R8 ;  /* 0x0303000802007844 */ /* 0x0001e20000000200 */
[-C--:B------:R-:W-:Y:S01]  /*7fc0*/  FMUL.FTZ R43, R43, R125.reuse ;  /* 0x0000007d2b2b7220 */ /* 0x080fe20000410000 */
[----:B------:R-:W-:Y:S01]  /*7fd0*/  FADD.FTZ R7, R77, R76 ;  /* 0x0000004c4d077221 */ /* 0x000fe20000010000 */
[----:B------:R-:W-:Y:S01]  /*7fe0*/  FADD.FTZ R6, R79, R6 ;  /* 0x000000064f067221 */ /* 0x000fe20000010000 */
[----:B------:R-:W-:Y:S01]  /*7ff0*/  @!PT LDS RZ, [RZ] ;  /* 0x00000000fffff984 */ /* 0x000fe20000000800 */
[----:B------:R-:W-:Y:S01]  /*8000*/  @!PT LDS RZ, [RZ] ;  /* 0x00000000fffff984 */ /* 0x000fe20000000800 */
[----:B------:R-:W-:Y:S01]  /*8010*/  @!PT LDS RZ, [RZ] ;  /* 0x00000000fffff984 */ /* 0x000fe20000000800 */
[----:B------:R-:W-:Y:S01]  /*8020*/  @!PT LDS RZ, [RZ] ;  /* 0x00000000fffff984 */ /* 0x000fe20000000800 */
[----:B------:R1:W-:Y:S06]  /*8030*/  MEMBAR.ALL.CTA ;  /* 0x0000000000007992 */ /* 0x0003ec0000008000 */
[----:B-1----:R-:W1:Y:S01]  /*8040*/  FENCE.VIEW.ASYNC.S ;  /* 0x00000000000073c6 */ /* 0x002e620000000000 */
[-C--:B------:R-:W-:Y:S01]  /*8050*/  FMUL.FTZ R46, R46, R125.reuse ;  /* 0x0000007d2e2e7220 */ /* 0x080fe20000410000 */
        /* <DEDUP_REMOVED lines=12> */
[----:B------:R-:W-:Y:S01]  /*8120*/  FMUL.FTZ R71, R71, R125 ;  /* 0x0000007d47477220 */ /* 0x000fe20000410000 */
[----:B0-----:R-:W-:-:S02]  /*8130*/  IMAD.MOV.U32 R9, RZ, RZ, R16 ;  /* 0x000000ffff097224 */ /* 0x001fc400078e0010 */
[----:B------:R-:W-:Y:S02]  /*8140*/  IMAD.MOV.U32 R8, RZ, RZ, R73 ;  /* 0x000000ffff087224 */ /* 0x000fe400078e0049 */
[----:B------:R-:W-:Y:S01]  /*8150*/  IMAD.MOV.U32 R5, RZ, RZ, R0 ;  /* 0x000000ffff057224 */ /* 0x000fe200078e0000 */
[----:B-1----:R-:W-:Y:S01]  /*8160*/  NOP ;  /* 0x0000000000007918 */ /* 0x002fe20000000000 */
[----:B------:R-:W-:Y:S05]  /*8170*/  @P2 BRA `(.L_x_24) ;  /* 0xffffffc800482947 */ /* 0x000fea000383ffff */
.L_x_15:
[----:B------:R-:W-:Y:S06]  /*8180*/  BAR.ARV 0x8, 0x200 ;  /* 0x0208000000007b1d */ /* 0x000fec0000002000 */
[----:B------:R-:W-:Y:S05]  /*8190*/  @!P0 BRA `(.L_x_25) ;  /* 0x0000000000048947 */ /* 0x000fea0003800000 */
[----:B------:R-:W-:Y:S01]  /*81a0*/  BPT.TRAP 0x1 ;  /* 0x000000040000795c */ /* 0x000fe20000300000 */
.L_x_25:
[----:B------:R-:W-:Y:S01]  /*81b0*/  ULEA UR12, UR36, UR37, 0x3 ;  /* 0x00000025240c7291 */ /* 0x000fe2000f8e183f */
[----:B------:R-:W-:-:S08]  /*81c0*/  SHF.L.U32 R4, R16, 0x1f, RZ ;  /* 0x0000001f10047819 */ /* 0x000fd000000006ff */
[----:B------:R1:W2:Y:S01]  /*81d0*/  SYNCS.PHASECHK.TRANS64.TRYWAIT P2, [UR12+0x31c50], R4 ;  /* 0x031c5004ff0075a7 */ /* 0x0002a2000804014c */
[----:B------:R-:W-:Y:S05]  /*81e0*/  @!P0 BRA `(.L_x_26) ;  /* 0x0000000000048947 */ /* 0x000fea0003800000 */
[----:B------:R-:W-:Y:S01]  /*81f0*/  BPT.TRAP 0x1 ;  /* 0x000000040000795c */ /* 0x000fe20000300000 */
.L_x_26:
[----:B--2---:R-:W-:Y:S05]  /*8200*/  @P2 BRA `(.L_x_27) ;  /* 0x0000000000082947 */ /* 0x004fea0003800000 */
[----:B------:R-:W2:Y:S02]  /*8210*/  SYNCS.PHASECHK.TRANS64.TRYWAIT P0, [UR12+0x31c50], R4 ;  /* 0x031c5004ff0075a7 */ /* 0x000ea4000800014c */
[----:B--2---:R-:W-:Y:S05]  /*8220*/  @!P0 BRA `(.L_x_28) ;  /* 0x0000005c00dc8947 */ /* 0x004fea0003800000 */
.L_x_27:
[----:B------:R-:W-:Y:S01]  /*8230*/  UIADD3 UR4, UR37, 0x200, URZ ;  /* 0x0000020025047890 */ /* 0x000fe2000fffe03f */
[----:B------:R-:W-:Y:S01]  /*8240*/  WARPGROUP.ARRIVE ;  /* 0x00000000000079c5 */ /* 0x000fe20000000000 */
[----:B------:R-:W-:Y:S01]  /*8250*/  ULOP3.LUT UR6, UR39, 0x10000, URZ, 0xfc, !UPT ;  /* 0x0001000027067892 */ /* 0x000fe2000f8efc3f */
[----:B-12---:R-:W1:Y:S01]  /*8260*/  SHFL.BFLY PT, R4, R7, 0x2, 0x1f ;  /* 0x0c401f0007047f89 */ /* 0x006e6200000e0000 */
[----:B------:R-:W-:-:S03]  /*8270*/  USHF.R.U32.HI UR4, URZ, 0x4, UR4 ;  /* 0x000000043f047899 */ /* 0x000fc60008011604 */
[----:B------:R-:W2:Y:S01]  /*8280*/  S2UR UR5, SR_SWINHI ;  /* 0x00000000000579c3 */ /* 0x000ea20000002f00 */
[----:B------:R-:W-:Y:S01]  /*8290*/  UMOV UR9, 0xc0000010 ;  /* 0xc000001000097882 */ /* 0x000fe20000000000 */
[----:B------:R-:W-:Y:S01]  /*82a0*/  UMOV UR11, 0x80000020 ;  /* 0x80000020000b7882 */ /* 0x000fe20000000000 */
[----:B------:R-:W-:Y:S01]  /*82b0*/  ULOP3.LUT UR4, UR4, 0x3fff, URZ, 0xc0, !UPT ;  /* 0x00003fff04047892 */ /* 0x000fe2000f8ec03f */
[----:B0-----:R-:W0:Y:S01]  /*82c0*/  SHFL.BFLY PT, R9, R6, 0x2, 0x1f ;  /* 0x0c401f0006097f89 */ /* 0x001e2200000e0000 */
[----:B------:R-:W-:Y:S01]  /*82d0*/  UMOV UR8, UR6 ;  /* 0x0000000600087c82 */ /* 0x000fe20008000000 */
[----:B------:R-:W-:Y:S01]  /*82e0*/  R2UR UR15, R151 ;  /* 0x00000000970f72ca */ /* 0x000fe200000e0000 */
[----:B------:R-:W-:Y:S01]  /*82f0*/  ULOP3.LUT UR4, UR4, 0x2400000, URZ, 0xfc, !UPT ;  /* 0x0240000004047892 */ /* 0x000fe2000f8efc3f */
[----:B------:R-:W-:Y:S01]  /*8300*/  R2UR UR17, R152 ;  /* 0x00000000981172ca */ /* 0x000fe200000e0000 */
[----:B------:R-:W-:Y:S01]  /*8310*/  UIADD3 UR7, UR6, 0xc00, URZ ;  /* 0x00000c0006077890 */ /* 0x000fe2000fffe03f */
[----:B------:R-:W-:Y:S01]  /*8320*/  IMAD.MOV.U32 R76, RZ, RZ, -0x800000 ;  /* 0xff800000ff4c7424 */ /* 0x000fe200078e00ff */
[----:B------:R-:W-:Y:S01]  /*8330*/  UIMAD UR4, UR36, 0x6c0, UR4 ;  /* 0x000006c0240478a4 */ /* 0x000fe2000f8e0204 */
[----:B------:R-:W-:Y:S01]  /*8340*/  CS2R R14, SRZ ;  /* 0x00000000000e7805 */ /* 0x000fe2000001ff00 */
[----:B------:R-:W-:Y:S01]  /*8350*/  ULDC UR13, c[0x0][0xc44] ;  /* 0x00031100000d7ab9 */ /* 0x000fe20000000800 */
[----:B------:R-:W-:Y:S01]  /*8360*/  IMAD.MOV.U32 R77, RZ, RZ, -0x800000 ;  /* 0xff800000ff4d7424 */ /* 0x000fe200078e00ff */
[----:B------:R-:W3:Y:S01]  /*8370*/  LDC R22, c[0x0][0xc38] ;  /* 0x00030e00ff167b82 */ /* 0x000ee20000000800 */
[----:B------:R-:W-:-:S02]  /*8380*/  R2UR UR16, R150 ;  /* 0x00000000961072ca */ /* 0x000fc400000e0000 */
[----:B------:R-:W-:Y:S02]  /*8390*/  UMOV UR10, UR4 ;  /* 0x00000004000a7c82 */ /* 0x000fe40008000000 */
[----:B------:R-:W-:Y:S01]  /*83a0*/  HGMMA.64x96x16.F32.BF16 R24, gdesc[UR8].tnspB, R24, gsb0 ;  /* 0x41600000081879f0 */ /* 0x000fe20008001818 */
[----:B------:R-:W-:Y:S01]  /*83b0*/  UIADD3 UR8, UR6, 0x180, URZ ;  /* 0x0000018006087890 */ /* 0x000fe2000fffe03f */
[----:B-1----:R-:W-:Y:S01]  /*83c0*/  FADD.FTZ R4, R4, R7 ;  /* 0x0000000704047221 */ /* 0x002fe20000010000 */
[----:B------:R-:W-:Y:S01]  /*83d0*/  UIADD3 UR10, UR4, 0x40, URZ ;  /* 0x00000040040a7890 */ /* 0x000fe2000fffe03f */
[----:B------:R-:W-:Y:S01]  /*83e0*/  IMAD R7, R148, 0x20, R18 ;  /* 0x0000002094077824 */ /* 0x000fe200078e0212 */
[----:B------:R-:W-:Y:S01]  /*83f0*/  UMOV UR9, 0xc0000010 ;  /* 0xc000001000097882 */ /* 0x000fe20000000000 */
[----:B------:R-:W-:Y:S01]  /*8400*/  UMOV UR11, 0x80000020 ;  /* 0x80000020000b7882 */ /* 0x000fe20000000000 */
[----:B------:R-:W1:Y:S01]  /*8410*/  SHFL.BFLY PT, R5, R4, 0x1, 0x1f ;  /* 0x0c201f0004057f89 */ /* 0x000e6200000e0000 */
[----:B0-----:R-:W-:-:S05]  /*8420*/  FADD.FTZ R9, R9, R6 ;  /* 0x0000000609097221 */ /* 0x001fca0000010000 */
[----:B------:R-:W0:Y:S01]  /*8430*/  SHFL.BFLY PT, R8, R9, 0x1, 0x1f ;  /* 0x0c201f0009087f89 */ /* 0x000e2200000e0000 */
[----:B-1----:R-:W-:-:S05]  /*8440*/  FADD.FTZ R10, R4, R5 ;  /* 0x00000005040a7221 */ /* 0x002fca0000010000 */
[----:B------:R-:W-:Y:S01]  /*8450*/  FSETP.NE.FTZ.AND P0, PT, R10, RZ, PT ;  /* 0x000000ff0a00720b */ /* 0x000fe20003f15000 */
[----:B0-----:R-:W-:-:S05]  /*8460*/  FADD.FTZ R8, R9, R8 ;  /* 0x0000000809087221 */ /* 0x001fca0000010000 */
[----:B------:R-:W-:-:S07]  /*8470*/  FSETP.NE.FTZ.AND P2, PT, R8, RZ, PT ;  /* 0x000000ff0800720b */ /* 0x000fce0003f55000 */
[----:B------:R-:W0:Y:S01]  /*8480*/  @P0 MUFU.LG2 R6, R10 ;  /* 0x0000000a00060308 */ /* 0x000e220000000c00 */
[----:B------:R-:W-:-:S05]  /*8490*/  @P0 FMUL.FTZ R5, R3, 0.69314718246459960938 ;  /* 0x3f31721803050820 */ /* 0x000fca0000410000 */
[----:B------:R-:W-:Y:S02]  /*84a0*/  @P2 FMUL.FTZ R3, R3, 0.69314718246459960938 ;  /* 0x3f31721803032820 */ /* 0x000fe40000410000 */
[----:B------:R-:W1:Y:S08]  /*84b0*/  @P2 MUFU.LG2 R4, R8 ;  /* 0x0000000800042308 */ /* 0x000e700000000c00 */
[----:B------:R4:W3:Y:S01]  /*84c0*/  @P0 MUFU.RCP R15, R10 ;  /* 0x0000000a000f0308 */ /* 0x0008e20000001000 */
[----:B0-----:R-:W-:-:S04]  /*84d0*/  @P0 FMUL.FTZ R6, R6, 0.69314718246459960938 ;  /* 0x3f31721806060820 */ /* 0x001fc80000410000 */
[----:B------:R-:W-:Y:S02]  /*84e0*/  @P0 FFMA.FTZ R76, R5, R0, R6 ;  /* 0x00000000054c0223 */ /* 0x000fe40000010006 */
[----:B------:R-:W0:Y:S01]  /*84f0*/  LDC R0, c[0x0][0xbe8] ;  /* 0x0002fa00ff007b82 */ /* 0x000e220000000800 */
[----:B------:R3:W3:Y:S01]  /*8500*/  @P2 MUFU.RCP R14, R8 ;  /* 0x00000008000e2308 */ /* 0x0006e20000001000 */
[----:B-1----:R-:W-:-:S04]  /*8510*/  @P2 FMUL.FTZ R4, R4, 0.69314718246459960938 ;  /* 0x3f31721804042820 */ /* 0x002fc80000410000 */
[----:B------:R-:W-:Y:S01]  /*8520*/  @P2 FFMA.FTZ R77, R3, R73, R4 ;  /* 0x00000049034d2223 */ /* 0x000fe20000010004 */
[----:B------:R-:W-:Y:S02]  /*8530*/  WARPGROUP.DEPBAR.LE gsb0, 0x0 ;  /* 0x00008000000079c5 */ /* 0x000fe40000010000 */
        /* <DEDUP_REMOVED lines=41> */
[----:B------:R-:W-:-:S03]  /*87d0*/  UIADD3 UR6, UR4, 0x200, URZ ;  /* 0x0000020004067890 */ /* 0x000fc6000fffe03f */
[----:B------:R-:W-:Y:S01]  /*87e0*/  UMOV UR4, UR7 ;  /* 0x0000000700047c82 */ /* 0x000fe20008000000 */
[----:B------:R-:W-:Y:S01]  /*87f0*/  UMOV UR7, 0x80000020 ;  /* 0x8000002000077882 */ /* 0x000fe20000000000 */
[----:B------:R-:W-:Y:S02]  /*8800*/  WARPGROUP.DEPBAR.LE gsb0, 0x0 ;  /* 0x00008000000079c5 */ /* 0x000fe40000010000 */
[----:B------:R-:W-:-:S06]  /*8810*/  WARPGROUP.ARRIVE ;  /* 0x00000000000079c5 */ /* 0x000fcc0000000000 */
[----:B------:R-:W-:Y:S01]  /*8820*/  HGMMA.64x96x16.F32.BF16 R24, gdesc[UR8].tnspB, R24, gsb0 ;  /* 0x41600000081879f0 */ /* 0x000fe20008001818 */
[----:B------:R-:W-:Y:S01]  /*8830*/  UMOV UR8, UR37 ;  /* 0x0000002500087c82 */ /* 0x000fe20008000000 */
[----:B--2---:R-:W-:Y:S01]  /*8840*/  UMOV UR9, UR5 ;  /* 0x0000000500097c82 */ /* 0x004fe20008000000 */
[----:B------:R-:W-:Y:S01]  /*8850*/  UIADD3 UR5, -UR15, URZ, URZ ;  /* 0x0000003f0f057290 */ /* 0x000fe2000fffe13f */
[----:B------:R-:W-:Y:S01]  /*8860*/  IMAD.U32 R74, RZ, RZ, UR8 ;  /* 0x00000008ff4a7e24 */ /* 0x000fe2000f8e00ff */
[----:B------:R-:W-:Y:S01]  /*8870*/  ULDC.64 UR10, c[0x0][0xb90] ;  /* 0x0002e400000a7ab9 */ /* 0x000fe20000000a00 */
[----:B------:R-:W-:Y:S01]  /*8880*/  IMAD.U32 R75, RZ, RZ, UR9 ;  /* 0x00000009ff4b7e24 */ /* 0x000fe2000f8e00ff */
[----:B------:R-:W-:-:S03]  /*8890*/  UIMAD UR13, UR13, UR5, UR17 ;  /* 0x000000050d0d72a4 */ /* 0x000fc6000f8e0211 */
[----:B------:R-:W-:Y:S01]  /*88a0*/  UMOV UR5, 0xc0000010 ;  /* 0xc000001000057882 */ /* 0x000fe20000000000 */
[--C-:B------:R-:W-:Y:S01]  /*88b0*/  IMAD.WIDE R20, R156, 0x2, R74.reuse ;  /* 0x000000029c147825 */ /* 0x100fe200078e024a */
[----:B------:R-:W-:Y:S02]  /*88c0*/  USHF.R.S32.HI UR14, URZ, 0x1f, UR13 ;  /* 0x0000001f3f0e7899 */ /* 0x000fe4000801140d */
[----:B------:R-:W-:Y:S01]  /*88d0*/  UIMAD.WIDE.U32 UR8, UR13, UR10, URZ ;  /* 0x0000000a0d0872a5 */ /* 0x000fe2000f8e003f */
[----:B------:R-:W-:Y:S01]  /*88e0*/  IMAD.WIDE R74, R7, 0x2, R74 ;  /* 0x00000002074a7825 */ /* 0x000fe200078e024a */
[C---:B----4-:R-:W-:Y:S01]  /*88f0*/  IADD3 R10, P2, R20.reuse, 0x6000, RZ ;  /* 0x00006000140a7810 */ /* 0x050fe20007f5e0ff */
[----:B------:R-:W-:Y:S01]  /*8900*/  UIMAD UR10, UR14, UR10, URZ ;  /* 0x0000000a0e0a72a4 */ /* 0x000fe2000f8e023f */
[----:B------:R-:W-:Y:S02]  /*8910*/  LOP3.LUT R3, R20, 0x180, RZ, 0xc0, !PT ;  /* 0x0000018014037812 */ /* 0x000fe400078ec0ff */
[----:B------:R-:W-:Y:S01]  /*8920*/  LOP3.LUT R5, R10, 0x180, RZ, 0xc0, !PT ;  /* 0x000001800a057812 */ /* 0x000fe200078ec0ff */
[----:B------:R-:W-:Y:S01]  /*8930*/  IMAD.X R79, RZ, RZ, R21, P2 ;  /* 0x000000ffff4f7224 */ /* 0x000fe200010e0615 */
[----:B0-----:R-:W-:Y:S01]  /*8940*/  ISETP.NE.AND P2, PT, R0, 0x1, PT ;  /* 0x000000010000780c */ /* 0x001fe20003f45270 */
[----:B------:R-:W-:Y:S01]  /*8950*/  UIMAD UR10, UR13, UR11, UR10 ;  /* 0x0000000b0d0a72a4 */ /* 0x000fe2000f8e020a */
[----:B------:R-:W-:Y:S01]  /*8960*/  SHF.R.U64 R3, R3, 0x3, RZ ;  /* 0x0000000303037819 */ /* 0x000fe200000012ff */
[----:B------:R-:W-:Y:S01]  /*8970*/  IMAD.U32 R12, RZ, RZ, UR8 ;  /* 0x00000008ff0c7e24 */ /* 0x000fe2000f8e00ff */
[C---:B------:R-:W-:Y:S01]  /*8980*/  IADD3 R87, P0, R20.reuse, 0x6020, RZ ;  /* 0x0000602014577810 */ /* 0x040fe20007f1e0ff */
[----:B------:R-:W-:Y:S01]  /*8990*/  UIADD3 UR8, UR9, UR10, URZ ;  /* 0x0000000a09087290 */ /* 0x000fe2000fffe03f */
[C---:B---3--:R-:W-:Y:S01]  /*89a0*/  IADD3 R8, P3, R20.reuse, 0x3020, RZ ;  /* 0x0000302014087810 */ /* 0x048fe20007f7e0ff */
[----:B------:R-:W-:Y:S01]  /*89b0*/  IMAD.U32 R13, RZ, RZ, UR9 ;  /* 0x00000009ff0d7e24 */ /* 0x000fe2000f8e00ff */
[----:B------:R-:W-:-:S02]  /*89c0*/  IADD3 R6, P4, R20, 0x3000, RZ ;  /* 0x0000300014067810 */ /* 0x000fc40007f9e0ff */
[----:B------:R-:W-:Y:S01]  /*89d0*/  IADD3 R4, P5, R20, 0x20, RZ ;  /* 0x0000002014047810 */ /* 0x000fe20007fbe0ff */
[--C-:B------:R-:W-:Y:S01]  /*89e0*/  IMAD.X R85, RZ, RZ, R21.reuse, P3 ;  /* 0x000000ffff557224 */ /* 0x100fe200018e0615 */
[----:B------:R-:W-:Y:S01]  /*89f0*/  LOP3.LUT R20, R3, R20, RZ, 0x3c, !PT ;  /* 0x0000001403147212 */ /* 0x000fe200078e3cff */
[----:B------:R-:W0:Y:S01]  /*8a00*/  @P2 LDC R88, c[0x0][0xbec] ;  /* 0x0002fb00ff582b82 */ /* 0x000e220000000800 */
[----:B------:R-:W-:Y:S01]  /*8a10*/  SHF.R.U64 R3, R5, 0x3, RZ ;  /* 0x0000000305037819 */ /* 0x000fe200000012ff */
[--C-:B------:R-:W-:Y:S01]  /*8a20*/  IMAD.X R81, RZ, RZ, R21.reuse, P4 ;  /* 0x000000ffff517224 */ /* 0x100fe200020e0615 */
[----:B------:R-:W-:Y:S01]  /*8a30*/  LOP3.LUT R5, R6, 0x180, RZ, 0xc0, !PT ;  /* 0x0000018006057812 */ /* 0x000fe200078ec0ff */
[----:B------:R-:W-:Y:S01]  /*8a40*/  IMAD.X R83, RZ, RZ, R21, P5 ;  /* 0x000000ffff537224 */ /* 0x000fe200028e0615 */
[----:B------:R-:W-:Y:S01]  /*8a50*/  LOP3.LUT R78, R3, R10, RZ, 0x3c, !PT ;  /* 0x0000000a034e7212 */ /* 0x000fe200078e3cff */
[----:B------:R-:W-:Y:S01]  /*8a60*/  IMAD.U32 R13, RZ, RZ, UR8 ;  /* 0x00000008ff0d7e24 */ /* 0x000fe2000f8e00ff */
[----:B------:R-:W-:Y:S01]  /*8a70*/  LOP3.LUT R3, R4, 0x180, RZ, 0xc0, !PT ;  /* 0x0000018004037812 */ /* 0x000fe200078ec0ff */
[----:B------:R-:W1:Y:S01]  /*8a80*/  @P2 LDC R89, c[0x0][0xbf0] ;  /* 0x0002fc00ff592b82 */ /* 0x000e620000000800 */
[----:B------:R-:W-:Y:S01]  /*8a90*/  LOP3.LUT R86, R87, 0x180, RZ, 0xc0, !PT ;  /* 0x0000018057567812 */ /* 0x000fe200078ec0ff */
[----:B------:R-:W-:Y:S01]  /*8aa0*/  ULDC.64 UR8, c[0x0][0xae8] ;  /* 0x0002ba0000087ab9 */ /* 0x000fe20000000a00 */
[----:B------:R-:W-:-:S02]  /*8ab0*/  SHF.R.U64 R3, R3, 0x3, RZ ;  /* 0x0000000303037819 */ /* 0x000fc400000012ff */
[----:B------:R-:W-:Y:S02]  /*8ac0*/  SHF.R.U64 R5, R5, 0x3, RZ ;  /* 0x0000000305057819 */ /* 0x000fe400000012ff */
[----:B------:R-:W-:Y:S01]  /*8ad0*/  LOP3.LUT R82, R3, R4, RZ, 0x3c, !PT ;  /* 0x0000000403527212 */ /* 0x000fe200078e3cff */
[----:B------:R-:W-:Y:S01]  /*8ae0*/  IMAD R3, RZ, RZ, -UR17 ;  /* 0x80000011ff037e24 */ /* 0x000fe2000f8e02ff */
[----:B------:R-:W-:Y:S02]  /*8af0*/  R2UR UR10, R19 ;  /* 0x00000000130a72ca */ /* 0x000fe400000e0000 */
[----:B------:R-:W-:Y:S01]  /*8b00*/  IADD3 R19, P6, R74, 0x7800, RZ ;  /* 0x000078004a137810 */ /* 0x000fe20007fde0ff */
[----:B------:R-:W-:Y:S01]  /*8b10*/  IMAD R3, R22, R3, UR16 ;  /* 0x0000001016037e24 */ /* 0x000fe2000f8e0203 */
[----:B------:R-:W-:Y:S01]  /*8b20*/  SHF.R.U64 R86, R86, 0x3, RZ ;  /* 0x0000000356567819 */ /* 0x000fe200000012ff */
[----:B------:R-:W2:Y:S01]  /*8b30*/  LDC.64 R22, c[0x0][0xb98] ;  /* 0x0002e600ff167b82 */ /* 0x000ea20000000a00 */
[----:B------:R-:W-:Y:S01]  /*8b40*/  LOP3.LUT R80, R5, R6, RZ, 0x3c, !PT ;  /* 0x0000000605507212 */ /* 0x000fe200078e3cff */
[----:B------:R-:W-:Y:S01]  /*8b50*/  IMAD R93, R3, 0xc0, R155 ;  /* 0x000000c0035d7824 */ /* 0x000fe200078e029b */
[----:B------:R-:W-:-:S02]  /*8b60*/  LOP3.LUT R6, R19, 0x180, RZ, 0xc0, !PT ;  /* 0x0000018013067812 */ /* 0x000fc400078ec0ff */
[----:B------:R-:W-:Y:S01]  /*8b70*/  LOP3.LUT R86, R86, R87, RZ, 0x3c, !PT ;  /* 0x0000005756567212 */ /* 0x000fe200078e3cff */
[----:B------:R-:W-:Y:S01]  /*8b80*/  IMAD.X R87, RZ, RZ, R21, P0 ;  /* 0x000000ffff577224 */ /* 0x000fe200000e0615 */
[----:B------:R-:W-:Y:S02]  /*8b90*/  SHF.R.U64 R6, R6, 0x3, RZ ;  /* 0x0000000306067819 */ /* 0x000fe400000012ff */
[----:B------:R-:W-:Y:S01]  /*8ba0*/  MOV R21, R20 ;  /* 0x0000001400157202 */ /* 0x000fe20000000f00 */
[----:B0-----:R-:W-:Y:S01]  /*8bb0*/  @P2 IMAD.HI.U32 R20, R93, R88, RZ ;  /* 0x000000585d142227 */ /* 0x001fe200078e00ff */
[----:B------:R-:W-:Y:S02]  /*8bc0*/  LOP3.LUT R6, R6, R19, RZ, 0x3c, !PT ;  /* 0x0000001306067212 */ /* 0x000fe400078e3cff */
[----:B------:R-:W-:Y:S01]  /*8bd0*/  MOV R19, R86 ;  /* 0x0000005600137202 */ /* 0x000fe20000000f00 */
[----:B------:R-:W-:Y:S01]  /*8be0*/  IMAD.MOV.U32 R87, RZ, RZ, R93 ;  /* 0x000000ffff577224 */ /* 0x000fe200078e005d */
[----:B-1----:R-:W-:Y:S01]  /*8bf0*/  @P2 SHF.R.U32.HI R87, RZ, R89, R20 ;  /* 0x00000059ff572219 */ /* 0x002fe20000011614 */
[----:B------:R-:W-:Y:S01]  /*8c00*/  IMAD.U32 R20, RZ, RZ, UR12 ;  /* 0x0000000cff147e24 */ /* 0x000fe2000f8e00ff */
[----:B------:R-:W-:-:S02]  /*8c10*/  IADD3 R73, P0, R74, 0x1800, RZ ;  /* 0x000018004a497810 */ /* 0x000fc40007f1e0ff */
[----:B------:R-:W-:Y:S01]  /*8c20*/  LOP3.LUT R7, R8, 0x180, RZ, 0xc0, !PT ;  /* 0x0000018008077812 */ /* 0x000fe200078ec0ff */
[----:B------:R-:W-:Y:S01]  /*8c30*/  @!P1 VIADD R20, R20, 0x31c60 ;  /* 0x00031c6014149836 */ /* 0x000fe20000000000 */
[----:B------:R-:W-:Y:S01]  /*8c40*/  LOP3.LUT R72, R73, 0x180, RZ, 0xc0, !PT ;  /* 0x0000018049487812 */ /* 0x000fe200078ec0ff */
[----:B------:R-:W-:Y:S01]  /*8c50*/  IMAD.MOV R91, RZ, RZ, -R87 ;  /* 0x000000ffff5b7224 */ /* 0x000fe200078e0a57 */
[----:B------:R-:W-:Y:S01]  /*8c60*/  MOV R80, R80 ;  /* 0x0000005000507202 */ /* 0x000fe20000000f00 */
[----:B--2---:R-:W-:Y:S01]  /*8c70*/  IMAD.WIDE.U32 R12, R22, UR15, R12 ;  /* 0x0000000f160c7c25 */ /* 0x004fe2000f8e000c */
[----:B------:R-:W-:Y:S02]  /*8c80*/  @!P1 PRMT R20, RZ, 0x654, R20 ;  /* 0x00000654ff149816 */ /* 0x000fe40000000014 */
[----:B------:R-:W-:Y:S01]  /*8c90*/  SHF.R.U64 R72, R72, 0x3, RZ ;  /* 0x0000000348487819 */ /* 0x000fe200000012ff */
[----:B------:R-:W-:Y:S01]  /*8ca0*/  IMAD R91, R0, R91, R93 ;  /* 0x0000005b005b7224 */ /* 0x000fe200078e025d */
[----:B------:R-:W-:-:S02]  /*8cb0*/  MOV R81, R82 ;  /* 0x0000005200517202 */ /* 0x000fc40000000f00 */
[----:B------:R-:W-:Y:S02]  /*8cc0*/  SHF.R.U64 R7, R7, 0x3, RZ ;  /* 0x0000000307077819 */ /* 0x000fe400000012ff */
[----:B------:R-:W-:Y:S01]  /*8cd0*/  LOP3.LUT R72, R72, R73, RZ, 0x3c, !PT ;  /* 0x0000004948487212 */ /* 0x000fe200078e3cff */
[--C-:B------:R-:W-:Y:S01]  /*8ce0*/  IMAD.X R73, RZ, RZ, R75.reuse, P0 ;  /* 0x000000ffff497224 */ /* 0x100fe200000e064b */
[----:B------:R-:W-:Y:S01]  /*8cf0*/  LOP3.LUT R84, R7, R8, RZ, 0x3c, !PT ;  /* 0x0000000807547212 */ /* 0x000fe200078e3cff */
[----:B------:R-:W-:Y:S01]  /*8d00*/  IMAD.X R7, RZ, RZ, R75, P6 ;  /* 0x000000ffff077224 */ /* 0x000fe200030e064b */
[----:B------:R-:W-:Y:S02]  /*8d10*/  IADD3 R11, P3, R74, 0x3000, RZ ;  /* 0x000030004a0b7810 */ /* 0x000fe40007f7e0ff */
[----:B------:R-:W-:Y:S02]  /*8d20*/  SHF.R.S32.HI R93, RZ, 0x1f, R87 ;  /* 0x0000001fff5d7819 */ /* 0x000fe40000011457 */
[----:B------:R-:W-:-:S02]  /*8d30*/  SHF.R.S32.HI R90, RZ, 0x1f, R91 ;  /* 0x0000001fff5a7819 */ /* 0x000fc4000001145b */
[----:B------:R-:W-:Y:S02]  /*8d40*/  IADD3 R12, P0, R87, R12, RZ ;  /* 0x0000000c570c7210 */ /* 0x000fe40007f1e0ff */
[----:B------:R-:W-:Y:S01]  /*8d50*/  MOV R78, R78 ;  /* 0x0000004e004e7202 */ /* 0x000fe20000000f00 */
[----:B------:R-:W-:Y:S02]  /*8d60*/  WARPGROUP.DEPBAR.LE gsb0, 0x0 ;  /* 0x00008000000079c5 */ /* 0x000fe40000010000 */
[----:B------:R-:W-:Y:S01]  /*8d70*/  WARPGROUP.ARRIVE ;  /* 0x00000000000079c5 */ /* 0x000fe20000000000 */
[----:B------:R-:W-:Y:S02]  /*8d80*/  MOV R79, R84 ;  /* 0x00000054004f7202 */ /* 0x000fe40000000f00 */
[----:B------:R-:W-:Y:S02]  /*8d90*/  LOP3.LUT R10, R11, 0x180, RZ, 0xc0, !PT ;  /* 0x000001800b0a7812 */ /* 0x000fe400078ec0ff */
[----:B------:R-:W-:Y:S01]  /*8da0*/  IADD3 R5, P5, R74, 0x6000, RZ ;  /* 0x000060004a057810 */ /* 0x000fe20007fbe0ff */
[----:B------:R-:W-:Y:S01]  /*8db0*/  HGMMA.64x96x16.F32.BF16 R24, gdesc[UR4].tnspB, R24, gsb0 ;  /* 0x41600000041879f0 */ /* 0x000fe20008001818 */
[----:B------:R-:W-:Y:S01]  /*8dc0*/  USHF.R.S32.HI UR7, URZ, 0x1f, UR15 ;  /* 0x0000001f3f077899 */ /* 0x000fe2000801140f */
[----:B------:R-:W-:Y:S01]  /*8dd0*/  SHF.R.U64 R10, R10, 0x3, RZ ;  /* 0x000000030a0a7819 */ /* 0x000fe200000012ff */
[----:B------:R-:W-:Y:S01]  /*8de0*/  ULDC.64 UR4, c[0x0][0xb88] ;  /* 0x0002e20000047ab9 */ /* 0x000fe20000000a00 */
[----:B------:R-:W-:Y:S01]  /*8df0*/  ULDC UR6, c[0x0][0xa88] ;  /* 0x0002a20000067ab9 */ /* 0x000fe20000000800 */
[----:B------:R-:W-:Y:S01]  /*8e00*/  IMAD R90, R90, UR4, RZ ;  /* 0x000000045a5a7c24 */ /* 0x000fe2000f8e02ff */
[----:B------:R-:W-:Y:S01]  /*8e10*/  LOP3.LUT R10, R10, R11, RZ, 0x3c, !PT ;  /* 0x0000000b0a0a7212 */ /* 0x000fe200078e3cff */
[----:B------:R-:W-:Y:S01]  /*8e20*/  IMAD R82, R22, UR7, RZ ;  /* 0x0000000716527c24 */ /* 0x000fe2000f8e02ff */
[----:B------:R-:W-:Y:S01]  /*8e30*/  LOP3.LUT R4, R5, 0x180, RZ, 0xc0, !PT ;  /* 0x0000018005047812 */ /* 0x000fe200078ec0ff */
[----:B------:R-:W-:Y:S01]  /*8e40*/  IMAD.X R11, RZ, RZ, R75, P3 ;  /* 0x000000ffff0b7224 */ /* 0x000fe200018e064b */
[----:B------:R-:W-:Y:S01]  /*8e50*/  IADD3 R9, P4, R74, 0x4800, RZ ;  /* 0x000048004a097810 */ /* 0x000fe20007f9e0ff */
[----:B------:R-:W-:Y:S01]  /*8e60*/  IMAD R92, R23, UR15, R82 ;  /* 0x0000000f175c7c24 */ /* 0x000fe2000f8e0252 */
[----:B------:R-:W-:-:S02]  /*8e70*/  SHF.R.U64 R4, R4, 0x3, RZ ;  /* 0x0000000304047819 */ /* 0x000fc400000012ff */
[----:B------:R-:W-:Y:S02]  /*8e80*/  LOP3.LUT R8, R9, 0x180, RZ, 0xc0, !PT ;  /* 0x0000018009087812 */ /* 0x000fe400078ec0ff */
[----:B------:R-:W-:Y:S02]  /*8e90*/  IADD3.X R13, R93, R13, R92, P0, !PT ;  /* 0x0000000d5d0d7210 */ /* 0x000fe400007fe45c */
[----:B------:R-:W-:Y:S02]  /*8ea0*/  LOP3.LUT P0, RZ, R149, 0x3, RZ, 0xc0, !PT ;  /* 0x0000000395ff7812 */ /* 0x000fe4000780c0ff */
[----:B------:R-:W-:Y:S01]  /*8eb0*/  LOP3.LUT R4, R4, R5, RZ, 0x3c, !PT ;  /* 0x0000000504047212 */ /* 0x000fe200078e3cff */
[----:B------:R-:W-:Y:S01]  /*8ec0*/  IMAD.WIDE.U32 R12, R91, UR4, R12 ;  /* 0x000000045b0c7c25 */ /* 0x000fe2000f8e000c */
[----:B------:R-:W-:Y:S02]  /*8ed0*/  LOP3.LUT R5, R74, 0x180, RZ, 0xc0, !PT ;  /* 0x000001804a057812 */ /* 0x000fe400078ec0ff */
[----:B------:R-:W-:-:S02]  /*8ee0*/  SHF.R.U64 R8, R8, 0x3, RZ ;  /* 0x0000000308087819 */ /* 0x000fc400000012ff */
[----:B------:R-:W-:Y:S02]  /*8ef0*/  SHF.R.U64 R5, R5, 0x3, RZ ;  /* 0x0000000305057819 */ /* 0x000fe400000012ff */
[----:B------:R-:W-:Y:S01]  /*8f00*/  LOP3.LUT R8, R8, R9, RZ, 0x3c, !PT ;  /* 0x0000000908087212 */ /* 0x000fe200078e3cff */
[--C-:B------:R-:W-:Y:S01]  /*8f10*/  IMAD.X R9, RZ, RZ, R75.reuse, P4 ;  /* 0x000000ffff097224 */ /* 0x100fe200020e064b */
[----:B------:R-:W-:Y:S01]  /*8f20*/  LOP3.LUT R74, R5, R74, RZ, 0x3c, !PT ;  /* 0x0000004a054a7212 */ /* 0x000fe200078e3cff */
[----:B------:R-:W-:Y:S01]  /*8f30*/  IMAD.X R5, RZ, RZ, R75, P5 ;  /* 0x000000ffff057224 */ /* 0x000fe200028e064b */
[----:B------:R-:W-:Y:S02]  /*8f40*/  WARPGROUP.DEPBAR.LE gsb0, 0x0 ;  /* 0x00008000000079c5 */ /* 0x000fe40000010000 */
[----:B------:R0:W-:Y:S01]  /*8f50*/  @!P1 SYNCS.ARRIVE.TRANS64.RED.A1T0 RZ, [R20+URZ], RZ ;  /* 0x000000ff14ff99a7 */ /* 0x0001e2000810043f */
[-C--:B------:R-:W-:Y:S01]  /*8f60*/  FMUL.FTZ R84, R28, R15.reuse ;  /* 0x0000000f1c547220 */ /* 0x080fe20000410000 */
[-C--:B------:R-:W-:Y:S01]  /*8f70*/  FMUL.FTZ R83, R29, R15.reuse ;  /* 0x0000000f1d537220 */ /* 0x080fe20000410000 */
[-C--:B------:R-:W-:Y:S01]  /*8f80*/  FMUL.FTZ R85, R33, R15.reuse ;  /* 0x0000000f21557220 */ /* 0x080fe20000410000 */
[-C--:B------:R-:W-:Y:S01]  /*8f90*/  FMUL.FTZ R86, R32, R15.reuse ;  /* 0x0000000f20567220 */ /* 0x080fe20000410000 */
[-C--:B------:R-:W-:Y:S01]  /*8fa0*/  FMUL.FTZ R87, R37, R15.reuse ;  /* 0x0000000f25577220 */ /* 0x080fe20000410000 */
[-C--:B------:R-:W-:Y:S01]  /*8fb0*/  FMUL.FTZ R88, R36, R15.reuse ;  /* 0x0000000f24587220 */ /* 0x080fe20000410000 */
[-C--:B------:R-:W-:Y:S01]  /*8fc0*/  FMUL.FTZ R89, R40, R15.reuse ;  /* 0x0000000f28597220 */ /* 0x080fe20000410000 */
[-C--:B0-----:R-:W-:Y:S01]  /*8fd0*/  FMUL.FTZ R20, R41, R15.reuse ;  /* 0x0000000f29147220 */ /* 0x081fe20000410000 */
        /* <DEDUP_REMOVED lines=16> */
[-C--:B------:R-:W-:Y:S01]  /*90e0*/  FMUL.FTZ R15, R27, R14.reuse ;  /* 0x0000000e1b0f7220 */ /* 0x080fe20000410000 */
[-C--:B------:R-:W-:Y:S01]  /*90f0*/  FMUL.FTZ R26, R26, R14.reuse ;  /* 0x0000000e1a1a7220 */ /* 0x080fe20000410000 */
[-C--:B------:R-:W-:Y:S01]  /*9100*/  FMUL.FTZ R27, R31, R14.reuse ;  /* 0x0000000e1f1b7220 */ /* 0x080fe20000410000 */
[----:B------:R-:W-:Y:S01]  /*9110*/  FMUL.FTZ R30, R30, R14 ;  /* 0x0000000e1e1e7220 */ /* 0x000fe20000410000 */
[----:B------:R-:W-:-:S02]  /*9120*/  IMAD R49, R91, UR5, R90 ;  /* 0x000000055b317c24 */ /* 0x000fc4000f8e025a */
[-C--:B------:R-:W-:Y:S01]  /*9130*/  FMUL.FTZ R31, R35, R14.reuse ;  /* 0x0000000e231f7220 */ /* 0x080fe20000410000 */
[----:B------:R-:W-:Y:S02]  /*9140*/  IMAD R57, R3, 0xc0, R154 ;  /* 0x000000c003397824 */ /* 0x000fe400078e029a */
[-C--:B------:R-:W-:Y:S01]  /*9150*/  FMUL.FTZ R35, R39, R14.reuse ;  /* 0x0000000e27237220 */ /* 0x080fe20000410000 */
[----:B------:R-:W-:Y:S01]  /*9160*/  FMUL.FTZ R52, R50, R14 ;  /* 0x0000000e32347220 */ /* 0x000fe20000410000 */
[----:B------:R-:W-:Y:S01]  /*9170*/  F2FP.BF16.F32.PACK_AB R24, R25, R24 ;  /* 0x000000181918723e */ /* 0x000fe200000010ff */
[----:B------:R-:W-:Y:S01]  /*9180*/  FMUL.FTZ R39, R43, R14 ;  /* 0x0000000e2b277220 */ /* 0x000fe20000410000 */
[----:B------:R-:W-:Y:S01]  /*9190*/  F2FP.BF16.F32.PACK_AB R25, R15, R26 ;  /* 0x0000001a0f19723e */ /* 0x000fe200000010ff */
[----:B------:R-:W-:Y:S01]  /*91a0*/  ULDC.64 UR4, c[0x0][0xb50] ;  /* 0x0002d40000047ab9 */ /* 0x000fe20000000a00 */
[----:B------:R-:W-:Y:S02]  /*91b0*/  IMAD R50, R0, UR6, RZ ;  /* 0x0000000600327c24 */ /* 0x000fe4000f8e02ff */
[----:B------:R-:W-:Y:S01]  /*91c0*/  FMUL.FTZ R43, R47, R14 ;  /* 0x0000000e2f2b7220 */ /* 0x000fe20000410000 */
[----:B------:R-:W-:Y:S01]  /*91d0*/  F2FP.BF16.F32.PACK_AB R27, R27, R30 ;  /* 0x0000001e1b1b723e */ /* 0x000fe200000010ff */
[----:B------:R-:W-:-:S02]  /*91e0*/  VIADD R15, R57, 0x8 ;  /* 0x00000008390f7836 */ /* 0x000fc40000000000 */
[-C--:B------:R-:W-:Y:S01]  /*91f0*/  FMUL.FTZ R34, R34, R14.reuse ;  /* 0x0000000e22227220 */ /* 0x080fe20000410000 */
[----:B------:R-:W-:Y:S02]  /*9200*/  IMAD.IADD R13, R13, 0x1, R49 ;  /* 0x000000010d0d7824 */ /* 0x000fe400078e0231 */
[-C--:B------:R-:W-:Y:S01]  /*9210*/  FMUL.FTZ R38, R38, R14.reuse ;  /* 0x0000000e26267220 */ /* 0x080fe20000410000 */
[----:B------:R-:W-:Y:S01]  /*9220*/  FMUL.FTZ R47, R51, R14 ;  /* 0x0000000e332f7220 */ /* 0x000fe20000410000 */
[----:B------:R-:W-:Y:S01]  /*9230*/  F2FP.BF16.F32.PACK_AB R26, R83, R84 ;  /* 0x00000054531a723e */ /* 0x000fe200000010ff */
[----:B------:R-:W-:Y:S01]  /*9240*/  BAR.SYNC.DEFER_BLOCKING 0x1, 0x180 ;  /* 0x0046000000007b1d */ /* 0x000fe20000010000 */
[----:B------:R-:W-:Y:S01]  /*9250*/  LEA R30, P3, R12, UR4, 0x2 ;  /* 0x000000040c1e7c11 */ /* 0x000fe2000f8610ff */
        /* <DEDUP_REMOVED lines=8> */
[----:B------:R-:W-:Y:S01]  /*92e0*/  ISETP.GE.OR P1, PT, R57, R50, P0 ;  /* 0x000000323900720c */ /* 0x000fe20000726670 */
[-C--:B------:R-:W-:Y:S01]  /*92f0*/  FMUL.FTZ R61, R67, R14.reuse ;  /* 0x0000000e433d7220 */ /* 0x080fe20000410000 */
[-C--:B------:R-:W-:Y:S01]  /*9300*/  FMUL.FTZ R62, R66, R14.reuse ;  /* 0x0000000e423e7220 */ /* 0x080fe20000410000 */
[-C--:B------:R-:W-:Y:S01]  /*9310*/  FMUL.FTZ R63, R71, R14.reuse ;  /* 0x0000000e473f7220 */ /* 0x080fe20000410000 */
[----:B------:R-:W-:Y:S01]  /*9320*/  FMUL.FTZ R70, R70, R14 ;  /* 0x0000000e46467220 */ /* 0x000fe20000410000 */
[----:B------:R-:W-:Y:S01]  /*9330*/  ISETP.GE.OR P0, PT, R15, R50, P0 ;  /* 0x000000320f00720c */ /* 0x000fe20000706670 */
[----:B------:R-:W-:Y:S01]  /*9340*/  SHFL.IDX PT, R48, R30, RZ, 0x1c1f ;  /* 0x001c1fff1e307589 */ /* 0x000fe200000e0000 */
[----:B------:R-:W-:-:S02]  /*9350*/  LEA.HI.X R64, R12, UR5, R13, 0x2, P3 ;  /* 0x000000050c407c11 */ /* 0x000fc400098f140d */
[----:B------:R-:W-:Y:S01]  /*9360*/  F2FP.BF16.F32.PACK_AB R12, R85, R86 ;  /* 0x00000056550c723e */ /* 0x000fe200000010ff */
[----:B------:R0:W-:Y:S01]  /*9370*/  SHFL.IDX PT, R56, R30, 0x1, 0x1c1f ;  /* 0x003c1f001e387f89 */ /* 0x0001e200000e0000 */
[----:B------:R-:W-:Y:S02]  /*9380*/  F2FP.BF16.F32.PACK_AB R13, R31, R34 ;  /* 0x000000221f0d723e */ /* 0x000fe400000010ff */
[----:B------:R-:W-:Y:S01]  /*9390*/  F2FP.BF16.F32.PACK_AB R14, R87, R88 ;  /* 0x00000058570e723e */ /* 0x000fe200000010ff */
[----:B------:R1:W-:Y:S01]  /*93a0*/  STSM.16.M88.4 [R21], R24 ;  /* 0x0000001815007844 */ /* 0x0003e20000000200 */
[----:B------:R-:W-:Y:S02]  /*93b0*/  F2FP.BF16.F32.PACK_AB R15, R35, R38 ;  /* 0x00000026230f723e */ /* 0x000fe400000010ff */
[----:B------:R-:W-:Y:S01]  /*93c0*/  F2FP.BF16.F32.PACK_AB R22, R22, R23 ;  /* 0x000000171616723e */ /* 0x000fe200000010ff */
[----:B------:R-:W2:Y:S01]  /*93d0*/  SHFL.IDX PT, R49, R64, RZ, 0x1c1f ;  /* 0x001c1fff40317589 */ /* 0x000ea200000e0000 */
[----:B------:R-:W-:-:S02]  /*93e0*/  F2FP.BF16.F32.PACK_AB R20, R20, R89 ;  /* 0x000000591414723e */ /* 0x000fc400000010ff */
[----:B------:R-:W-:Y:S01]  /*93f0*/  F2FP.BF16.F32.PACK_AB R23, R43, R46 ;  /* 0x0000002e2b17723e */ /* 0x000fe200000010ff */
[----:B------:R-:W-:Y:S01]  /*9400*/  STSM.16.M88.4 [R81], R12 ;  /* 0x0000000c51007844 */ /* 0x000fe20000000200 */
[----:B0-----:R-:W-:Y:S02]  /*9410*/  F2FP.BF16.F32.PACK_AB R30, R32, R41 ;  /* 0x00000029201e723e */ /* 0x001fe400000010ff */
[----:B------:R-:W-:Y:S01]  /*9420*/  F2FP.BF16.F32.PACK_AB R31, R59, R60 ;  /* 0x0000003c3b1f723e */ /* 0x000fe200000010ff */
[----:B------:R-:W0:Y:S01]  /*9430*/  SHFL.IDX PT, R57, R64, 0x1, 0x1c1f ;  /* 0x003c1f0040397f89 */ /* 0x000e2200000e0000 */
[----:B------:R-:W-:Y:S02]  /*9440*/  F2FP.BF16.F32.PACK_AB R32, R33, R40 ;  /* 0x000000282120723e */ /* 0x000fe400000010ff */
[----:B------:R-:W-:Y:S02]  /*9450*/  F2FP.BF16.F32.PACK_AB R33, R61, R62 ;  /* 0x0000003e3d21723e */ /* 0x000fe400000010ff */
[----:B-1----:R-:W-:-:S02]  /*9460*/  F2FP.BF16.F32.PACK_AB R21, R39, R42 ;  /* 0x0000002a2715723e */ /* 0x002fc400000010ff */
[----:B------:R-:W-:Y:S02]  /*9470*/  F2FP.BF16.F32.PACK_AB R26, R28, R45 ;  /* 0x0000002d1c1a723e */ /* 0x000fe400000010ff */
[----:B------:R-:W-:Y:S01]  /*9480*/  F2FP.BF16.F32.PACK_AB R24, R37, R82 ;  /* 0x000000522518723e */ /* 0x000fe200000010ff */
[----:B------:R-:W-:Y:S01]  /*9490*/  STSM.16.M88.4 [R80], R20 ;  /* 0x0000001450007844 */ /* 0x000fe20000000200 */
[----:B------:R-:W-:Y:S02]  /*94a0*/  F2FP.BF16.F32.PACK_AB R25, R47, R52 ;  /* 0x000000342f19723e */ /* 0x000fe400000010ff */
[----:B------:R-:W-:Y:S02]  /*94b0*/  F2FP.BF16.F32.PACK_AB R27, R51, R54 ;  /* 0x00000036331b723e */ /* 0x000fe400000010ff */
[----:B------:R-:W-:Y:S02]  /*94c0*/  F2FP.BF16.F32.PACK_AB R28, R29, R44 ;  /* 0x0000002c1d1c723e */ /* 0x000fe400000010ff */
[----:B------:R-:W-:Y:S01]  /*94d0*/  F2FP.BF16.F32.PACK_AB R29, R55, R58 ;  /* 0x0000003a371d723e */ /* 0x000fe200000010ff */
[----:B------:R1:W-:Y:S01]  /*94e0*/  STSM.16.M88.4 [R79], R24 ;  /* 0x000000184f007844 */ /* 0x0003e20000000200 */
[----:B------:R-:W-:-:S02]  /*94f0*/  F2FP.BF16.F32.PACK_AB R34, R36, R53 ;  /* 0x000000352422723e */ /* 0x000fc400000010ff */
[----:B------:R-:W-:Y:S01]  /*9500*/  F2FP.BF16.F32.PACK_AB R35, R63, R70 ;  /* 0x000000463f23723e */ /* 0x000fe200000010ff */
[----:B------:R3:W-:Y:S04]  /*9510*/  STSM.16.M88.4 [R78], R28 ;  /* 0x0000001c4e007844 */ /* 0x0007e80000000200 */
[----:B------:R4:W-:Y:S01]  /*9520*/  STSM.16.M88.4 [R19], R32 ;  /* 0x0000002013007844 */ /* 0x0009e20000000200 */
[----:B------:R-:W-:Y:S08]  /*9530*/  BAR.SYNC.DEFER_BLOCKING 0x1, 0x180 ;  /* 0x0046000000007b1d */ /* 0x000ff00000010000 */
[----:B-1----:R-:W1:Y:S08]  /*9540*/  @P2 LDC R25, c[0x0][0xbec] ;  /* 0x0002fb00ff192b82 */ /* 0x002e700000000800 */
[----:B---3--:R-:W3:Y:S01]  /*9550*/  @P2 LDC R28, c[0x0][0xbf0] ;  /* 0x0002fc00ff1c2b82 */ /* 0x008ee20000000800 */
[----:B------:R-:W-:Y:S01]  /*9560*/  IMAD R24, R147, 0x60, R148 ;  /* 0x0000006093187824 */ /* 0x000fe200078e0294 */
[----:B------:R-:W-:-:S06]  /*9570*/  UIMAD UR6, UR14, UR8, URZ ;  /* 0x000000080e0672a4 */ /* 0x000fcc000f8e023f */
[----:B------:R-:W4:Y:S01]  /*9580*/  LDC.64 R26, c[0x0][0xae0] ;  /* 0x0002b800ff1a7b82 */ /* 0x000f220000000a00 */
[----:B------:R-:W-:Y:S01]  /*9590*/  IMAD R24, R3, 0xc0, R24 ;  /* 0x000000c003187824 */ /* 0x000fe200078e0218 */
[----:B--2---:R2:W-:Y:S01]  /*95a0*/  @!P1 ST.E desc[UR60][R48.64], R76 ;  /* 0x0000004c30009985 */ /* 0x0045e2000c10193c */
[----:B------:R-:W-:-:S03]  /*95b0*/  UIMAD.WIDE.U32 UR4, UR13, UR8, URZ ;  /* 0x000000080d0472a5 */ /* 0x000fc6000f8e003f */
[----:B0-----:R2:W-:Y:S01]  /*95c0*/  @!P0 ST.E desc[UR60][R56.64], R77 ;  /* 0x0000004d38008985 */ /* 0x0015e2000c10193c */
[----:B------:R-:W-:-:S03]  /*95d0*/  UIMAD UR6, UR13, UR9, UR6 ;  /* 0x000000090d0672a4 */ /* 0x000fc6000f8e0206 */
[----:B------:R1:W5:Y:S01]  /*95e0*/  LD.E.128 R52, desc[UR60][R4.64] ;  /* 0x0000003c04347980 */ /* 0x000362000c101d00 */
[----:B------:R-:W-:Y:S01]  /*95f0*/  ULDC.64 UR8, c[0x0][0xaf0] ;  /* 0x0002bc0000087ab9 */ /* 0x000fe20000000a00 */
[----:B------:R-:W-:Y:S02]  /*9600*/  UIADD3 UR5, UR5, UR6, URZ ;  /* 0x0000000605057290 */ /* 0x000fe4000fffe03f */
[----:B------:R-:W-:Y:S01]  /*9610*/  UIMAD UR6, UR7, UR8, URZ ;  /* 0x00000008070672a4 */ /* 0x000fe2000f8e023f */
[----:B------:R0:W5:Y:S04]  /*9620*/  LD.E.128 R20, desc[UR60][R6.64] ;  /* 0x0000003c06147980 */ /* 0x000168000c101d00 */
[----:B------:R-:W5:Y:S01]  /*9630*/  LD.E.128 R40, desc[UR60][R74.64] ;  /* 0x0000003c4a287980 */ /* 0x000f62000c101d00 */
[----:B-1----:R-:W-:-:S03]  /*9640*/  @P2 IMAD.HI.U32 R5, R24, R25, RZ ;  /* 0x0000001918052227 */ /* 0x002fc600078e00ff */
[----:B------:R-:W5:Y:S01]  /*9650*/  LD.E.128 R36, desc[UR60][R72.64] ;  /* 0x0000003c48247980 */ /* 0x000f62000c101d00 */
[----:B------:R-:W-:Y:S01]  /*9660*/  IMAD.MOV.U32 R4, RZ, RZ, R24 ;  /* 0x000000ffff047224 */ /* 0x000fe200078e0018 */
[----:B---3--:R-:W-:Y:S01]  /*9670*/  @P2 SHF.R.U32.HI R4, RZ, R28, R5 ;  /* 0x0000001cff042219 */ /* 0x008fe20000011605 */
[----:B------:R-:W-:Y:S01]  /*9680*/  UIMAD UR6, UR15, UR9, UR6 ;  /* 0x000000090f0672a4 */ /* 0x000fe2000f8e0206 */
[----:B------:R-:W5:Y:S01]  /*9690*/  LD.E.128 R44, desc[UR60][R10.64] ;  /* 0x0000003c0a2c7980 */ /* 0x000f62000c101d00 */
[----:B------:R-:W-:Y:S01]  /*96a0*/  UIMAD.WIDE.U32 UR4, UR15, UR8, UR4 ;  /* 0x000000080f0472a5 */ /* 0x000fe2000f8e0004 */
[--C-:B------:R-:W-:Y:S01]  /*96b0*/  SHF.R.S32.HI R5, RZ, 0x1f, R4.reuse ;  /* 0x0000001fff057819 */ /* 0x100fe20000011404 */
[----:B0-----:R-:W-:Y:S01]  /*96c0*/  IMAD.MOV R7, RZ, RZ, -R4 ;  /* 0x000000ffff077224 */ /* 0x001fe200078e0a04 */
[----:B------:R0:W5:Y:S01]  /*96d0*/  LD.E.128 R12, desc[UR60][R8.64] ;  /* 0x0000003c080c7980 */ /* 0x000162000c101d00 */
[----:B------:R-:W-:Y:S02]  /*96e0*/  UIADD3 UR5, UR5, UR6, URZ ;  /* 0x0000000605057290 */ /* 0x000fe4000fffe03f */
[----:B------:R-:W-:Y:S01]  /*96f0*/  IMAD R7, R0, R7, R24 ;  /* 0x0000000700077224 */ /* 0x000fe200078e0218 */
[----:B------:R-:W-:Y:S01]  /*9700*/  @!PT LDS RZ, [RZ] ;  /* 0x00000000fffff984 */ /* 0x000fe20000000800 */
[----:B------:R-:W-:Y:S01]  /*9710*/  @!PT LDS RZ, [RZ] ;  /* 0x00000000fffff984 */ /* 0x000fe20000000800 */
[----:B------:R-:W-:Y:S01]  /*9720*/  @!PT LDS RZ, [RZ] ;  /* 0x00000000fffff984 */ /* 0x000fe20000000800 */
[----:B------:R-:W-:Y:S01]  /*9730*/  @!PT LDS RZ, [RZ] ;  /* 0x00000000fffff984 */ /* 0x000fe20000000800 */
[----:B------:R1:W-:Y:S06]  /*9740*/  MEMBAR.ALL.CTA ;  /* 0x0000000000007992 */ /* 0x0003ec0000008000 */
[----:B-1----:R-:W1:Y:S01]  /*9750*/  FENCE.VIEW.ASYNC.S ;  /* 0x00000000000073c6 */ /* 0x002e620000000000 */
[-C--:B----4-:R-:W-:Y:S01]  /*9760*/  IMAD R5, R5, R26.reuse, RZ ;  /* 0x0000001a05057224 */ /* 0x090fe200078e02ff */
[----:B------:R-:W-:Y:S01]  /*9770*/  ULDC.64 UR6, c[0x0][0xad8] ;  /* 0x0002b60000067ab9 */ /* 0x000fe20000000a00 */
[----:B------:R-:W-:Y:S01]  /*9780*/  IMAD R25, R3, 0xc0, R148 ;  /* 0x000000c003197824 */ /* 0x000fe200078e0294 */
[----:B------:R-:W-:Y:S01]  /*9790*/  SHF.R.S32.HI R0, RZ, 0x1f, R7 ;  /* 0x0000001fff007819 */ /* 0x000fe20000011407 */
[----:B------:R-:W-:Y:S01]  /*97a0*/  UIADD3 UR36, UR36, 0x1, URZ ;  /* 0x0000000124247890 */ /* 0x000fe2000fffe03f */
[C---:B0-----:R-:W-:Y:S01]  /*97b0*/  IMAD R9, R4.reuse, R27, R5 ;  /* 0x0000001b04097224 */ /* 0x041fe200078e0205 */
[----:B------:R-:W-:Y:S01]  /*97c0*/  ULDC.64 UR8, c[0x0][0xa80] ;  /* 0x0002a00000087ab9 */ /* 0x000fe20000000a00 */
[----:B------:R-:W-:-:S04]  /*97d0*/  IMAD.WIDE.U32 R4, R4, R26, UR4 ;  /* 0x0000000404047e25 */ /* 0x000fc8000f8e001a */
[----:B------:R-:W-:Y:S02]  /*97e0*/  IMAD.IADD R5, R5, 0x1, R9 ;  /* 0x0000000105057824 */ /* 0x000fe400078e0209 */
[----:B------:R-:W-:Y:S01]  /*97f0*/  IMAD R0, R0, UR6, RZ ;  /* 0x0000000600007c24 */ /* 0x000fe2000f8e02ff */
[----:B------:R-:W-:Y:S01]  /*9800*/  UIADD3 UR4, UR37, 0x31c20, URZ ;  /* 0x00031c2025047890 */ /* 0x000fe2000fffe03f */
[----:B------:R-:W-:Y:S01]  /*9810*/  IMAD.WIDE.U32 R4, R7, UR6, R4 ;  /* 0x0000000607047c25 */ /* 0x000fe2000f8e0004 */
[----:B------:R-:W-:-:S03]  /*9820*/  ISETP.GE.AND P0, PT, R25, R50, PT ;  /* 0x000000321900720c */ /* 0x000fc60003f06270 */
[----:B------:R-:W-:Y:S01]  /*9830*/  IMAD R9, R7, UR7, R0 ;  /* 0x0000000707097c24 */ /* 0x000fe2000f8e0200 */
[----:B------:R-:W-:Y:S01]  /*9840*/  UISETP.NE.AND UP0, UPT, UR36, 0x2, UPT ;  /* 0x000000022400788c */ /* 0x000fe2000bf05270 */
[C---:B------:R-:W-:Y:S01]  /*9850*/  LEA R0, P1, R4.reuse, UR8, 0x1 ;  /* 0x0000000804007c11 */ /* 0x040fe2000f8208ff */
[----:B------:R-:W-:Y:S01]  /*9860*/  UPRMT UR4, URZ, 0x654, UR4 ;  /* 0x000006543f047896 */ /* 0x000fe20008000004 */
[----:B------:R-:W-:Y:S01]  /*9870*/  IMAD.IADD R3, R5, 0x1, R9 ;  /* 0x0000000105037824 */ /* 0x000fe200078e0209 */
[----:B------:R-:W-:Y:S01]  /*9880*/  ULDC UR5, c[0x0][0xc] ;  /* 0x0000030000057ab9 */ /* 0x000fe20000000800 */
[----:B------:R-:W-:Y:S02]  /*9890*/  USEL UR6, URZ, 0x1, UP0 ;  /* 0x000000013f067887 */ /* 0x000fe40008000000 */
[----:B------:R-:W-:Y:S01]  /*98a0*/  UIADD3 UR10, UR5, UR10, URZ ;  /* 0x0000000a050a7290 */ /* 0x000fe2000fffe03f */
[----:B------:R-:W-:Y:S01]  /*98b0*/  LEA.HI.X R24, R4, UR9, R3, 0x1, P1 ;  /* 0x0000000904187c11 */ /* 0x000fe200088f0c03 */
[----:B------:R-:W-:Y:S01]  /*98c0*/  USEL UR36, UR36, URZ, UP0 ;  /* 0x0000003f24247287 */ /* 0x000fe20008000000 */
[----:B-1----:R2:W0:Y:S01]  /*98d0*/  SHFL.IDX PT, R6, R0, RZ, 0x1c1f ;  /* 0x001c1fff00067589 */ /* 0x00242200000e0000 */
[----:B------:R-:W-:Y:S01]  /*98e0*/  LOP3.LUT R16, R16, UR6, RZ, 0x3c, !PT ;  /* 0x0000000610107c12 */ /* 0x000fe2000f8e3cff */
[----:B------:R-:W-:Y:S01]  /*98f0*/  SYNCS.ARRIVE.TRANS64.RED.A1T0 RZ, [UR4], RZ ;  /* 0x000000ffffff79a7 */ /* 0x000fe20008100404 */
[----:B------:R-:W-:Y:S01]  /*9900*/  IMAD.U32 R19, RZ, RZ, UR10 ;  /* 0x0000000aff137e24 */ /* 0x000fe2000f8e00ff */
[----:B------:R2:W1:Y:S01]  /*9910*/  SHFL.IDX PT, R7, R24, RZ, 0x1c1f ;  /* 0x001c1fff18077589 */ /* 0x00046200000e0000 */
[----:B------:R-:W-:Y:S01]  /*9920*/  BSSY B0, `(.L_x_29) ;  /* 0x0000010000007945 */ /* 0x000fe20003800000 */
[----:B------:R-:W-:-:S02]  /*9930*/  SHF.R.S32.HI R94, RZ, 0x1f, R144 ;  /* 0x0000001fff5e7819 */ /* 0x000fc40000011490 */
[----:B------:R-:W-:Y:S01]  /*9940*/  SHF.R.S32.HI R95, RZ, 0x1f, R145 ;  /* 0x0000001fff5f7819 */ /* 0x000fe20000011491 */
[----:B------:R-:W-:Y:S06]  /*9950*/  @P0 BRA `(.L_x_30) ;  /* 0x0000000000300947 */ /* 0x000fec0003800000 */
[----:B------:R-:W-:Y:S02]  /*9960*/  ULDC UR4, c[0x0][0xac8] ;  /* 0x0002b20000047ab9 */ /* 0x000fe40000000800 */
[----:B------:R-:W-:Y:S02]  /*9970*/  ISETP.GE.AND P1, PT, R145, UR4, PT ;  /* 0x0000000491007c0c */ /* 0x000fe4000bf26270 */
[----:B------:R-:W-:Y:S02]  /*9980*/  ISETP.GE.AND P2, PT, R144, UR4, PT ;  /* 0x0000000490007c0c */ /* 0x000fe4000bf46270 */
[----:B------:R-:W-:-:S09]  /*9990*/  ISETP.GE.AND P0, PT, R18, UR4, PT ;  /* 0x0000000412007c0c */ /* 0x000fd2000bf06270 */
[CC--:B0-----:R-:W-:Y:S02]  /*99a0*/  @!P1 LEA R8, P3, R145.reuse, R6.reuse, 0x1 ;  /* 0x0000000691089211 */ /* 0x0c1fe400078608ff */
[----:B------:R-:W-:Y:S02]  /*99b0*/  @!P2 LEA R10, P4, R144, R6, 0x1 ;  /* 0x00000006900aa211 */ /* 0x000fe400078808ff */
[----:B-1----:R-:W-:Y:S01]  /*99c0*/  @!P0 IMAD.WIDE R4, R18, 0x2, R6 ;  /* 0x0000000212048825 */ /* 0x002fe200078e0206 */
[-C--:B------:R-:W-:Y:S02]  /*99d0*/  @!P1 LEA.HI.X R9, R145, R7.reuse, R95, 0x1, P3 ;  /* 0x0000000791099211 */ /* 0x080fe400018f0c5f */
[----:B------:R-:W-:Y:S02]  /*99e0*/  @!P2 LEA.HI.X R11, R144, R7, R94, 0x1, P4 ;  /* 0x00000007900ba211 */ /* 0x000fe400020f0c5e */
[----:B-----5:R3:W-:Y:S04]  /*99f0*/  @!P0 ST.E.128 desc[UR60][R4.64], R40 ;  /* 0x0000002804008985 */ /* 0x0207e8000c101d3c */
[----:B------:R3:W-:Y:S04]  /*9a00*/  @!P1 ST.E.128 desc[UR60][R8.64], R44 ;  /* 0x0000002c08009985 */ /* 0x0007e8000c101d3c */
[----:B------:R3:W-:Y:S02]  /*9a10*/  @!P2 ST.E.128 desc[UR60][R10.64], R52 ;  /* 0x000000340a00a985 */ /* 0x0007e4000c101d3c */
.L_x_30:
[----:B------:R-:W-:Y:S05]  /*9a20*/  BSYNC B0 ;  /* 0x0000000000007941 */ /* 0x000fea0003800000 */
.L_x_29:
[----:B------:R-:W-:Y:S01]  /*9a30*/  VIADD R3, R25, 0x60 ;  /* 0x0000006019037836 */ /* 0x000fe20000000000 */
[----:B-1----:R1:W4:Y:S01]  /*9a40*/  SHFL.IDX PT, R7, R24, 0x1, 0x1c1f ;  /* 0x003c1f0018077f89 */ /* 0x00232200000e0000 */
[----:B------:R-:W-:Y:S01]  /*9a50*/  BSSY B0, `(.L_x_31) ;  /* 0x0000011000007945 */ /* 0x000fe20003800000 */
[----:B------:R-:W-:Y:S02]  /*9a60*/  VIADD R146, R146, 0x1 ;  /* 0x0000000192927836 */ /* 0x000fe40000000000 */
[----:B------:R-:W-:Y:S01]  /*9a70*/  ISETP.GE.AND P0, PT, R3, R50, PT ;  /* 0x000000320300720c */ /* 0x000fe20003f06270 */
[----:B0-----:R1:W0:-:S12]  /*9a80*/  SHFL.IDX PT, R6, R0, 0x1, 0x1c1f ;  /* 0x003c1f0000067f89 */ /* 0x00121800000e0000 */
[----:B-1----:R-:W-:Y:S05]  /*9a90*/  @P0 BRA `(.L_x_32) ;  /* 0x0000000000300947 */ /* 0x002fea0003800000 */
[----:B------:R-:W-:Y:S02]  /*9aa0*/  ULDC UR4, c[0x0][0xac8] ;  /* 0x0002b20000047ab9 */ /* 0x000fe40000000800 */
[----:B------:R-:W-:Y:S02]  /*9ab0*/  ISETP.GE.AND P3, PT, R145, UR4, PT ;  /* 0x0000000491007c0c */ /* 0x000fe4000bf66270 */
[----:B------:R-:W-:Y:S02]  /*9ac0*/  ISETP.GE.AND P4, PT, R144, UR4, PT ;  /* 0x0000000490007c0c */ /* 0x000fe4000bf86270 */
[----:B------:R-:W-:-:S09]  /*9ad0*/  ISETP.GE.AND P2, PT, R18, UR4, PT ;  /* 0x0000000412007c0c */ /* 0x000fd2000bf46270 */
[CC--:B0--3--:R-:W-:Y:S02]  /*9ae0*/  @!P3 LEA R8, P0, R145.reuse, R6.reuse, 0x1 ;  /* 0x000000069108b211 */ /* 0x0c9fe400078008ff */
[----:B------:R-:W-:Y:S02]  /*9af0*/  @!P4 LEA R10, P1, R144, R6, 0x1 ;  /* 0x00000006900ac211 */ /* 0x000fe400078208ff */
[----:B----4-:R-:W-:Y:S01]  /*9b00*/  @!P2 IMAD.WIDE R4, R18, 0x2, R6 ;  /* 0x000000021204a825 */ /* 0x010fe200078e0206 */
[-C--:B------:R-:W-:Y:S02]  /*9b10*/  @!P3 LEA.HI.X R9, R145, R7.reuse, R95, 0x1, P0 ;  /* 0x000000079109b211 */ /* 0x080fe400000f0c5f */
[----:B------:R-:W-:Y:S02]  /*9b20*/  @!P4 LEA.HI.X R11, R144, R7, R94, 0x1, P1 ;  /* 0x00000007900bc211 */ /* 0x000fe400008f0c5e */
[----:B-----5:R1:W-:Y:S04]  /*9b30*/  @!P2 ST.E.128 desc[UR60][R4.64], R36 ;  /* 0x000000240400a985 */ /* 0x0203e8000c101d3c */
[----:B------:R1:W-:Y:S04]  /*9b40*/  @!P3 ST.E.128 desc[UR60][R8.64], R12 ;  /* 0x0000000c0800b985 */ /* 0x0003e8000c101d3c */
[----:B------:R1:W-:Y:S02]  /*9b50*/  @!P4 ST.E.128 desc[UR60][R10.64], R20 ;  /* 0x000000140a00c985 */ /* 0x0003e4000c101d3c */
.L_x_32:
[----:B------:R-:W-:Y:S05]  /*9b60*/  BSYNC B0 ;  /* 0x0000000000007941 */ /* 0x000fea0003800000 */
.L_x_31:
[----:B--2---:R-:W2:Y:S01]  /*9b70*/  LDC R0, c[0x0][0xc34] ;  /* 0x00030d00ff007b82 */ /* 0x004ea20000000800 */
[----:B------:R-:W-:-:S13]  /*9b80*/  R2UR UR4, R19 ;  /* 0x00000000130472ca */ /* 0x000fda00000e0000 */
[----:B--2---:R-:W-:-:S13]  /*9b90*/  ISETP.LE.AND P0, PT, R0, UR4, PT ;  /* 0x0000000400007c0c */ /* 0x004fda000bf03270 */
[----:B------:R-:W-:Y:S05]  /*9ba0*/  @!P0 BRA `(.L_x_33) ;  /* 0xffffff7000d08947 */ /* 0x000fea000383ffff */
[----:B------:R-:W-:Y:S05]  /*9bb0*/  EXIT ;  /* 0x000000000000794d */ /* 0x000fea0003800000 */
.L_x_7:
[----:B------:R-:W-:-:S08]  /*9bc0*/  NOP ;  /* 0x0000000000007918 */ /* 0x000fd00000000000 */
[----:B--2---:R-:W0:-:S00]  /*9bd0*/  USETMAXREG.DEALLOC.CTAPOOL 0x20 ;  /* 0x00000020000079c8 */ /* 0x004e0000080e0500 */
[----:B------:R-:W1:Y:S01]  /*9be0*/  S2UR UR5, SR_CTAID.X ;  /* 0x00000000000579c3 */ /* 0x000e620000002500 */
[----:B0-----:R-:W-:Y:S02]  /*9bf0*/  IMAD.MOV.U32 R0, RZ, RZ, 0x1 ;  /* 0x00000001ff007424 */ /* 0x001fe400078e00ff */
[----:B------:R-:W-:Y:S02]  /*9c00*/  IMAD.MOV.U32 R16, RZ, RZ, RZ ;  /* 0x000000ffff107224 */ /* 0x000fe400078e00ff */
[----:B------:R-:W-:-:S03]  /*9c10*/  IMAD.MOV.U32 R23, RZ, RZ, 0x1 ;  /* 0x00000001ff177424 */ /* 0x000fc600078e00ff */
[----:B------:R-:W1:Y:S02]  /*9c20*/  LDC R2, c[0x0][0xc34] ;  /* 0x00030d00ff027b82 */ /* 0x000e640000000800 */
[----:B-1----:R-:W-:-:S13]  /*9c30*/  ISETP.LE.AND P0, PT, R2, UR5, PT ;  /* 0x0000000502007c0c */ /* 0x002fda000bf03270 */
[----:B------:R-:W-:Y:S05]  /*9c40*/  @P0 BRA `(.L_x_34) ;  /* 0x0000004000240947 */ /* 0x000fea0003800000 */
[----:B------:R-:W0:Y:S01]  /*9c50*/  S2R R6, SR_TID.X ;  /* 0x0000000000067919 */ /* 0x000e220000002100 */
[----:B------:R-:W1:Y:S01]  /*9c60*/  S2UR UR4, SR_CgaCtaId ;  /* 0x00000000000479c3 */ /* 0x000e620000008800 */
[----:B------:R-:W-:Y:S01]  /*9c70*/  UMOV UR36, 0x400 ;  /* 0x0000040000247882 */ /* 0x000fe20000000000 */
[----:B------:R-:W-:Y:S01]  /*9c80*/  IMAD.MOV.U32 R23, RZ, RZ, 0x1 ;  /* 0x00000001ff177424 */ /* 0x000fe200078e00ff */
[----:B------:R-:W-:Y:S01]  /*9c90*/  ULDC.64 UR38, c[0x0][0x198] ;  /* 0x0000660000267ab9 */ /* 0x000fe20000000a00 */
[----:B------:R-:W-:Y:S01]  /*9ca0*/  IMAD.MOV.U32 R16, RZ, RZ, RZ ;  /* 0x000000ffff107224 */ /* 0x000fe200078e00ff */
[----:B------:R-:W-:Y:S01]  /*9cb0*/  ULDC UR37, c[0x0][0xc] ;  /* 0x0000030000257ab9 */ /* 0x000fe20000000800 */
[----:B-1----:R-:W-:Y:S01]  /*9cc0*/  ULEA UR36, UR4, UR36, 0x18 ;  /* 0x0000002404247291 */ /* 0x002fe2000f8ec03f */
[C---:B0-----:R-:W-:Y:S01]  /*9cd0*/  LOP3.LUT R5, R6.reuse, 0x7f, RZ, 0xc0, !PT ;  /* 0x0000007f06057812 */ /* 0x041fe200078ec0ff */
[----:B------:R-:W-:-:S04]  /*9ce0*/  IMAD.SHL.U32 R0, R6, 0x8, RZ ;  /* 0x0000000806007824 */ /* 0x000fc800078e00ff */
[----:B------:R-:W-:Y:S01]  /*9cf0*/  IMAD.SHL.U32 R4, R5, 0x8, RZ ;  /* 0x0000000805047824 */ /* 0x000fe200078e00ff */
[C---:B------:R-:W-:Y:S02]  /*9d00*/  LOP3.LUT R3, R0.reuse, 0x20, RZ, 0xc0, !PT ;  /* 0x0000002000037812 */ /* 0x040fe400078ec0ff */
[----:B------:R-:W-:Y:S02]  /*9d10*/  LOP3.LUT R2, R0, 0xd8, RZ, 0xc0, !PT ;  /* 0x000000d800027812 */ /* 0x000fe400078ec0ff */
[----:B------:R-:W-:Y:S02]  /*9d20*/  LOP3.LUT R3, R3, 0x300, R4, 0xf8, !PT ;  /* 0x0000030003037812 */ /* 0x000fe400078ef804 */
[----:B------:R-:W-:Y:S01]  /*9d30*/  SHF.R.U32.HI R4, RZ, 0x2, R5 ;  /* 0x00000002ff047819 */ /* 0x000fe20000011605 */
[----:B------:R-:W-:Y:S01]  /*9d40*/  IMAD.U32 R5, RZ, RZ, UR5 ;  /* 0x00000005ff057e24 */ /* 0x000fe2000f8e00ff */
[----:B------:R-:W-:Y:S02]  /*9d50*/  LOP3.LUT R2, R2, 0x18, R6, 0x78, !PT ;  /* 0x0000001802027812 */ /* 0x000fe400078e7806 */
[----:B------:R-:W-:-:S02]  /*9d60*/  LOP3.LUT R0, R0, 0x18, RZ, 0xc0, !PT ;  /* 0x0000001800007812 */ /* 0x000fc400078ec0ff */
[----:B------:R0:W-:Y:S01]  /*9d70*/  STL [R1+0x4], R5 ;  /* 0x0000040501007387 */ /* 0x0001e20000100800 */
[----:B------:R-:W-:Y:S01]  /*9d80*/  LOP3.LUT R3, R3, R2, RZ, 0xfc, !PT ;  /* 0x0000000203037212 */ /* 0x000fe200078efcff */
[----:B------:R-:W-:Y:S02]  /*9d90*/  IMAD.SHL.U32 R2, R6, 0x20, RZ ;  /* 0x0000002006027824 */ /* 0x000fe400078e00ff */
[----:B------:R0:W-:Y:S01]  /*9da0*/  STL [R1+0x18], RZ ;  /* 0x000018ff01007387 */ /* 0x0001e20000100800 */
[----:B------:R-:W-:Y:S02]  /*9db0*/  LEA R26, R3, UR36, 0x1 ;  /* 0x00000024031a7c11 */ /* 0x000fe4000f8e08ff */
[----:B------:R-:W-:Y:S02]  /*9dc0*/  LOP3.LUT R4, R4, 0x60, R2, 0xf8, !PT ;  /* 0x0000006004047812 */ /* 0x000fe400078ef802 */
[C---:B------:R-:W-:Y:S02]  /*9dd0*/  LOP3.LUT R2, R0.reuse, 0x20, RZ, 0xfc, !PT ;  /* 0x0000002000027812 */ /* 0x040fe400078efcff */
[----:B------:R-:W-:-:S07]  /*9de0*/  LOP3.LUT R0, R0, 0x40, RZ, 0xfc, !PT ;  /* 0x0000004000007812 */ /* 0x000fce00078efcff */
.L_x_112:
[----:B------:R-:W2:Y:S01]  /*9df0*/  LDL R6, [R1+0x4] ;  /* 0x0000040001067983 */ /* 0x000ea20000100800 */
[----:B------:R-:W1:Y:S01]  /*9e00*/  LDC R2, c[0x0][0xc38] ;  /* 0x00030e00ff027b82 */ /* 0x000e620000000800 */
[----:B------:R-:W-:Y:S05]  /*9e10*/  YIELD ;  /* 0x0000000000007946 */ /* 0x000fea0003800000 */
[----:B------:R-:W-:Y:S02]  /*9e20*/  ULDC.64 UR4, c[0x0][0x418] ;  /* 0x0001060000047ab9 */ /* 0x000fe40000000a00 */
[----:B------:R-:W3:Y:S01]  /*9e30*/  LDC R0, c[0x0][0xc44] ;  /* 0x00031100ff007b82 */ /* 0x000ee20000000800 */
[----:B------:R-:W-:-:S03]  /*9e40*/  UISETP.NE.U32.AND UP0, UPT, UR4, URZ, UPT ;  /* 0x0000003f0400728c */ /* 0x000fc6000bf05070 */
[----:B------:R-:W-:Y:S01]  /*9e50*/  ULDC UR4, c[0x0][0x424] ;  /* 0x0001090000047ab9 */ /* 0x000fe20000000800 */
[----:B------:R-:W-:Y:S02]  /*9e60*/  UISETP.NE.AND.EX UP0, UPT, UR5, URZ, UPT, UP0 ;  /* 0x0000003f0500728c */ /* 0x000fe4000bf05300 */
[----:B------:R-:W-:Y:S02]  /*9e70*/  UIADD3 UR5, UR36, 0x16a00, URZ ;  /* 0x00016a0024057890 */ /* 0x000fe4000fffe03f */
[----:B------:R-:W-:Y:S02]  /*9e80*/  USEL UR4, UR4, 0x1, UP0 ;  /* 0x0000000104047887 */ /* 0x000fe40008000000 */
[----:B------:R-:W-:Y:S01]  /*9e90*/  ULOP3.LUT UP0, URZ, UR5, 0x1bf, URZ, 0xc0, !UPT ;  /* 0x000001bf053f7892 */ /* 0x000fe2000f80c03f */
[----:B-1----:R-:W-:Y:S02]  /*9ea0*/  ISETP.NE.AND P0, PT, R2, 0x1, PT ;  /* 0x000000010200780c */ /* 0x002fe40003f05270 */
[----:B---3--:R-:W-:-:S11]  /*9eb0*/  ISETP.NE.AND P1, PT, R0, 0x1, PT ;  /* 0x000000010000780c */ /* 0x008fd60003f25270 */
[----:B------:R-:W2:Y:S08]  /*9ec0*/  @P0 LDC R4, c[0x0][0xc3c] ;  /* 0x00030f00ff040b82 */ /* 0x000eb00000000800 */
[----:B0-----:R-:W0:Y:S08]  /*9ed0*/  @P0 LDC R5, c[0x0][0xc40] ;  /* 0x00031000ff050b82 */ /* 0x001e300000000800 */
[----:B------:R-:W1:Y:S01]  /*9ee0*/  @P1 LDC.64 R2, c[0x0][0xc48] ;  /* 0x00031200ff021b82 */ /* 0x000e620000000a00 */
[----:B--2---:R-:W-:-:S04]  /*9ef0*/  @P0 IMAD.HI.U32 R4, R6, R4, RZ ;  /* 0x0000000406040227 */ /* 0x004fc800078e00ff */
[----:B------:R-:W-:Y:S01]  /*9f00*/  IMAD.MOV.U32 R29, RZ, RZ, R6 ;  /* 0x000000ffff1d7224 */ /* 0x000fe200078e0006 */
[----:B0-----:R-:W-:Y:S02]  /*9f10*/  @P0 SHF.R.U32.HI R29, RZ, R5, R4 ;  /* 0x00000005ff1d0219 */ /* 0x001fe40000011604 */
[----:B------:R-:W-:-:S03]  /*9f20*/  PLOP3.LUT P0, PT, PT, PT, UP0, 0x80, 0x0 ;  /* 0x000000000000781c */ /* 0x000fc60003f0f008 */
[----:B-1----:R-:W-:-:S04]  /*9f30*/  @P1 IMAD.HI.U32 R2, R29, R2, RZ ;  /* 0x000000021d021227 */ /* 0x002fc800078e00ff */
[----:B------:R-:W-:Y:S01]  /*9f40*/  IMAD.MOV.U32 R27, RZ, RZ, R29 ;  /* 0x000000ffff1b7224 */ /* 0x000fe200078e001d */
[----:B------:R-:W-:Y:S02]  /*9f50*/  @P1 SHF.R.U32.HI R27, RZ, R3, R2 ;  /* 0x00000003ff1b1219 */ /* 0x000fe40000011602 */
[----:B------:R-:W0:Y:S03]  /*9f60*/  LDC R2, c[0x0][0x2f0] ;  /* 0x0000bc00ff027b82 */ /* 0x000e260000000800 */
[----:B------:R-:W-:-:S04]  /*9f70*/  IMAD.MOV R17, RZ, RZ, -R27 ;  /* 0x000000ffff117224 */ /* 0x000fc800078e0a1b */
[----:B------:R-:W-:Y:S02]  /*9f80*/  IMAD R17, R0, R17, R29 ;  /* 0x0000001100117224 */ /* 0x000fe400078e021d */
[----:B0-----:R-:W-:-:S04]  /*9f90*/  IMAD R6, R2, UR4, RZ ;  /* 0x0000000402067c24 */ /* 0x001fc8000f8e02ff */
[----:B------:R-:W-:Y:S01]  /*9fa0*/  VIADD R2, R6, 0x8f ;  /* 0x0000008f06027836 */ /* 0x000fe20000000000 */
[----:B------:R0:W-:Y:S03]  /*9fb0*/  STL [R1+0x8], R6 ;  /* 0x0000080601007387 */ /* 0x0001e60000100800 */
[----:B------:R-:W-:-:S05]  /*9fc0*/  IMAD.HI R2, R2, 0x38e38e39, RZ ;  /* 0x38e38e3902027827 */ /* 0x000fca00078e02ff */
[----:B------:R-:W-:-:S04]  /*9fd0*/  SHF.R.U32.HI R3, RZ, 0x1f, R2 ;  /* 0x0000001fff037819 */ /* 0x000fc80000011602 */
[----:B------:R-:W-:-:S05]  /*9fe0*/  LEA.HI.SX32 R25, R2, R3, 0x1b ;  /* 0x0000000302197211 */ /* 0x000fca00078fdaff */
[----:B------:R0:W-:Y:S01]  /*9ff0*/  STL [R1], R25 ;  /* 0x0000001901007387 */ /* 0x0001e20000100800 */
[----:B------:R-:W-:Y:S05]  /*a000*/  @!P0 BRA `(.L_x_35) ;  /* 0x0000000000408947 */ /* 0x000fea0003800000 */
[----:B------:R-:W-:Y:S01]  /*a010*/  MOV R2, 0x0 ;  /* 0x0000000000027802 */ /* 0x000fe20000000f00 */
[----:B------:R-:W-:Y:S01]  /*a020*/  ULDC.64 UR6, c[0x4][0xa8] ;  /* 0x01002a0000067ab9 */ /* 0x000fe20000000a00 */
[----:B------:R-:W-:Y:S01]  /*a030*/  ULDC.64 UR8, c[0x4][0xb0] ;  /* 0x01002c0000087ab9 */ /* 0x000fe20000000a00 */
[----:B------:R-:W-:Y:S01]  /*a040*/  ULDC.64 UR4, c[0x4][0x8] ;  /* 0x0100020000047ab9 */ /* 0x000fe20000000a00 */
[----:B------:R-:W-:Y:S02]  /*a050*/  IMAD.U32 R4, RZ, RZ, UR6 ;  /* 0x00000006ff047e24 */ /* 0x000fe4000f8e00ff */
[----:B------:R-:W1:Y:S01]  /*a060*/  LDC.64 R2, c[0x4][R2] ;  /* 0x0100000002027b82 */ /* 0x000e620000000a00 */
[----:B------:R-:W-:Y:S02]  /*a070*/  IMAD.U32 R5, RZ, RZ, UR7 ;  /* 0x00000007ff057e24 */ /* 0x000fe4000f8e00ff */
[----:B0-----:R-:W-:Y:S02]  /*a080*/  IMAD.U32 R6, RZ, RZ, UR8 ;  /* 0x00000008ff067e24 */ /* 0x001fe4000f8e00ff */
[----:B------:R-:W-:-:S02]  /*a090*/  IMAD.U32 R7, RZ, RZ, UR9 ;  /* 0x00000009ff077e24 */ /* 0x000fc4000f8e00ff */
[----:B------:R-:W-:Y:S02]  /*a0a0*/  IMAD.U32 R10, RZ, RZ, UR4 ;  /* 0x00000004ff0a7e24 */ /* 0x000fe4000f8e00ff */
[----:B------:R-:W-:Y:S02]  /*a0b0*/  IMAD.U32 R11, RZ, RZ, UR5 ;  /* 0x00000005ff0b7e24 */ /* 0x000fe4000f8e00ff */
[----:B------:R-:W-:Y:S02]  /*a0c0*/  IMAD.MOV.U32 R8, RZ, RZ, 0x70 ;  /* 0x00000070ff087424 */ /* 0x000fe400078e00ff */
[----:B------:R-:W-:Y:S02]  /*a0d0*/  IMAD.MOV.U32 R12, RZ, RZ, 0x1 ;  /* 0x00000001ff0c7424 */ /* 0x000fe400078e00ff */
[----:B------:R-:W-:-:S07]  /*a0e0*/  IMAD.MOV.U32 R13, RZ, RZ, RZ ;  /* 0x000000ffff0d7224 */ /* 0x000fce00078e00ff */
[----:B------:R-:W-:-:S07]  /*a0f0*/  LEPC R20, `(.L_x_35) ;  /* 0x000000001014794e */ /* 0x000fce0000000000 */
[----:B-1----:R-:W-:Y:S05]  /*a100*/  CALL.ABS.NOINC R2 ;  /* 0x0000000002007343 */ /* 0x002fea0003c00000 */
.L_x_35:
[----:B------:R-:W-:-:S04]  /*a110*/  UIADD3 UR4, UR36, 0x200, URZ ;  /* 0x0000020024047890 */ /* 0x000fc8000fffe03f */
[----:B------:R-:W-:-:S06]  /*a120*/  ULOP3.LUT UP0, URZ, UR4, 0x1bf, URZ, 0xc0, !UPT ;  /* 0x000001bf043f7892 */ /* 0x000fcc000f80c03f */
[----:B------:R-:W-:-:S13]  /*a130*/  PLOP3.LUT P0, PT, PT, PT, UP0, 0x80, 0x0 ;  /* 0x000000000000781c */ /* 0x000fda0003f0f008 */
[----:B------:R-:W-:Y:S05]  /*a140*/  @!P0 BRA `(.L_x_36) ;  /* 0x00000000007c8947 */ /* 0x000fea0003800000 */
[----:B------:R-:W-:Y:S01]  /*a150*/  MOV R18, 0x0 ;  /* 0x0000000000127802 */ /* 0x000fe20000000f00 */
[----:B------:R-:W-:Y:S01]  /*a160*/  ULDC.64 UR6, c[0x4][0xa8] ;  /* 0x01002a0000067ab9 */ /* 0x000fe20000000a00 */
[----:B------:R-:W-:Y:S01]  /*a170*/  ULDC.64 UR8, c[0x4][0xb0] ;  /* 0x01002c0000087ab9 */ /* 0x000fe20000000a00 */
[----:B------:R-:W-:Y:S01]  /*a180*/  ULDC.64 UR4, c[0x4][0x10] ;  /* 0x0100040000047ab9 */ /* 0x000fe20000000a00 */
[----:B------:R1:W2:Y:S01]  /*a190*/  LDC.64 R2, c[0x4][R18] ;  /* 0x0100000012027b82 */ /* 0x0002a20000000a00 */
[----:B------:R-:W-:Y:S02]  /*a1a0*/  IMAD.U32 R4, RZ, RZ, UR6 ;  /* 0x00000006ff047e24 */ /* 0x000fe4000f8e00ff */
[----:B------:R-:W-:Y:S02]  /*a1b0*/  IMAD.U32 R5, RZ, RZ, UR7 ;  /* 0x00000007ff057e24 */ /* 0x000fe4000f8e00ff */
[----:B0-----:R-:W-:Y:S02]  /*a1c0*/  IMAD.U32 R6, RZ, RZ, UR8 ;  /* 0x00000008ff067e24 */ /* 0x001fe4000f8e00ff */
[----:B------:R-:W-:-:S02]  /*a1d0*/  IMAD.U32 R7, RZ, RZ, UR9 ;  /* 0x00000009ff077e24 */ /* 0x000fc4000f8e00ff */
[----:B------:R-:W-:Y:S02]  /*a1e0*/  IMAD.U32 R10, RZ, RZ, UR4 ;  /* 0x00000004ff0a7e24 */ /* 0x000fe4000f8e00ff */
[----:B------:R-:W-:Y:S02]  /*a1f0*/  IMAD.U32 R11, RZ, RZ, UR5 ;  /* 0x00000005ff0b7e24 */ /* 0x000fe4000f8e00ff */
[----:B------:R-:W-:Y:S02]  /*a200*/  IMAD.MOV.U32 R8, RZ, RZ, 0x70 ;  /* 0x00000070ff087424 */ /* 0x000fe400078e00ff */
[----:B------:R-:W-:Y:S02]  /*a210*/  IMAD.MOV.U32 R12, RZ, RZ, 0x1 ;  /* 0x00000001ff0c7424 */ /* 0x000fe400078e00ff */
[----:B-1----:R-:W-:-:S07]  /*a220*/  IMAD.MOV.U32 R13, RZ, RZ, RZ ;  /* 0x000000ffff0d7224 */ /* 0x002fce00078e00ff */
[----:B------:R-:W-:-:S07]  /*a230*/  LEPC R20, `(.L_x_37) ;  /* 0x000000001014794e */ /* 0x000fce0000000000 */
[----:B--2---:R-:W-:Y:S05]  /*a240*/  CALL.ABS.NOINC R2 ;  /* 0x0000000002007343 */ /* 0x004fea0003c00000 */
.L_x_37:
[----:B------:R0:W1:Y:S01]  /*a250*/  LDC.64 R2, c[0x4][R18] ;  /* 0x0100000012027b82 */ /* 0x0000620000000a00 */
[----:B------:R-:W-:Y:S01]  /*a260*/  ULDC.64 UR6, c[0x4][0xa8] ;  /* 0x01002a0000067ab9 */ /* 0x000fe20000000a00 */
[----:B------:R-:W-:Y:S01]  /*a270*/  ULDC.64 UR8, c[0x4][0xb0] ;  /* 0x01002c0000087ab9 */ /* 0x000fe20000000a00 */
[----:B------:R-:W-:Y:S01]  /*a280*/  ULDC.64 UR4, c[0x4][0x18] ;  /* 0x0100060000047ab9 */ /* 0x000fe20000000a00 */
[----:B------:R-:W-:Y:S02]  /*a290*/  IMAD.U32 R4, RZ, RZ, UR6 ;  /* 0x00000006ff047e24 */ /* 0x000fe4000f8e00ff */
[----:B------:R-:W-:Y:S02]  /*a2a0*/  IMAD.U32 R5, RZ, RZ, UR7 ;  /* 0x00000007ff057e24 */ /* 0x000fe4000f8e00ff */
[----:B------:R-:W-:Y:S02]  /*a2b0*/  IMAD.U32 R6, RZ, RZ, UR8 ;  /* 0x00000008ff067e24 */ /* 0x000fe4000f8e00ff */
[----:B------:R-:W-:-:S02]  /*a2c0*/  IMAD.U32 R7, RZ, RZ, UR9 ;  /* 0x00000009ff077e24 */ /* 0x000fc4000f8e00ff */
[----:B------:R-:W-:Y:S02]  /*a2d0*/  IMAD.U32 R10, RZ, RZ, UR4 ;  /* 0x00000004ff0a7e24 */ /* 0x000fe4000f8e00ff */
[----:B------:R-:W-:Y:S02]  /*a2e0*/  IMAD.U32 R11, RZ, RZ, UR5 ;  /* 0x00000005ff0b7e24 */ /* 0x000fe4000f8e00ff */
[----:B------:R-:W-:Y:S02]  /*a2f0*/  IMAD.MOV.U32 R8, RZ, RZ, 0x70 ;  /* 0x00000070ff087424 */ /* 0x000fe400078e00ff */
[----:B------:R-:W-:Y:S02]  /*a300*/  IMAD.MOV.U32 R12, RZ, RZ, 0x1 ;  /* 0x00000001ff0c7424 */ /* 0x000fe400078e00ff */
[----:B0-----:R-:W-:-:S07]  /*a310*/  IMAD.MOV.U32 R13, RZ, RZ, RZ ;  /* 0x000000ffff0d7224 */ /* 0x001fce00078e00ff */
[----:B------:R-:W-:-:S07]  /*a320*/  LEPC R20, `(.L_x_36) ;  /* 0x000000001014794e */ /* 0x000fce0000000000 */
[----:B-1----:R-:W-:Y:S05]  /*a330*/  CALL.ABS.NOINC R2 ;  /* 0x0000000002007343 */ /* 0x002fea0003c00000 */
.L_x_36:
[----:B------:R-:W-:Y:S01]  /*a340*/  ULDC.64 UR4, c[0x0][0x9f8] ;  /* 0x00027e0000047ab9 */ /* 0x000fe20000000a00 */
[----:B------:R-:W-:Y:S01]  /*a350*/  IMAD.MOV.U32 R22, RZ, RZ, R27 ;  /* 0x000000ffff167224 */ /* 0x000fe200078e001b */
[----:B------:R-:W-:-:S04]  /*a360*/  ISETP.NE.U32.AND P0, PT, RZ, UR4, PT ;  /* 0x00000004ff007c0c */ /* 0x000fc8000bf05070 */
[----:B------:R-:W-:-:S13]  /*a370*/  ISETP.NE.AND.EX P0, PT, RZ, UR5, PT, P0 ;  /* 0x00000005ff007c0c */ /* 0x000fda000bf05300 */
[----:B------:R-:W1:Y:S02]  /*a380*/  @P0 LDC.64 R2, c[0x0][0x9f8] ;  /* 0x00027e00ff020b82 */ /* 0x000e640000000a00 */
[----:B-1----:R-:W-:-:S05]  /*a390*/  @P0 IMAD.WIDE R2, R27, 0x4, R2 ;  /* 0x000000041b020825 */ /* 0x002fca00078e0202 */
[----:B------:R1:W0:Y:S01]  /*a3a0*/  @P0 LDG.E R22, desc[UR60][R2.64] ;  /* 0x0000003c02160981 */ /* 0x000222000c1e1900 */
[----:B------:R-:W-:Y:S01]  /*a3b0*/  UMOV UR4, 0xffffffff ;  /* 0xffffffff00047882 */ /* 0x000fe20000000000 */
[----:B------:R-:W-:Y:S01]  /*a3c0*/  LOP3.LUT R19, R19, 0xfffffffe, RZ, 0xc0, !PT ;  /* 0xfffffffe13137812 */ /* 0x000fe200078ec0ff */
[----:B------:R-:W-:Y:S01]  /*a3d0*/  VIADD R28, R25, 0xffffffff ;  /* 0xffffffff191c7836 */ /* 0x000fe20000000000 */
[----:B-1----:R-:W1:Y:S02]  /*a3e0*/  LDC.64 R2, c[0x0][0x418] ;  /* 0x00010600ff027b82 */ /* 0x002e640000000a00 */
[----:B-1----:R-:W-:-:S04]  /*a3f0*/  ISETP.NE.U32.AND P0, PT, R2, RZ, PT ;  /* 0x000000ff0200720c */ /* 0x002fc80003f05070 */
[----:B------:R-:W-:-:S13]  /*a400*/  ISETP.NE.AND.EX P1, PT, R3, RZ, PT, P0 ;  /* 0x000000ff0300720c */ /* 0x000fda0003f25300 */
[----:B------:R-:W-:Y:S02]  /*a410*/  @P1 LOP3.LUT R19, R19, 0x1, RZ, 0xfc, !PT ;  /* 0x0000000113131812 */ /* 0x000fe400078efcff */
[----:B0-----:R-:W-:Y:S02]  /*a420*/  SHF.R.S32.HI R25, RZ, 0x1f, R22 ;  /* 0x0000001fff197819 */ /* 0x001fe40000011416 */
[----:B------:R-:W-:Y:S01]  /*a430*/  SEL R18, R22, RZ, !P1 ;  /* 0x000000ff16127207 */ /* 0x000fe20004800000 */
[----:B------:R-:W-:Y:S06]  /*a440*/  BRA.DIV UR4, `(.L_x_38) ;  /* 0x0000003e046c7947 */ /* 0x000fec000b800000 */
[----:B------:R-:W0:Y:S02]  /*a450*/  S2R R0, SR_TID.X ;  /* 0x0000000000007919 */ /* 0x000e240000002100 */
[----:B0-----:R-:W-:-:S04]  /*a460*/  SHF.R.U32.HI R0, RZ, 0x5, R0 ;  /* 0x00000005ff007819 */ /* 0x001fc80000011600 */
[----:B------:R-:W-:-:S05]  /*a470*/  LOP3.LUT R0, R0, 0x3, RZ, 0xc0, !PT ;  /* 0x0000000300007812 */ /* 0x000fca00078ec0ff */
[----:B------:R0:W1:Y:S02]  /*a480*/  SHFL.IDX PT, R14, R0, RZ, 0x1f ;  /* 0x00001fff000e7589 */ /* 0x00006400000e0000 */
.L_x_128:
[----:B-1----:R-:W-:Y:S02]  /*a490*/  ISETP.NE.AND P0, PT, R14, RZ, PT ;  /* 0x000000ff0e00720c */ /* 0x002fe40003f05270 */
[----:B------:R-:W-:Y:S02]  /*a4a0*/  PLOP3.LUT P2, PT, PT, PT, PT, 0x8, 0x0 ;  /* 0x000000000000781c */ /* 0x000fe40003f4e170 */
[----:B------:R-:W-:-:S11]  /*a4b0*/  LOP3.LUT R19, R19, 0xfffffffd, RZ, 0xc0, !PT ;  /* 0xfffffffd13137812 */ /* 0x000fd600078ec0ff */
[----:B------:R-:W-:Y:S01]  /*a4c0*/  @P2 LOP3.LUT R19, R19, 0x2, RZ, 0xfc, !PT ;  /* 0x0000000213132812 */ /* 0x000fe200078efcff */
[----:B------:R-:W-:Y:S06]  /*a4d0*/  @P0 BRA `(.L_x_39) ;  /* 0x0000000400140947 */ /* 0x000fec0003800000 */
[----:B------:R-:W-:-:S03]  /*a4e0*/  UMOV UR4, 0xffffffff ;  /* 0xffffffff00047882 */ /* 0x000fc60000000000 */
[----:B------:R-:W-:Y:S05]  /*a4f0*/  BRA.DIV UR4, `(.L_x_40) ;  /* 0x0000003e04747947 */ /* 0x000fea000b800000 */
[----:B------:R-:W-:-:S13]  /*a500*/  ELECT P6, URZ, PT ;  /* 0x00000000003f782f */ /* 0x000fda00038c0000 */
.L_x_131:
[----:B------:R-:W-:Y:S05]  /*a510*/  @!P6 BRA `(.L_x_39) ;  /* 0x000000040004e947 */ /* 0x000fea0003800000 */
[----:B------:R-:W-:Y:S02]  /*a520*/  IMAD.MOV.U32 R24, RZ, RZ, R28 ;  /* 0x000000ffff187224 */ /* 0x000fe400078e001c */
[----:B------:R-:W-:Y:S01]  /*a530*/  IMAD.MOV.U32 R18, RZ, RZ, R22 ;  /* 0x000000ffff127224 */ /* 0x000fe200078e0016 */
[----:B------:R-:W-:Y:S06]  /*a540*/  @!P1 BRA `(.L_x_41) ;  /* 0x0000000000449947 */ /* 0x000fec0003800000 */
[----:B------:R-:W1:Y:S01]  /*a550*/  LDC R7, c[0x0][0x43c] ;  /* 0x00010f00ff077b82 */ /* 0x000e620000000800 */
[----:B------:R-:W-:Y:S01]  /*a560*/  ULDC.64 UR4, c[0x0][0x428] ;  /* 0x00010a0000047ab9 */ /* 0x000fe20000000a00 */
[----:B-1----:R-:W-:-:S13]  /*a570*/  ISETP.NE.AND P0, PT, R7, 0x1, PT ;  /* 0x000000010700780c */ /* 0x002fda0003f05270 */
[----:B------:R-:W0:Y:S02]  /*a580*/  @P0 LDC.64 R4, c[0x0][0x440] ;  /* 0x00011000ff040b82 */ /* 0x000e240000000a00 */
[----:B0-----:R-:W-:-:S04]  /*a590*/  @P0 IMAD.HI.U32 R0, R28, R4, RZ ;  /* 0x000000041c000227 */ /* 0x001fc800078e00ff */
[----:B------:R-:W-:Y:S01]  /*a5a0*/  IMAD.MOV.U32 R4, RZ, RZ, R28 ;  /* 0x000000ffff047224 */ /* 0x000fe200078e001c */
[----:B------:R-:W-:Y:S01]  /*a5b0*/  @P0 SHF.R.U32.HI R4, RZ, R5, R0 ;  /* 0x00000005ff040219 */ /* 0x000fe20000011600 */
[----:B------:R-:W-:-:S03]  /*a5c0*/  IMAD R0, R25, UR4, RZ ;  /* 0x0000000419007c24 */ /* 0x000fc6000f8e02ff */
[--C-:B------:R-:W-:Y:S01]  /*a5d0*/  SHF.R.S32.HI R5, RZ, 0x1f, R4.reuse ;  /* 0x0000001fff057819 */ /* 0x100fe20000011404 */
[----:B------:R-:W-:Y:S02]  /*a5e0*/  IMAD.MOV R24, RZ, RZ, -R4 ;  /* 0x000000ffff187224 */ /* 0x000fe400078e0a04 */
[C---:B------:R-:W-:Y:S02]  /*a5f0*/  IMAD R0, R22.reuse, UR5, R0 ;  /* 0x0000000516007c24 */ /* 0x040fe4000f8e0200 */
[----:B------:R-:W-:-:S04]  /*a600*/  IMAD.WIDE.U32 R4, R22, UR4, R4 ;  /* 0x0000000416047c25 */ /* 0x000fc8000f8e0004 */
[----:B------:R-:W-:Y:S01]  /*a610*/  IMAD.IADD R0, R5, 0x1, R0 ;  /* 0x0000000105007824 */ /* 0x000fe200078e0200 */
[----:B------:R-:W-:Y:S01]  /*a620*/  LEA R2, P0, R4, R2, 0x2 ;  /* 0x0000000204027211 */ /* 0x000fe200078010ff */
[----:B------:R-:W-:-:S03]  /*a630*/  IMAD R24, R7, R24, R28 ;  /* 0x0000001807187224 */ /* 0x000fc600078e021c */
[----:B------:R-:W-:-:S05]  /*a640*/  LEA.HI.X R3, R4, R3, R0, 0x2, P0 ;  /* 0x0000000304037211 */ /* 0x000fca00000f1400 */
[----:B------:R1:W5:Y:S04]  /*a650*/  LDG.E R18, desc[UR60][R2.64] ;  /* 0x0000003c02127981 */ /* 0x000368000c1e1900 */
.L_x_41:
[----:B0-----:R-:W0:Y:S01]  /*a660*/  S2R R0, SR_TID.X ;  /* 0x0000000000007919 */ /* 0x001e220000002100 */
[----:B-1----:R-:W-:Y:S02]  /*a670*/  LEA R3, R16, UR36, 0x3 ;  /* 0x0000002410037c11 */ /* 0x002fe4000f8e18ff */
[----:B0-----:R-:W-:Y:S02]  /*a680*/  LOP3.LUT R2, R0, 0x7f, RZ, 0xc0, !PT ;  /* 0x0000007f00027812 */ /* 0x001fe400078ec0ff */
[----:B------:R-:W-:Y:S02]  /*a690*/  SHF.L.U32 R0, R23, 0x1f, RZ ;  /* 0x0000001f17007819 */ /* 0x000fe400000006ff */
[----:B------:R-:W-:Y:S02]  /*a6a0*/  ISETP.NE.AND P1, PT, R2, RZ, PT ;  /* 0x000000ff0200720c */ /* 0x000fe40003f25270 */
[----:B------:R-:W0:Y:S02]  /*a6b0*/  SYNCS.PHASECHK.TRANS64.TRYWAIT P0, [R3+URZ+0x31c40], R0 ;  /* 0x031c4000030075a7 */ /* 0x000e24000800017f */
[----:B0-----:R-:W-:Y:S09]  /*a6c0*/  @!P0 BRA `(.L_x_42) ;  /* 0x0000003c00208947 */ /* 0x001ff20003800000 */
.L_x_132:
[----:B------:R-:W-:Y:S05]  /*a6d0*/  @P1 BRA `(.L_x_43) ;  /* 0x00000000001c1947 */ /* 0x000fea0003800000 */
[----:B------:R-:W1:Y:S01]  /*a6e0*/  S2R R2, SR_TID.X ;  /* 0x0000000000027919 */ /* 0x000e620000002100 */
[----:B0-----:R-:W-:-:S04]  /*a6f0*/  IMAD.MOV.U32 R0, RZ, RZ, 0x6c00 ;  /* 0x00006c00ff007424 */ /* 0x001fc800078e00ff */
[----:B------:R2:W-:Y:S01]  /*a700*/  SYNCS.ARRIVE.TRANS64 RZ, [R3+URZ+0x31c30], R0 ;  /* 0x031c300003ff79a7 */ /* 0x0005e2000800003f */
[----:B-1----:R-:W-:-:S04]  /*a710*/  LOP3.LUT R2, R2, 0x1f, RZ, 0xc0, !PT ;  /* 0x0000001f02027812 */ /* 0x002fc800078ec0ff */
[----:B------:R-:W-:-:S13]  /*a720*/  ISETP.NE.AND P0, PT, R2, RZ, PT ;  /* 0x000000ff0200720c */ /* 0x000fda0003f05270 */
[----:B--2---:R-:W-:Y:S05]  /*a730*/  @!P0 BRA `(.L_x_43) ;  /* 0x0000000000048947 */ /* 0x004fea0003800000 */
[----:B------:R-:W-:Y:S01]  /*a740*/  BPT.TRAP 0x1 ;  /* 0x000000040000795c */ /* 0x000fe20000300000 */
.L_x_43:
[----:B------:R-:W-:Y:S01]  /*a750*/  R2UR UR8, R16 ;  /* 0x00000000100872ca */ /* 0x000fe200000e0000 */
[----:B------:R-:W-:Y:S01]  /*a760*/  UIADD3 UR4, UP0, UR38, 0x370, URZ ;  /* 0x0000037026047890 */ /* 0x000fe2000ff1e03f */
[----:B------:R-:W-:Y:S01]  /*a770*/  R2UR UR9, R3 ;  /* 0x00000000030972ca */ /* 0x000fe200000e0000 */
[----:B------:R-:W-:Y:S01]  /*a780*/  UMOV UR10, URZ ;  /* 0x0000003f000a7c82 */ /* 0x000fe20008000000 */
[----:B------:R-:W-:Y:S01]  /*a790*/  R2UR UR11, R24 ;  /* 0x00000000180b72ca */ /* 0x000fe200000e0000 */
[----:B------:R-:W-:Y:S01]  /*a7a0*/  UIADD3.X UR5, URZ, UR39, URZ, UP0, !UPT ;  /* 0x000000273f057290 */ /* 0x000fe200087fe43f */
[----:B------:R-:W-:Y:S01]  /*a7b0*/  R2UR UR12, R17 ;  /* 0x00000000110c72ca */ /* 0x000fe200000e0000 */
[----:B------:R-:W-:Y:S01]  /*a7c0*/  UMOV UR6, 0x0 ;  /* 0x0000000000067882 */ /* 0x000fe20000000000 */
[----:B-----5:R-:W-:Y:S01]  /*a7d0*/  R2UR UR13, R18 ;  /* 0x00000000120d72ca */ /* 0x020fe200000e0000 */
[----:B------:R-:W-:Y:S01]  /*a7e0*/  UMOV UR7, 0x14f00000 ;  /* 0x14f0000000077882 */ /* 0x000fe20000000000 */
[----:B------:R-:W-:Y:S01]  /*a7f0*/  UMOV UR16, 0x20 ;  /* 0x0000002000107882 */ /* 0x000fe20000000000 */
[----:B------:R-:W-:-:S02]  /*a800*/  PLOP3.LUT P0, PT, PT, PT, PT, 0x80, 0x0 ;  /* 0x000000000000781c */ /* 0x000fc40003f0f070 */
[----:B------:R-:W-:Y:S01]  /*a810*/  UIMAD UR8, UR8, 0x6c00, UR36 ;  /* 0x00006c00080878a4 */ /* 0x000fe2000f8e0224 */
[----:B------:R-:W-:Y:S01]  /*a820*/  LOP3.LUT R19, R19, 0xfffffffd, RZ, 0xc0, !PT ;  /* 0xfffffffd13137812 */ /* 0x000fe200078ec0ff */
[----:B------:R-:W-:Y:S02]  /*a830*/  UIADD3 UR9, UR9, 0x31c30, URZ ;  /* 0x00031c3009097890 */ /* 0x000fe4000fffe03f */
[----:B------:R-:W-:Y:S02]  /*a840*/  UIMAD UR11, UR11, 0x90, URZ ;  /* 0x000000900b0b78a4 */ /* 0x000fe4000f8e023f */
[----:B------:R-:W-:Y:S02]  /*a850*/  UIADD3 UR14, UR8, 0x16a00, URZ ;  /* 0x00016a00080e7890 */ /* 0x000fe4000fffe03f */
[----:B------:R-:W-:Y:S02]  /*a860*/  UIADD3 UR15, UR8, 0x18e00, URZ ;  /* 0x00018e00080f7890 */ /* 0x000fe4000fffe03f */
[----:B------:R-:W-:Y:S01]  /*a870*/  UIADD3 UR17, UR8, 0x1b200, URZ ;  /* 0x0001b20008117890 */ /* 0x000fe2000fffe03f */
[----:B------:R-:W-:-:S02]  /*a880*/  @P0 LOP3.LUT R19, R19, 0x2, RZ, 0xfc, !PT ;  /* 0x0000000213130812 */ /* 0x000fc400078efcff */
[----:B------:R-:W-:Y:S01]  /*a890*/  UMOV UR8, UR14 ;  /* 0x0000000e00087c82 */ /* 0x000fe20008000000 */
[----:B------:R-:W-:Y:S01]  /*a8a0*/  UMOV UR14, 0x40 ;  /* 0x00000040000e7882 */ /* 0x000fe20000000000 */
[----:B------:R1:W-:Y:S02]  /*a8b0*/  UTMALDG.4D [UR8], [UR4], desc[UR6] ;  /* 0x00000608040075b4 */ /* 0x0003e40008019000 */
[----:B-1----:R-:W-:Y:S01]  /*a8c0*/  UMOV UR8, UR15 ;  /* 0x0000000f00087c82 */ /* 0x002fe20008000000 */
[----:B------:R-:W-:Y:S02]  /*a8d0*/  UMOV UR10, UR16 ;  /* 0x00000010000a7c82 */ /* 0x000fe40008000000 */
[----:B------:R1:W-:Y:S02]  /*a8e0*/  UTMALDG.4D [UR8], [UR4], desc[UR6] ;  /* 0x00000608040075b4 */ /* 0x0003e40008019000 */
[----:B-1----:R-:W-:Y:S01]  /*a8f0*/  UMOV UR8, UR17 ;  /* 0x0000001100087c82 */ /* 0x002fe20008000000 */
[----:B------:R-:W-:-:S02]  /*a900*/  UMOV UR10, UR14 ;  /* 0x0000000e000a7c82 */ /* 0x000fc40008000000 */
[----:B------:R1:W-:Y:S02]  /*a910*/  UTMALDG.4D [UR8], [UR4], desc[UR6] ;  /* 0x00000608040075b4 */ /* 0x0003e40008019000 */
[----:B-1----:R-:W-:Y:S01]  /*a920*/  NOP ;  /* 0x0000000000007918 */ /* 0x002fe20000000000 */
.L_x_39:
[----:B------:R-:W-:Y:S05]  /*a930*/  WARPSYNC.ALL ;  /* 0x0000000000007948 */ /* 0x000fea0003800000 */
[----:B------:R-:W-:Y:S01]  /*a940*/  UIADD3 UR4, UR36, 0xda00, URZ ;  /* 0x0000da0024047890 */ /* 0x000fe2000fffe03f */
[----:B0-----:R-:W-:Y:S01]  /*a950*/  SHF.R.S32.HI R0, RZ, 0x1f, R17 ;  /* 0x0000001fff007819 */ /* 0x001fe20000011411 */
[----:B------:R-:W-:Y:S02]  /*a960*/  BAR.SYNC.DEFER_BLOCKING 0x8, 0x200 ;  /* 0x0208000000007b1d */ /* 0x000fe40000010000 */
[----:B------:R-:W-:-:S04]  /*a970*/  ULOP3.LUT UP0, URZ, UR4, 0x1bf, URZ, 0xc0, !UPT ;  /* 0x000001bf043f7892 */ /* 0x000fc8000f80c03f */
[----:B------:R-:W-:Y:S02]  /*a980*/  ULDC.64 UR4, c[0x0][0x2d8] ;  /* 0x0000b60000047ab9 */ /* 0x000fe40000000a00 */
[----:B------:R-:W-:Y:S01]  /*a990*/  IMAD R0, R0, UR4, RZ ;  /* 0x0000000400007c24 */ /* 0x000fe2000f8e02ff */
[----:B------:R-:W-:Y:S01]  /*a9a0*/  PLOP3.LUT P0, PT, PT, PT, UP0, 0x80, 0x0 ;  /* 0x000000000000781c */ /* 0x000fe20003f0f008 */
[----:B------:R-:W-:-:S04]  /*a9b0*/  IMAD.WIDE.U32 R2, R17, UR4, RZ ;  /* 0x0000000411027c25 */ /* 0x000fc8000f8e00ff */
[----:B------:R-:W-:Y:S01]  /*a9c0*/  IMAD R0, R17, UR5, R0 ;  /* 0x0000000511007c24 */ /* 0x000fe2000f8e0200 */
[----:B------:R0:W-:Y:S03]  /*a9d0*/  STL.64 [R1+0x10], R2 ;  /* 0x0000100201007387 */ /* 0x0001e60000100a00 */
[----:B0-----:R-:W-:Y:S01]  /*a9e0*/  IMAD.IADD R2, R3, 0x1, R0 ;  /* 0x0000000103027824 */ /* 0x001fe200078e0200 */
[----:B------:R-:W-:-:S05]  /*a9f0*/  SHF.R.S32.HI R0, RZ, 0x1f, R27 ;  /* 0x0000001fff007819 */ /* 0x000fca000001141b */
[----:B------:R0:W-:Y:S04]  /*aa00*/  STL [R1+0x20], R0 ;  /* 0x0000200001007387 */ /* 0x0001e80000100800 */
[----:B------:R0:W-:Y:S01]  /*aa10*/  STL [R1+0x1c], R2 ;  /* 0x00001c0201007387 */ /* 0x0001e20000100800 */
[----:B------:R-:W-:Y:S05]  /*aa20*/  @!P0 BRA `(.L_x_44) ;  /* 0x0000000000408947 */ /* 0x000fea0003800000 */
[----:B0-----:R-:W-:Y:S01]  /*aa30*/  MOV R2, 0x0 ;  /* 0x0000000000027802 */ /* 0x001fe20000000f00 */
[----:B------:R-:W-:Y:S01]  /*aa40*/  ULDC.64 UR6, c[0x4][0xa8] ;  /* 0x01002a0000067ab9 */ /* 0x000fe20000000a00 */
[----:B------:R-:W-:Y:S01]  /*aa50*/  ULDC.64 UR8, c[0x4][0xb0] ;  /* 0x01002c0000087ab9 */ /* 0x000fe20000000a00 */
[----:B------:R-:W-:Y:S01]  /*aa60*/  ULDC.64 UR4, c[0x4][0x20] ;  /* 0x0100080000047ab9 */ /* 0x000fe20000000a00 */
[----:B------:R-:W-:Y:S02]  /*aa70*/  IMAD.U32 R4, RZ, RZ, UR6 ;  /* 0x00000006ff047e24 */ /* 0x000fe4000f8e00ff */
[----:B------:R-:W0:Y:S01]  /*aa80*/  LDC.64 R2, c[0x4][R2] ;  /* 0x0100000002027b82 */ /* 0x000e220000000a00 */
[----:B------:R-:W-:Y:S02]  /*aa90*/  IMAD.U32 R5, RZ, RZ, UR7 ;  /* 0x00000007ff057e24 */ /* 0x000fe4000f8e00ff */
[----:B------:R-:W-:Y:S02]  /*aaa0*/  IMAD.U32 R6, RZ, RZ, UR8 ;  /* 0x00000008ff067e24 */ /* 0x000fe4000f8e00ff */
[----:B------:R-:W-:-:S02]  /*aab0*/  IMAD.U32 R7, RZ, RZ, UR9 ;  /* 0x00000009ff077e24 */ /* 0x000fc4000f8e00ff */
[----:B------:R-:W-:Y:S02]  /*aac0*/  IMAD.U32 R10, RZ, RZ, UR4 ;  /* 0x00000004ff0a7e24 */ /* 0x000fe4000f8e00ff */
[----:B------:R-:W-:Y:S02]  /*aad0*/  IMAD.U32 R11, RZ, RZ, UR5 ;  /* 0x00000005ff0b7e24 */ /* 0x000fe4000f8e00ff */
[----:B------:R-:W-:Y:S02]  /*aae0*/  IMAD.MOV.U32 R8, RZ, RZ, 0x70 ;  /* 0x00000070ff087424 */ /* 0x000fe400078e00ff */
[----:B------:R-:W-:Y:S02]  /*aaf0*/  IMAD.MOV.U32 R12, RZ, RZ, 0x1 ;  /* 0x00000001ff0c7424 */ /* 0x000fe400078e00ff */
[----:B------:R-:W-:-:S07]  /*ab00*/  IMAD.MOV.U32 R13, RZ, RZ, RZ ;  /* 0x000000ffff0d7224 */ /* 0x000fce00078e00ff */
[----:B------:R-:W-:-:S07]  /*ab10*/  LEPC R20, `(.L_x_44) ;  /* 0x000000001014794e */ /* 0x000fce0000000000 */
[----:B0-----:R-:W-:Y:S05]  /*ab20*/  CALL.ABS.NOINC R2 ;  /* 0x0000000002007343 */ /* 0x001fea0003c00000 */
.L_x_44:
[----:B------:R-:W2:Y:S01]  /*ab30*/  LDL.LU R20, [R1+0x1c] ;  /* 0x00001c0001147983 */ /* 0x000ea20000300800 */
[----:B------:R-:W1:Y:S01]  /*ab40*/  LDC R10, c[0x0][0x448] ;  /* 0x00011200ff0a7b82 */ /* 0x000e620000000800 */
[----:B------:R-:W-:Y:S01]  /*ab50*/  ULDC.64 UR4, c[0x0][0x2e0] ;  /* 0x0000b80000047ab9 */ /* 0x000fe20000000a00 */
[----:B------:R-:W-:Y:S01]  /*ab60*/  ULDC.64 UR6, c[0x0][0x2c8] ;  /* 0x0000b20000067ab9 */ /* 0x000fe20000000a00 */
[----:B0-----:R-:W2:Y:S01]  /*ab70*/  LDL.LU.64 R2, [R1+0x10] ;  /* 0x0000100001027983 */ /* 0x001ea20000300a00 */
[----:B------:R-:W-:-:S03]  /*ab80*/  ULDC.64 UR8, c[0x0][0x280] ;  /* 0x0000a00000087ab9 */ /* 0x000fc60000000a00 */
[----:B------:R-:W3:Y:S04]  /*ab90*/  LDL.LU R0, [R1+0x20] ;  /* 0x0000200001007983 */ /* 0x000ee80000300800 */
[----:B------:R-:W4:Y:S01]  /*aba0*/  LDL R21, [R1+0x4] ;  /* 0x0000040001157983 */ /* 0x000f220000100800 */
[----:B------:R-:W0:Y:S01]  /*abb0*/  S2R R12, SR_TID.X ;  /* 0x00000000000c7919 */ /* 0x000e220000002100 */
[----:B------:R-:W5:Y:S01]  /*abc0*/  S2R R11, SR_TID.X ;  /* 0x00000000000b7919 */ /* 0x000f620000002100 */
[----:B-1----:R-:W-:-:S13]  /*abd0*/  ISETP.NE.AND P0, PT, R10, 0x1, PT ;  /* 0x000000010a00780c */ /* 0x002fda0003f05270 */
[----:B------:R-:W1:Y:S08]  /*abe0*/  @P0 LDC R4, c[0x0][0x450] ;  /* 0x00011400ff040b82 */ /* 0x000e700000000800 */
[----:B------:R-:W1:Y:S01]  /*abf0*/  @P0 LDC R9, c[0x0][0x44c] ;  /* 0x00011300ff090b82 */ /* 0x000e620000000800 */
[----:B--2---:R-:W-:Y:S02]  /*ac00*/  IMAD.MOV.U32 R3, RZ, RZ, R20 ;  /* 0x000000ffff037224 */ /* 0x004fe400078e0014 */
[----:B------:R-:W2:Y:S01]  /*ac10*/  S2R R20, SR_TID.X ;  /* 0x0000000000147919 */ /* 0x000ea20000002100 */
[----:B---3--:R-:W-:-:S02]  /*ac20*/  IMAD R0, R0, UR4, RZ ;  /* 0x0000000400007c24 */ /* 0x008fc4000f8e02ff */
[----:B------:R-:W-:Y:S01]  /*ac30*/  IMAD.WIDE.U32 R2, R27, UR4, R2 ;  /* 0x000000041b027c25 */ /* 0x000fe2000f8e0002 */
[----:B------:R-:W-:-:S03]  /*ac40*/  ULDC UR4, c[0x0][0xc38] ;  /* 0x00030e0000047ab9 */ /* 0x000fc60000000800 */
[----:B------:R-:W-:Y:S02]  /*ac50*/  IMAD R5, R27, UR5, R0 ;  /* 0x000000051b057c24 */ /* 0x000fe4000f8e0200 */
[----:B------:R-:W3:Y:S02]  /*ac60*/  @P0 LDC R0, c[0x0][0x44c] ;  /* 0x00011300ff000b82 */ /* 0x000ee40000000800 */
[----:B------:R-:W-:Y:S01]  /*ac70*/  IMAD.IADD R3, R3, 0x1, R5 ;  /* 0x0000000103037824 */ /* 0x000fe200078e0205 */
[C---:B--2---:R-:W-:Y:S01]  /*ac80*/  LOP3.LUT R6, R20.reuse, 0x7f, RZ, 0xc0, !PT ;  /* 0x0000007f14067812 */ /* 0x044fe200078ec0ff */
[----:B------:R-:W-:-:S03]  /*ac90*/  IMAD.SHL.U32 R20, R20, 0x20, RZ ;  /* 0x0000002014147824 */ /* 0x000fc600078e00ff */
[----:B------:R-:W-:Y:S01]  /*aca0*/  SHF.R.U32.HI R7, RZ, 0x2, R6 ;  /* 0x00000002ff077819 */ /* 0x000fe20000011606 */
[----:B------:R-:W-:-:S03]  /*acb0*/  IMAD.MOV R6, RZ, RZ, -R29 ;  /* 0x000000ffff067224 */ /* 0x000fc600078e0a1d */
[----:B------:R-:W-:Y:S01]  /*acc0*/  LOP3.LUT R20, R7, 0x60, R20, 0xf8, !PT ;  /* 0x0000006007147812 */ /* 0x000fe200078ef814 */
[----:B----4-:R-:W-:Y:S01]  /*acd0*/  IMAD R6, R6, UR4, R21 ;  /* 0x0000000406067c24 */ /* 0x010fe2000f8e0215 */
[----:B------:R-:W-:Y:S01]  /*ace0*/  ULDC.64 UR4, c[0x0][0x2d0] ;  /* 0x0000b40000047ab9 */ /* 0x000fe20000000a00 */
[----:B0-----:R-:W-:Y:S02]  /*acf0*/  IMAD.SHL.U32 R21, R12, 0x8, RZ ;  /* 0x000000080c157824 */ /* 0x001fe400078e00ff */
[----:B------:R-:W-:Y:S02]  /*ad00*/  IMAD R7, R6, 0xc0, R20 ;  /* 0x000000c006077824 */ /* 0x000fe400078e0214 */
[----:B-----5:R-:W-:Y:S01]  /*ad10*/  IMAD.SHL.U32 R20, R11, 0x8, RZ ;  /* 0x000000080b147824 */ /* 0x020fe200078e00ff */
[----:B------:R-:W-:Y:S01]  /*ad20*/  LOP3.LUT R21, R21, 0x18, RZ, 0xc0, !PT ;  /* 0x0000001815157812 */ /* 0x000fe200078ec0ff */
[----:B---3--:R-:W-:-:S03]  /*ad30*/  @P0 IMAD.HI.U32 R0, R7, R0, RZ ;  /* 0x0000000007000227 */ /* 0x008fc600078e00ff */
[----:B------:R-:W-:Y:S01]  /*ad40*/  LOP3.LUT R20, R20, 0x18, RZ, 0xc0, !PT ;  /* 0x0000001814147812 */ /* 0x000fe200078ec0ff */
[----:B------:R-:W-:Y:S01]  /*ad50*/  IMAD.MOV.U32 R5, RZ, RZ, R7 ;  /* 0x000000ffff057224 */ /* 0x000fe200078e0007 */
[----:B-1----:R-:W-:Y:S02]  /*ad60*/  @P0 SHF.R.U32.HI R5, RZ, R4, R0 ;  /* 0x00000004ff050219 */ /* 0x002fe40000011600 */
[C---:B------:R-:W-:Y:S02]  /*ad70*/  LOP3.LUT R13, R21.reuse, 0x20, RZ, 0xfc, !PT ;  /* 0x00000020150d7812 */ /* 0x040fe400078efcff */
[----:B------:R-:W-:Y:S02]  /*ad80*/  SHF.R.S32.HI R0, RZ, 0x1f, R5 ;  /* 0x0000001fff007819 */ /* 0x000fe40000011405 */
[----:B------:R-:W-:Y:S02]  /*ad90*/  LOP3.LUT R12, R21, 0x40, RZ, 0xfc, !PT ;  /* 0x00000040150c7812 */ /* 0x000fe400078efcff */
[----:B------:R-:W-:Y:S01]  /*ada0*/  LOP3.LUT R21, R11, 0x7f, RZ, 0xc0, !PT ;  /* 0x0000007f0b157812 */ /* 0x000fe200078ec0ff */
[----:B------:R-:W-:-:S04]  /*adb0*/  IMAD R0, R0, UR4, RZ ;  /* 0x0000000400007c24 */ /* 0x000fc8000f8e02ff */
[C---:B------:R-:W-:Y:S02]  /*adc0*/  IMAD R8, R5.reuse, UR5, R0 ;  /* 0x0000000505087c24 */ /* 0x040fe4000f8e0200 */
[----:B------:R-:W-:Y:S02]  /*add0*/  IMAD.MOV R0, RZ, RZ, -R5 ;  /* 0x000000ffff007224 */ /* 0x000fe400078e0a05 */
[----:B------:R-:W-:-:S04]  /*ade0*/  IMAD.WIDE.U32 R4, R5, UR4, R2 ;  /* 0x0000000405047c25 */ /* 0x000fc8000f8e0002 */
[----:B------:R-:W-:Y:S02]  /*adf0*/  IMAD R0, R10, R0, R7 ;  /* 0x000000000a007224 */ /* 0x000fe400078e0207 */
[----:B------:R-:W-:-:S03]  /*ae00*/  IMAD.IADD R5, R5, 0x1, R8 ;  /* 0x0000000105057824 */ /* 0x000fc600078e0208 */
[----:B------:R-:W-:Y:S01]  /*ae10*/  SHF.R.S32.HI R8, RZ, 0x1f, R0 ;  /* 0x0000001fff087819 */ /* 0x000fe20000011400 */
[----:B------:R-:W-:-:S04]  /*ae20*/  IMAD.WIDE.U32 R4, R0, UR6, R4 ;  /* 0x0000000600047c25 */ /* 0x000fc8000f8e0004 */
[----:B------:R-:W-:-:S04]  /*ae30*/  IMAD R8, R8, UR6, RZ ;  /* 0x0000000608087c24 */ /* 0x000fc8000f8e02ff */
[----:B------:R-:W-:Y:S01]  /*ae40*/  IMAD R8, R0, UR7, R8 ;  /* 0x0000000700087c24 */ /* 0x000fe2000f8e0208 */
[----:B------:R-:W-:-:S03]  /*ae50*/  LEA R0, P1, R4, UR8, 0x1 ;  /* 0x0000000804007c11 */ /* 0x000fc6000f8208ff */
[----:B------:R-:W-:Y:S02]  /*ae60*/  IMAD.IADD R5, R5, 0x1, R8 ;  /* 0x0000000105057824 */ /* 0x000fe400078e0208 */
[----:B------:R-:W-:-:S03]  /*ae70*/  VIADD R8, R7, 0x80 ;  /* 0x0000008007087836 */ /* 0x000fc60000000000 */
[----:B------:R-:W-:Y:S01]  /*ae80*/  LEA.HI.X R4, R4, UR9, R5, 0x1, P1 ;  /* 0x0000000904047c11 */ /* 0x000fe200088f0c05 */
[----:B------:R-:W-:Y:S01]  /*ae90*/  @P0 IMAD.HI.U32 R9, R8, R9, RZ ;  /* 0x0000000908090227 */ /* 0x000fe200078e00ff */
[----:B------:R-:W0:Y:S03]  /*aea0*/  @P0 LDC R5, c[0x0][0x450] ;  /* 0x00011400ff050b82 */ /* 0x000e260000000800 */
[----:B------:R-:W-:Y:S01]  /*aeb0*/  IMAD.MOV.U32 R7, RZ, RZ, R8 ;  /* 0x000000ffff077224 */ /* 0x000fe200078e0008 */
[----:B0-----:R-:W-:Y:S02]  /*aec0*/  @P0 SHF.R.U32.HI R7, RZ, R5, R9 ;  /* 0x00000005ff070219 */ /* 0x001fe40000011609 */
[----:B------:R-:W-:-:S03]  /*aed0*/  SHF.R.U32.HI R9, RZ, 0x2, R21 ;  /* 0x00000002ff097819 */ /* 0x000fc60000011615 */
[----:B------:R-:W-:Y:S02]  /*aee0*/  IMAD.MOV R5, RZ, RZ, -R7 ;  /* 0x000000ffff057224 */ /* 0x000fe400078e0a07 */
[----:B------:R-:W-:-:S04]  /*aef0*/  IMAD.WIDE.U32 R2, R7, UR4, R2 ;  /* 0x0000000407027c25 */ /* 0x000fc8000f8e0002 */
[----:B------:R-:W-:Y:S01]  /*af00*/  IMAD R5, R10, R5, R8 ;  /* 0x000000050a057224 */ /* 0x000fe200078e0208 */
[----:B------:R-:W-:-:S05]  /*af10*/  SHF.R.S32.HI R8, RZ, 0x1f, R7 ;  /* 0x0000001fff087819 */ /* 0x000fca0000011407 */
[----:B------:R-:W-:Y:S01]  /*af20*/  IMAD R8, R8, UR4, RZ ;  /* 0x0000000408087c24 */ /* 0x000fe2000f8e02ff */
[----:B------:R-:W-:Y:S02]  /*af30*/  ULDC UR4, c[0x0][0x2b8] ;  /* 0x0000ae0000047ab9 */ /* 0x000fe40000000800 */
[----:B------:R-:W-:Y:S01]  /*af40*/  ISETP.GE.AND P0, PT, R20, UR4, PT ;  /* 0x0000000414007c0c */ /* 0x000fe2000bf06270 */
[----:B------:R-:W-:Y:S01]  /*af50*/  IMAD R8, R7, UR5, R8 ;  /* 0x0000000507087c24 */ /* 0x000fe2000f8e0208 */
[----:B------:R-:W-:Y:S02]  /*af60*/  SHF.R.S32.HI R7, RZ, 0x1f, R5 ;  /* 0x0000001fff077819 */ /* 0x000fe40000011405 */
[----:B------:R-:W-:Y:S01]  /*af70*/  ISETP.GE.AND P1, PT, R13, UR4, PT ;  /* 0x000000040d007c0c */ /* 0x000fe2000bf26270 */
[----:B------:R-:W-:Y:S01]  /*af80*/  IMAD.IADD R3, R3, 0x1, R8 ;  /* 0x0000000103037824 */ /* 0x000fe200078e0208 */
[----:B------:R-:W-:Y:S01]  /*af90*/  ISETP.GE.AND P2, PT, R12, UR4, PT ;  /* 0x000000040c007c0c */ /* 0x000fe2000bf46270 */
[----:B------:R-:W-:Y:S01]  /*afa0*/  IMAD R7, R7, UR6, RZ ;  /* 0x0000000607077c24 */ /* 0x000fe2000f8e02ff */
[----:B------:R-:W-:Y:S01]  /*afb0*/  UMOV UR4, 0xffffffff ;  /* 0xffffffff00047882 */ /* 0x000fe20000000000 */
[----:B------:R-:W-:-:S04]  /*afc0*/  IMAD.WIDE.U32 R2, R5, UR6, R2 ;  /* 0x0000000605027c25 */ /* 0x000fc8000f8e0002 */
[----:B------:R-:W-:Y:S01]  /*afd0*/  IMAD R7, R5, UR7, R7 ;  /* 0x0000000705077c24 */ /* 0x000fe2000f8e0207 */
[----:B------:R-:W-:-:S03]  /*afe0*/  LEA R8, P3, R2, UR8, 0x1 ;  /* 0x0000000802087c11 */ /* 0x000fc6000f8608ff */
[----:B------:R-:W-:-:S05]  /*aff0*/  IMAD.IADD R7, R3, 0x1, R7 ;  /* 0x0000000103077824 */ /* 0x000fca00078e0207 */
[----:B------:R-:W-:Y:S01]  /*b000*/  LEA.HI.X R7, R2, UR9, R7, 0x1, P3 ;  /* 0x0000000902077c11 */ /* 0x000fe200098f0c07 */
[----:B------:R-:W-:Y:S06]  /*b010*/  BRA.DIV UR4, `(.L_x_45) ;  /* 0x0000003204e07947 */ /* 0x000fec000b800000 */
[----:B------:R-:W0:Y:S01]  /*b020*/  SHFL.IDX PT, R3, R0, RZ, 0x1c1f ;  /* 0x001c1fff00037589 */ /* 0x000e2200000e0000 */
[----:B------:R-:W-:Y:S01]  /*b030*/  ULDC UR4, c[0x0][0x288] ;  /* 0x0000a20000047ab9 */ /* 0x000fe20000000800 */
[----:B------:R-:W-:Y:S02]  /*b040*/  IMAD R6, R6, 0xc0, R9 ;  /* 0x000000c006067824 */ /* 0x000fe400078e0209 */
[----:B------:R-:W1:Y:S01]  /*b050*/  SHFL.IDX PT, R2, R4, RZ, 0x1c1f ;  /* 0x001c1fff04027589 */ /* 0x000e6200000e0000 */
[----:B------:R-:W-:-:S03]  /*b060*/  IMAD R5, R10, UR4, RZ ;  /* 0x000000040a057c24 */ /* 0x000fc6000f8e02ff */
[----:B------:R-:W-:Y:S02]  /*b070*/  SHFL.IDX PT, R14, R8, 0x1, 0x1c1f ;  /* 0x003c1f00080e7f89 */ /* 0x000fe400000e0000 */
[----:B------:R-:W-:-:S13]  /*b080*/  ISETP.GE.AND P4, PT, R6, R5, PT ;  /* 0x000000050600720c */ /* 0x000fda0003f86270 */
[----:B0-----:R-:W-:-:S05]  /*b090*/  @!P4 LEA R3, P3, R20, R3, 0x1 ;  /* 0x000000031403c211 */ /* 0x001fca00078608ff */
[----:B-1----:R-:W-:-:S05]  /*b0a0*/  @!P4 IMAD.X R2, RZ, RZ, R2, P3 ;  /* 0x000000ffff02c224 */ /* 0x002fca00018e0602 */
[----:B------:R-:W-:-:S04]  /*b0b0*/  @!P4 LOP3.LUT R3, R3, R2, RZ, 0x3c, !PT ;  /* 0x000000020303c212 */ /* 0x000fc800078e3cff */
[----:B------:R-:W-:-:S04]  /*b0c0*/  @!P4 LOP3.LUT R2, R3, R2, RZ, 0x3c, !PT ;  /* 0x000000020302c212 */ /* 0x000fc800078e3cff */
[----:B------:R-:W-:-:S05]  /*b0d0*/  @!P4 LOP3.LUT R3, R3, R2, RZ, 0x3c, !PT ;  /* 0x000000020303c212 */ /* 0x000fca00078e3cff */
[----:B------:R-:W-:Y:S04]  /*b0e0*/  @!P4 LDGSTS.E.BYPASS.LTC128B.128 [R26+0xda00], desc[UR60][R2.64], !P0 ;  /* 0x0da00000021acfae */ /* 0x000fe8000c101d7c */
[----:B------:R-:W-:Y:S04]  /*b0f0*/  @!P4 LDGSTS.E.BYPASS.LTC128B.128 [R26+0x10a00], desc[UR60][R2.64+0x40], !P1 ;  /* 0x10a00040021acfae */ /* 0x000fe8000c901d7c */
[----:B------:R0:W-:Y:S02]  /*b100*/  @!P4 LDGSTS.E.BYPASS.LTC128B.128 [R26+0x13a00], desc[UR60][R2.64+0x80], !P2 ;  /* 0x13a00080021acfae */ /* 0x0001e4000d101d7c */
[----:B0-----:R-:W-:-:S02]  /*b110*/  VIADD R2, R6, 0x20 ;  /* 0x0000002006027836 */ /* 0x001fc40000000000 */
[----:B------:R-:W0:Y:S03]  /*b120*/  SHFL.IDX PT, R3, R0, 0x1, 0x1c1f ;  /* 0x003c1f0000037f89 */ /* 0x000e2600000e0000 */
[----:B------:R-:W-:Y:S02]  /*b130*/  ISETP.GE.AND P3, PT, R2, R5, PT ;  /* 0x000000050200720c */ /* 0x000fe40003f66270 */
[----:B------:R-:W1:Y:S11]  /*b140*/  SHFL.IDX PT, R2, R4, 0x1, 0x1c1f ;  /* 0x003c1f0004027f89 */ /* 0x000e7600000e0000 */
        /* <DEDUP_REMOVED lines=11> */
[----:B------:R-:W1:Y:S04]  /*b200*/  SHFL.IDX PT, R2, R4, 0x2, 0x1c1f ;  /* 0x005c1f0004027f89 */ /* 0x000e6800000e0000 */
[----:B------:R-:W-:Y:S07]  /*b210*/  SHFL.IDX PT, R4, R4, 0x3, 0x1c1f ;  /* 0x007c1f0004047f89 */ /* 0x000fee00000e0000 */
[----:B0-----:R-:W-:-:S05]  /*b220*/  @!P3 LEA R3, P4, R20, R3, 0x1 ;  /* 0x000000031403b211 */ /* 0x001fca00078808ff */
[----:B-1----:R-:W-:-:S05]  /*b230*/  @!P3 IMAD.X R2, RZ, RZ, R2, P4 ;  /* 0x000000ffff02b224 */ /* 0x002fca00020e0602 */
[----:B------:R-:W-:-:S04]  /*b240*/  @!P3 LOP3.LUT R3, R3, R2, RZ, 0x3c, !PT ;  /* 0x000000020303b212 */ /* 0x000fc800078e3cff */
[----:B------:R-:W-:-:S04]  /*b250*/  @!P3 LOP3.LUT R2, R3, R2, RZ, 0x3c, !PT ;  /* 0x000000020302b212 */ /* 0x000fc800078e3cff */
[----:B------:R-:W-:-:S05]  /*b260*/  @!P3 LOP3.LUT R3, R3, R2, RZ, 0x3c, !PT ;  /* 0x000000020303b212 */ /* 0x000fca00078e3cff */
[----:B------:R-:W-:Y:S04]  /*b270*/  @!P3 LDGSTS.E.BYPASS.LTC128B.128 [R26+0xea00], desc[UR60][R2.64], !P0 ;  /* 0x0ea00000021abfae */ /* 0x000fe8000c101d7c */
[----:B------:R-:W-:Y:S04]  /*b280*/  @!P3 LDGSTS.E.BYPASS.LTC128B.128 [R26+0x11a00], desc[UR60][R2.64+0x40], !P1 ;  /* 0x11a00040021abfae */ /* 0x000fe8000c901d7c */
[----:B------:R0:W-:Y:S04]  /*b290*/  @!P3 LDGSTS.E.BYPASS.LTC128B.128 [R26+0x14a00], desc[UR60][R2.64+0x80], !P2 ;  /* 0x14a00080021abfae */ /* 0x0001e8000d101d7c */
[----:B0-----:R0:W1:Y:S02]  /*b2a0*/  SHFL.IDX PT, R2, R0, 0x3, 0x1c1f ;  /* 0x007c1f0000027f89 */ /* 0x00106400000e0000 */
[----:B0-----:R-:W-:-:S05]  /*b2b0*/  VIADD R0, R6, 0x80 ;  /* 0x0000008006007836 */ /* 0x001fca0000000000 */
[----:B------:R-:W-:Y:S01]  /*b2c0*/  ISETP.GE.AND P3, PT, R0, R5, PT ;  /* 0x000000050000720c */ /* 0x000fe20003f66270 */
[----:B------:R-:W-:-:S05]  /*b2d0*/  VIADD R0, R6, 0x60 ;  /* 0x0000006006007836 */ /* 0x000fca0000000000 */
[----:B------:R-:W-:Y:S02]  /*b2e0*/  ISETP.GE.AND P4, PT, R0, R5, PT ;  /* 0x000000050000720c */ /* 0x000fe40003f86270 */
[----:B------:R-:W-:Y:S04]  /*b2f0*/  SHFL.IDX PT, R0, R7, RZ, 0x1c1f ;  /* 0x001c1fff07007589 */ /* 0x000fe800000e0000 */
[----:B------:R-:W-:Y:S07]  /*b300*/  SHFL.IDX PT, R7, R7, 0x1, 0x1c1f ;  /* 0x003c1f0007077f89 */ /* 0x000fee00000e0000 */
[----:B-1----:R-:W-:-:S05]  /*b310*/  @!P4 LEA R2, P5, R20, R2, 0x1 ;  /* 0x000000021402c211 */ /* 0x002fca00078a08ff */
[----:B------:R-:W-:Y:S02]  /*b320*/  @!P4 IMAD.X R3, RZ, RZ, R4, P5 ;  /* 0x000000ffff03c224 */ /* 0x000fe400028e0604 */
[----:B------:R-:W0:Y:S04]  /*b330*/  SHFL.IDX PT, R4, R8, RZ, 0x1c1f ;  /* 0x001c1fff08047589 */ /* 0x000e2800000e0000 */
[----:B------:R-:W-:Y:S04]  /*b340*/  @!P4 LDGSTS.E.BYPASS.LTC128B.128 [R26+0xf200], desc[UR60][R2.64], !P0 ;  /* 0x0f200000021acfae */ /* 0x000fe8000c101d7c */
[----:B------:R-:W-:Y:S04]  /*b350*/  @!P4 LDGSTS.E.BYPASS.LTC128B.128 [R26+0x12200], desc[UR60][R2.64+0x40], !P1 ;  /* 0x12200040021acfae */ /* 0x000fe8000c901d7c */
[----:B------:R1:W-:Y:S01]  /*b360*/  @!P4 LDGSTS.E.BYPASS.LTC128B.128 [R26+0x15200], desc[UR60][R2.64+0x80], !P2 ;  /* 0x15200080021acfae */ /* 0x0003e2000d101d7c */
[----:B0-----:R-:W-:-:S05]  /*b370*/  @!P3 LEA R4, P5, R20, R4, 0x1 ;  /* 0x000000041404b211 */ /* 0x001fca00078a08ff */
[----:B------:R-:W-:Y:S02]  /*b380*/  @!P3 IMAD.X R0, RZ, RZ, R0, P5 ;  /* 0x000000ffff00b224 */ /* 0x000fe400028e0600 */
[----:B-1----:R-:W-:Y:S02]  /*b390*/  @!P3 IMAD.MOV.U32 R2, RZ, RZ, R4 ;  /* 0x000000ffff02b224 */ /* 0x002fe400078e0004 */
[----:B------:R-:W-:-:S05]  /*b3a0*/  @!P3 IMAD.MOV.U32 R3, RZ, RZ, R0 ;  /* 0x000000ffff03b224 */ /* 0x000fca00078e0000 */
[----:B------:R0:W-:Y:S04]  /*b3b0*/  @!P3 LDGSTS.E.BYPASS.LTC128B.128 [R26+0xfa00], desc[UR60][R2.64], !P0 ;  /* 0x0fa00000021abfae */ /* 0x0001e8000c101d7c */
[----:B------:R0:W-:Y:S04]  /*b3c0*/  @!P3 LDGSTS.E.BYPASS.LTC128B.128 [R26+0x12a00], desc[UR60][R2.64+0x40], !P1 ;  /* 0x12a00040021abfae */ /* 0x0001e8000c901d7c */
[----:B------:R0:W-:Y:S02]  /*b3d0*/  @!P3 LDGSTS.E.BYPASS.LTC128B.128 [R26+0x15a00], desc[UR60][R2.64+0x80], !P2 ;  /* 0x15a00080021abfae */ /* 0x0001e4000d101d7c */
.L_x_145:
[----:B------:R-:W2:Y:S01]  /*b3e0*/  LDL R0, [R1+0x18] ;  /* 0x0000180001007983 */ /* 0x000ea20000100800 */
[----:B------:R-:W-:-:S05]  /*b3f0*/  VIADD R6, R6, 0xa0 ;  /* 0x000000a006067836 */ /* 0x000fca0000000000 */
[----:B------:R-:W-:-:S13]  /*b400*/  ISETP.GE.AND P3, PT, R6, R5, PT ;  /* 0x000000050600720c */ /* 0x000fda0003f66270 */
[----:B0-----:R-:W-:-:S05]  /*b410*/  @!P3 LEA R2, P4, R20, R14, 0x1 ;  /* 0x0000000e1402b211 */ /* 0x001fca00078808ff */
[----:B------:R-:W-:-:S05]  /*b420*/  @!P3 IMAD.X R3, RZ, RZ, R7, P4 ;  /* 0x000000ffff03b224 */ /* 0x000fca00020e0607 */
[----:B------:R-:W-:Y:S01]  /*b430*/  @!PT LDS RZ, [RZ] ;  /* 0x00000000fffff984 */ /* 0x000fe20000000800 */
[----:B------:R-:W-:Y:S01]  /*b440*/  @!PT LDS RZ, [RZ] ;  /* 0x00000000fffff984 */ /* 0x000fe20000000800 */
[----:B------:R-:W-:Y:S01]  /*b450*/  @!PT LDS RZ, [RZ] ;  /* 0x00000000fffff984 */ /* 0x000fe20000000800 */
[----:B------:R0:W-:Y:S04]  /*b460*/  @!P3 LDGSTS.E.BYPASS.LTC128B.128 [R26+0x10200], desc[UR60][R2.64], !P0 ;  /* 0x10200000021abfae */ /* 0x0001e8000c101d7c */
[----:B------:R0:W-:Y:S04]  /*b470*/  @!P3 LDGSTS.E.BYPASS.LTC128B.128 [R26+0x13200], desc[UR60][R2.64+0x40], !P1 ;  /* 0x13200040021abfae */ /* 0x0001e8000c901d7c */
[----:B------:R0:W-:Y:S01]  /*b480*/  @!P3 LDGSTS.E.BYPASS.LTC128B.128 [R26+0x16200], desc[UR60][R2.64+0x80], !P2 ;  /* 0x16200080021abfae */ /* 0x0001e2000d101d7c */
[----:B------:R-:W-:Y:S01]  /*b490*/  NOP ;  /* 0x0000000000007918 */ /* 0x000fe20000000000 */
[----:B------:R-:W-:Y:S02]  /*b4a0*/  SYNCS.ARRIVE.TRANS64.RED.A0T1 RZ, [UR36+0x31c00], RZ ;  /* 0x031c00ffffff79a7 */ /* 0x000fe40008200424 */
[----:B------:R-:W-:Y:S01]  /*b4b0*/  ARRIVES.LDGSTSBAR.64.TRANSCNT [UR36+0x31c00] ;  /* 0x031c0000ff0079b0 */ /* 0x000fe20008000aa4 */
[----:B--2---:R-:W-:-:S04]  /*b4c0*/  LOP3.LUT R0, R0, 0x1, RZ, 0xc, !PT ;  /* 0x0000000100007812 */ /* 0x004fc800078e0cff */
[----:B------:R-:W-:Y:S01]  /*b4d0*/  SHF.L.U32 R0, R0, 0x1f, RZ ;  /* 0x0000001f00007819 */ /* 0x000fe200000006ff */
[----:B------:R-:W-:Y:S01]  /*b4e0*/  NOP ;  /* 0x0000000000007918 */ /* 0x000fe20000000000 */
[----:B------:R-:W2:Y:S01]  /*b4f0*/  LDL.LU R8, [R1+0x8] ;  /* 0x0000080001087983 */ /* 0x000ea20000300800 */
[----:B------:R-:W-:Y:S01]  /*b500*/  SYNCS.ARRIVE.TRANS64.A1T0 RZ, [UR36+0x31c00], RZ ;  /* 0x031c00ffffff79a7 */ /* 0x000fe20008100024 */
[----:B------:R-:W-:Y:S01]  /*b510*/  BSSY B0, `(.L_x_46) ;  /* 0x0000005000007945 */ /* 0x000fe20003800000 */
[----:B------:R-:W-:Y:S01]  /*b520*/  IMAD.U32 R9, RZ, RZ, UR36 ;  /* 0x00000024ff097e24 */ /* 0x000fe2000f8e00ff */
[----:B------:R-:W1:Y:S01]  /*b530*/  SYNCS.PHASECHK.TRANS64.TRYWAIT P0, [UR36+0x31c20], R0 ;  /* 0x031c2000ff0075a7 */ /* 0x000e620008000164 */
[----:B--2---:R-:W-:Y:S01]  /*b540*/  ISETP.GE.AND P1, PT, R8, 0x91, PT ;  /* 0x000000910800780c */ /* 0x004fe20003f26270 */
[----:B01----:R-:W-:-:S12]  /*b550*/  @!P0 BRA `(.L_x_47) ;  /* 0x00000034009c8947 */ /* 0x003fd80003800000 */
.L_x_146:
[----:B------:R-:W-:Y:S05]  /*b560*/  BSYNC B0 ;  /* 0x0000000000007941 */ /* 0x000fea0003800000 */
.L_x_46:
[----:B------:R-:W-:Y:S01]  /*b570*/  VIADD R8, R9, 0x31c00 ;  /* 0x00031c0009087836 */ /* 0x000fe20000000000 */
[----:B------:R-:W-:Y:S06]  /*b580*/  @!P1 BRA `(.L_x_48) ;  /* 0x0000002000749947 */ /* 0x000fec0003800000 */
[----:B------:R-:W2:Y:S01]  /*b590*/  LDL R2, [R1] ;  /* 0x0000000001027983 */ /* 0x000ea20000100800 */
[----:B------:R-:W-:Y:S02]  /*b5a0*/  IMAD.MOV.U32 R3, RZ, RZ, 0x1 ;  /* 0x00000001ff037424 */ /* 0x000fe400078e00ff */
[----:B--2---:R-:W-:-:S05]  /*b5b0*/  IMAD.MOV R6, RZ, RZ, -R2 ;  /* 0x000000ffff067224 */ /* 0x004fca00078e0a02 */
[----:B------:R-:W-:-:S05]  /*b5c0*/  VIADDMNMX R6, R6, R3, 0xffffffff, !PT ;  /* 0xffffffff06067446 */ /* 0x000fca0007800103 */
[----:B0-----:R-:W-:-:S05]  /*b5d0*/  IMAD.IADD R0, R2, 0x1, R6 ;  /* 0x0000000102007824 */ /* 0x001fca00078e0206 */
[----:B------:R-:W-:-:S04]  /*b5e0*/  LOP3.LUT R0, R0, 0x1, RZ, 0xc0, !PT ;  /* 0x0000000100007812 */ /* 0x000fc800078ec0ff */
[----:B------:R-:W-:Y:S01]  /*b5f0*/  ISETP.NE.U32.AND P0, PT, R0, 0x1, PT ;  /* 0x000000010000780c */ /* 0x000fe20003f05070 */
[----:B------:R-:W-:-:S12]  /*b600*/  VIADD R0, R2, 0xfffffffe ;  /* 0xfffffffe02007836 */ /* 0x000fd80000000000 */
[----:B------:R-:W-:Y:S05]  /*b610*/  @P0 BRA `(.L_x_49) ;  /* 0x0000000800c80947 */ /* 0x000fea0003800000 */
[----:B------:R-:W-:Y:S01]  /*b620*/  LOP3.LUT P2, RZ, R19, 0x2, RZ, 0xc0, !PT ;  /* 0x0000000213ff7812 */ /* 0x000fe2000784c0ff */
[----:B------:R-:W-:Y:S01]  /*b630*/  VIADD R7, R16, 0x1 ;  /* 0x0000000110077836 */ /* 0x000fe20000000000 */
[----:B------:R-:W-:Y:S04]  /*b640*/  BSSY B0, `(.L_x_50) ;  /* 0x00000ab000007945 */ /* 0x000fe80003800000 */
[----:B------:R-:W-:-:S04]  /*b650*/  ISETP.NE.AND P0, PT, R7, 0x2, PT ;  /* 0x000000020700780c */ /* 0x000fc80003f05270 */
[----:B------:R-:W-:Y:S02]  /*b660*/  SEL R10, RZ, 0x1, P0 ;  /* 0x00000001ff0a7807 */ /* 0x000fe40000000000 */
[----:B------:R-:W-:Y:S02]  /*b670*/  SEL R7, R7, RZ, P0 ;  /* 0x000000ff07077207 */ /* 0x000fe40000000000 */
[----:B------:R-:W-:Y:S01]  /*b680*/  LOP3.LUT R10, R23, R10, RZ, 0x3c, !PT ;  /* 0x0000000a170a7212 */ /* 0x000fe200078e3cff */
[----:B------:R-:W-:Y:S06]  /*b690*/  @!P2 BRA `(.L_x_51) ;  /* 0x000000080094a947 */ /* 0x000fec0003800000 */
[----:B------:R-:W-:Y:S01]  /*b6a0*/  LOP3.LUT P2, RZ, R19, 0x1, RZ, 0xc0, !PT ;  /* 0x0000000113ff7812 */ /* 0x000fe2000784c0ff */
[----:B------:R-:W-:-:S12]  /*b6b0*/  IMAD.MOV.U32 R5, RZ, RZ, R18 ;  /* 0x000000ffff057224 */ /* 0x000fd800078e0012 */
[----:B------:R-:W-:Y:S05]  /*b6c0*/  @!P2 BRA `(.L_x_52) ;  /* 0x000000000048a947 */ /* 0x000fea0003800000 */
[----:B------:R-:W0:Y:S01]  /*b6d0*/  LDC R5, c[0x0][0x43c] ;  /* 0x00010f00ff057b82 */ /* 0x000e220000000800 */
[----:B------:R-:W-:Y:S01]  /*b6e0*/  ULDC.64 UR4, c[0x0][0x428] ;  /* 0x00010a0000047ab9 */ /* 0x000fe20000000a00 */
[----:B0-----:R-:W-:-:S13]  /*b6f0*/  ISETP.NE.AND P0, PT, R5, 0x1, PT ;  /* 0x000000010500780c */ /* 0x001fda0003f05270 */
[----:B------:R-:W0:Y:S02]  /*b700*/  @P0 LDC.64 R2, c[0x0][0x440] ;  /* 0x00011000ff020b82 */ /* 0x000e240000000a00 */
[----:B0-----:R-:W-:-:S04]  /*b710*/  @P0 IMAD.HI.U32 R4, R0, R2, RZ ;  /* 0x0000000200040227 */ /* 0x001fc800078e00ff */
[----:B------:R-:W-:Y:S01]  /*b720*/  IMAD.MOV.U32 R2, RZ, RZ, R0 ;  /* 0x000000ffff027224 */ /* 0x000fe200078e0000 */
[----:B------:R-:W-:Y:S01]  /*b730*/  @P0 SHF.R.U32.HI R2, RZ, R3, R4 ;  /* 0x00000003ff020219 */ /* 0x000fe20000011604 */
[----:B------:R-:W-:-:S04]  /*b740*/  IMAD R4, R25, UR4, RZ ;  /* 0x0000000419047c24 */ /* 0x000fc8000f8e02ff */
[----:B------:R-:W-:Y:S02]  /*b750*/  IMAD.MOV R3, RZ, RZ, -R2 ;  /* 0x000000ffff037224 */ /* 0x000fe400078e0a02 */
[----:B------:R-:W-:Y:S02]  /*b760*/  IMAD R4, R22, UR5, R4 ;  /* 0x0000000516047c24 */ /* 0x000fe4000f8e0204 */
[----:B------:R-:W-:Y:S01]  /*b770*/  IMAD R0, R5, R3, R0 ;  /* 0x0000000305007224 */ /* 0x000fe200078e0200 */
[----:B------:R-:W-:-:S03]  /*b780*/  SHF.R.S32.HI R3, RZ, 0x1f, R2 ;  /* 0x0000001fff037819 */ /* 0x000fc60000011402 */
[----:B------:R-:W-:Y:S01]  /*b790*/  IMAD.WIDE.U32 R2, R22, UR4, R2 ;  /* 0x0000000416027c25 */ /* 0x000fe2000f8e0002 */
[----:B------:R-:W-:-:S03]  /*b7a0*/  ULDC.64 UR4, c[0x0][0x418] ;  /* 0x0001060000047ab9 */ /* 0x000fc60000000a00 */
[----:B------:R-:W-:Y:S01]  /*b7b0*/  IMAD.IADD R3, R4, 0x1, R3 ;  /* 0x0000000104037824 */ /* 0x000fe200078e0203 */
[----:B------:R-:W-:-:S04]  /*b7c0*/  LEA R4, P0, R2, UR4, 0x2 ;  /* 0x0000000402047c11 */ /* 0x000fc8000f8010ff */
[----:B------:R-:W-:-:S06]  /*b7d0*/  LEA.HI.X R5, R2, UR5, R3, 0x2, P0 ;  /* 0x0000000502057c11 */ /* 0x000fcc00080f1403 */
[----:B------:R0:W5:Y:S03]  /*b7e0*/  LDG.E R5, desc[UR60][R4.64] ;  /* 0x0000003c04057981 */ /* 0x000166000c1e1900 */
.L_x_52:
[----:B------:R-:W-:Y:S01]  /*b7f0*/  LEA R3, R7, UR36, 0x3 ;  /* 0x0000002407037c11 */ /* 0x000fe2000f8e18ff */
[----:B------:R-:W-:Y:S01]  /*b800*/  BSSY B1, `(.L_x_53) ;  /* 0x0000004000017945 */ /* 0x000fe20003800000 */
[----:B------:R-:W-:-:S04]  /*b810*/  SHF.L.U32 R2, R10, 0x1f, RZ ;  /* 0x0000001f0a027819 */ /* 0x000fc800000006ff */
[----:B------:R-:W1:Y:S02]  /*b820*/  SYNCS.PHASECHK.TRANS64.TRYWAIT P0, [R3+URZ+0x31c40], R2 ;  /* 0x031c4002030075a7 */ /* 0x000e64000800017f */
[----:B-1----:R-:W-:Y:S05]  /*b830*/  @!P0 BRA `(.L_x_54) ;  /* 0x0000003000f88947 */ /* 0x002fea0003800000 */
.L_x_147:
[----:B------:R-:W-:Y:S05]  /*b840*/  BSYNC B1 ;  /* 0x0000000000017941 */ /* 0x000fea0003800000 */
.L_x_53:
[----:B0-----:R-:W0:Y:S01]  /*b850*/  S2R R4, SR_TID.X ;  /* 0x0000000000047919 */ /* 0x001e220000002100 */
[----:B------:R-:W-:Y:S01]  /*b860*/  BSSY B1, `(.L_x_55) ;  /* 0x000000b000017945 */ /* 0x000fe20003800000 */
[----:B0-----:R-:W-:-:S04]  /*b870*/  LOP3.LUT R4, R4, 0x7f, RZ, 0xc0, !PT ;  /* 0x0000007f04047812 */ /* 0x001fc800078ec0ff */
[----:B------:R-:W-:-:S13]  /*b880*/  ISETP.NE.AND P1, PT, R4, RZ, PT ;  /* 0x000000ff0400720c */ /* 0x000fda0003f25270 */
[----:B------:R-:W-:Y:S05]  /*b890*/  @P1 BRA `(.L_x_56) ;  /* 0x00000000001c1947 */ /* 0x000fea0003800000 */
[----:B------:R-:W0:Y:S01]  /*b8a0*/  S2R R4, SR_TID.X ;  /* 0x0000000000047919 */ /* 0x000e220000002100 */
[----:B-1----:R-:W-:-:S04]  /*b8b0*/  IMAD.MOV.U32 R2, RZ, RZ, 0x6c00 ;  /* 0x00006c00ff027424 */ /* 0x002fc800078e00ff */
[----:B------:R2:W-:Y:S01]  /*b8c0*/  SYNCS.ARRIVE.TRANS64 RZ, [R3+URZ+0x31c30], R2 ;  /* 0x031c300203ff79a7 */ /* 0x0005e2000800003f */
[----:B0-----:R-:W-:-:S04]  /*b8d0*/  LOP3.LUT R4, R4, 0x1f, RZ, 0xc0, !PT ;  /* 0x0000001f04047812 */ /* 0x001fc800078ec0ff */
[----:B------:R-:W-:-:S13]  /*b8e0*/  ISETP.NE.AND P0, PT, R4, RZ, PT ;  /* 0x000000ff0400720c */ /* 0x000fda0003f05270 */
[----:B--2---:R-:W-:Y:S05]  /*b8f0*/  @!P0 BRA `(.L_x_56) ;  /* 0x0000000000048947 */ /* 0x004fea0003800000 */
[----:B------:R-:W-:Y:S01]  /*b900*/  BPT.TRAP 0x1 ;  /* 0x000000040000795c */ /* 0x000fe20000300000 */
.L_x_56:
[----:B------:R-:W-:Y:S05]  /*b910*/  BSYNC B1 ;  /* 0x0000000000017941 */ /* 0x000fea0003800000 */
.L_x_55:
[----:B------:R-:W-:Y:S01]  /*b920*/  IMAD.MOV.U32 R12, RZ, RZ, RZ ;  /* 0x000000ffff0c7224 */ /* 0x000fe200078e00ff */
[----:B------:R-:W-:Y:S01]  /*b930*/  UIADD3 UR4, UP0, UR38, 0x370, URZ ;  /* 0x0000037026047890 */ /* 0x000fe2000ff1e03f */
[----:B------:R-:W-:Y:S01]  /*b940*/  IMAD R4, R7, 0x6c00, R9 ;  /* 0x00006c0007047824 */ /* 0x000fe200078e0209 */
[----:B------:R-:W-:Y:S01]  /*b950*/  PLOP3.LUT P0, PT, PT, PT, PT, 0x80, 0x0 ;  /* 0x000000000000781c */ /* 0x000fe20003f0f070 */
[----:B-1----:R-:W-:Y:S01]  /*b960*/  VIADD R3, R3, 0x31c30 ;  /* 0x00031c3003037836 */ /* 0x002fe20000000000 */
[----:B------:R-:W-:Y:S01]  /*b970*/  R2UR UR10, R12 ;  /* 0x000000000c0a72ca */ /* 0x000fe200000e0000 */
[----:B------:R-:W-:Y:S01]  /*b980*/  IMAD R2, R0, 0x90, RZ ;  /* 0x0000009000027824 */ /* 0x000fe200078e02ff */
[----:B------:R-:W-:Y:S01]  /*b990*/  UIADD3.X UR5, URZ, UR39, URZ, UP0, !UPT ;  /* 0x000000273f057290 */ /* 0x000fe200087fe43f */
[----:B------:R-:W-:Y:S01]  /*b9a0*/  VIADD R11, R4, 0x16a00 ;  /* 0x00016a00040b7836 */ /* 0x000fe20000000000 */
[----:B------:R-:W-:Y:S01]  /*b9b0*/  UMOV UR6, 0x0 ;  /* 0x0000000000067882 */ /* 0x000fe20000000000 */
[----:B------:R-:W-:-:S10]  /*b9c0*/  UMOV UR7, 0x14f00000 ;  /* 0x14f0000000077882 */ /* 0x000fd40000000000 */
.L_x_57:
[----:B------:R-:W-:-:S13]  /*b9d0*/  @P0 ELECT P2, URZ, PT ;  /* 0x00000000003f082f */ /* 0x000fda0003840000 */
[----:B-----5:R-:W-:Y:S02]  /*b9e0*/  @P2 R2UR UR13, R5 ;  /* 0x00000000050d22ca */ /* 0x020fe400000e0000 */
[----:B------:R-:W-:Y:S02]  /*b9f0*/  @P2 R2UR UR12, R17 ;  /* 0x00000000110c22ca */ /* 0x000fe400000e0000 */
[----:B------:R-:W-:Y:S02]  /*ba00*/  @P2 R2UR UR11, R2 ;  /* 0x00000000020b22ca */ /* 0x000fe400000e0000 */
[----:B------:R-:W-:Y:S02]  /*ba10*/  @P2 R2UR UR9, R3 ;  /* 0x00000000030922ca */ /* 0x000fe400000e0000 */
[----:B------:R-:W-:Y:S02]  /*ba20*/  @P2 R2UR UR8, R11 ;  /* 0x000000000b0822ca */ /* 0x000fe400000e0000 */
[----:B------:R-:W-:-:S02]  /*ba30*/  @P2 PLOP3.LUT P0, PT, P2, PT, PT, 0x8, 0x0 ;  /* 0x000000000000281c */ /* 0x000fc4000170e170 */
[----:B------:R-:W-:-:S09]  /*ba40*/  PLOP3.LUT P2, PT, PT, PT, PT, 0x8, 0x0 ;  /* 0x000000000000781c */ /* 0x000fd20003f4e170 */
[----:B------:R0:W-:Y:S02]  /*ba50*/  UTMALDG.4D [UR8], [UR4], desc[UR6] ;  /* 0x00000608040075b4 */ /* 0x0001e40008019000 */
[----:B0-----:R-:W-:Y:S05]  /*ba60*/  @P0 BRA.U.ANY `(.L_x_57) ;  /* 0xfffffffd00d80947 */ /* 0x001fea000393ffff */
[----:B------:R-:W-:Y:S01]  /*ba70*/  IMAD.MOV.U32 R15, RZ, RZ, 0x20 ;  /* 0x00000020ff0f7424 */ /* 0x000fe200078e00ff */
[----:B------:R-:W-:Y:S01]  /*ba80*/  PLOP3.LUT P0, PT, PT, PT, PT, 0x80, 0x0 ;  /* 0x000000000000781c */ /* 0x000fe20003f0f070 */
[----:B------:R-:W-:Y:S01]  /*ba90*/  VIADD R11, R4, 0x18e00 ;  /* 0x00018e00040b7836 */ /* 0x000fe20000000000 */
[----:B------:R-:W-:Y:S01]  /*baa0*/  UMOV UR6, 0x0 ;  /* 0x0000000000067882 */ /* 0x000fe20000000000 */
[----:B------:R-:W-:Y:S01]  /*bab0*/  UMOV UR7, 0x14f00000 ;  /* 0x14f0000000077882 */ /* 0x000fe20000000000 */
[----:B------:R-:W-:-:S15]  /*bac0*/  R2UR UR10, R15 ;  /* 0x000000000f0a72ca */ /* 0x000fde00000e0000 */
.L_x_58:
[----:B------:R-:W-:-:S13]  /*bad0*/  @P0 ELECT P2, URZ, PT ;  /* 0x00000000003f082f */ /* 0x000fda0003840000 */
[----:B------:R-:W-:Y:S02]  /*bae0*/  @P2 R2UR UR13, R5 ;  /* 0x00000000050d22ca */ /* 0x000fe400000e0000 */
        /* <DEDUP_REMOVED lines=14> */
.L_x_59:
        /* <DEDUP_REMOVED lines=10> */
[----:B------:R-:W-:Y:S01]  /*bc70*/  SHF.L.U32 R2, R23, 0x1f, RZ ;  /* 0x0000001f17027819 */ /* 0x000fe200000006ff */
[----:B------:R-:W-:Y:S01]  /*bc80*/  IMAD R3, R16, 0x8, R8 ;  /* 0x0000000810037824 */ /* 0x000fe200078e0208 */
[----:B------:R-:W-:Y:S03]  /*bc90*/  BSSY B1, `(.L_x_60) ;  /* 0x0000003000017945 */ /* 0x000fe60003800000 */
[----:B------:R-:W0:Y:S02]  /*bca0*/  SYNCS.PHASECHK.TRANS64.TRYWAIT P0, [R3+URZ+0x60], R2 ;  /* 0x00006002030075a7 */ /* 0x000e24000800017f */
[----:B0-----:R-:W-:Y:S05]  /*bcb0*/  @!P0 BRA `(.L_x_61) ;  /* 0x0000002c00ec8947 */ /* 0x001fea0003800000 */
.L_x_148:
[----:B------:R-:W-:Y:S05]  /*bcc0*/  BSYNC B1 ;  /* 0x0000000000017941 */ /* 0x000fea0003800000 */
.L_x_60:
[----:B------:R-:W-:Y:S01]  /*bcd0*/  BSSY B1, `(.L_x_62) ;  /* 0x000000c000017945 */ /* 0x000fe20003800000 */
[----:B0-----:R-:W-:Y:S02]  /*bce0*/  IMAD.MOV.U32 R2, RZ, RZ, 0x0 ;  /* 0x00000000ff027424 */ /* 0x001fe400078e00ff */
[----:B------:R-:W-:Y:S01]  /*bcf0*/  IMAD.MOV.U32 R3, RZ, RZ, 0x14f00000 ;  /* 0x14f00000ff037424 */ /* 0x000fe200078e00ff */
[----:B------:R-:W-:Y:S06]  /*bd00*/  @P1 BRA `(.L_x_63) ;  /* 0x0000000000201947 */ /* 0x000fec0003800000 */
[----:B------:R-:W0:Y:S01]  /*bd10*/  S2R R4, SR_TID.X ;  /* 0x0000000000047919 */ /* 0x000e220000002100 */
[----:B------:R-:W-:Y:S01]  /*bd20*/  IMAD.MOV.U32 R11, RZ, RZ, 0x6c00 ;  /* 0x00006c00ff0b7424 */ /* 0x000fe200078e00ff */
[----:B0-----:R-:W-:Y:S02]  /*bd30*/  LOP3.LUT R13, R4, 0x1f, RZ, 0xc0, !PT ;  /* 0x0000001f040d7812 */ /* 0x001fe400078ec0ff */
[----:B------:R-:W-:Y:S02]  /*bd40*/  LEA R4, R16, UR36, 0x3 ;  /* 0x0000002410047c11 */ /* 0x000fe4000f8e18ff */
[----:B------:R-:W-:Y:S02]  /*bd50*/  ISETP.NE.AND P0, PT, R13, RZ, PT ;  /* 0x000000ff0d00720c */ /* 0x000fe40003f05270 */
[----:B------:R0:W-:Y:S11]  /*bd60*/  SYNCS.ARRIVE.TRANS64 RZ, [R4+URZ+0x31c50], R11 ;  /* 0x031c500b04ff79a7 */ /* 0x0001f6000800003f */
[----:B0-----:R-:W-:Y:S05]  /*bd70*/  @!P0 BRA `(.L_x_63) ;  /* 0x0000000000048947 */ /* 0x001fea0003800000 */
[----:B------:R-:W-:Y:S01]  /*bd80*/  BPT.TRAP 0x1 ;  /* 0x000000040000795c */ /* 0x000fe20000300000 */
.L_x_63:
[----:B------:R-:W-:Y:S05]  /*bd90*/  BSYNC B1 ;  /* 0x0000000000017941 */ /* 0x000fea0003800000 */
.L_x_62:
[----:B------:R-:W-:Y:S01]  /*bda0*/  R2UR UR6, R2 ;  /* 0x00000000020672ca */ /* 0x000fe200000e0000 */
[C---:B------:R-:W-:Y:S01]  /*bdb0*/  IMAD R11, R16.reuse, 0x6c00, R9 ;  /* 0x00006c00100b7824 */ /* 0x040fe200078e0209 */
[----:B------:R-:W-:Y:S01]  /*bdc0*/  R2UR UR7, R3 ;  /* 0x00000000030772ca */ /* 0x000fe200000e0000 */
[----:B------:R-:W-:Y:S01]  /*bdd0*/  UIADD3 UR4, UP0, UR38, 0x470, URZ ;  /* 0x0000047026047890 */ /* 0x000fe2000ff1e03f */
[----:B------:R-:W-:Y:S01]  /*bde0*/  LEA R4, R16, UR36, 0x3 ;  /* 0x0000002410047c11 */ /* 0x000fe2000f8e18ff */
[----:B------:R-:W-:Y:S01]  /*bdf0*/  VIADD R13, R11, 0x200 ;  /* 0x000002000b0d7836 */ /* 0x000fe20000000000 */
[----:B------:R-:W-:Y:S01]  /*be00*/  R2UR UR10, R12 ;  /* 0x000000000c0a72ca */ /* 0x000fe200000e0000 */
[----:B------:R-:W-:Y:S01]  /*be10*/  IMAD R12, R24, 0x90, RZ ;  /* 0x00000090180c7824 */ /* 0x000fe200078e02ff */
[----:B------:R-:W-:Y:S01]  /*be20*/  PLOP3.LUT P0, PT, PT, PT, PT, 0x80, 0x0 ;  /* 0x000000000000781c */ /* 0x000fe20003f0f070 */
[----:B------:R-:W-:Y:S01]  /*be30*/  VIADD R4, R4, 0x31c50 ;  /* 0x00031c5004047836 */ /* 0x000fe20000000000 */
[----:B------:R-:W-:-:S12]  /*be40*/  UIADD3.X UR5, URZ, UR39, URZ, UP0, !UPT ;  /* 0x000000273f057290 */ /* 0x000fd800087fe43f */
.L_x_64:
        /* <DEDUP_REMOVED lines=10> */
[----:B------:R-:W-:Y:S01]  /*bef0*/  R2UR UR10, R15 ;  /* 0x000000000f0a72ca */ /* 0x000fe200000e0000 */
[----:B------:R-:W-:Y:S01]  /*bf00*/  VIADD R13, R11, 0x2600 ;  /* 0x000026000b0d7836 */ /* 0x000fe20000000000 */
[----:B------:R-:W-:Y:S02]  /*bf10*/  R2UR UR6, R2 ;  /* 0x00000000020672ca */ /* 0x000fe400000e0000 */
[----:B------:R-:W-:Y:S02]  /*bf20*/  R2UR UR7, R3 ;  /* 0x00000000030772ca */ /* 0x000fe400000e0000 */
[----:B------:R-:W-:-:S13]  /*bf30*/  PLOP3.LUT P0, PT, PT, PT, PT, 0x80, 0x0 ;  /* 0x000000000000781c */ /* 0x000fda0003f0f070 */
.L_x_65:
        /* <DEDUP_REMOVED lines=15> */
.L_x_66:
        /* <DEDUP_REMOVED lines=10> */
[----:B------:R-:W-:Y:S02]  /*c0d0*/  IMAD.MOV.U32 R18, RZ, RZ, R5 ;  /* 0x000000ffff127224 */ /* 0x000fe400078e0005 */
[----:B------:R-:W-:-:S07]  /*c0e0*/  IMAD.MOV.U32 R24, RZ, RZ, R0 ;  /* 0x000000ffff187224 */ /* 0x000fce00078e0000 */
.L_x_51:
[----:B------:R-:W-:Y:S05]  /*c0f0*/  BSYNC B0 ;  /* 0x0000000000007941 */ /* 0x000fea0003800000 */
.L_x_50:
[----:B------:R-:W2:Y:S01]  /*c100*/  LDL.LU R0, [R1] ;  /* 0x0000000001007983 */ /* 0x000ea20000300800 */
[----:B------:R-:W-:Y:S02]  /*c110*/  IMAD.MOV.U32 R16, RZ, RZ, R7 ;  /* 0x000000ffff107224 */ /* 0x000fe400078e0007 */
[----:B------:R-:W-:Y:S02]  /*c120*/  IMAD.MOV.U32 R23, RZ, RZ, R10 ;  /* 0x000000ffff177224 */ /* 0x000fe400078e000a */
[----:B--2---:R-:W-:-:S07]  /*c130*/  VIADD R0, R0, 0xfffffffd ;  /* 0xfffffffd00007836 */ /* 0x004fce0000000000 */
.L_x_49:
[----:B------:R-:W-:Y:S01]  /*c140*/  IMAD.MOV R3, RZ, RZ, -R6 ;  /* 0x000000ffff037224 */ /* 0x000fe200078e0a06 */
[----:B------:R-:W-:Y:S04]  /*c150*/  BSSY B0, `(.L_x_48) ;  /* 0x0000160000007945 */ /* 0x000fe80003800000 */
[----:B------:R-:W-:-:S13]  /*c160*/  ISETP.NE.AND P0, PT, R28, R3, PT ;  /* 0x000000031c00720c */ /* 0x000fda0003f05270 */
[----:B------:R-:W-:Y:S05]  /*c170*/  @!P0 BRA `(.L_x_67) ;  /* 0x0000001400748947 */ /* 0x000fea0003800000 */
[----:B------:R-:W-:-:S07]  /*c180*/  IMAD.MOV.U32 R4, RZ, RZ, R18 ;  /* 0x000000ffff047224 */ /* 0x000fce00078e0012 */
.L_x_102:
        /* <DEDUP_REMOVED lines=22> */
[----:B------:R-:W-:Y:S01]  /*c2f0*/  IMAD.WIDE.U32 R2, R22, UR4, R2 ;  /* 0x0000000416027c25 */ /* 0x000fe2000f8e0002 */
[----:B------:R-:W-:-:S03]  /*c300*/  ULDC.64 UR4, c[0x0][0x418] ;  /* 0x0001060000047ab9 */ /* 0x000fc60000000a00 */
[----:B------:R-:W-:Y:S01]  /*c310*/  IMAD.IADD R3, R4, 0x1, R3 ;  /* 0x0000000104037824 */ /* 0x000fe200078e0203 */
[----:B------:R-:W-:Y:S01]  /*c320*/  LEA R4, P0, R2, UR4, 0x2 ;  /* 0x0000000402047c11 */ /* 0x000fe2000f8010ff */
[----:B------:R-:W-:-:S03]  /*c330*/  IMAD R10, R5, R10, R0 ;  /* 0x0000000a050a7224 */ /* 0x000fc600078e0200 */
[----:B------:R-:W-:-:S05]  /*c340*/  LEA.HI.X R5, R2, UR5, R3, 0x2, P0 ;  /* 0x0000000502057c11 */ /* 0x000fca00080f1403 */
[----:B------:R0:W5:Y:S04]  /*c350*/  LDG.E R4, desc[UR60][R4.64] ;  /* 0x0000003c04047981 */ /* 0x000168000c1e1900 */
.L_x_70:
[----:B------:R-:W-:Y:S01]  /*c360*/  LEA R3, R6, UR36, 0x3 ;  /* 0x0000002406037c11 */ /* 0x000fe2000f8e18ff */
[----:B------:R-:W-:Y:S01]  /*c370*/  BSSY B2, `(.L_x_71) ;  /* 0x0000004000027945 */ /* 0x000fe20003800000 */
[----:B------:R-:W-:-:S04]  /*c380*/  SHF.L.U32 R2, R7, 0x1f, RZ ;  /* 0x0000001f07027819 */ /* 0x000fc800000006ff */
[----:B------:R-:W1:Y:S02]  /*c390*/  SYNCS.PHASECHK.TRANS64.TRYWAIT P0, [R3+URZ+0x31c40], R2 ;  /* 0x031c4002030075a7 */ /* 0x000e64000800017f */
[----:B-1----:R-:W-:Y:S05]  /*c3a0*/  @!P0 BRA `(.L_x_72) ;  /* 0x0000002800448947 */ /* 0x002fea0003800000 */
.L_x_149:
[----:B------:R-:W-:Y:S05]  /*c3b0*/  BSYNC B2 ;  /* 0x0000000000027941 */ /* 0x000fea0003800000 */
.L_x_71:
        /* <DEDUP_REMOVED lines=12> */
.L_x_74:
[----:B------:R-:W-:Y:S05]  /*c480*/  BSYNC B2 ;  /* 0x0000000000027941 */ /* 0x000fea0003800000 */
.L_x_73:
        /* <DEDUP_REMOVED lines=11> */
.L_x_75:
        /* <DEDUP_REMOVED lines=16> */
.L_x_76:
        /* <DEDUP_REMOVED lines=16> */
.L_x_77:
        /* <DEDUP_REMOVED lines=15> */
.L_x_150:
[----:B------:R-:W-:Y:S05]  /*c830*/  BSYNC B2 ;  /* 0x0000000000027941 */ /* 0x000fea0003800000 */
.L_x_78:
[----:B------:R-:W-:Y:S01]  /*c840*/  BSSY B2, `(.L_x_80) ;  /* 0x000000b000027945 */ /* 0x000fe20003800000 */
[----:B------:R-:W-:Y:S02]  /*c850*/  IMAD.MOV.U32 R2, RZ, RZ, 0x0 ;  /* 0x00000000ff027424 */ /* 0x000fe400078e00ff */
[----:B------:R-:W-:Y:S01]  /*c860*/  IMAD.MOV.U32 R3, RZ, RZ, 0x14f00000 ;  /* 0x14f00000ff037424 */ /* 0x000fe200078e00ff */
[----:B------:R-:W-:Y:S06]  /*c870*/  @P1 BRA `(.L_x_81) ;  /* 0x00000000001c1947 */ /* 0x000fec0003800000 */
[----:B------:R-:W1:Y:S02]  /*c880*/  S2R R14, SR_TID.X ;  /* 0x00000000000e7919 */ /* 0x000e640000002100 */
[----:B-1----:R-:W-:Y:S01]  /*c890*/  LOP3.LUT R15, R14, 0x1f, RZ, 0xc0, !PT ;  /* 0x0000001f0e0f7812 */ /* 0x002fe200078ec0ff */
[----:B------:R-:W-:-:S03]  /*c8a0*/  IMAD.MOV.U32 R14, RZ, RZ, 0x6c00 ;  /* 0x00006c00ff0e7424 */ /* 0x000fc600078e00ff */
[----:B------:R-:W-:Y:S01]  /*c8b0*/  ISETP.NE.AND P0, PT, R15, RZ, PT ;  /* 0x000000ff0f00720c */ /* 0x000fe20003f05270 */
[----:B------:R1:W-:-:S12]  /*c8c0*/  SYNCS.ARRIVE.TRANS64 RZ, [R13+URZ+0x50], R14 ;  /* 0x0000500e0dff79a7 */ /* 0x0003d8000800003f */
[----:B-1----:R-:W-:Y:S05]  /*c8d0*/  @!P0 BRA `(.L_x_81) ;  /* 0x0000000000048947 */ /* 0x002fea0003800000 */
[----:B------:R-:W-:Y:S01]  /*c8e0*/  BPT.TRAP 0x1 ;  /* 0x000000040000795c */ /* 0x000fe20000300000 */
.L_x_81:
[----:B------:R-:W-:Y:S05]  /*c8f0*/  BSYNC B2 ;  /* 0x0000000000027941 */ /* 0x000fea0003800000 */
.L_x_80:
[----:B------:R-:W-:Y:S01]  /*c900*/  R2UR UR6, R2 ;  /* 0x00000000020672ca */ /* 0x000fe200000e0000 */
[----:B------:R-:W-:Y:S01]  /*c910*/  IMAD R16, R16, 0x6c00, R9 ;  /* 0x00006c0010107824 */ /* 0x000fe200078e0209 */
[----:B------:R-:W-:Y:S01]  /*c920*/  R2UR UR7, R3 ;  /* 0x00000000030772ca */ /* 0x000fe200000e0000 */
[----:B------:R-:W-:Y:S01]  /*c930*/  UIADD3 UR4, UP0, UR38, 0x470, URZ ;  /* 0x0000047026047890 */ /* 0x000fe2000ff1e03f */
[----:B------:R-:W-:Y:S01]  /*c940*/  R2UR UR10, R5 ;  /* 0x00000000050a72ca */ /* 0x000fe200000e0000 */
[----:B------:R-:W-:Y:S01]  /*c950*/  IMAD R5, R24, 0x90, RZ ;  /* 0x0000009018057824 */ /* 0x000fe200078e02ff */
[----:B------:R-:W-:Y:S01]  /*c960*/  PLOP3.LUT P0, PT, PT, PT, PT, 0x80, 0x0 ;  /* 0x000000000000781c */ /* 0x000fe20003f0f070 */
[----:B0-----:R-:W-:Y:S01]  /*c970*/  VIADD R13, R13, 0x50 ;  /* 0x000000500d0d7836 */ /* 0x001fe20000000000 */
[----:B------:R-:W-:Y:S01]  /*c980*/  UIADD3.X UR5, URZ, UR39, URZ, UP0, !UPT ;  /* 0x000000273f057290 */ /* 0x000fe200087fe43f */
[----:B------:R-:W-:-:S11]  /*c990*/  VIADD R14, R16, 0x200 ;  /* 0x00000200100e7836 */ /* 0x000fd60000000000 */
.L_x_82:
        /* <DEDUP_REMOVED lines=10> */
[----:B------:R-:W-:Y:S02]  /*ca40*/  R2UR UR6, R2 ;  /* 0x00000000020672ca */ /* 0x000fe400000e0000 */
[----:B------:R-:W-:Y:S02]  /*ca50*/  R2UR UR7, R3 ;  /* 0x00000000030772ca */ /* 0x000fe400000e0000 */
[----:B------:R-:W-:Y:S01]  /*ca60*/  R2UR UR10, R11 ;  /* 0x000000000b0a72ca */ /* 0x000fe200000e0000 */
[----:B------:R-:W-:Y:S01]  /*ca70*/  VIADD R11, R16, 0x2600 ;  /* 0x00002600100b7836 */ /* 0x000fe20000000000 */
[----:B------:R-:W-:-:S13]  /*ca80*/  PLOP3.LUT P0, PT, PT, PT, PT, 0x80, 0x0 ;  /* 0x000000000000781c */ /* 0x000fda0003f0f070 */
.L_x_83:
        /* <DEDUP_REMOVED lines=15> */
.L_x_84:
        /* <DEDUP_REMOVED lines=12> */
.L_x_69:
[----:B------:R-:W-:Y:S05]  /*cc40*/  BSYNC B1 ;  /* 0x0000000000017941 */ /* 0x000fea0003800000 */
.L_x_68:
        /* <DEDUP_REMOVED lines=9> */
[----:B------:R-:W-:-:S12]  /*cce0*/  VIADD R10, R0, 0xffffffff ;  /* 0xffffffff000a7836 */ /* 0x000fd80000000000 */
[----:B------:R-:W-:Y:S05]  /*ccf0*/  @!P1 BRA `(.L_x_87) ;  /* 0x0000000000489947 */ /* 0x000fea0003800000 */
[----:B------:R-:W0:Y:S01]  /*cd00*/  LDC R4, c[0x0][0x43c] ;  /* 0x00010f00ff047b82 */ /* 0x000e220000000800 */
[----:B------:R-:W-:Y:S01]  /*cd10*/  ULDC.64 UR4, c[0x0][0x428] ;  /* 0x00010a0000047ab9 */ /* 0x000fe20000000a00 */
[----:B0-----:R-:W-:-:S13]  /*cd20*/  ISETP.NE.AND P0, PT, R4, 0x1, PT ;  /* 0x000000010400780c */ /* 0x001fda0003f05270 */
[----:B------:R-:W0:Y:S02]  /*cd30*/  @P0 LDC.64 R2, c[0x0][0x440] ;  /* 0x00011000ff020b82 */ /* 0x000e240000000a00 */
[----:B0-----:R-:W-:-:S04]  /*cd40*/  @P0 IMAD.HI.U32 R5, R10, R2, RZ ;  /* 0x000000020a050227 */ /* 0x001fc800078e00ff */
[----:B------:R-:W-:Y:S01]  /*cd50*/  IMAD.MOV.U32 R2, RZ, RZ, R10 ;  /* 0x000000ffff027224 */ /* 0x000fe200078e000a */
[----:B------:R-:W-:-:S05]  /*cd60*/  @P0 SHF.R.U32.HI R2, RZ, R3, R5 ;  /* 0x00000003ff020219 */ /* 0x000fca0000011605 */
[----:B------:R-:W-:-:S04]  /*cd70*/  IMAD.MOV R3, RZ, RZ, -R2 ;  /* 0x000000ffff037224 */ /* 0x000fc800078e0a02 */
[----:B------:R-:W-:Y:S01]  /*cd80*/  IMAD R10, R4, R3, R10 ;  /* 0x00000003040a7224 */ /* 0x000fe200078e020a */
[----:B------:R-:W-:Y:S01]  /*cd90*/  SHF.R.S32.HI R3, RZ, 0x1f, R2 ;  /* 0x0000001fff037819 */ /* 0x000fe20000011402 */
[----:B------:R-:W-:-:S04]  /*cda0*/  IMAD R4, R25, UR4, RZ ;  /* 0x0000000419047c24 */ /* 0x000fc8000f8e02ff */
[C---:B------:R-:W-:Y:S02]  /*cdb0*/  IMAD R4, R22.reuse, UR5, R4 ;  /* 0x0000000516047c24 */ /* 0x040fe4000f8e0204 */
[----:B------:R-:W-:Y:S01]  /*cdc0*/  IMAD.WIDE.U32 R2, R22, UR4, R2 ;  /* 0x0000000416027c25 */ /* 0x000fe2000f8e0002 */
[----:B------:R-:W-:-:S03]  /*cdd0*/  ULDC.64 UR4, c[0x0][0x418] ;  /* 0x0001060000047ab9 */ /* 0x000fc60000000a00 */
[----:B------:R-:W-:Y:S01]  /*cde0*/  IMAD.IADD R3, R4, 0x1, R3 ;  /* 0x0000000104037824 */ /* 0x000fe200078e0203 */
[----:B------:R-:W-:-:S04]  /*cdf0*/  LEA R4, P0, R2, UR4, 0x2 ;  /* 0x0000000402047c11 */ /* 0x000fc8000f8010ff */
[----:B------:R-:W-:-:S05]  /*ce00*/  LEA.HI.X R5, R2, UR5, R3, 0x2, P0 ;  /* 0x0000000502057c11 */ /* 0x000fca00080f1403 */
[----:B------:R0:W5:Y:S04]  /*ce10*/  LDG.E R4, desc[UR60][R4.64] ;  /* 0x0000003c04047981 */ /* 0x000168000c1e1900 */
.L_x_87:
[----:B------:R-:W-:Y:S01]  /*ce20*/  LEA R2, R16, UR36, 0x3 ;  /* 0x0000002410027c11 */ /* 0x000fe2000f8e18ff */
[----:B------:R-:W-:Y:S01]  /*ce30*/  BSSY B2, `(.L_x_88) ;  /* 0x0000004000027945 */ /* 0x000fe20003800000 */
[----:B------:R-:W-:-:S04]  /*ce40*/  SHF.L.U32 R3, R23, 0x1f, RZ ;  /* 0x0000001f17037819 */ /* 0x000fc800000006ff */
[----:B------:R-:W1:Y:S02]  /*ce50*/  SYNCS.PHASECHK.TRANS64.TRYWAIT P0, [R2+URZ+0x31c40], R3 ;  /* 0x031c4003020075a7 */ /* 0x000e64000800017f */
[----:B-1----:R-:W-:Y:S05]  /*ce60*/  @!P0 BRA `(.L_x_89) ;  /* 0x0000001c00bc8947 */ /* 0x002fea0003800000 */
.L_x_151:
[----:B------:R-:W-:Y:S05]  /*ce70*/  BSYNC B2 ;  /* 0x0000000000027941 */ /* 0x000fea0003800000 */
.L_x_88:
        /* <DEDUP_REMOVED lines=12> */
.L_x_91:
[----:B------:R-:W-:Y:S05]  /*cf40*/  BSYNC B2 ;  /* 0x0000000000027941 */ /* 0x000fea0003800000 */
.L_x_90:
[----:B------:R-:W-:Y:S01]  /*cf50*/  IMAD.MOV.U32 R5, RZ, RZ, RZ ;  /* 0x000000ffff057224 */ /* 0x000fe200078e00ff */
[----:B------:R-:W-:Y:S01]  /*cf60*/  UIADD3 UR4, UP0, UR38, 0x370, URZ ;  /* 0x0000037026047890 */ /* 0x000fe2000ff1e03f */
[C---:B-1----:R-:W-:Y:S01]  /*cf70*/  IMAD R3, R16.reuse, 0x8, R8 ;  /* 0x0000000810037824 */ /* 0x042fe200078e0208 */
[----:B------:R-:W-:Y:S01]  /*cf80*/  PLOP3.LUT P0, PT, PT, PT, PT, 0x80, 0x0 ;  /* 0x000000000000781c */ /* 0x000fe20003f0f070 */
[----:B------:R-:W-:Y:S01]  /*cf90*/  IMAD R13, R16, 0x6c00, R9 ;  /* 0x00006c00100d7824 */ /* 0x000fe200078e0209 */
[----:B------:R-:W-:Y:S01]  /*cfa0*/  R2UR UR10, R5 ;  /* 0x00000000050a72ca */ /* 0x000fe200000e0000 */
[----:B------:R-:W-:Y:S01]  /*cfb0*/  VIADD R3, R3, 0x30 ;  /* 0x0000003003037836 */ /* 0x000fe20000000000 */
[----:B------:R-:W-:Y:S01]  /*cfc0*/  UIADD3.X UR5, URZ, UR39, URZ, UP0, !UPT ;  /* 0x000000273f057290 */ /* 0x000fe200087fe43f */
[----:B------:R-:W-:Y:S01]  /*cfd0*/  IMAD R2, R10, 0x90, RZ ;  /* 0x000000900a027824 */ /* 0x000fe200078e02ff */
[----:B------:R-:W-:Y:S01]  /*cfe0*/  UMOV UR6, 0x0 ;  /* 0x0000000000067882 */ /* 0x000fe20000000000 */
[----:B------:R-:W-:Y:S01]  /*cff0*/  VIADD R11, R13, 0x16a00 ;  /* 0x00016a000d0b7836 */ /* 0x000fe20000000000 */
[----:B------:R-:W-:-:S09]  /*d000*/  UMOV UR7, 0x14f00000 ;  /* 0x14f0000000077882 */ /* 0x000fd20000000000 */
.L_x_92:
        /* <DEDUP_REMOVED lines=16> */
.L_x_93:
        /* <DEDUP_REMOVED lines=16> */
.L_x_94:
        /* <DEDUP_REMOVED lines=15> */
.L_x_152:
[----:B------:R-:W-:Y:S05]  /*d300*/  BSYNC B2 ;  /* 0x0000000000027941 */ /* 0x000fea0003800000 */
.L_x_95:
[----:B------:R-:W-:Y:S01]  /*d310*/  BSSY B2, `(.L_x_97) ;  /* 0x000000b000027945 */ /* 0x000fe20003800000 */
[----:B0-----:R-:W-:Y:S02]  /*d320*/  IMAD.MOV.U32 R2, RZ, RZ, 0x0 ;  /* 0x00000000ff027424 */ /* 0x001fe400078e00ff */
[----:B------:R-:W-:Y:S01]  /*d330*/  IMAD.MOV.U32 R3, RZ, RZ, 0x14f00000 ;  /* 0x14f00000ff037424 */ /* 0x000fe200078e00ff */
[----:B------:R-:W-:Y:S06]  /*d340*/  @P1 BRA `(.L_x_98) ;  /* 0x00000000001c1947 */ /* 0x000fec0003800000 */
[----:B------:R-:W0:Y:S02]  /*d350*/  S2R R13, SR_TID.X ;  /* 0x00000000000d7919 */ /* 0x000e240000002100 */
[----:B0-----:R-:W-:Y:S01]  /*d360*/  LOP3.LUT R14, R13, 0x1f, RZ, 0xc0, !PT ;  /* 0x0000001f0d0e7812 */ /* 0x001fe200078ec0ff */
[----:B------:R-:W-:-:S03]  /*d370*/  IMAD.MOV.U32 R13, RZ, RZ, 0x6c00 ;  /* 0x00006c00ff0d7424 */ /* 0x000fc600078e00ff */
[----:B------:R-:W-:Y:S01]  /*d380*/  ISETP.NE.AND P0, PT, R14, RZ, PT ;  /* 0x000000ff0e00720c */ /* 0x000fe20003f05270 */
[----:B------:R0:W-:-:S12]  /*d390*/  SYNCS.ARRIVE.TRANS64 RZ, [R7+URZ+0x50], R13 ;  /* 0x0000500d07ff79a7 */ /* 0x0001d8000800003f */
[----:B0-----:R-:W-:Y:S05]  /*d3a0*/  @!P0 BRA `(.L_x_98) ;  /* 0x0000000000048947 */ /* 0x001fea0003800000 */
[----:B------:R-:W-:Y:S01]  /*d3b0*/  BPT.TRAP 0x1 ;  /* 0x000000040000795c */ /* 0x000fe20000300000 */
.L_x_98:
[----:B------:R-:W-:Y:S05]  /*d3c0*/  BSYNC B2 ;  /* 0x0000000000027941 */ /* 0x000fea0003800000 */
.L_x_97:
[----:B------:R-:W-:Y:S01]  /*d3d0*/  R2UR UR6, R2 ;  /* 0x00000000020672ca */ /* 0x000fe200000e0000 */
[----:B------:R-:W-:Y:S01]  /*d3e0*/  IMAD R6, R6, 0x6c00, R9 ;  /* 0x00006c0006067824 */ /* 0x000fe200078e0209 */
[----:B------:R-:W-:Y:S01]  /*d3f0*/  R2UR UR7, R3 ;  /* 0x00000000030772ca */ /* 0x000fe200000e0000 */
[----:B------:R-:W-:Y:S01]  /*d400*/  UIADD3 UR4, UP0, UR38, 0x470, URZ ;  /* 0x0000047026047890 */ /* 0x000fe2000ff1e03f */
[----:B------:R-:W-:Y:S01]  /*d410*/  R2UR UR10, R5 ;  /* 0x00000000050a72ca */ /* 0x000fe200000e0000 */
[----:B------:R-:W-:Y:S01]  /*d420*/  IMAD R5, R24, 0x90, RZ ;  /* 0x0000009018057824 */ /* 0x000fe200078e02ff */
[----:B------:R-:W-:Y:S01]  /*d430*/  PLOP3.LUT P0, PT, PT, PT, PT, 0x80, 0x0 ;  /* 0x000000000000781c */ /* 0x000fe20003f0f070 */
[----:B------:R-:W-:Y:S01]  /*d440*/  VIADD R7, R7, 0x50 ;  /* 0x0000005007077836 */ /* 0x000fe20000000000 */
[----:B------:R-:W-:Y:S01]  /*d450*/  UIADD3.X UR5, URZ, UR39, URZ, UP0, !UPT ;  /* 0x000000273f057290 */ /* 0x000fe200087fe43f */
[----:B------:R-:W-:-:S11]  /*d460*/  VIADD R13, R6, 0x200 ;  /* 0x00000200060d7836 */ /* 0x000fd60000000000 */
.L_x_99:
        /* <DEDUP_REMOVED lines=15> */
.L_x_100:
        /* <DEDUP_REMOVED lines=15> */
.L_x_101:
        /* <DEDUP_REMOVED lines=12> */
.L_x_86:
[----:B------:R-:W-:Y:S05]  /*d710*/  BSYNC B1 ;  /* 0x0000000000017941 */ /* 0x000fea0003800000 */
.L_x_85:
[C---:B------:R-:W-:Y:S01]  /*d720*/  ISETP.GT.AND P0, PT, R0.reuse, 0x1, PT ;  /* 0x000000010000780c */ /* 0x040fe20003f04270 */
[----:B------:R-:W-:-:S12]  /*d730*/  VIADD R0, R0, 0xfffffffe ;  /* 0xfffffffe00007836 */ /* 0x000fd80000000000 */
[----:B------:R-:W-:Y:S05]  /*d740*/  @P0 BRA `(.L_x_102) ;  /* 0xffffffe800900947 */ /* 0x000fea000383ffff */
.L_x_67:
[----:B------:R-:W-:Y:S05]  /*d750*/  BSYNC B0 ;  /* 0x0000000000007941 */ /* 0x000fea0003800000 */
.L_x_48:
[----:B------:R-:W-:Y:S01]  /*d760*/  LOP3.LUT P0, RZ, R19, 0x2, RZ, 0xc0, !PT ;  /* 0x0000000213ff7812 */ /* 0x000fe2000780c0ff */
[----:B------:R-:W-:-:S12]  /*d770*/  BSSY B0, `(.L_x_103) ;  /* 0x0000047000007945 */ /* 0x000fd80003800000 */
[----:B------:R-:W-:Y:S05]  /*d780*/  @!P0 BRA `(.L_x_104) ;  /* 0x0000000400148947 */ /* 0x000fea0003800000 */
[----:B0-----:R-:W0:Y:S01]  /*d790*/  S2R R0, SR_TID.X ;  /* 0x0000000000007919 */ /* 0x001e220000002100 */
[----:B------:R-:W-:Y:S01]  /*d7a0*/  LEA R3, R16, UR36, 0x3 ;  /* 0x0000002410037c11 */ /* 0x000fe2000f8e18ff */
[----:B------:R-:W-:Y:S01]  /*d7b0*/  BSSY B1, `(.L_x_105) ;  /* 0x0000006000017945 */ /* 0x000fe20003800000 */
[----:B0-----:R-:W-:Y:S02]  /*d7c0*/  LOP3.LUT R2, R0, 0x7f, RZ, 0xc0, !PT ;  /* 0x0000007f00027812 */ /* 0x001fe400078ec0ff */
[----:B------:R-:W-:Y:S02]  /*d7d0*/  SHF.L.U32 R0, R23, 0x1f, RZ ;  /* 0x0000001f17007819 */ /* 0x000fe400000006ff */
[----:B------:R-:W-:Y:S02]  /*d7e0*/  ISETP.NE.AND P1, PT, R2, RZ, PT ;  /* 0x000000ff0200720c */ /* 0x000fe40003f25270 */
[----:B------:R-:W0:Y:S02]  /*d7f0*/  SYNCS.PHASECHK.TRANS64.TRYWAIT P0, [R3+URZ+0x31c60], R0 ;  /* 0x031c6000030075a7 */ /* 0x000e24000800017f */
[----:B0-----:R-:W-:Y:S09]  /*d800*/  @!P0 BRA `(.L_x_106) ;  /* 0x00000014007c8947 */ /* 0x001ff20003800000 */
.L_x_153:
[----:B------:R-:W-:Y:S05]  /*d810*/  BSYNC B1 ;  /* 0x0000000000017941 */ /* 0x000fea0003800000 */
.L_x_105:
[----:B------:R-:W-:Y:S04]  /*d820*/  BSSY B1, `(.L_x_107) ;  /* 0x0000009000017945 */ /* 0x000fe80003800000 */
        /* <DEDUP_REMOVED lines=8> */
.L_x_108:
[----:B------:R-:W-:Y:S05]  /*d8b0*/  BSYNC B1 ;  /* 0x0000000000017941 */ /* 0x000fea0003800000 */
.L_x_107:
[----:B------:R-:W-:Y:S01]  /*d8c0*/  IMAD R9, R16, 0x6c00, R9 ;  /* 0x00006c0010097824 */ /* 0x000fe200078e0209 */
[----:B------:R-:W-:Y:S01]  /*d8d0*/  UIADD3 UR4, UP0, UR38, 0x470, URZ ;  /* 0x0000047026047890 */ /* 0x000fe2000ff1e03f */
[----:B0-----:R-:W-:Y:S01]  /*d8e0*/  VIADD R0, R3, 0x31c50 ;  /* 0x00031c5003007836 */ /* 0x001fe20000000000 */
[----:B------:R-:W-:Y:S01]  /*d8f0*/  PLOP3.LUT P0, PT, PT, PT, PT, 0x80, 0x0 ;  /* 0x000000000000781c */ /* 0x000fe20003f0f070 */
[----:B------:R-:W-:Y:S01]  /*d900*/  IMAD R3, R24, 0x90, RZ ;  /* 0x0000009018037824 */ /* 0x000fe200078e02ff */
[----:B------:R-:W-:Y:S01]  /*d910*/  UIADD3.X UR5, URZ, UR39, URZ, UP0, !UPT ;  /* 0x000000273f057290 */ /* 0x000fe200087fe43f */
[----:B------:R-:W-:Y:S01]  /*d920*/  VIADD R2, R9, 0x200 ;  /* 0x0000020009027836 */ /* 0x000fe20000000000 */
[----:B------:R-:W-:Y:S01]  /*d930*/  UMOV UR6, 0x0 ;  /* 0x0000000000067882 */ /* 0x000fe20000000000 */
[----:B------:R-:W-:Y:S01]  /*d940*/  UMOV UR7, 0x14f00000 ;  /* 0x14f0000000077882 */ /* 0x000fe20000000000 */
[----:B------:R-:W-:-:S08]  /*d950*/  UMOV UR10, URZ ;  /* 0x0000003f000a7c82 */ /* 0x000fd00008000000 */
.L_x_109:
        /* <DEDUP_REMOVED lines=10> */
[----:B------:R-:W-:Y:S01]  /*da00*/  PLOP3.LUT P0, PT, PT, PT, PT, 0x80, 0x0 ;  /* 0x000000000000781c */ /* 0x000fe20003f0f070 */
[----:B------:R-:W-:Y:S01]  /*da10*/  VIADD R2, R9, 0x2600 ;  /* 0x0000260009027836 */ /* 0x000fe20000000000 */
[----:B------:R-:W-:Y:S01]  /*da20*/  UMOV UR6, 0x0 ;  /* 0x0000000000067882 */ /* 0x000fe20000000000 */
[----:B------:R-:W-:Y:S01]  /*da30*/  UMOV UR7, 0x14f00000 ;  /* 0x14f0000000077882 */ /* 0x000fe20000000000 */
[----:B------:R-:W-:-:S09]  /*da40*/  UMOV UR10, 0x20 ;  /* 0x00000020000a7882 */ /* 0x000fd20000000000 */
.L_x_110:
        /* <DEDUP_REMOVED lines=15> */
.L_x_111:
        /* <DEDUP_REMOVED lines=9> */
[----:B-1----:R-:W-:Y:S05]  /*dbd0*/  @P0 BRA.U.ANY `(.L_x_111) ;  /* 0xfffffffd00d80947 */ /* 0x002fea000393ffff */
.L_x_104:
[----:B------:R-:W-:Y:S05]  /*dbe0*/  BSYNC B0 ;  /* 0x0000000000007941 */ /* 0x000fea0003800000 */
.L_x_103:
[----:B------:R-:W2:Y:S01]  /*dbf0*/  LDL.LU R4, [R1+0x4] ;  /* 0x0000040001047983 */ /* 0x000ea20000300800 */
[----:B------:R-:W-:-:S03]  /*dc00*/  ULDC UR4, c[0x0][0xc34] ;  /* 0x00030d0000047ab9 */ /* 0x000fc60000000800 */
[----:B------:R-:W3:Y:S01]  /*dc10*/  LDL.LU R2, [R1+0x18] ;  /* 0x0000180001027983 */ /* 0x000ee20000300800 */
[----:B------:R-:W-:-:S05]  /*dc20*/  VIADD R16, R16, 0x1 ;  /* 0x0000000110107836 */ /* 0x000fca0000000000 */
[----:B------:R-:W-:-:S04]  /*dc30*/  ISETP.NE.AND P0, PT, R16, 0x2, PT ;  /* 0x000000021000780c */ /* 0x000fc80003f05270 */
[----:B0-----:R-:W-:Y:S02]  /*dc40*/  SEL R0, RZ, 0x1, P0 ;  /* 0x00000001ff007807 */ /* 0x001fe40000000000 */
[----:B------:R-:W-:Y:S02]  /*dc50*/  SEL R16, R16, RZ, P0 ;  /* 0x000000ff10107207 */ /* 0x000fe40000000000 */
[----:B------:R-:W-:Y:S01]  /*dc60*/  LOP3.LUT R23, R23, R0, RZ, 0x3c, !PT ;  /* 0x0000000017177212 */ /* 0x000fe200078e3cff */
[----:B--2---:R-:W-:Y:S02]  /*dc70*/  VIADD R4, R4, UR37 ;  /* 0x0000002504047c36 */ /* 0x004fe40008000000 */
[----:B---3--:R-:W-:-:S03]  /*dc80*/  VIADD R2, R2, 0x1 ;  /* 0x0000000102027836 */ /* 0x008fc60000000000 */
[----:B------:R1:W-:Y:S01]  /*dc90*/  STL [R1+0x4], R4 ;  /* 0x0000040401007387 */ /* 0x0003e20000100800 */
[----:B------:R-:W-:-:S03]  /*dca0*/  ISETP.GE.AND P1, PT, R4, UR4, PT ;  /* 0x0000000404007c0c */ /* 0x000fc6000bf26270 */
[----:B------:R1:W-:Y:S10]  /*dcb0*/  STL [R1+0x18], R2 ;  /* 0x0000180201007387 */ /* 0x0003f40000100800 */
[----:B-1----:R-:W-:Y:S05]  /*dcc0*/  @!P1 BRA `(.L_x_112) ;  /* 0xffffffc000489947 */ /* 0x002fea000383ffff */
[----:B------:R-:W-:-:S07]  /*dcd0*/  LOP3.LUT R0, R2, 0x1, RZ, 0xc, !PT ;  /* 0x0000000102007812 */ /* 0x000fce00078e0cff */
.L_x_34:
[----:B------:R-:W0:Y:S01]  /*dce0*/  S2R R3, SR_CgaCtaId ;  /* 0x0000000000037919 */ /* 0x000e220000008800 */
[----:B------:R-:W-:Y:S01]  /*dcf0*/  MOV R2, 0x400 ;  /* 0x0000040000027802 */ /* 0x000fe20000000f00 */
[----:B------:R-:W-:Y:S01]  /*dd00*/  BSSY B0, `(.L_x_113) ;  /* 0x0000005000007945 */ /* 0x000fe20003800000 */
[----:B------:R-:W-:Y:S02]  /*dd10*/  SHF.L.U32 R0, R0, 0x1f, RZ ;  /* 0x0000001f00007819 */ /* 0x000fe400000006ff */
[----:B0-----:R-:W-:-:S04]  /*dd20*/  LEA R7, R3, R2, 0x18 ;  /* 0x0000000203077211 */ /* 0x001fc800078ec0ff */
[----:B------:R-:W0:Y:S02]  /*dd30*/  SYNCS.PHASECHK.TRANS64.TRYWAIT P0, [R7+URZ+0x31c20], R0 ;  /* 0x031c2000070075a7 */ /* 0x000e24000800017f */
[----:B0-----:R-:W-:Y:S05]  /*dd40*/  @!P0 BRA `(.L_x_114) ;  /* 0x0000001000408947 */ /* 0x001fea0003800000 */
.L_x_154:
[----:B------:R-:W-:Y:S05]  /*dd50*/  BSYNC B0 ;  /* 0x0000000000007941 */ /* 0x000fea0003800000 */
.L_x_113:
[----:B------:R-:W-:-:S03]  /*dd60*/  UMOV UR4, 0xffffffff ;  /* 0xffffffff00047882 */ /* 0x000fc60000000000 */
[----:B------:R-:W-:Y:S05]  /*dd70*/  BRA.DIV UR4, `(.L_x_115) ;  /* 0x0000001204487947 */ /* 0x000fea000b800000 */
[----:B0-----:R-:W0:Y:S02]  /*dd80*/  S2R R0, SR_TID.X ;  /* 0x0000000000007919 */ /* 0x001e240000002100 */
[----:B0-----:R-:W-:-:S04]  /*dd90*/  SHF.R.U32.HI R0, RZ, 0x5, R0 ;  /* 0x00000005ff007819 */ /* 0x001fc80000011600 */
[----:B------:R-:W-:-:S05]  /*dda0*/  LOP3.LUT R0, R0, 0x3, RZ, 0xc0, !PT ;  /* 0x0000000300007812 */ /* 0x000fca00078ec0ff */
[----:B------:R0:W1:Y:S02]  /*ddb0*/  SHFL.IDX PT, R14, R0, RZ, 0x1f ;  /* 0x00001fff000e7589 */ /* 0x00006400000e0000 */
.L_x_157:
[----:B-1----:R-:W-:Y:S01]  /*ddc0*/  ISETP.NE.AND P0, PT, R14, RZ, PT ;  /* 0x000000ff0e00720c */ /* 0x002fe20003f05270 */
[----:B------:R-:W-:-:S12]  /*ddd0*/  BSSY B0, `(.L_x_116) ;  /* 0x0000024000007945 */ /* 0x000fd80003800000 */
[----:B------:R-:W-:Y:S05]  /*dde0*/  @P0 BRA `(.L_x_117) ;  /* 0x0000000000880947 */ /* 0x000fea0003800000 */
[----:B------:R-:W-:-:S03]  /*ddf0*/  UMOV UR4, 0xffffffff ;  /* 0xffffffff00047882 */ /* 0x000fc60000000000 */
[----:B------:R-:W-:Y:S05]  /*de00*/  BRA.DIV UR4, `(.L_x_118) ;  /* 0x0000001204587947 */ /* 0x000fea000b800000 */
[----:B------:R-:W-:-:S13]  /*de10*/  ELECT P6, URZ, PT ;  /* 0x00000000003f782f */ /* 0x000fda00038c0000 */
.L_x_160:
[----:B------:R-:W-:Y:S05]  /*de20*/  @!P6 BRA `(.L_x_117) ;  /* 0x000000000078e947 */ /* 0x000fea0003800000 */
[----:B0-----:R-:W2:Y:S02]  /*de30*/  LDL.LU R0, [R1+0x24] ;  /* 0x0000240001007983 */ /* 0x001ea40000300800 */
[----:B--2---:R-:W-:-:S04]  /*de40*/  LOP3.LUT R0, R0, 0x2, RZ, 0xfc, !PT ;  /* 0x0000000200007812 */ /* 0x004fc800078efcff */
[----:B------:R-:W-:-:S13]  /*de50*/  ISETP.NE.AND P2, PT, R0, 0x3, PT ;  /* 0x000000030000780c */ /* 0x000fda0003f45270 */
[----:B------:R-:W-:Y:S05]  /*de60*/  @!P2 BRA `(.L_x_119) ;  /* 0x000000000004a947 */ /* 0x000fea0003800000 */
[----:B------:R-:W-:Y:S01]  /*de70*/  BPT.TRAP 0x1 ;  /* 0x000000040000795c */ /* 0x000fe20000300000 */
.L_x_119:
[----:B------:R-:W-:Y:S01]  /*de80*/  VIADD R3, R7, 0x31c40 ;  /* 0x00031c4007037836 */ /* 0x000fe20000000000 */
[----:B------:R-:W-:Y:S01]  /*de90*/  SHF.L.U32 R4, R23, 0x1f, RZ ;  /* 0x0000001f17047819 */ /* 0x000fe200000006ff */
[C---:B------:R-:W-:Y:S02]  /*dea0*/  VIADD R0, R16.reuse, 0x1 ;  /* 0x0000000110007836 */ /* 0x040fe40000000000 */
[----:B------:R-:W-:-:S03]  /*deb0*/  IMAD R5, R16, 0x8, R3 ;  /* 0x0000000810057824 */ /* 0x000fc600078e0203 */
[C---:B------:R-:W-:Y:S01]  /*dec0*/  ISETP.NE.AND P1, PT, R0.reuse, 0x2, PT ;  /* 0x000000020000780c */ /* 0x040fe20003f25270 */
[----:B------:R-:W0:Y:S03]  /*ded0*/  SYNCS.PHASECHK.TRANS64.TRYWAIT P0, [R5+URZ], R4 ;  /* 0x00000004050075a7 */ /* 0x000e26000800017f */
[----:B------:R-:W-:Y:S02]  /*dee0*/  SEL R2, RZ, 0x1, P1 ;  /* 0x00000001ff027807 */ /* 0x000fe40000800000 */
[----:B------:R-:W-:Y:S02]  /*def0*/  SEL R6, R0, RZ, P1 ;  /* 0x000000ff00067207 */ /* 0x000fe40000800000 */
[----:B------:R-:W-:-:S03]  /*df00*/  LOP3.LUT R0, R23, R2, RZ, 0x3c, !PT ;  /* 0x0000000217007212 */ /* 0x000fc600078e3cff */
[----:B------:R-:W-:Y:S01]  /*df10*/  IMAD R3, R6, 0x8, R3 ;  /* 0x0000000806037824 */ /* 0x000fe200078e0203 */
[----:B------:R-:W-:Y:S01]  /*df20*/  SHF.L.U32 R0, R0, 0x1f, RZ ;  /* 0x0000001f00007819 */ /* 0x000fe200000006ff */
[----:B0-----:R-:W-:Y:S06]  /*df30*/  @!P0 BRA `(.L_x_120) ;  /* 0x00000010002c8947 */ /* 0x001fec0003800000 */
.L_x_161:
[----:B------:R-:W1:Y:S02]  /*df40*/  SYNCS.PHASECHK.TRANS64.TRYWAIT P0, [R3+URZ], R0 ;  /* 0x00000000030075a7 */ /* 0x000e64000800017f */
[----:B-1----:R-:W-:Y:S05]  /*df50*/  @!P0 BRA `(.L_x_121) ;  /* 0x0000001000388947 */ /* 0x002fea0003800000 */
.L_x_162:
[----:B------:R-:W-:Y:S05]  /*df60*/  @!P2 BRA `(.L_x_122) ;  /* 0x000000000004a947 */ /* 0x000fea0003800000 */
[----:B------:R-:W-:Y:S01]  /*df70*/  BPT.TRAP 0x1 ;  /* 0x000000040000795c */ /* 0x000fe20000300000 */
.L_x_122:
[----:B-1----:R-:W-:-:S04]  /*df80*/  VIADD R3, R7, 0x31c60 ;  /* 0x00031c6007037836 */ /* 0x002fc80000000000 */
[----:B0-----:R-:W-:-:S04]  /*df90*/  IMAD R5, R16, 0x8, R3 ;  /* 0x0000000810057824 */ /* 0x001fc800078e0203 */
[----:B------:R-:W0:Y:S02]  /*dfa0*/  SYNCS.PHASECHK.TRANS64.TRYWAIT P0, [R5+URZ], R4 ;  /* 0x00000004050075a7 */ /* 0x000e24000800017f */
[----:B0-----:R-:W-:Y:S05]  /*dfb0*/  @!P0 BRA `(.L_x_123) ;  /* 0x0000001000348947 */ /* 0x001fea0003800000 */
.L_x_163:
[----:B------:R-:W-:-:S07]  /*dfc0*/  IMAD R3, R6, 0x8, R3 ;  /* 0x0000000806037824 */ /* 0x000fce00078e0203 */
.L_x_124:
[----:B-1----:R1:W2:Y:S02]  /*dfd0*/  SYNCS.PHASECHK.TRANS64.TRYWAIT P0, [R3+URZ], R0 ;  /* 0x00000000030075a7 */ /* 0x0022a4000800017f */
[----:B--2---:R-:W-:Y:S05]  /*dfe0*/  @!P0 NANOSLEEP.SYNCS 0x989680 ;  /* 0x009896800000895d */ /* 0x004fea0003900000 */
[----:B------:R-:W2:Y:S02]  /*dff0*/  @!P0 SYNCS.PHASECHK.TRANS64 P0, [R3+URZ], R0 ;  /* 0x00000000030085a7 */ /* 0x000ea4000800007f */
[----:B--2---:R-:W-:Y:S05]  /*e000*/  @!P0 BRA `(.L_x_124) ;  /* 0xfffffffc00f08947 */ /* 0x004fea000383ffff */
.L_x_117:
[----:B------:R-:W-:Y:S05]  /*e010*/  BSYNC B0 ;  /* 0x0000000000007941 */ /* 0x000fea0003800000 */
.L_x_116:
[----:B------:R-:W-:Y:S05]  /*e020*/  EXIT ;  /* 0x000000000000794d */ /* 0x000fea0003800000 */
.L_x_10:
[----:B0-----:R-:W-:-:S04]  /*e030*/  IMAD.U32 R3, RZ, RZ, UR37 ;  /* 0x00000025ff037e24 */ /* 0x001fc8000f8e00ff */
[----:B------:R0:W1:Y:S03]  /*e040*/  SYNCS.PHASECHK.TRANS64.TRYWAIT P1, [R3+URZ+0x31c00], R0 ;  /* 0x031c0000030075a7 */ /* 0x000066000802017f */
[----:B-1----:R-:W-:Y:S05]  /*e050*/  @!P1 NANOSLEEP.SYNCS 0x989680 ;  /* 0x009896800000995d */ /* 0x002fea0003900000 */
[----:B------:R-:W1:Y:S02]  /*e060*/  @!P1 SYNCS.PHASECHK.TRANS64 P1, [R3+URZ+0x31c00], R0 ;  /* 0x031c0000030095a7 */ /* 0x000e64000802007f */
[----:B-1----:R-:W-:Y:S05]  /*e070*/  @!P1 BRA `(.L_x_10) ;  /* 0xfffffffc00ec9947 */ /* 0x002fea000383ffff */
[----:B------:R-:W-:Y:S05]  /*e080*/  BRA `(.L_x_125) ;  /* 0xffffff3000907947 */ /* 0x000fea000383ffff */
.L_x_14:
[----:B-1----:R1:W2:Y:S02]  /*e090*/  SYNCS.PHASECHK.TRANS64.TRYWAIT P2, [R4+URZ+0x31c30], R3 ;  /* 0x031c3003040075a7 */ /* 0x0022a4000804017f */
[----:B--2---:R-:W-:Y:S05]  /*e0a0*/  @!P2 NANOSLEEP.SYNCS 0x989680 ;  /* 0x009896800000a95d */ /* 0x004fea0003900000 */
[----:B------:R-:W2:Y:S02]  /*e0b0*/  @!P2 SYNCS.PHASECHK.TRANS64 P2, [R4+URZ+0x31c30], R3 ;  /* 0x031c30030400a5a7 */ /* 0x000ea4000804007f */
[----:B--2---:R-:W-:Y:S05]  /*e0c0*/  @!P2 BRA `(.L_x_14) ;  /* 0xfffffffc00f0a947 */ /* 0x004fea000383ffff */
[----:B------:R-:W-:Y:S05]  /*e0d0*/  BRA `(.L_x_13) ;  /* 0xffffff3000b47947 */ /* 0x000fea000383ffff */
.L_x_19:
[----:B-1----:R-:W-:-:S04]  /*e0e0*/  IMAD.U32 R3, RZ, RZ, UR4 ;  /* 0x00000004ff037e24 */ /* 0x002fc8000f8e00ff */
[----:B------:R1:W2:Y:S03]  /*e0f0*/  SYNCS.PHASECHK.TRANS64.TRYWAIT P2, [R3+URZ+0x31c30], R0 ;  /* 0x031c3000030075a7 */ /* 0x0002a6000804017f */
[----:B--2---:R-:W-:Y:S05]  /*e100*/  @!P2 NANOSLEEP.SYNCS 0x989680 ;  /* 0x009896800000a95d */ /* 0x004fea0003900000 */
[----:B------:R-:W2:Y:S02]  /*e110*/  @!P2 SYNCS.PHASECHK.TRANS64 P2, [R3+URZ+0x31c30], R0 ;  /* 0x031c30000300a5a7 */ /* 0x000ea4000804007f */
[----:B--2---:R-:W-:Y:S05]  /*e120*/  @!P2 BRA `(.L_x_19) ;  /* 0xfffffffc00eca947 */ /* 0x004fea000383ffff */
[----:B------:R-:W-:Y:S05]  /*e130*/  BRA `(.L_x_16) ;  /* 0xffffff68009c7947 */ /* 0x000fea000383ffff */
.L_x_23:
[----:B-1----:R-:W-:-:S04]  /*e140*/  IMAD.U32 R3, RZ, RZ, UR4 ;  /* 0x00000004ff037e24 */ /* 0x002fc8000f8e00ff */
[----:B------:R1:W2:Y:S03]  /*e150*/  SYNCS.PHASECHK.TRANS64.TRYWAIT P2, [R3+URZ+0x31c50], R0 ;  /* 0x031c5000030075a7 */ /* 0x0002a6000804017f */
[----:B--2---:R-:W-:Y:S05]  /*e160*/  @!P2 NANOSLEEP.SYNCS 0x989680 ;  /* 0x009896800000a95d */ /* 0x004fea0003900000 */
[----:B------:R-:W2:Y:S02]  /*e170*/  @!P2 SYNCS.PHASECHK.TRANS64 P2, [R3+URZ+0x31c50], R0 ;  /* 0x031c50000300a5a7 */ /* 0x000ea4000804007f */
[----:B--2---:R-:W-:Y:S05]  /*e180*/  @!P2 BRA `(.L_x_23) ;  /* 0xfffffffc00eca947 */ /* 0x004fea000383ffff */
[----:B------:R-:W-:Y:S05]  /*e190*/  BRA `(.L_x_20) ;  /* 0xffffff8000347947 */ /* 0x000fea000383ffff */
.L_x_28:
[----:B--2---:R-:W-:-:S04]  /*e1a0*/  IMAD.U32 R5, RZ, RZ, UR12 ;  /* 0x0000000cff057e24 */ /* 0x004fc8000f8e00ff */
[----:B------:R2:W3:Y:S03]  /*e1b0*/  SYNCS.PHASECHK.TRANS64.TRYWAIT P0, [R5+URZ+0x31c50], R4 ;  /* 0x031c5004050075a7 */ /* 0x0004e6000800017f */
[----:B---3--:R-:W-:Y:S05]  /*e1c0*/  @!P0 NANOSLEEP.SYNCS 0x989680 ;  /* 0x009896800000895d */ /* 0x008fea0003900000 */
[----:B------:R-:W3:Y:S02]  /*e1d0*/  @!P0 SYNCS.PHASECHK.TRANS64 P0, [R5+URZ+0x31c50], R4 ;  /* 0x031c5004050085a7 */ /* 0x000ee4000800007f */
[----:B---3--:R-:W-:Y:S05]  /*e1e0*/  @!P0 BRA `(.L_x_28) ;  /* 0xfffffffc00ec8947 */ /* 0x008fea000383ffff */
[----:B------:R-:W-:Y:S05]  /*e1f0*/  BRA `(.L_x_27) ;  /* 0xffffffa0000c7947 */ /* 0x000fea000383ffff */
.L_x_38:
[----:B------:R-:W0:Y:S01]  /*e200*/  S2R R20, SR_TID.X ;  /* 0x0000000000147919 */ /* 0x000e220000002100 */
[----:B------:R-:W-:Y:S01]  /*e210*/  BSSY B0, `(.L_x_126) ;  /* 0x000000a000007945 */ /* 0x000fe20003800000 */
[----:B------:R-:W-:Y:S02]  /*e220*/  IMAD.MOV.U32 R12, RZ, RZ, RZ ;  /* 0x000000ffff0c7224 */ /* 0x000fe400078e00ff */
[----:B------:R-:W-:Y:S02]  /*e230*/  IMAD.MOV.U32 R11, RZ, RZ, 0x1f ;  /* 0x0000001fff0b7424 */ /* 0x000fe400078e00ff */
[----:B------:R-:W-:Y:S01]  /*e240*/  IMAD.MOV.U32 R15, RZ, RZ, -0x1 ;  /* 0xffffffffff0f7424 */ /* 0x000fe200078e00ff */
[----:B0-----:R-:W-:-:S04]  /*e250*/  SHF.R.U32.HI R20, RZ, 0x5, R20 ;  /* 0x00000005ff147819 */ /* 0x001fc80000011614 */
[----:B------:R-:W-:-:S05]  /*e260*/  LOP3.LUT R20, R20, 0x3, RZ, 0xc0, !PT ;  /* 0x0000000314147812 */ /* 0x000fca00078ec0ff */
[----:B------:R-:W-:-:S07]  /*e270*/  IMAD.MOV.U32 R13, RZ, RZ, R20 ;  /* 0x000000ffff0d7224 */ /* 0x000fce00078e0014 */
[----:B------:R-:W-:Y:S05]  /*e280*/  WARPSYNC.COLLECTIVE R15, `(.L_x_127) ;  /* 0x000000000f087348 */ /* 0x000fea0003c00000 */
[----:B------:R0:W1:Y:S02]  /*e290*/  SHFL.IDX P6, R14, R13, R12, R11 ;  /* 0x0000000c0d0e7389 */ /* 0x00006400000c000b */
[----:B01----:R-:W-:Y:S01]  /*e2a0*/  ENDCOLLECTIVE ;  /* 0x000000000000791b */ /* 0x003fe20003800000 */
.L_x_127:
[----:B------:R-:W-:Y:S05]  /*e2b0*/  BSYNC B0 ;  /* 0x0000000000007941 */ /* 0x000fea0003800000 */
.L_x_126:
[----:B------:R-:W-:Y:S05]  /*e2c0*/  BRA `(.L_x_128) ;  /* 0xffffffc000707947 */ /* 0x000fea000383ffff */
.L_x_40:
[----:B------:R-:W-:Y:S01]  /*e2d0*/  BSSY B0, `(.L_x_129) ;  /* 0x0000006000007945 */ /* 0x000fe20003800000 */
[----:B------:R-:W-:-:S07]  /*e2e0*/  IMAD.MOV.U32 R15, RZ, RZ, -0x1 ;  /* 0xffffffffff0f7424 */ /* 0x000fce00078e00ff */
[----:B0-----:R-:W-:Y:S05]  /*e2f0*/  WARPSYNC.COLLECTIVE R15, `(.L_x_130) ;  /* 0x000000000f0c7348 */ /* 0x001fea0003c00000 */
[----:B------:R-:W-:Y:S02]  /*e300*/  ELECT P6, UR62, PT ;  /* 0x00000000003e782f */ /* 0x000fe400038c0000 */
[----:B------:R-:W-:Y:S01]  /*e310*/  MOV R14, UR62 ;  /* 0x0000003e000e7c02 */ /* 0x000fe20008000f00 */
[----:B0-----:R-:W-:Y:S10]  /*e320*/  ENDCOLLECTIVE ;  /* 0x000000000000791b */ /* 0x001ff40003800000 */
.L_x_130:
[----:B------:R-:W-:Y:S05]  /*e330*/  BSYNC B0 ;  /* 0x0000000000007941 */ /* 0x000fea0003800000 */
.L_x_129:
[----:B------:R-:W-:Y:S05]  /*e340*/  BRA `(.L_x_131) ;  /* 0xffffffc000707947 */ /* 0x000fea000383ffff */
.L_x_42:
[----:B0-----:R0:W1:Y:S02]  /*e350*/  SYNCS.PHASECHK.TRANS64.TRYWAIT P0, [R3+URZ+0x31c40], R0 ;  /* 0x031c4000030075a7 */ /* 0x001064000800017f */
[----:B-1----:R-:W-:Y:S05]  /*e360*/  @!P0 NANOSLEEP.SYNCS 0x989680 ;  /* 0x009896800000895d */ /* 0x002fea0003900000 */
[----:B------:R-:W1:Y:S02]  /*e370*/  @!P0 SYNCS.PHASECHK.TRANS64 P0, [R3+URZ+0x31c40], R0 ;  /* 0x031c4000030085a7 */ /* 0x000e64000800007f */
[----:B-1----:R-:W-:Y:S05]  /*e380*/  @!P0 BRA `(.L_x_42) ;  /* 0xfffffffc00f08947 */ /* 0x002fea000383ffff */
[----:B------:R-:W-:Y:S05]  /*e390*/  BRA `(.L_x_132) ;  /* 0xffffffc000cc7947 */ /* 0x000fea000383ffff */
.L_x_45:
[----:B------:R-:W-:Y:S02]  /*e3a0*/  IMAD.MOV.U32 R13, RZ, RZ, R4 ;  /* 0x000000ffff0d7224 */ /* 0x000fe400078e0004 */
[----:B------:R-:W-:Y:S02]  /*e3b0*/  IMAD.MOV.U32 R12, RZ, RZ, RZ ;  /* 0x000000ffff0c7224 */ /* 0x000fe400078e00ff */
[----:B------:R-:W-:Y:S02]  /*e3c0*/  IMAD.MOV.U32 R11, RZ, RZ, 0x1c1f ;  /* 0x00001c1fff0b7424 */ /* 0x000fe400078e00ff */
[----:B------:R-:W-:Y:S02]  /*e3d0*/  IMAD.MOV.U32 R15, RZ, RZ, -0x1 ;  /* 0xffffffffff0f7424 */ /* 0x000fe400078e00ff */
[----:B------:R-:W-:-:S07]  /*e3e0*/  IMAD R6, R6, 0xc0, R9 ;  /* 0x000000c006067824 */ /* 0x000fce00078e0209 */
[----:B------:R-:W-:Y:S05]  /*e3f0*/  WARPSYNC.COLLECTIVE R15, `(.L_x_133) ;  /* 0x000000000f087348 */ /* 0x000fea0003c00000 */
[----:B------:R0:W1:Y:S02]  /*e400*/  SHFL.IDX P6, R14, R13, R12, R11 ;  /* 0x0000000c0d0e7389 */ /* 0x00006400000c000b */
[----:B01----:R-:W-:Y:S01]  /*e410*/  ENDCOLLECTIVE ;  /* 0x000000000000791b */ /* 0x003fe20003800000 */
.L_x_133:
[----:B------:R-:W-:Y:S02]  /*e420*/  IMAD.MOV.U32 R13, RZ, RZ, R0 ;  /* 0x000000ffff0d7224 */ /* 0x000fe400078e0000 */
[----:B------:R-:W-:-:S07]  /*e430*/  IMAD.MOV.U32 R2, RZ, RZ, R14 ;  /* 0x000000ffff027224 */ /* 0x000fce00078e000e */
[----:B------:R-:W-:Y:S05]  /*e440*/  WARPSYNC.COLLECTIVE R15, `(.L_x_134) ;  /* 0x000000000f087348 */ /* 0x000fea0003c00000 */
[----:B------:R0:W1:Y:S02]  /*e450*/  SHFL.IDX P6, R14, R13, R12, R11 ;  /* 0x0000000c0d0e7389 */ /* 0x00006400000c000b */
[----:B01----:R-:W-:Y:S01]  /*e460*/  ENDCOLLECTIVE ;  /* 0x000000000000791b */ /* 0x003fe20003800000 */
.L_x_134:
[----:B------:R-:W-:Y:S02]  /*e470*/  ULDC UR4, c[0x0][0x288] ;  /* 0x0000a20000047ab9 */ /* 0x000fe40000000800 */
[----:B------:R-:W-:Y:S02]  /*e480*/  IMAD R5, R10, UR4, RZ ;  /* 0x000000040a057c24 */ /* 0x000fe4000f8e02ff */
[----:B------:R-:W-:-:S03]  /*e490*/  VIADD R10, R6, 0x20 ;  /* 0x00000020060a7836 */ /* 0x000fc60000000000 */
[----:B------:R-:W-:Y:S01]  /*e4a0*/  ISETP.GE.AND P4, PT, R6, R5, PT ;  /* 0x000000050600720c */ /* 0x000fe20003f86270 */
[----:B------:R-:W-:Y:S02]  /*e4b0*/  IMAD.MOV.U32 R13, RZ, RZ, R4 ;  /* 0x000000ffff0d7224 */ /* 0x000fe400078e0004 */
[----:B------:R-:W-:Y:S02]  /*e4c0*/  IMAD.MOV.U32 R12, RZ, RZ, 0x1 ;  /* 0x00000001ff0c7424 */ /* 0x000fe400078e00ff */
[----:B------:R-:W-:-:S08]  /*e4d0*/  IMAD.MOV.U32 R3, RZ, RZ, R14 ;  /* 0x000000ffff037224 */ /* 0x000fd000078e000e */
[----:B------:R-:W-:Y:S05]  /*e4e0*/  WARPSYNC.COLLECTIVE R15, `(.L_x_135) ;  /* 0x000000000f087348 */ /* 0x000fea0003c00000 */
[----:B------:R0:W1:Y:S02]  /*e4f0*/  SHFL.IDX P6, R14, R13, R12, R11 ;  /* 0x0000000c0d0e7389 */ /* 0x00006400000c000b */
[----:B01----:R-:W-:Y:S01]  /*e500*/  ENDCOLLECTIVE ;  /* 0x000000000000791b */ /* 0x003fe20003800000 */
.L_x_135:
[----:B------:R-:W-:-:S05]  /*e510*/  @!P4 LEA R3, P3, R20, R3, 0x1 ;  /* 0x000000031403c211 */ /* 0x000fca00078608ff */
[----:B------:R-:W-:Y:S01]  /*e520*/  @!P4 IMAD.X R2, RZ, RZ, R2, P3 ;  /* 0x000000ffff02c224 */ /* 0x000fe200018e0602 */
[----:B------:R-:W-:-:S04]  /*e530*/  ISETP.GE.AND P3, PT, R10, R5, PT ;  /* 0x000000050a00720c */ /* 0x000fc80003f66270 */
[----:B------:R-:W-:Y:S01]  /*e540*/  @!P4 LOP3.LUT R3, R3, R2, RZ, 0x3c, !PT ;  /* 0x000000020303c212 */ /* 0x000fe200078e3cff */
[----:B------:R-:W-:-:S03]  /*e550*/  IMAD.MOV.U32 R13, RZ, RZ, R0 ;  /* 0x000000ffff0d7224 */ /* 0x000fc600078e0000 */
[----:B------:R-:W-:-:S04]  /*e560*/  @!P4 LOP3.LUT R2, R3, R2, RZ, 0x3c, !PT ;  /* 0x000000020302c212 */ /* 0x000fc800078e3cff */
[----:B------:R-:W-:-:S05]  /*e570*/  @!P4 LOP3.LUT R3, R3, R2, RZ, 0x3c, !PT ;  /* 0x000000020303c212 */ /* 0x000fca00078e3cff */
[----:B------:R-:W-:Y:S01]  /*e580*/  @!PT LDS RZ, [RZ] ;  /* 0x00000000fffff984 */ /* 0x000fe20000000800 */
[----:B------:R-:W-:Y:S01]  /*e590*/  @!PT LDS RZ, [RZ] ;  /* 0x00000000fffff984 */ /* 0x000fe20000000800 */
[----:B------:R-:W-:Y:S01]  /*e5a0*/  @!PT LDS RZ, [RZ] ;  /* 0x00000000fffff984 */ /* 0x000fe20000000800 */
[----:B------:R-:W-:Y:S04]  /*e5b0*/  @!P4 LDGSTS.E.BYPASS.LTC128B.128 [R26+0xda00], desc[UR60][R2.64], !P0 ;  /* 0x0da00000021acfae */ /* 0x000fe8000c101d7c */
[----:B------:R-:W-:Y:S04]  /*e5c0*/  @!P4 LDGSTS.E.BYPASS.LTC128B.128 [R26+0x10a00], desc[UR60][R2.64+0x40], !P1 ;  /* 0x10a00040021acfae */ /* 0x000fe8000c901d7c */
[----:B------:R0:W-:Y:S02]  /*e5d0*/  @!P4 LDGSTS.E.BYPASS.LTC128B.128 [R26+0x13a00], desc[UR60][R2.64+0x80], !P2 ;  /* 0x13a00080021acfae */ /* 0x0001e4000d101d7c */
[----:B0-----:R-:W-:-:S07]  /*e5e0*/  IMAD.MOV.U32 R2, RZ, RZ, R14 ;  /* 0x000000ffff027224 */ /* 0x001fce00078e000e */
[----:B------:R-:W-:Y:S05]  /*e5f0*/  WARPSYNC.COLLECTIVE R15, `(.L_x_136) ;  /* 0x000000000f087348 */ /* 0x000fea0003c00000 */
[----:B------:R0:W1:Y:S02]  /*e600*/  SHFL.IDX P6, R14, R13, R12, R11 ;  /* 0x0000000c0d0e7389 */ /* 0x00006400000c000b */
[----:B01----:R-:W-:Y:S01]  /*e610*/  ENDCOLLECTIVE ;  /* 0x000000000000791b */ /* 0x003fe20003800000 */
.L_x_136:
[----:B------:R-:W-:Y:S02]  /*e620*/  IMAD.MOV.U32 R13, RZ, RZ, R4 ;  /* 0x000000ffff0d7224 */ /* 0x000fe400078e0004 */
[----:B------:R-:W-:Y:S02]  /*e630*/  IMAD.MOV.U32 R12, RZ, RZ, 0x2 ;  /* 0x00000002ff0c7424 */ /* 0x000fe400078e00ff */
[----:B------:R-:W-:-:S07]  /*e640*/  IMAD.MOV.U32 R3, RZ, RZ, R14 ;  /* 0x000000ffff037224 */ /* 0x000fce00078e000e */
[----:B------:R-:W-:Y:S05]  /*e650*/  WARPSYNC.COLLECTIVE R15, `(.L_x_137) ;  /* 0x000000000f087348 */ /* 0x000fea0003c00000 */
[----:B------:R0:W1:Y:S02]  /*e660*/  SHFL.IDX P6, R14, R13, R12, R11 ;  /* 0x0000000c0d0e7389 */ /* 0x00006400000c000b */
[----:B01----:R-:W-:Y:S01]  /*e670*/  ENDCOLLECTIVE ;  /* 0x000000000000791b */ /* 0x003fe20003800000 */
.L_x_137:
[----:B------:R-:W-:-:S05]  /*e680*/  @!P3 LEA R3, P4, R20, R3, 0x1 ;  /* 0x000000031403b211 */ /* 0x000fca00078808ff */
[----:B------:R-:W-:-:S05]  /*e690*/  @!P3 IMAD.X R2, RZ, RZ, R2, P4 ;  /* 0x000000ffff02b224 */ /* 0x000fca00020e0602 */
        /* <DEDUP_REMOVED lines=10> */
[----:B0-----:R-:W-:-:S05]  /*e740*/  VIADD R2, R6, 0x40 ;  /* 0x0000004006027836 */ /* 0x001fca0000000000 */
[----:B------:R-:W-:Y:S01]  /*e750*/  ISETP.GE.AND P3, PT, R2, R5, PT ;  /* 0x000000050200720c */ /* 0x000fe20003f66270 */
[----:B------:R-:W-:-:S12]  /*e760*/  IMAD.MOV.U32 R2, RZ, RZ, R14 ;  /* 0x000000ffff027224 */ /* 0x000fd800078e000e */
[----:B------:R-:W-:Y:S05]  /*e770*/  WARPSYNC.COLLECTIVE R15, `(.L_x_138) ;  /* 0x000000000f087348 */ /* 0x000fea0003c00000 */
[----:B------:R0:W1:Y:S02]  /*e780*/  SHFL.IDX P6, R14, R13, R12, R11 ;  /* 0x0000000c0d0e7389 */ /* 0x00006400000c000b */
[----:B01----:R-:W-:Y:S01]  /*e790*/  ENDCOLLECTIVE ;  /* 0x000000000000791b */ /* 0x003fe20003800000 */
.L_x_138:
[----:B------:R-:W-:Y:S02]  /*e7a0*/  IMAD.MOV.U32 R13, RZ, RZ, R4 ;  /* 0x000000ffff0d7224 */ /* 0x000fe400078e0004 */
[----:B------:R-:W-:Y:S02]  /*e7b0*/  IMAD.MOV.U32 R12, RZ, RZ, 0x3 ;  /* 0x00000003ff0c7424 */ /* 0x000fe400078e00ff */
[----:B------:R-:W-:-:S07]  /*e7c0*/  IMAD.MOV.U32 R3, RZ, RZ, R14 ;  /* 0x000000ffff037224 */ /* 0x000fce00078e000e */
[----:B------:R-:W-:Y:S05]  /*e7d0*/  WARPSYNC.COLLECTIVE R15, `(.L_x_139) ;  /* 0x000000000f087348 */ /* 0x000fea0003c00000 */
[----:B------:R0:W1:Y:S02]  /*e7e0*/  SHFL.IDX P6, R14, R13, R12, R11 ;  /* 0x0000000c0d0e7389 */ /* 0x00006400000c000b */
[----:B01----:R-:W-:Y:S01]  /*e7f0*/  ENDCOLLECTIVE ;  /* 0x000000000000791b */ /* 0x003fe20003800000 */
.L_x_139:
[----:B------:R-:W-:-:S05]  /*e800*/  @!P3 LEA R3, P4, R20, R3, 0x1 ;  /* 0x000000031403b211 */ /* 0x000fca00078808ff */
[----:B------:R-:W-:-:S05]  /*e810*/  @!P3 IMAD.X R2, RZ, RZ, R2, P4 ;  /* 0x000000ffff02b224 */ /* 0x000fca00020e0602 */
[-C--:B------:R-:W-:Y:S01]  /*e820*/  @!P3 LOP3.LUT R3, R3, R2.reuse, RZ, 0x3c, !PT ;  /* 0x000000020303b212 */ /* 0x080fe200078e3cff */
[----:B------:R-:W-:Y:S02]  /*e830*/  IMAD.MOV.U32 R13, RZ, RZ, R0 ;  /* 0x000000ffff0d7224 */ /* 0x000fe400078e0000 */
[----:B------:R-:W-:Y:S01]  /*e840*/  VIADD R0, R6, 0x60 ;  /* 0x0000006006007836 */ /* 0x000fe20000000000 */
[----:B------:R-:W-:-:S04]  /*e850*/  @!P3 LOP3.LUT R2, R3, R2, RZ, 0x3c, !PT ;  /* 0x000000020302b212 */ /* 0x000fc800078e3cff */
[----:B------:R-:W-:Y:S01]  /*e860*/  @!P3 LOP3.LUT R3, R3, R2, RZ, 0x3c, !PT ;  /* 0x000000020303b212 */ /* 0x000fe200078e3cff */
[----:B------:R-:W-:-:S07]  /*e870*/  IMAD.MOV.U32 R4, RZ, RZ, R14 ;  /* 0x000000ffff047224 */ /* 0x000fce00078e000e */
[----:B------:R-:W-:Y:S05]  /*e880*/  WARPSYNC.COLLECTIVE R15, `(.L_x_140) ;  /* 0x000000000f087348 */ /* 0x000fea0003c00000 */
[----:B------:R0:W1:Y:S02]  /*e890*/  SHFL.IDX P6, R14, R13, R12, R11 ;  /* 0x0000000c0d0e7389 */ /* 0x00006400000c000b */
[----:B01----:R-:W-:Y:S01]  /*e8a0*/  ENDCOLLECTIVE ;  /* 0x000000000000791b */ /* 0x003fe20003800000 */
.L_x_140:
[----:B------:R-:W-:Y:S01]  /*e8b0*/  @!PT LDS RZ, [RZ] ;  /* 0x00000000fffff984 */ /* 0x000fe20000000800 */
[----:B------:R-:W-:Y:S01]  /*e8c0*/  @!PT LDS RZ, [RZ] ;  /* 0x00000000fffff984 */ /* 0x000fe20000000800 */
[----:B------:R-:W-:Y:S01]  /*e8d0*/  @!PT LDS RZ, [RZ] ;  /* 0x00000000fffff984 */ /* 0x000fe20000000800 */
[----:B------:R-:W-:Y:S04]  /*e8e0*/  @!P3 LDGSTS.E.BYPASS.LTC128B.128 [R26+0xea00], desc[UR60][R2.64], !P0 ;  /* 0x0ea00000021abfae */ /* 0x000fe8000c101d7c */
[----:B------:R-:W-:Y:S04]  /*e8f0*/  @!P3 LDGSTS.E.BYPASS.LTC128B.128 [R26+0x11a00], desc[UR60][R2.64+0x40], !P1 ;  /* 0x11a00040021abfae */ /* 0x000fe8000c901d7c */
[----:B------:R0:W-:Y:S01]  /*e900*/  @!P3 LDGSTS.E.BYPASS.LTC128B.128 [R26+0x14a00], desc[UR60][R2.64+0x80], !P2 ;  /* 0x14a00080021abfae */ /* 0x0001e2000d101d7c */
[----:B------:R-:W-:Y:S01]  /*e910*/  ISETP.GE.AND P3, PT, R0, R5, PT ;  /* 0x000000050000720c */ /* 0x000fe20003f66270 */
[----:B------:R-:W-:-:S02]  /*e920*/  IMAD.MOV.U32 R13, RZ, RZ, R7 ;  /* 0x000000ffff0d7224 */ /* 0x000fc400078e0007 */
[----:B------:R-:W-:Y:S02]  /*e930*/  IMAD.MOV.U32 R12, RZ, RZ, RZ ;  /* 0x000000ffff0c7224 */ /* 0x000fe400078e00ff */
[----:B0-----:R-:W-:-:S08]  /*e940*/  IMAD.MOV.U32 R2, RZ, RZ, R14 ;  /* 0x000000ffff027224 */ /* 0x001fd000078e000e */
[----:B------:R-:W-:Y:S05]  /*e950*/  WARPSYNC.COLLECTIVE R15, `(.L_x_141) ;  /* 0x000000000f087348 */ /* 0x000fea0003c00000 */
[----:B------:R0:W1:Y:S02]  /*e960*/  SHFL.IDX P6, R14, R13, R12, R11 ;  /* 0x0000000c0d0e7389 */ /* 0x00006400000c000b */
[----:B01----:R-:W-:Y:S01]  /*e970*/  ENDCOLLECTIVE ;  /* 0x000000000000791b */ /* 0x003fe20003800000 */
.L_x_141:
[----:B------:R-:W-:-:S05]  /*e980*/  @!P3 LEA R2, P5, R20, R2, 0x1 ;  /* 0x000000021402b211 */ /* 0x000fca00078a08ff */
[----:B------:R-:W-:-:S05]  /*e990*/  @!P3 IMAD.X R3, RZ, RZ, R4, P5 ;  /* 0x000000ffff03b224 */ /* 0x000fca00028e0604 */
[----:B------:R-:W-:Y:S01]  /*e9a0*/  @!PT LDS RZ, [RZ] ;  /* 0x00000000fffff984 */ /* 0x000fe20000000800 */
[----:B------:R-:W-:Y:S01]  /*e9b0*/  @!PT LDS RZ, [RZ] ;  /* 0x00000000fffff984 */ /* 0x000fe20000000800 */
[----:B------:R-:W-:Y:S01]  /*e9c0*/  @!PT LDS RZ, [RZ] ;  /* 0x00000000fffff984 */ /* 0x000fe20000000800 */
[----:B------:R0:W-:Y:S01]  /*e9d0*/  @!P3 LDGSTS.E.BYPASS.LTC128B.128 [R26+0xf200], desc[UR60][R2.64], !P0 ;  /* 0x0f200000021abfae */ /* 0x0001e2000c101d7c */
[----:B------:R-:W-:-:S03]  /*e9e0*/  IMAD.MOV.U32 R13, RZ, RZ, R8 ;  /* 0x000000ffff0d7224 */ /* 0x000fc600078e0008 */
[----:B------:R0:W-:Y:S04]  /*e9f0*/  @!P3 LDGSTS.E.BYPASS.LTC128B.128 [R26+0x12200], desc[UR60][R2.64+0x40], !P1 ;  /* 0x12200040021abfae */ /* 0x0001e8000c901d7c */
[----:B------:R0:W-:Y:S01]  /*ea00*/  @!P3 LDGSTS.E.BYPASS.LTC128B.128 [R26+0x15200], desc[UR60][R2.64+0x80], !P2 ;  /* 0x15200080021abfae */ /* 0x0001e2000d101d7c */
[----:B------:R-:W-:-:S07]  /*ea10*/  IMAD.MOV.U32 R0, RZ, RZ, R14 ;  /* 0x000000ffff007224 */ /* 0x000fce00078e000e */
[----:B0-----:R-:W-:Y:S05]  /*ea20*/  WARPSYNC.COLLECTIVE R15, `(.L_x_142) ;  /* 0x000000000f087348 */ /* 0x001fea0003c00000 */
[----:B------:R1:W2:Y:S02]  /*ea30*/  SHFL.IDX P6, R14, R13, R12, R11 ;  /* 0x0000000c0d0e7389 */ /* 0x0002a400000c000b */
[----:B012---:R-:W-:Y:S01]  /*ea40*/  ENDCOLLECTIVE ;  /* 0x000000000000791b */ /* 0x007fe20003800000 */
.L_x_142:
[----:B------:R-:W-:-:S05]  /*ea50*/  VIADD R2, R6, 0x80 ;  /* 0x0000008006027836 */ /* 0x000fca0000000000 */
[----:B------:R-:W-:Y:S01]  /*ea60*/  ISETP.GE.AND P3, PT, R2, R5, PT ;  /* 0x000000050200720c */ /* 0x000fe20003f66270 */
[----:B------:R-:W-:Y:S02]  /*ea70*/  IMAD.MOV.U32 R13, RZ, RZ, R7 ;  /* 0x000000ffff0d7224 */ /* 0x000fe400078e0007 */
[----:B------:R-:W-:Y:S02]  /*ea80*/  IMAD.MOV.U32 R12, RZ, RZ, 0x1 ;  /* 0x00000001ff0c7424 */ /* 0x000fe400078e00ff */
[----:B------:R-:W-:-:S08]  /*ea90*/  IMAD.MOV.U32 R4, RZ, RZ, R14 ;  /* 0x000000ffff047224 */ /* 0x000fd000078e000e */
[----:B------:R-:W-:Y:S05]  /*eaa0*/  WARPSYNC.COLLECTIVE R15, `(.L_x_143) ;  /* 0x000000000f087348 */ /* 0x000fea0003c00000 */
[----:B------:R0:W1:Y:S02]  /*eab0*/  SHFL.IDX P6, R14, R13, R12, R11 ;  /* 0x0000000c0d0e7389 */ /* 0x00006400000c000b */
[----:B01----:R-:W-:Y:S01]  /*eac0*/  ENDCOLLECTIVE ;  /* 0x000000000000791b */ /* 0x003fe20003800000 */
.L_x_143:
[----:B------:R-:W-:-:S05]  /*ead0*/  @!P3 LEA R4, P5, R20, R4, 0x1 ;  /* 0x000000041404b211 */ /* 0x000fca00078a08ff */
[----:B------:R-:W-:Y:S02]  /*eae0*/  @!P3 IMAD.X R0, RZ, RZ, R0, P5 ;  /* 0x000000ffff00b224 */ /* 0x000fe400028e0600 */
[----:B------:R-:W-:Y:S02]  /*eaf0*/  @!P3 IMAD.MOV.U32 R2, RZ, RZ, R4 ;  /* 0x000000ffff02b224 */ /* 0x000fe400078e0004 */
[----:B------:R-:W-:Y:S02]  /*eb00*/  @!P3 IMAD.MOV.U32 R3, RZ, RZ, R0 ;  /* 0x000000ffff03b224 */ /* 0x000fe400078e0000 */
[----:B------:R-:W-:-:S03]  /*eb10*/  IMAD.MOV.U32 R13, RZ, RZ, R8 ;  /* 0x000000ffff0d7224 */ /* 0x000fc600078e0008 */
[----:B------:R-:W-:Y:S01]  /*eb20*/  @!PT LDS RZ, [RZ] ;  /* 0x00000000fffff984 */ /* 0x000fe20000000800 */
[----:B------:R-:W-:Y:S01]  /*eb30*/  @!PT LDS RZ, [RZ] ;  /* 0x00000000fffff984 */ /* 0x000fe20000000800 */
[----:B------:R-:W-:Y:S01]  /*eb40*/  @!PT LDS RZ, [RZ] ;  /* 0x00000000fffff984 */ /* 0x000fe20000000800 */
[----:B------:R0:W-:Y:S04]  /*eb50*/  @!P3 LDGSTS.E.BYPASS.LTC128B.128 [R26+0xfa00], desc[UR60][R2.64], !P0 ;  /* 0x0fa00000021abfae */ /* 0x0001e8000c101d7c */
[----:B------:R0:W-:Y:S01]  /*eb60*/  @!P3 LDGSTS.E.BYPASS.LTC128B.128 [R26+0x12a00], desc[UR60][R2.64+0x40], !P1 ;  /* 0x12a00040021abfae */ /* 0x0001e2000c901d7c */
[----:B------:R-:W-:-:S03]  /*eb70*/  IMAD.MOV.U32 R7, RZ, RZ, R14 ;  /* 0x000000ffff077224 */ /* 0x000fc600078e000e */
[----:B------:R0:W-:Y:S04]  /*eb80*/  @!P3 LDGSTS.E.BYPASS.LTC128B.128 [R26+0x15a00], desc[UR60][R2.64+0x80], !P2 ;  /* 0x15a00080021abfae */ /* 0x0001e8000d101d7c */
[----:B0-----:R-:W-:Y:S05]  /*eb90*/  WARPSYNC.COLLECTIVE R15, `(.L_x_144) ;  /* 0x000000000f087348 */ /* 0x001fea0003c00000 */
[----:B------:R1:W2:Y:S02]  /*eba0*/  SHFL.IDX P6, R14, R13, R12, R11 ;  /* 0x0000000c0d0e7389 */ /* 0x0002a400000c000b */
[----:B012---:R-:W-:Y:S01]  /*ebb0*/  ENDCOLLECTIVE ;  /* 0x000000000000791b */ /* 0x007fe20003800000 */
.L_x_144:
[----:B------:R-:W-:Y:S05]  /*ebc0*/  BRA `(.L_x_145) ;  /* 0xffffffc800047947 */ /* 0x000fea000383ffff */
.L_x_47:
[----:B0-----:R0:W1:Y:S02]  /*ebd0*/  SYNCS.PHASECHK.TRANS64.TRYWAIT P0, [R9+URZ+0x31c20], R0 ;  /* 0x031c2000090075a7 */ /* 0x001064000800017f */
[----:B-1----:R-:W-:Y:S05]  /*ebe0*/  @!P0 NANOSLEEP.SYNCS 0x989680 ;  /* 0x009896800000895d */ /* 0x002fea0003900000 */
[----:B------:R-:W1:Y:S02]  /*ebf0*/  @!P0 SYNCS.PHASECHK.TRANS64 P0, [R9+URZ+0x31c20], R0 ;  /* 0x031c2000090085a7 */ /* 0x000e64000800007f */
[----:B-1----:R-:W-:Y:S05]  /*ec00*/  @!P0 BRA `(.L_x_47) ;  /* 0xfffffffc00f08947 */ /* 0x002fea000383ffff */
[----:B------:R-:W-:Y:S05]  /*ec10*/  BRA `(.L_x_146) ;  /* 0xffffffc800507947 */ /* 0x000fea000383ffff */
.L_x_54:
[----:B-1----:R1:W2:Y:S02]  /*ec20*/  SYNCS.PHASECHK.TRANS64.TRYWAIT P0, [R3+URZ+0x31c40], R2 ;  /* 0x031c4002030075a7 */ /* 0x0022a4000800017f */
[----:B--2---:R-:W-:Y:S05]  /*ec30*/  @!P0 NANOSLEEP.SYNCS 0x989680 ;  /* 0x009896800000895d */ /* 0x004fea0003900000 */
[----:B------:R-:W2:Y:S02]  /*ec40*/  @!P0 SYNCS.PHASECHK.TRANS64 P0, [R3+URZ+0x31c40], R2 ;  /* 0x031c4002030085a7 */ /* 0x000ea4000800007f */
[----:B--2---:R-:W-:Y:S05]  /*ec50*/  @!P0 BRA `(.L_x_54) ;  /* 0xfffffffc00f08947 */ /* 0x004fea000383ffff */
[----:B------:R-:W-:Y:S05]  /*ec60*/  BRA `(.L_x_147) ;  /* 0xffffffc800f47947 */ /* 0x000fea000383ffff */
.L_x_61:
[----:B0-----:R0:W1:Y:S02]  /*ec70*/  SYNCS.PHASECHK.TRANS64.TRYWAIT P0, [R3+URZ+0x60], R2 ;  /* 0x00006002030075a7 */ /* 0x001064000800017f */
[----:B-1----:R-:W-:Y:S05]  /*ec80*/  @!P0 NANOSLEEP.SYNCS 0x989680 ;  /* 0x009896800000895d */ /* 0x002fea0003900000 */
[----:B------:R-:W1:Y:S02]  /*ec90*/  @!P0 SYNCS.PHASECHK.TRANS64 P0, [R3+URZ+0x60], R2 ;  /* 0x00006002030085a7 */ /* 0x000e64000800007f */
[----:B-1----:R-:W-:Y:S05]  /*eca0*/  @!P0 BRA `(.L_x_61) ;  /* 0xfffffffc00f08947 */ /* 0x002fea000383ffff */
[----:B------:R-:W-:Y:S05]  /*ecb0*/  BRA `(.L_x_148) ;  /* 0xffffffd000007947 */ /* 0x000fea000383ffff */
.L_x_72:
[----:B-1----:R1:W2:Y:S02]  /*ecc0*/  SYNCS.PHASECHK.TRANS64.TRYWAIT P0, [R3+URZ+0x31c40], R2 ;  /* 0x031c4002030075a7 */ /* 0x0022a4000800017f */
[----:B--2---:R-:W-:Y:S05]  /*ecd0*/  @!P0 NANOSLEEP.SYNCS 0x989680 ;  /* 0x009896800000895d */ /* 0x004fea0003900000 */
[----:B------:R-:W2:Y:S02]  /*ece0*/  @!P0 SYNCS.PHASECHK.TRANS64 P0, [R3+URZ+0x31c40], R2 ;  /* 0x031c4002030085a7 */ /* 0x000ea4000800007f */
[----:B--2---:R-:W-:Y:S05]  /*ecf0*/  @!P0 BRA `(.L_x_72) ;  /* 0xfffffffc00f08947 */ /* 0x004fea000383ffff */
[----:B------:R-:W-:Y:S05]  /*ed00*/  BRA `(.L_x_149) ;  /* 0xffffffd400a87947 */ /* 0x000fea000383ffff */
.L_x_79:
[----:B0-----:R0:W1:Y:S02]  /*ed10*/  SYNCS.PHASECHK.TRANS64.TRYWAIT P0, [R13+URZ+0x60], R23 ;  /* 0x000060170d0075a7 */ /* 0x001064000800017f */
[----:B-1----:R-:W-:Y:S05]  /*ed20*/  @!P0 NANOSLEEP.SYNCS 0x989680 ;  /* 0x009896800000895d */ /* 0x002fea0003900000 */
[----:B------:R-:W1:Y:S02]  /*ed30*/  @!P0 SYNCS.PHASECHK.TRANS64 P0, [R13+URZ+0x60], R23 ;  /* 0x000060170d0085a7 */ /* 0x000e64000800007f */
[----:B-1----:R-:W-:Y:S05]  /*ed40*/  @!P0 BRA `(.L_x_79) ;  /* 0xfffffffc00f08947 */ /* 0x002fea000383ffff */
[----:B------:R-:W-:Y:S05]  /*ed50*/  BRA `(.L_x_150) ;  /* 0xffffffd800b47947 */ /* 0x000fea000383ffff */
.L_x_89:
[----:B-1----:R1:W2:Y:S02]  /*ed60*/  SYNCS.PHASECHK.TRANS64.TRYWAIT P0, [R2+URZ+0x31c40], R3 ;  /* 0x031c4003020075a7 */ /* 0x0022a4000800017f */
[----:B--2---:R-:W-:Y:S05]  /*ed70*/  @!P0 NANOSLEEP.SYNCS 0x989680 ;  /* 0x009896800000895d */ /* 0x004fea0003900000 */
[----:B------:R-:W2:Y:S02]  /*ed80*/  @!P0 SYNCS.PHASECHK.TRANS64 P0, [R2+URZ+0x31c40], R3 ;  /* 0x031c4003020085a7 */ /* 0x000ea4000800007f */
[----:B--2---:R-:W-:Y:S05]  /*ed90*/  @!P0 BRA `(.L_x_89) ;  /* 0xfffffffc00f08947 */ /* 0x004fea000383ffff */
[----:B------:R-:W-:Y:S05]  /*eda0*/  BRA `(.L_x_151) ;  /* 0xffffffe000307947 */ /* 0x000fea000383ffff */
.L_x_96:
[----:B0-----:R0:W1:Y:S02]  /*edb0*/  SYNCS.PHASECHK.TRANS64.TRYWAIT P0, [R7+URZ+0x60], R2 ;  /* 0x00006002070075a7 */ /* 0x001064000800017f */
[----:B-1----:R-:W-:Y:S05]  /*edc0*/  @!P0 NANOSLEEP.SYNCS 0x989680 ;  /* 0x009896800000895d */ /* 0x002fea0003900000 */
[----:B------:R-:W1:Y:S02]  /*edd0*/  @!P0 SYNCS.PHASECHK.TRANS64 P0, [R7+URZ+0x60], R2 ;  /* 0x00006002070085a7 */ /* 0x000e64000800007f */
[----:B-1----:R-:W-:Y:S05]  /*ede0*/  @!P0 BRA `(.L_x_96) ;  /* 0xfffffffc00f08947 */ /* 0x002fea000383ffff */
[----:B------:R-:W-:Y:S05]  /*edf0*/  BRA `(.L_x_152) ;  /* 0xffffffe400407947 */ /* 0x000fea000383ffff */
.L_x_106:
[----:B0-----:R0:W1:Y:S02]  /*ee00*/  SYNCS.PHASECHK.TRANS64.TRYWAIT P0, [R3+URZ+0x31c60], R0 ;  /* 0x031c6000030075a7 */ /* 0x001064000800017f */
[----:B-1----:R-:W-:Y:S05]  /*ee10*/  @!P0 NANOSLEEP.SYNCS 0x989680 ;  /* 0x009896800000895d */ /* 0x002fea0003900000 */
[----:B------:R-:W1:Y:S02]  /*ee20*/  @!P0 SYNCS.PHASECHK.TRANS64 P0, [R3+URZ+0x31c60], R0 ;  /* 0x031c6000030085a7 */ /* 0x000e64000800007f */
[----:B-1----:R-:W-:Y:S05]  /*ee30*/  @!P0 BRA `(.L_x_106) ;  /* 0xfffffffc00f08947 */ /* 0x002fea000383ffff */
[----:B------:R-:W-:Y:S05]  /*ee40*/  BRA `(.L_x_153) ;  /* 0xffffffe800707947 */ /* 0x000fea000383ffff */
.L_x_114:
[----:B0-----:R0:W1:Y:S02]  /*ee50*/  SYNCS.PHASECHK.TRANS64.TRYWAIT P0, [R7+URZ+0x31c20], R0 ;  /* 0x031c2000070075a7 */ /* 0x001064000800017f */
[----:B-1----:R-:W-:Y:S05]  /*ee60*/  @!P0 NANOSLEEP.SYNCS 0x989680 ;  /* 0x009896800000895d */ /* 0x002fea0003900000 */
[----:B------:R-:W1:Y:S02]  /*ee70*/  @!P0 SYNCS.PHASECHK.TRANS64 P0, [R7+URZ+0x31c20], R0 ;  /* 0x031c2000070085a7 */ /* 0x000e64000800007f */
[----:B-1----:R-:W-:Y:S05]  /*ee80*/  @!P0 BRA `(.L_x_114) ;  /* 0xfffffffc00f08947 */ /* 0x002fea000383ffff */
[----:B------:R-:W-:Y:S05]  /*ee90*/  BRA `(.L_x_154) ;  /* 0xffffffec00ac7947 */ /* 0x000fea000383ffff */
.L_x_115:
[----:B------:R-:W1:Y:S01]  /*eea0*/  S2R R2, SR_TID.X ;  /* 0x0000000000027919 */ /* 0x000e620000002100 */
[----:B------:R-:W-:Y:S01]  /*eeb0*/  BSSY B0, `(.L_x_155) ;  /* 0x000000a000007945 */ /* 0x000fe20003800000 */
[----:B------:R-:W-:Y:S02]  /*eec0*/  IMAD.MOV.U32 R12, RZ, RZ, RZ ;  /* 0x000000ffff0c7224 */ /* 0x000fe400078e00ff */
[----:B------:R-:W-:Y:S02]  /*eed0*/  IMAD.MOV.U32 R11, RZ, RZ, 0x1f ;  /* 0x0000001fff0b7424 */ /* 0x000fe400078e00ff */
[----:B------:R-:W-:Y:S01]  /*eee0*/  IMAD.MOV.U32 R15, RZ, RZ, -0x1 ;  /* 0xffffffffff0f7424 */ /* 0x000fe200078e00ff */
[----:B-1----:R-:W-:-:S04]  /*eef0*/  SHF.R.U32.HI R2, RZ, 0x5, R2 ;  /* 0x00000005ff027819 */ /* 0x002fc80000011602 */
[----:B------:R-:W-:-:S05]  /*ef00*/  LOP3.LUT R2, R2, 0x3, RZ, 0xc0, !PT ;  /* 0x0000000302027812 */ /* 0x000fca00078ec0ff */
[----:B------:R-:W-:-:S07]  /*ef10*/  IMAD.MOV.U32 R13, RZ, RZ, R2 ;  /* 0x000000ffff0d7224 */ /* 0x000fce00078e0002 */
[----:B0-----:R-:W-:Y:S05]  /*ef20*/  WARPSYNC.COLLECTIVE R15, `(.L_x_156) ;  /* 0x000000000f087348 */ /* 0x001fea0003c00000 */
[----:B------:R1:W2:Y:S02]  /*ef30*/  SHFL.IDX P6, R14, R13, R12, R11 ;  /* 0x0000000c0d0e7389 */ /* 0x0002a400000c000b */
[----:B012---:R-:W-:Y:S01]  /*ef40*/  ENDCOLLECTIVE ;  /* 0x000000000000791b */ /* 0x007fe20003800000 */
.L_x_156:
[----:B------:R-:W-:Y:S05]  /*ef50*/  BSYNC B0 ;  /* 0x0000000000007941 */ /* 0x000fea0003800000 */
.L_x_155:
[----:B------:R-:W-:Y:S05]  /*ef60*/  BRA `(.L_x_157) ;  /* 0xffffffec00947947 */ /* 0x000fea000383ffff */
.L_x_118:
[----:B------:R-:W-:Y:S01]  /*ef70*/  BSSY B1, `(.L_x_158) ;  /* 0x0000006000017945 */ /* 0x000fe20003800000 */
[----:B------:R-:W-:-:S07]  /*ef80*/  IMAD.MOV.U32 R15, RZ, RZ, -0x1 ;  /* 0xffffffffff0f7424 */ /* 0x000fce00078e00ff */
[----:B0-----:R-:W-:Y:S05]  /*ef90*/  WARPSYNC.COLLECTIVE R15, `(.L_x_159) ;  /* 0x000000000f0c7348 */ /* 0x001fea0003c00000 */
[----:B------:R-:W-:Y:S02]  /*efa0*/  ELECT P6, UR62, PT ;  /* 0x00000000003e782f */ /* 0x000fe400038c0000 */
[----:B------:R-:W-:Y:S01]  /*efb0*/  MOV R14, UR62 ;  /* 0x0000003e000e7c02 */ /* 0x000fe20008000f00 */
[----:B0-----:R-:W-:Y:S10]  /*efc0*/  ENDCOLLECTIVE ;  /* 0x000000000000791b */ /* 0x001ff40003800000 */
.L_x_159:
[----:B------:R-:W-:Y:S05]  /*efd0*/  BSYNC B1 ;  /* 0x0000000000017941 */ /* 0x000fea0003800000 */
.L_x_158:
[----:B------:R-:W-:Y:S05]  /*efe0*/  BRA `(.L_x_160) ;  /* 0xffffffec008c7947 */ /* 0x000fea000383ffff */
.L_x_120:
[----:B0-----:R0:W1:Y:S02]  /*eff0*/  SYNCS.PHASECHK.TRANS64.TRYWAIT P0, [R5+URZ], R4 ;  /* 0x00000004050075a7 */ /* 0x001064000800017f */
[----:B-1----:R-:W-:Y:S05]  /*f000*/  @!P0 NANOSLEEP.SYNCS 0x989680 ;  /* 0x009896800000895d */ /* 0x002fea0003900000 */
[----:B------:R-:W1:Y:S02]  /*f010*/  @!P0 SYNCS.PHASECHK.TRANS64 P0, [R5+URZ], R4 ;  /* 0x00000004050085a7 */ /* 0x000e64000800007f */
[----:B-1----:R-:W-:Y:S05]  /*f020*/  @!P0 BRA `(.L_x_120) ;  /* 0xfffffffc00f08947 */ /* 0x002fea000383ffff */
[----:B------:R-:W-:Y:S05]  /*f030*/  BRA `(.L_x_161) ;  /* 0xffffffec00c07947 */ /* 0x000fea000383ffff */
.L_x_121:
[----:B-1----:R1:W2:Y:S02]  /*f040*/  SYNCS.PHASECHK.TRANS64.TRYWAIT P0, [R3+URZ], R0 ;  /* 0x00000000030075a7 */ /* 0x0022a4000800017f */
[----:B--2---:R-:W-:Y:S05]  /*f050*/  @!P0 NANOSLEEP.SYNCS 0x989680 ;  /* 0x009896800000895d */ /* 0x004fea0003900000 */
[----:B------:R-:W2:Y:S02]  /*f060*/  @!P0 SYNCS.PHASECHK.TRANS64 P0, [R3+URZ], R0 ;  /* 0x00000000030085a7 */ /* 0x000ea4000800007f */
[----:B--2---:R-:W-:Y:S05]  /*f070*/  @!P0 BRA `(.L_x_121) ;  /* 0xfffffffc00f08947 */ /* 0x004fea000383ffff */
[----:B------:R-:W-:Y:S05]  /*f080*/  BRA `(.L_x_162) ;  /* 0xffffffec00b47947 */ /* 0x000fea000383ffff */
.L_x_123:
[----:B0-----:R0:W1:Y:S02]  /*f090*/  SYNCS.PHASECHK.TRANS64.TRYWAIT P0, [R5+URZ], R4 ;  /* 0x00000004050075a7 */ /* 0x001064000800017f */
[----:B-1----:R-:W-:Y:S05]  /*f0a0*/  @!P0 NANOSLEEP.SYNCS 0x989680 ;  /* 0x009896800000895d */ /* 0x002fea0003900000 */
[----:B------:R-:W1:Y:S02]  /*f0b0*/  @!P0 SYNCS.PHASECHK.TRANS64 P0, [R5+URZ], R4 ;  /* 0x00000004050085a7 */ /* 0x000e64000800007f */
[----:B-1----:R-:W-:Y:S05]  /*f0c0*/  @!P0 BRA `(.L_x_123) ;  /* 0xfffffffc00f08947 */ /* 0x002fea000383ffff */
[----:B------:R-:W-:Y:S05]  /*f0d0*/  BRA `(.L_x_163) ;  /* 0xffffffec00b87947 */ /* 0x000fea000383ffff */
.L_x_164:
[----:B------:R-:W-:-:S00]  /*f0e0*/  BRA `(.L_x_164) ;  /* 0xfffffffc00fc7947 */ /* 0x000fc0000383ffff */
[----:B------:R-:W-:-:S00]  /*f0f0*/  NOP ;  /* 0x0000000000007918 */ /* 0x000fc00000000000 */
        /* <DEDUP_REMOVED lines=8> */
.L_x_2724:


//--------------------- .text._ZN7cutlass13device_kernelIN5flash11enable_sm90INS1_16FlashAttnFwdSm90INS1_25CollectiveMainloopFwdSm90ILi2EN4cute5tupleIJNS5_1CILi1EEES8_S8_EEENS6_IJNS7_ILi192EEENS7_ILi144EEENS7_ILi96EEEEEELi96ENS_10bfloat16_tEfNS_4arch4Sm90ELb0ELb0ELb0ELb1ELb0ELb0ELb0ELb0ELb1ELb1ELb0ELb0EEENS1_21CollectiveEpilogueFwdINS6_IJSA_SC_SB_EEES9_SE_SG_Li384ELb1ELb1ELb0ELb0EEENS1_36VarlenDynamicPersistentTileSchedulerILi192ELi144ELi384ELi128ELb0ELb1ELb1ELb0ELb1ELb1EEEEEEEEEvNT_6ParamsE --------------------------
	.section	.text._ZN7cutlass13device_kernelIN5flash11enable_sm90INS1_16FlashAttnFwdSm90INS1_25CollectiveMainloopFwdSm90ILi2EN4cute5tupleIJNS5_1CILi1EEES8_S8_EEENS6_IJNS7_ILi192EEENS7_ILi144EEENS7_ILi96EEEEEELi96ENS_10bfloat16_tEfNS_4arch4Sm90ELb0ELb0ELb0ELb1ELb0ELb0ELb0ELb0ELb1ELb1ELb0ELb0EEENS1_21CollectiveEpilogueFwdINS6_IJSA_SC_SB_EEES9_SE_SG_Li384ELb1ELb1ELb0ELb0EEENS1_36VarlenDynamicPersistentTileSchedulerILi192ELi144ELi384ELi128ELb0ELb1ELb1ELb0ELb1ELb1EEEEEEEEEvNT_6ParamsE,"ax",@progbits
	.align	128
.text._ZN7cutlass13device_kernelIN5flash11enable_sm90INS1_16FlashAttnFwdSm90INS1_25CollectiveMainloopFwdSm90ILi2EN4cute5tupleIJNS5_1CILi1EEES8_S8_EEENS6_IJNS7_ILi192EEENS7_ILi144EEENS7_ILi96EEEEEELi96ENS_10bfloat16_tEfNS_4arch4Sm90ELb0ELb0ELb0ELb1ELb0ELb0ELb0ELb0ELb1ELb1ELb0ELb0EEENS1_21CollectiveEpilogueFwdINS6_IJSA_SC_SB_EEES9_SE_SG_Li384ELb1ELb1ELb0ELb0EEENS1_36VarlenDynamicPersistentTileSchedulerILi192ELi144ELi384ELi128ELb0ELb1ELb1ELb0ELb1ELb1EEEEEEEEEvNT_6ParamsE:
        .type           _ZN7cutlass13device_kernelIN5flash11enable_sm90INS1_16FlashAttnFwdSm90INS1_25CollectiveMainloopFwdSm90ILi2EN4cute5tupleIJNS5_1CILi1EEES8_S8_EEENS6_IJNS7_ILi192EEENS7_ILi144EEENS7_ILi96EEEEEELi96ENS_10bfloat16_tEfNS_4arch4Sm90ELb0ELb0ELb0ELb1ELb0ELb0ELb0ELb0ELb1ELb1ELb0ELb0EEENS1_21CollectiveEpilogueFwdINS6_IJSA_SC_SB_EEES9_SE_SG_Li384ELb1ELb1ELb0ELb0EEENS1_36VarlenDynamicPersistentTileSchedulerILi192ELi144ELi384ELi128ELb0ELb1ELb1ELb0ELb1ELb1EEEEEEEEEvNT_6ParamsE,@function
        .size           _ZN7cutlass13device_kernelIN5flash11enable_sm90INS1_16FlashAttnFwdSm90INS1_25CollectiveMainloopFwdSm90ILi2EN4cute5tupleIJNS5_1CILi1EEES8_S8_EEENS6_IJNS7_ILi192EEENS7_ILi144EEENS7_ILi96EEEEEELi96ENS_10bfloat16_tEfNS_4arch4Sm90ELb0ELb0ELb0ELb1ELb0ELb0ELb0ELb0ELb1ELb1ELb0ELb0EEENS1_21CollectiveEpilogueFwdINS6_IJSA_SC_SB_EEES9_SE_SG_Li384ELb1ELb1ELb0ELb0EEENS1_36VarlenDynamicPersistentTileSchedulerILi192ELi144ELi384ELi128ELb0ELb1ELb1ELb0ELb1ELb1EEEEEEEEEvNT_6ParamsE,(.L_x_2725 - _ZN7cutlass13device_kernelIN5flash11enable_sm90INS1_16FlashAttnFwdSm90INS1_25CollectiveMainloopFwdSm90ILi2EN4cute5tupleIJNS5_1CILi1EEES8_S8_EEENS6_IJNS7_ILi192EEENS7_ILi144EEENS7_ILi96EEEEEELi96ENS_10bfloat16_tEfNS_4arch4Sm90ELb0ELb0ELb0ELb1ELb0ELb0ELb0ELb0ELb1ELb1ELb0ELb0EEENS1_21CollectiveEpilogueFwdINS6_IJSA_SC_SB_EEES9_SE_SG_Li384ELb1ELb1ELb0ELb0EEENS1_36VarlenDynamicPersistentTileSchedulerILi192ELi144ELi384ELi128ELb0ELb1ELb1ELb0ELb1ELb1EEEEEEEEEvNT_6ParamsE)
        .other          _ZN7cutlass13device_kernelIN5flash11enable_sm90INS1_16FlashAttnFwdSm90INS1_25CollectiveMainloopFwdSm90ILi2EN4cute5tupleIJNS5_1CILi1EEES8_S8_EEENS6_IJNS7_ILi192EEENS7_ILi144EEENS7_ILi96EEEEEELi96ENS_10bfloat16_tEfNS_4arch4Sm90ELb0ELb0ELb0ELb1ELb0ELb0ELb0ELb0ELb1ELb1ELb0ELb0EEENS1_21CollectiveEpilogueFwdINS6_IJSA_SC_SB_EEES9_SE_SG_Li384ELb1ELb1ELb0ELb0EEENS1_36VarlenDynamicPersistentTileSchedulerILi192ELi144ELi384ELi128ELb0ELb1ELb1ELb0ELb1ELb1EEEEEEEEEvNT_6ParamsE,@"STO_CUDA_ENTRY STV_DEFAULT"
_ZN7cutlass13device_kernelIN5flash11enable_sm90INS1_16FlashAttnFwdSm90INS1_25CollectiveMainloopFwdSm90ILi2EN4cute5tupleIJNS5_1CILi1EEES8_S8_EEENS6_IJNS7_ILi192EEENS7_ILi144EEENS7_ILi96EEEEEELi96ENS_10bfloat16_tEfNS_4arch4Sm90ELb0ELb0ELb0ELb1ELb0ELb0ELb0ELb0ELb1ELb1ELb0ELb0EEENS1_21CollectiveEpilogueFwdINS6_IJSA_SC_SB_EEES9_SE_SG_Li384ELb1ELb1ELb0ELb0EEENS1_36VarlenDynamicPersistentTileSchedulerILi192ELi144ELi384ELi128ELb0ELb1ELb1ELb0ELb1ELb1EEEEEEEEEvNT_6ParamsE:
        /* <DEDUP_REMOVED lines=17> */
.L_x_166:
[----:B------:R-:W-:Y:S05]  /*0110*/  BSYNC B0 ;  /* 0x0000000000007941 */ /* 0x000fea0003800000 */
.L_x_165:
        /* <DEDUP_REMOVED lines=40> */
.L_x_167:
        /* <DEDUP_REMOVED lines=22> */
.L_x_168:
        /* <DEDUP_REMOVED lines=18> */
.L_x_169:
        /* <DEDUP_REMOVED lines=22> */
.L_x_170:
        /* <DEDUP_REMOVED lines=22> */
.L_x_171:
        /* <DEDUP_REMOVED lines=8> */
.L_x_173:
[----:B------:R-:W-:-:S08]  /*0960*/  NOP ;  /* 0x0000000000007918 */ /* 0x000fd00000000000 */
[----:B------:R-:W0:Y:S02]  /*0970*/  USETMAXREG.TRY_ALLOC.CTAPOOL UP0, 0xa0 ;  /* 0x000000a0000079c8 */ /* 0x000e240008000600 */
[----:B0-----:R-:W-:-:S13]  /*0980*/  PLOP3.LUT P0, PT, PT, PT, UP0, 0x80, 0x0 ;  /* 0x000000000000781c */ /* 0x001fda0003f0f008 */
[----:B------:R-:W-:Y:S05]  /*0990*/  @!P0 BRA `(.L_x_173) ;  /* 0xfffffffc00f08947 */ /* 0x000fea000383ffff */
[----:B------:R-:W0:Y:S01]  /*09a0*/  S2R R0, SR_TID.X ;  /* 0x0000000000007919 */ /* 0x000e220000002100 */
[----:B------:R-:W1:Y:S01]  /*09b0*/  S2UR UR4, SR_CgaCtaId ;  /* 0x00000000000479c3 */ /* 0x000e620000008800 */
[----:B------:R-:W-:-:S07]  /*09c0*/  UMOV UR36, 0x400 ;  /* 0x0000040000247882 */ /* 0x000fce0000000000 */
[----:B------:R-:W-:Y:S06]  /*09d0*/  BAR.ARV 0x8, 0x200 ;  /* 0x0208000000007b1d */ /* 0x000fec0000002000 */
[----:B-1----:R-:W-:-:S03]  /*09e0*/  ULEA UR36, UR4, UR36, 0x18 ;  /* 0x0000002404247291 */ /* 0x002fc6000f8ec03f */
[----:B------:R-:W-:Y:S01]  /*09f0*/  ULDC UR4, c[0x0][0xc3c] ;  /* 0x00030f0000047ab9 */ /* 0x000fe20000000800 */
[----:B0-----:R-:W-:-:S04]  /*0a00*/  SHF.R.U32.HI R0, RZ, 0x7, R0 ;  /* 0x00000007ff007819 */ /* 0x001fc80000011600 */
[----:B------:R-:W-:-:S13]  /*0a10*/  ISETP.NE.AND P0, PT, R0, 0x1, PT ;  /* 0x000000010000780c */ /* 0x000fda0003f05270 */
[----:B------:R-:W-:Y:S08]  /*0a20*/  @!P0 BAR.ARV 0x9, 0x100 ;  /* 0x0244000000008b1d */ /* 0x000ff00000002000 */
[----:B------:R-:W-:Y:S06]  /*0a30*/  BAR.SYNC.DEFER_BLOCKING 0x5, 0x200 ;  /* 0x0148000000007b1d */ /* 0x000fec0000010000 */
[----:B------:R-:W0:Y:S02]  /*0a40*/  LDS.128 R32, [UR36+0x31cd0] ;  /* 0x031cd024ff207984 */ /* 0x000e240008000c00 */
[----:B------:R-:W-:Y:S06]  /*0a50*/  BAR.ARV 0x4, 0x200 ;  /* 0x0108000000007b1d */ /* 0x000fec0000002000 */
[----:B0-----:R-:W-:-:S13]  /*0a60*/  ISETP.GE.AND P0, PT, R35, UR4, PT ;  /* 0x0000000423007c0c */ /* 0x001fda000bf06270 */
[----:B------:R-:W-:Y:S05]  /*0a70*/  @P0 EXIT ;  /* 0x000000000000094d */ /* 0x000fea0003800000 */
[----:B------:R-:W3:Y:S01]  /*0a80*/  LDL.LU R13, [R1+0x38] ;  /* 0x00003800010d7983 */ /* 0x000ee20000300800 */
[----:B------:R-:W0:Y:S02]  /*0a90*/  S2R R0, SR_TID.X ;  /* 0x0000000000007919 */ /* 0x000e240000002100 */
[----:B0-----:R-:W-:-:S05]  /*0aa0*/  VIADD R15, R0, 0xffffff80 ;  /* 0xffffff80000f7836 */ /* 0x001fca0000000000 */
[----:B------:R-:W-:-:S04]  /*0ab0*/  SHF.R.S32.HI R0, RZ, 0x1f, R15 ;  /* 0x0000001fff007819 */ /* 0x000fc8000001140f */
[----:B--2---:R-:W-:-:S04]  /*0ac0*/  LEA.HI R2, R0, R15, RZ, 0x4 ;  /* 0x0000000f00027211 */ /* 0x004fc800078f20ff */
[----:B------:R-:W-:Y:S02]  /*0ad0*/  SHF.R.S32.HI R5, RZ, 0x4, R2 ;  /* 0x00000004ff057819 */ /* 0x000fe40000011402 */
[C---:B------:R-:W-:Y:S02]  /*0ae0*/  LOP3.LUT R3, R2.reuse, 0xfffffff0, RZ, 0xc0, !PT ;  /* 0xfffffff002037812 */ /* 0x040fe400078ec0ff */
[----:B------:R-:W-:Y:S02]  /*0af0*/  LEA.HI R2, R2, R5, RZ, 0x1 ;  /* 0x0000000502027211 */ /* 0x000fe400078f08ff */
[----:B------:R-:W-:Y:S01]  /*0b00*/  LEA.HI R151, R0, R15, RZ, 0x7 ;  /* 0x0000000f00977211 */ /* 0x000fe200078f38ff */
[----:B------:R-:W-:Y:S01]  /*0b10*/  IMAD.IADD R3, R15, 0x1, -R3 ;  /* 0x000000010f037824 */ /* 0x000fe200078e0a03 */
[----:B------:R-:W-:Y:S02]  /*0b20*/  LOP3.LUT R4, R2, 0x1ffffffe, RZ, 0xc0, !PT ;  /* 0x1ffffffe02047812 */ /* 0x000fe400078ec0ff */
[----:B------:R-:W-:-:S02]  /*0b30*/  LOP3.LUT R150, R151, 0xffffff80, RZ, 0xc0, !PT ;  /* 0xffffff8097967812 */ /* 0x000fc400078ec0ff */
[----:B------:R-:W-:Y:S01]  /*0b40*/  SHF.R.S32.HI R2, RZ, 0x1f, R3 ;  /* 0x0000001fff027819 */ /* 0x000fe20000011403 */
[----:B------:R-:W-:Y:S02]  /*0b50*/  IMAD.IADD R4, R5, 0x1, -R4 ;  /* 0x0000000105047824 */ /* 0x000fe400078e0a04 */
[----:B------:R-:W-:Y:S01]  /*0b60*/  IMAD.IADD R150, R15, 0x1, -R150 ;  /* 0x000000010f967824 */ /* 0x000fe200078e0a96 */
[CC--:B------:R-:W-:Y:S02]  /*0b70*/  LEA.HI R5, R2.reuse, R3.reuse, RZ, 0x3 ;  /* 0x0000000302057211 */ /* 0x0c0fe400078f18ff */
[----:B------:R-:W-:Y:S02]  /*0b80*/  LEA.HI R2, R2, R3, RZ, 0x2 ;  /* 0x0000000302027211 */ /* 0x000fe400078f10ff */
[----:B------:R-:W-:Y:S01]  /*0b90*/  LEA.HI R7, R0, R15, RZ, 0x5 ;  /* 0x0000000f00077211 */ /* 0x000fe200078f28ff */
[----:B------:R-:W-:Y:S01]  /*0ba0*/  IMAD.SHL.U32 R5, R5, 0x10, RZ ;  /* 0x0000001005057824 */ /* 0x000fe200078e00ff */
[----:B------:R-:W-:-:S02]  /*0bb0*/  LOP3.LUT R6, R2, 0x7fffffc, RZ, 0xc0, !PT ;  /* 0x07fffffc02067812 */ /* 0x000fc400078ec0ff */
[----:B------:R-:W-:Y:S02]  /*0bc0*/  SHF.R.S32.HI R9, RZ, 0x1f, R150 ;  /* 0x0000001fff097819 */ /* 0x000fe40000011496 */
[----:B------:R-:W-:Y:S02]  /*0bd0*/  SHF.R.S32.HI R2, RZ, 0x2, R2 ;  /* 0x00000002ff027819 */ /* 0x000fe40000011402 */
[----:B------:R-:W-:Y:S02]  /*0be0*/  SHF.R.S32.HI R8, RZ, 0x5, R7 ;  /* 0x00000005ff087819 */ /* 0x000fe40000011407 */
[----:B------:R-:W-:Y:S01]  /*0bf0*/  LEA.HI R10, R9, R150, RZ, 0x2 ;  /* 0x00000096090a7211 */ /* 0x000fe200078f10ff */
[----:B------:R-:W-:Y:S01]  /*0c00*/  IMAD.SHL.U32 R2, R2, 0x40, RZ ;  /* 0x0000004002027824 */ /* 0x000fe200078e00ff */
[----:B------:R-:W-:Y:S02]  /*0c10*/  LOP3.LUT R5, R5, 0x7fffff80, RZ, 0xc0, !PT ;  /* 0x7fffff8005057812 */ /* 0x000fe400078ec0ff */
[----:B------:R-:W-:Y:S01]  /*0c20*/  LEA.HI R0, R0, R15, RZ, 0x2 ;  /* 0x0000000f00007211 */ /* 0x000fe200078f10ff */
[----:B------:R-:W-:Y:S01]  /*0c30*/  IMAD.IADD R6, R3, 0x1, -R6 ;  /* 0x0000000103067824 */ /* 0x000fe200078e0a06 */
[--C-:B------:R-:W-:Y:S01]  /*0c40*/  SHF.R.S32.HI R11, RZ, 0x2, R10.reuse ;  /* 0x00000002ff0b7819 */ /* 0x100fe2000001140a */
[----:B------:R-:W-:Y:S01]  /*0c50*/  IMAD R14, R8, 0x10, R3 ;  /* 0x00000010080e7824 */ /* 0x000fe200078e0203 */
[----:B------:R-:W-:Y:S01]  /*0c60*/  SHF.R.S32.HI R12, RZ, 0x1f, R10 ;  /* 0x0000001fff0c7819 */ /* 0x000fe2000001140a */
[----:B------:R-:W-:Y:S01]  /*0c70*/  IMAD.SHL.U32 R3, R4, 0x8, RZ ;  /* 0x0000000804037824 */ /* 0x000fe200078e00ff */
[----:B------:R-:W-:Y:S01]  /*0c80*/  SHF.R.S32.HI R151, RZ, 0x7, R151 ;  /* 0x00000007ff977819 */ /* 0x000fe20000011497 */
[----:B------:R-:W-:Y:S01]  /*0c90*/  IMAD R5, R8, 0x100, R5 ;  /* 0x0000010008057824 */ /* 0x000fe200078e0205 */
[----:B------:R-:W-:-:S02]  /*0ca0*/  LOP3.LUT R2, R2, 0x40, RZ, 0xc0, !PT ;  /* 0x0000004002027812 */ /* 0x000fc400078ec0ff */
[----:B------:R-:W-:Y:S01]  /*0cb0*/  LOP3.LUT R147, R0, 0xfffffffc, RZ, 0xc0, !PT ;  /* 0xfffffffc00937812 */ /* 0x000fe200078ec0ff */
[----:B------:R-:W-:Y:S01]  /*0cc0*/  IMAD.U32 R155, R14, 0x20, R3 ;  /* 0x000000200e9b7824 */ /* 0x000fe200078e0003 */
[----:B------:R-:W-:Y:S01]  /*0cd0*/  LEA.HI R12, R12, R11, RZ, 0x3 ;  /* 0x0000000b0c0c7211 */ /* 0x000fe200078f18ff */
[----:B------:R-:W-:Y:S01]  /*0ce0*/  IMAD R5, R6, 0x10, R5 ;  /* 0x0000001006057824 */ /* 0x000fe200078e0205 */
[----:B------:R-:W-:Y:S01]  /*0cf0*/  LOP3.LUT R3, R2, 0x8, R3, 0xf8, !PT ;  /* 0x0000000802037812 */ /* 0x000fe200078ef803 */
[----:B------:R-:W-:Y:S01]  /*0d00*/  IMAD.HI R6, R151, 0x55555556, RZ ;  /* 0x5555555697067827 */ /* 0x000fe200078e02ff */
[----:B------:R-:W-:Y:S02]  /*0d10*/  SHF.R.U32.HI R2, RZ, 0x3, R2 ;  /* 0x00000003ff027819 */ /* 0x000fe40000011602 */
[----:B------:R-:W-:Y:S01]  /*0d20*/  LOP3.LUT R12, R12, 0xfffffff8, RZ, 0xc0, !PT ;  /* 0xfffffff80c0c7812 */ /* 0x000fe200078ec0ff */
[----:B------:R-:W-:Y:S01]  /*0d30*/  IMAD.IADD R147, R15, 0x1, -R147 ;  /* 0x000000010f937824 */ /* 0x000fe200078e0a93 */
[----:B------:R-:W-:-:S02]  /*0d40*/  LEA.HI R9, R9, R150, RZ, 0x5 ;  /* 0x0000009609097211 */ /* 0x000fc400078f28ff */
[----:B------:R-:W-:Y:S01]  /*0d50*/  LOP3.LUT R2, R3, R2, RZ, 0x3c, !PT ;  /* 0x0000000203027212 */ /* 0x000fe200078e3cff */
[----:B------:R-:W-:Y:S01]  /*0d60*/  IMAD.IADD R12, R11, 0x1, -R12 ;  /* 0x000000010b0c7824 */ /* 0x000fe200078e0a0c */
[----:B------:R-:W-:Y:S02]  /*0d70*/  LEA.HI R6, R6, R6, RZ, 0x1 ;  /* 0x0000000606067211 */ /* 0x000fe400078f08ff */
[----:B------:R-:W-:Y:S02]  /*0d80*/  SHF.R.S32.HI R9, RZ, 0x5, R9 ;  /* 0x00000005ff097819 */ /* 0x000fe40000011409 */
[C---:B------:R-:W-:Y:S01]  /*0d90*/  LEA.HI R3, R147.reuse, R147, RZ, 0x1 ;  /* 0x0000009393037211 */ /* 0x040fe200078f08ff */
[----:B------:R-:W-:Y:S01]  /*0da0*/  IMAD.SHL.U32 R18, R147, 0x8, RZ ;  /* 0x0000000893127824 */ /* 0x000fe200078e00ff */
[----:B------:R-:W-:Y:S01]  /*0db0*/  LOP3.LUT R7, R10, 0x7ffffffc, RZ, 0xc0, !PT ;  /* 0x7ffffffc0a077812 */ /* 0x000fe200078ec0ff */
[----:B------:R-:W-:Y:S01]  /*0dc0*/  IMAD R6, R6, -0x3, R151 ;  /* 0xfffffffd06067824 */ /* 0x000fe200078e0297 */
[----:B------:R-:W-:Y:S01]  /*0dd0*/  LOP3.LUT R4, R3, 0x1ffffffe, RZ, 0xc0, !PT ;  /* 0x1ffffffe03047812 */ /* 0x000fe200078ec0ff */
[----:B------:R-:W-:-:S02]  /*0de0*/  IMAD R9, R9, 0x10, R12 ;  /* 0x0000001009097824 */ /* 0x000fc400078e020c */
[----:B------:R-:W-:Y:S02]  /*0df0*/  IMAD.IADD R2, R2, 0x1, R5 ;  /* 0x0000000102027824 */ /* 0x000fe400078e0205 */
[C---:B------:R-:W-:Y:S02]  /*0e00*/  VIADD R144, R18.reuse, 0x20 ;  /* 0x0000002012907836 */ /* 0x040fe40000000000 */
[----:B------:R-:W-:Y:S02]  /*0e10*/  VIADD R145, R18, 0x40 ;  /* 0x0000004012917836 */ /* 0x000fe40000000000 */
[----:B------:R-:W-:Y:S02]  /*0e20*/  IMAD.MOV.U32 R8, RZ, RZ, -0x2 ;  /* 0xfffffffeff087424 */ /* 0x000fe400078e00ff */
[----:B------:R-:W-:Y:S02]  /*0e30*/  IMAD.IADD R7, R150, 0x1, -R7 ;  /* 0x0000000196077824 */ /* 0x000fe400078e0a07 */
[----:B------:R-:W-:-:S02]  /*0e40*/  IMAD R152, R6, 0x40, R9 ;  /* 0x0000004006987824 */ /* 0x000fc400078e0209 */
        /* <DEDUP_REMOVED lines=8> */
[----:B------:R-:W-:Y:S01]  /*0ed0*/  IMAD R154, R3, 0x8, R152 ;  /* 0x00000008039a7824 */ /* 0x000fe200078e0298 */
[----:B------:R-:W-:Y:S01]  /*0ee0*/  UMOV UR39, URZ ;  /* 0x0000003f00277c82 */ /* 0x000fe20008000000 */
[----:B---3--:R-:W-:-:S07]  /*0ef0*/  LOP3.LUT R17, R13, 0x1, RZ, 0xfc, !PT ;  /* 0x000000010d117812 */ /* 0x008fce00078efcff */
.L_x_207:
[----:B0-2---:R-:W0:Y:S01]  /*0f00*/  LDC.64 R4, c[0x0][0xc88] ;  /* 0x00032200ff047b82 */ /* 0x005e220000000a00 */
[----:B------:R-:W-:Y:S01]  /*0f10*/  ULDC.64 UR4, c[0x0][0xa28] ;  /* 0x00028a0000047ab9 */ /* 0x000fe20000000a00 */
[----:B------:R-:W-:Y:S01]  /*0f20*/  IMAD.MOV.U32 R3, RZ, RZ, RZ ;  /* 0x000000ffff037224 */ /* 0x000fe200078e00ff */
[----:B------:R-:W-:Y:S01]  /*0f30*/  ULDC.64 UR6, c[0x0][0xa20] ;  /* 0x0002880000067ab9 */ /* 0x000fe20000000a00 */
[----:B0-----:R-:W-:-:S05]  /*0f40*/  IMAD.WIDE R4, R35, 0x4, R4 ;  /* 0x0000000423047825 */ /* 0x001fca00078e0204 */
[----:B------:R-:W2:Y:S01]  /*0f50*/  LDG.E R19, desc[UR56][R4.64] ;  /* 0x0000003804137981 */ /* 0x000ea2000c1e1900 */
[----:B------:R-:W-:-:S04]  /*0f60*/  ISETP.NE.U32.AND P0, PT, RZ, UR4, PT ;  /* 0x00000004ff007c0c */ /* 0x000fc8000bf05070 */
[----:B------:R-:W-:Y:S02]  /*0f70*/  ISETP.NE.AND.EX P0, PT, RZ, UR5, PT, P0 ;  /* 0x00000005ff007c0c */ /* 0x000fe4000bf05300 */
[----:B--2---:R-:W-:-:S11]  /*0f80*/  SHF.R.S32.HI R146, RZ, 0x1f, R19 ;  /* 0x0000001fff927819 */ /* 0x004fd60000011413 */
[----:B---3--:R-:W-:-:S04]  /*0f90*/  @P0 LEA R6, P1, R19, UR4, 0x2 ;  /* 0x0000000413060c11 */ /* 0x008fc8000f8210ff */
[----:B----4-:R-:W-:Y:S01]  /*0fa0*/  @P0 LEA.HI.X R7, R19, UR5, R146, 0x2, P1 ;  /* 0x0000000513070c11 */ /* 0x010fe200088f1492 */
[----:B------:R-:W-:-:S04]  /*0fb0*/  ULDC.64 UR4, c[0x0][0x418] ;  /* 0x0001060000047ab9 */ /* 0x000fc80000000a00 */
[----:B------:R0:W5:Y:S01]  /*0fc0*/  @P0 LDG.E R3, desc[UR56][R6.64] ;  /* 0x0000003806030981 */ /* 0x000162000c1e1900 */
[----:B------:R-:W-:Y:S01]  /*0fd0*/  ISETP.NE.U32.AND P0, PT, RZ, UR6, PT ;  /* 0x00000006ff007c0c */ /* 0x000fe2000bf05070 */
[----:B------:R-:W-:-:S03]  /*0fe0*/  UISETP.NE.U32.AND UP0, UPT, UR4, URZ, UPT ;  /* 0x0000003f0400728c */ /* 0x000fc6000bf05070 */
[----:B------:R-:W-:Y:S01]  /*0ff0*/  ISETP.NE.AND.EX P0, PT, RZ, UR7, PT, P0 ;  /* 0x00000007ff007c0c */ /* 0x000fe2000bf05300 */
[----:B------:R-:W-:Y:S01]  /*1000*/  UISETP.NE.AND.EX UP0, UPT, UR5, URZ, UPT, UP0 ;  /* 0x0000003f0500728c */ /* 0x000fe2000bf05300 */
[----:B------:R-:W-:Y:S02]  /*1010*/  ULDC UR4, c[0x0][0x424] ;  /* 0x0001090000047ab9 */ /* 0x000fe40000000800 */
[----:B------:R-:W-:Y:S01]  /*1020*/  ULDC UR5, c[0x0][0x2f0] ;  /* 0x0000bc0000057ab9 */ /* 0x000fe20000000800 */
[----:B------:R-:W-:-:S04]  /*1030*/  USEL UR4, UR4, 0x1, UP0 ;  /* 0x0000000104047887 */ /* 0x000fc80008000000 */
[----:B------:R-:W-:-:S04]  /*1040*/  UIMAD UR4, UR4, UR5, URZ ;  /* 0x00000005040472a4 */ /* 0x000fc8000f8e023f */
[C---:B------:R-:W-:Y:S02]  /*1050*/  @P0 LEA R4, P1, R19.reuse, UR6, 0x2 ;  /* 0x0000000613040c11 */ /* 0x040fe4000f8210ff */
[----:B------:R-:W-:Y:S02]  /*1060*/  IMAD.U32 R64, RZ, RZ, UR4 ;  /* 0x00000004ff407e24 */ /* 0x000fe4000f8e00ff */
[----:B------:R-:W-:-:S05]  /*1070*/  @P0 LEA.HI.X R5, R19, UR7, R146, 0x2, P1 ;  /* 0x0000000713050c11 */ /* 0x000fca00088f1492 */
[----:B------:R0:W5:Y:S01]  /*1080*/  @P0 LDG.E R64, desc[UR56][R4.64] ;  /* 0x0000003804400981 */ /* 0x000162000c1e1900 */
[----:B------:R-:W-:Y:S05]  /*1090*/  @P0 BRA `(.L_x_174) ;  /* 0x0000000000240947 */ /* 0x000fea0003800000 */
[----:B------:R-:W-:Y:S02]  /*10a0*/  ULDC.64 UR4, c[0x0][0xa08] ;  /* 0x0002820000047ab9 */ /* 0x000fe40000000a00 */
[----:B------:R-:W-:-:S04]  /*10b0*/  ISETP.NE.U32.AND P0, PT, RZ, UR4, PT ;  /* 0x00000004ff007c0c */ /* 0x000fc8000bf05070 */
[----:B------:R-:W-:-:S13]  /*10c0*/  ISETP.NE.AND.EX P0, PT, RZ, UR5, PT, P0 ;  /* 0x00000005ff007c0c */ /* 0x000fda000bf05300 */
[----:B------:R-:W-:Y:S05]  /*10d0*/  @!P0 BRA `(.L_x_174) ;  /* 0x0000000000148947 */ /* 0x000fea0003800000 */
[----:B0-----:R-:W0:Y:S02]  /*10e0*/  LDC.64 R4, c[0x0][0xa08] ;  /* 0x00028200ff047b82 */ /* 0x001e240000000a00 */
[----:B0-----:R-:W-:-:S05]  /*10f0*/  IMAD.WIDE R4, R19, 0x4, R4 ;  /* 0x0000000413047825 */ /* 0x001fca00078e0204 */
[----:B-----5:R-:W2:Y:S04]  /*1100*/  LDG.E R64, desc[UR56][R4.64] ;  /* 0x0000003804407981 */ /* 0x020ea8000c1e1900 */
[----:B------:R-:W2:Y:S02]  /*1110*/  LDG.E R7, desc[UR56][R4.64+0x4] ;  /* 0x0000043804077981 */ /* 0x000ea4000c1e1900 */
[----:B--2---:R-:W-:-:S07]  /*1120*/  IMAD.IADD R64, R7, 0x1, -R64 ;  /* 0x0000000107407824 */ /* 0x004fce00078e0a40 */
.L_x_174:
[----:B-----5:R-:W-:Y:S01]  /*1130*/  IMAD.IADD R64, R64, 0x1, -R3 ;  /* 0x0000000140407824 */ /* 0x020fe200078e0a03 */
[----:B------:R-:W-:Y:S01]  /*1140*/  PLOP3.LUT P0, PT, PT, PT, PT, 0x80, 0x0 ;  /* 0x000000000000781c */ /* 0x000fe20003f0f070 */
[----:B------:R-:W-:Y:S01]  /*1150*/  IMAD.MOV.U32 R23, RZ, RZ, R33 ;  /* 0x000000ffff177224 */ /* 0x000fe200078e0021 */
[----:B------:R-:W-:Y:S01]  /*1160*/  CS2R R20, SRZ ;  /* 0x0000000000147805 */ /* 0x000fe2000001ff00 */
[C---:B------:R-:W-:Y:S01]  /*1170*/  VIADD R0, R64.reuse, 0x8f ;  /* 0x0000008f40007836 */ /* 0x040fe20000000000 */
[----:B------:R-:W-:Y:S01]  /*1180*/  ISETP.GE.AND P1, PT, R64, 0x1, PT ;  /* 0x000000014000780c */ /* 0x000fe20003f26270 */
[----:B------:R-:W-:Y:S01]  /*1190*/  IMAD.MOV.U32 R22, RZ, RZ, R34 ;  /* 0x000000ffff167224 */ /* 0x000fe200078e0022 */
[----:B------:R-:W-:Y:S01]  /*11a0*/  CS2R R38, SRZ ;  /* 0x0000000000267805 */ /* 0x000fe2000001ff00 */
[----:B------:R-:W-:Y:S01]  /*11b0*/  IMAD.HI R0, R0, 0x38e38e39, RZ ;  /* 0x38e38e3900007827 */ /* 0x000fe200078e02ff */
[----:B------:R-:W-:Y:S02]  /*11c0*/  CS2R R42, SRZ ;  /* 0x00000000002a7805 */ /* 0x000fe4000001ff00 */
[----:B------:R-:W-:-:S02]  /*11d0*/  CS2R R44, SRZ ;  /* 0x00000000002c7805 */ /* 0x000fc4000001ff00 */
[----:B------:R-:W-:Y:S01]  /*11e0*/  CS2R R36, SRZ ;  /* 0x0000000000247805 */ /* 0x000fe2000001ff00 */
[----:B------:R-:W-:Y:S01]  /*11f0*/  IMAD.MOV.U32 R71, RZ, RZ, RZ ;  /* 0x000000ffff477224 */ /* 0x000fe200078e00ff */
[----:B------:R-:W-:Y:S02]  /*1200*/  SHF.R.U32.HI R3, RZ, 0x1f, R0 ;  /* 0x0000001fff037819 */ /* 0x000fe40000011600 */
[----:B------:R-:W-:Y:S02]  /*1210*/  CS2R R46, SRZ ;  /* 0x00000000002e7805 */ /* 0x000fe4000001ff00 */
[----:B------:R-:W-:Y:S02]  /*1220*/  CS2R R48, SRZ ;  /* 0x0000000000307805 */ /* 0x000fe4000001ff00 */
[----:B------:R-:W-:Y:S02]  /*1230*/  CS2R R50, SRZ ;  /* 0x0000000000327805 */ /* 0x000fe4000001ff00 */
[----:B------:R-:W-:Y:S01]  /*1240*/  LEA.HI.SX32 R104, R0, R3, 0x1b ;  /* 0x0000000300687211 */ /* 0x000fe200078fdaff */
[----:B------:R-:W-:Y:S01]  /*1250*/  IMAD.MOV.U32 R3, RZ, RZ, RZ ;  /* 0x000000ffff037224 */ /* 0x000fe200078e00ff */
[----:B------:R-:W-:Y:S01]  /*1260*/  CS2R R40, SRZ ;  /* 0x0000000000287805 */ /* 0x000fe2000001ff00 */
[----:B------:R-:W-:Y:S01]  /*1270*/  IMAD.MOV.U32 R0, RZ, RZ, RZ ;  /* 0x000000ffff007224 */ /* 0x000fe200078e00ff */
[----:B------:R-:W-:Y:S01]  /*1280*/  CS2R R52, SRZ ;  /* 0x0000000000347805 */ /* 0x000fe2000001ff00 */
[----:B------:R-:W-:Y:S01]  /*1290*/  IMAD.MOV.U32 R54, RZ, RZ, RZ ;  /* 0x000000ffff367224 */ /* 0x000fe200078e00ff */
[----:B------:R-:W-:-:S02]  /*12a0*/  CS2R R56, SRZ ;  /* 0x0000000000387805 */ /* 0x000fc4000001ff00 */
[----:B------:R-:W-:Y:S02]  /*12b0*/  CS2R R72, SRZ ;  /* 0x0000000000487805 */ /* 0x000fe4000001ff00 */
[----:B------:R-:W-:Y:S02]  /*12c0*/  CS2R R60, SRZ ;  /* 0x00000000003c7805 */ /* 0x000fe4000001ff00 */
[----:B------:R-:W-:Y:S02]  /*12d0*/  CS2R R76, SRZ ;  /* 0x00000000004c7805 */ /* 0x000fe4000001ff00 */
[----:B------:R-:W-:Y:S02]  /*12e0*/  CS2R R14, SRZ ;  /* 0x00000000000e7805 */ /* 0x000fe4000001ff00 */
[----:B------:R-:W-:Y:S02]  /*12f0*/  CS2R R68, SRZ ;  /* 0x0000000000447805 */ /* 0x000fe4000001ff00 */
[----:B------:R-:W-:Y:S01]  /*1300*/  CS2R R78, SRZ ;  /* 0x00000000004e7805 */ /* 0x000fe2000001ff00 */
[----:B------:R-:W-:Y:S01]  /*1310*/  IMAD.MOV.U32 R65, RZ, RZ, RZ ;  /* 0x000000ffff417224 */ /* 0x000fe200078e00ff */
[----:B------:R-:W-:-:S02]  /*1320*/  CS2R R74, SRZ ;  /* 0x00000000004a7805 */ /* 0x000fc4000001ff00 */
[----:B------:R-:W-:Y:S01]  /*1330*/  CS2R R80, SRZ ;  /* 0x0000000000507805 */ /* 0x000fe2000001ff00 */
[----:B------:R-:W-:Y:S01]  /*1340*/  IMAD.MOV.U32 R24, RZ, RZ, RZ ;  /* 0x000000ffff187224 */ /* 0x000fe200078e00ff */
[----:B0-----:R-:W-:Y:S01]  /*1350*/  CS2R R6, SRZ ;  /* 0x0000000000067805 */ /* 0x001fe2000001ff00 */
[----:B------:R-:W-:Y:S02]  /*1360*/  IMAD.MOV.U32 R26, RZ, RZ, RZ ;  /* 0x000000ffff1a7224 */ /* 0x000fe400078e00ff */
[----:B------:R-:W-:Y:S02]  /*1370*/  IMAD.MOV.U32 R83, RZ, RZ, RZ ;  /* 0x000000ffff537224 */ /* 0x000fe400078e00ff */
[----:B------:R-:W-:Y:S02]  /*1380*/  IMAD.MOV.U32 R85, RZ, RZ, RZ ;  /* 0x000000ffff557224 */ /* 0x000fe400078e00ff */
[----:B------:R-:W-:Y:S01]  /*1390*/  IMAD.MOV.U32 R8, RZ, RZ, RZ ;  /* 0x000000ffff087224 */ /* 0x000fe200078e00ff */
[----:B------:R-:W-:Y:S06]  /*13a0*/  @!P1 BRA `(.L_x_175) ;  /* 0x0000007c000c9947 */ /* 0x000fec0003800000 */
[----:B------:R-:W0:Y:S01]  /*13b0*/  SHFL.IDX PT, R0, R151, RZ, 0x1f ;  /* 0x00001fff97007589 */ /* 0x000e2200000e0000 */
[----:B------:R-:W-:-:S04]  /*13c0*/  UIADD3 UR6, UR36, 0x24300, URZ ;  /* 0x0002430024067890 */ /* 0x000fc8000fffe03f */
[----:B------:R-:W-:-:S06]  /*13d0*/  ULOP3.LUT UP0, URZ, UR6, 0x9f, URZ, 0xc0, !UPT ;  /* 0x0000009f063f7892 */ /* 0x000fcc000f80c03f */
[----:B------:R-:W-:Y:S02]  /*13e0*/  PLOP3.LUT P0, PT, PT, PT, UP0, 0x80, 0x0 ;  /* 0x000000000000781c */ /* 0x000fe40003f0f008 */
[----:B0-----:R-:W-:-:S13]  /*13f0*/  R2UR UR38, R0 ;  /* 0x00000000002672ca */ /* 0x001fda00000e0000 */
[----:B------:R-:W-:-:S04]  /*1400*/  UIMAD.WIDE UR4, UR38, 0x55555556, URZ ;  /* 0x55555556260478a5 */ /* 0x000fc8000f8e023f */
[----:B------:R-:W-:-:S04]  /*1410*/  ULEA.HI UR5, UR5, UR5, URZ, 0x1 ;  /* 0x0000000505057291 */ /* 0x000fc8000f8f083f */
[----:B------:R-:W-:-:S04]  /*1420*/  UIMAD UR40, UR5, -0x3, UR38 ;  /* 0xfffffffd052878a4 */ /* 0x000fc8000f8e0226 */
[----:B------:R-:W-:-:S04]  /*1430*/  ULEA UR4, UR40, UR6, 0xb ;  /* 0x0000000628047291 */ /* 0x000fc8000f8e583f */
[----:B------:R-:W-:-:S04]  /*1440*/  USHF.R.U32.HI UR4, URZ, 0x4, UR4 ;  /* 0x000000043f047899 */ /* 0x000fc80008011604 */
[----:B------:R-:W-:Y:S01]  /*1450*/  ULOP3.LUT UR37, UR4, 0x3fff, URZ, 0xc0, !UPT ;  /* 0x00003fff04257892 */ /* 0x000fe2000f8ec03f */
[----:B------:R-:W-:Y:S11]  /*1460*/  @!P0 BRA `(.L_x_176) ;  /* 0x0000000000408947 */ /* 0x000ff60003800000 */
        /* <DEDUP_REMOVED lines=16> */
.L_x_176:
[----:B------:R-:W-:Y:S02]  /*1570*/  LEA.HI R0, R149, R149, RZ, 0x1 ;  /* 0x0000009595007211 */ /* 0x000fe400078f08ff */
[----:B------:R-:W-:Y:S02]  /*1580*/  ISETP.NE.AND P0, PT, R17, 0x3, PT ;  /* 0x000000031100780c */ /* 0x000fe40003f05270 */
[----:B------:R-:W-:-:S05]  /*1590*/  LOP3.LUT R0, R0, 0xfffffffe, RZ, 0xc0, !PT ;  /* 0xfffffffe00007812 */ /* 0x000fca00078ec0ff */
[----:B------:R-:W-:-:S05]  /*15a0*/  IMAD.IADD R0, R149, 0x1, -R0 ;  /* 0x0000000195007824 */ /* 0x000fca00078e0a00 */
[----:B------:R-:W-:-:S04]  /*15b0*/  SHF.L.U32 R0, R0, 0x1f, RZ ;  /* 0x0000001f00007819 */ /* 0x000fc800000006ff */
[----:B------:R-:W0:Y:S02]  /*15c0*/  SYNCS.PHASECHK.TRANS64.TRYWAIT P1, [UR36+0x31c00], R0 ;  /* 0x031c0000ff0075a7 */ /* 0x000e240008020164 */
[----:B0-----:R-:W-:Y:S05]  /*15d0*/  @!P1 BRA `(.L_x_177) ;  /* 0x000000f000d49947 */ /* 0x001fea0003800000 */
.L_x_334:
[----:B------:R-:W-:Y:S05]  /*15e0*/  @!P0 BRA `(.L_x_178) ;  /* 0x0000000000048947 */ /* 0x000fea0003800000 */
[----:B------:R-:W-:Y:S01]  /*15f0*/  BPT.TRAP 0x1 ;  /* 0x000000040000795c */ /* 0x000fe20000300000 */
.L_x_178:
[----:B------:R-:W-:Y:S01]  /*1600*/  IMAD.U32 R4, RZ, RZ, UR39 ;  /* 0x00000027ff047e24 */ /* 0x000fe2000f8e00ff */
[----:B0-----:R-:W-:-:S04]  /*1610*/  SHF.L.U32 R3, R16, 0x1f, RZ ;  /* 0x0000001f10037819 */ /* 0x001fc800000006ff */
[----:B------:R-:W-:-:S04]  /*1620*/  LEA R4, R4, UR36, 0x3 ;  /* 0x0000002404047c11 */ /* 0x000fc8000f8e18ff */
[----:B------:R0:W1:Y:S01]  /*1630*/  SYNCS.PHASECHK.TRANS64.TRYWAIT P2, [R4+URZ+0x31c30], R3 ;  /* 0x031c3003040075a7 */ /* 0x000062000804017f */
[----:B------:R-:W-:Y:S05]  /*1640*/  @!P0 BRA `(.L_x_179) ;  /* 0x0000000000048947 */ /* 0x000fea0003800000 */
[----:B------:R-:W-:Y:S01]  /*1650*/  BPT.TRAP 0x1 ;  /* 0x000000040000795c */ /* 0x000fe20000300000 */
.L_x_179:
[----:B------:R-:W2:Y:S01]  /*1660*/  S2R R0, SR_TID.X ;  /* 0x0000000000007919 */ /* 0x000ea20000002100 */
[----:B------:R-:W-:Y:S01]  /*1670*/  IMAD.MOV.U32 R71, RZ, RZ, RZ ;  /* 0x000000ffff477224 */ /* 0x000fe200078e00ff */
[----:B--2---:R-:W-:Y:S01]  /*1680*/  LOP3.LUT P1, RZ, R0, 0x7f, RZ, 0xc0, !PT ;  /* 0x0000007f00ff7812 */ /* 0x004fe2000782c0ff */
[----:B-1----:R-:W-:-:S12]  /*1690*/  @P2 BRA `(.L_x_180) ;  /* 0x0000000000082947 */ /* 0x002fd80003800000 */
[----:B------:R-:W1:Y:S02]  /*16a0*/  SYNCS.PHASECHK.TRANS64.TRYWAIT P2, [R4+URZ+0x31c30], R3 ;  /* 0x031c3003040075a7 */ /* 0x000e64000804017f */
[----:B-1----:R-:W-:Y:S05]  /*16b0*/  @!P2 BRA `(.L_x_181) ;  /* 0x000000f000b4a947 */ /* 0x002fea0003800000 */
.L_x_180:
        /* <DEDUP_REMOVED lines=26> */
[----:B------:R-:W-:Y:S01]  /*1860*/  UMOV UR7, 0x80000020 ;  /* 0x8000002000077882 */ /* 0x000fe20000000000 */
[----:B------:R-:W-:Y:S01]  /*1870*/  HGMMA.64x16x16.F32.BF16 R96, gdesc[UR24], RZ, !UPT, gsb0 ;  /* 0x00200000186079f0 */ /* 0x000fe2000c0018ff */
[----:B------:R-:W-:Y:S01]  /*1880*/  UIADD3 UR8, UR26, 0xc0, URZ ;  /* 0x000000c01a087890 */ /* 0x000fe2000fffe03f */
[C---:B------:R-:W-:Y:S01]  /*1890*/  ISETP.GT.AND P1, PT, R5.reuse, 0x69, PT ;  /* 0x000000690500780c */ /* 0x040fe20003f24270 */
[----:B------:R-:W-:Y:S01]  /*18a0*/  UIADD3 UR9, UR26, 0x100, URZ ;  /* 0x000001001a097890 */ /* 0x000fe2000fffe03f */
[----:B------:R-:W-:Y:S01]  /*18b0*/  ISETP.GT.AND P0, PT, R5, 0x70, PT ;  /* 0x000000700500780c */ /* 0x000fe20003f04270 */
[----:B------:R-:W-:-:S02]  /*18c0*/  UIADD3 UR10, UR26, 0x140, URZ ;  /* 0x000001401a0a7890 */ /* 0x000fc4000fffe03f */
[----:B------:R-:W-:Y:S02]  /*18d0*/  UIADD3 UR11, UR26, 0x180, URZ ;  /* 0x000001801a0b7890 */ /* 0x000fe4000fffe03f */
[----:B------:R-:W-:Y:S02]  /*18e0*/  UIADD3 UR12, UR26, 0x240, URZ ;  /* 0x000002401a0c7890 */ /* 0x000fe4000fffe03f */
[----:B------:R-:W-:Y:S02]  /*18f0*/  UIADD3 UR13, UR26, 0x3c0, URZ ;  /* 0x000003c01a0d7890 */ /* 0x000fe4000fffe03f */
[----:B------:R-:W-:Y:S01]  /*1900*/  UIADD3 UR14, UR26, 0x242, URZ ;  /* 0x000002421a0e7890 */ /* 0x000fe2000fffe03f */
[----:B------:R-:W-:Y:S01]  /*1910*/  UMOV UR15, 0x80000020 ;  /* 0x80000020000f7882 */ /* 0x000fe20000000000 */
[----:B------:R-:W-:Y:S02]  /*1920*/  UIADD3 UR16, UR24, 0x600, URZ ;  /* 0x0000060018107890 */ /* 0x000fe4000fffe03f */
[----:B------:R-:W-:Y:S01]  /*1930*/  UIADD3 UR18, UR26, 0x480, URZ ;  /* 0x000004801a127890 */ /* 0x000fe2000fffe03f */
[----:B------:R-:W-:Y:S01]  /*1940*/  UMOV UR17, 0x80000020 ;  /* 0x8000002000117882 */ /* 0x000fe20000000000 */
[----:B------:R-:W-:Y:S01]  /*1950*/  UMOV UR19, 0x80000020 ;  /* 0x8000002000137882 */ /* 0x000fe20000000000 */
[----:B------:R-:W-:-:S02]  /*1960*/  UIADD3 UR20, UR24, 0x602, URZ ;  /* 0x0000060218147890 */ /* 0x000fc4000fffe03f */
[----:B------:R-:W-:Y:S01]  /*1970*/  UIADD3 UR22, UR26, 0x482, URZ ;  /* 0x000004821a167890 */ /* 0x000fe2000fffe03f */
[----:B------:R-:W-:Y:S01]  /*1980*/  UMOV UR21, 0x80000020 ;  /* 0x8000002000157882 */ /* 0x000fe20000000000 */
        /* <DEDUP_REMOVED lines=12> */
[----:B------:R-:W-:Y:S01]  /*1a50*/  UMOV UR5, UR25 ;  /* 0x0000001900057c82 */ /* 0x000fe20008000000 */
[----:B------:R-:W-:Y:S01]  /*1a60*/  UMOV UR6, UR8 ;  /* 0x0000000800067c82 */ /* 0x000fe20008000000 */
[----:B------:R-:W-:Y:S01]  /*1a70*/  UMOV UR7, 0x80000020 ;  /* 0x8000002000077882 */ /* 0x000fe20000000000 */
[----:B------:R-:W-:Y:S01]  /*1a80*/  UIADD3 UR8, UR26, 0x1c0, URZ ;  /* 0x000001c01a087890 */ /* 0x000fe2000fffe03f */
        /* <DEDUP_REMOVED lines=88> */
[----:B------:R-:W-:Y:S01]  /*2010*/  UMOV UR8, UR10 ;  /* 0x0000000a00087c82 */ /* 0x000fe20008000000 */
[----:B------:R-:W-:Y:S01]  /*2020*/  UMOV UR10, UR12 ;  /* 0x0000000c000a7c82 */ /* 0x000fe20008000000 */
        /* <DEDUP_REMOVED lines=272> */
[----:B------:R-:W-:Y:S01]  /*3130*/  FSEL R60, R49, -INF , P2 ;  /* 0xff800000313c7808 */ /* 0x000fe20001000000 */
[----:B------:R-:W-:Y:S01]  /*3140*/  ULDC UR6, c[0x0][0x988] ;  /* 0x0002620000067ab9 */ /* 0x000fe20000000800 */
[----:B------:R-:W-:-:S02]  /*3150*/  FMNMX.FTZ R3, R116, R3, !PT ;  /* 0x0000000374037209 */ /* 0x000fc40007810000 */
[----:B------:R-:W-:Y:S02]  /*3160*/  FSEL R76, R52, -INF , P6 ;  /* 0xff800000344c7808 */ /* 0x000fe40003000000 */
[----:B------:R-:W-:Y:S02]  /*3170*/  FMNMX.FTZ R3, R60, R3, !PT ;  /* 0x000000033c037209 */ /* 0x000fe40007810000 */
[----:B------:R-:W-:Y:S02]  /*3180*/  FSEL R52, R63, -INF , P4 ;  /* 0xff8000003f347808 */ /* 0x000fe40002000000 */
[----:B------:R-:W-:Y:S02]  /*3190*/  ISETP.GT.AND P4, PT, R5, 0x60, PT ;  /* 0x000000600500780c */ /* 0x000fe40003f84270 */
[----:B------:R-:W-:Y:S02]  /*31a0*/  FSEL R118, R53, -INF , P5 ;  /* 0xff80000035767808 */ /* 0x000fe40002800000 */
[----:B------:R-:W-:-:S02]  /*31b0*/  FMNMX.FTZ R3, R76, R3, !PT ;  /* 0x000000034c037209 */ /* 0x000fc40007810000 */
[----:B------:R-:W-:Y:S02]  /*31c0*/  FSEL R50, R50, -INF , P3 ;  /* 0xff80000032327808 */ /* 0x000fe40001800000 */
[----:B------:R-:W-:Y:S02]  /*31d0*/  ISETP.GT.AND P3, PT, R5, 0x61, PT ;  /* 0x000000610500780c */ /* 0x000fe40003f64270 */
[----:B------:R-:W-:Y:S02]  /*31e0*/  FMNMX.FTZ R3, R118, R3, !PT ;  /* 0x0000000376037209 */ /* 0x000fe40007810000 */
[----:B------:R-:W-:Y:S02]  /*31f0*/  FSEL R56, R51, -INF , P2 ;  /* 0xff80000033387808 */ /* 0x000fe40001000000 */
[----:B------:R-:W-:Y:S02]  /*3200*/  ISETP.GT.AND P2, PT, R5, 0x68, PT ;  /* 0x000000680500780c */ /* 0x000fe40003f44270 */
[----:B------:R-:W-:-:S02]  /*3210*/  FSEL R54, R54, -INF , P6 ;  /* 0xff80000036367808 */ /* 0x000fc40003000000 */
[----:B------:R-:W-:Y:S01]  /*3220*/  ISETP.GT.AND P6, PT, R5, 0x89, PT ;  /* 0x000000890500780c */ /* 0x000fe20003fc4270 */
[----:B------:R-:W-:Y:S02]  /*3230*/  WARPGROUP.DEPBAR.LE gsb0, 0x0 ;  /* 0x00008000000079c5 */ /* 0x000fe40000010000 */
[----:B------:R-:W-:Y:S01]  /*3240*/  WARPGROUP.ARRIVE ;  /* 0x00000000000079c5 */ /* 0x000fe20000000000 */
[----:B------:R-:W-:Y:S02]  /*3250*/  FSEL R138, R45, -INF , P1 ;  /* 0xff8000002d8a7808 */ /* 0x000fe40000800000 */
[----:B------:R-:W-:Y:S02]  /*3260*/  ISETP.GT.AND P1, PT, R5, 0x71, PT ;  /* 0x000000710500780c */ /* 0x000fe40003f24270 */
[----:B------:R-:W-:Y:S01]  /*3270*/  FSEL R124, R40, -INF , P4 ;  /* 0xff800000287c7808 */ /* 0x000fe20002000000 */
[----:B------:R-:W-:Y:S01]  /*3280*/  HGMMA.64x16x16.F32.BF16 R32, gdesc[UR20], R32, gsb0 ;  /* 0x00200000142079f0 */ /* 0x000fe20008001820 */
[----:B------:R-:W-:Y:S01]  /*3290*/  UIADD3 UR22, UR26, 0x682, URZ ;  /* 0x000006821a167890 */ /* 0x000fe2000fffe03f */
[----:B------:R-:W-:Y:S01]  /*32a0*/  FSEL R40, R55, -INF , P5 ;  /* 0xff80000037287808 */ /* 0x000fe20002800000 */
[----:B------:R-:W-:Y:S01]  /*32b0*/  UMOV UR23, 0x80000020 ;  /* 0x8000002000177882 */ /* 0x000fe20000000000 */
[----:B------:R-:W-:-:S02]  /*32c0*/  ISETP.GT.AND P5, PT, R5, 0x88, PT ;  /* 0x000000880500780c */ /* 0x000fc40003fa4270 */
[----:B------:R-:W-:Y:S02]  /*32d0*/  FSEL R134, R41, -INF , P3 ;  /* 0xff80000029867808 */ /* 0x000fe40001800000 */
[----:B------:R-:W-:Y:S02]  /*32e0*/  FMNMX.FTZ R3, R124, R3, !PT ;  /* 0x000000037c037209 */ /* 0x000fe40007810000 */
[----:B------:R-:W-:Y:S02]  /*32f0*/  FSEL R136, R44, -INF , P2 ;  /* 0xff8000002c887808 */ /* 0x000fe40001000000 */
[----:B------:R-:W-:Y:S02]  /*3300*/  FMNMX.FTZ R3, R134, R3, !PT ;  /* 0x0000000386037209 */ /* 0x000fe40007810000 */
[----:B------:R-:W-:Y:S02]  /*3310*/  FSEL R46, R46, -INF , P2 ;  /* 0xff8000002e2e7808 */ /* 0x000fe40001000000 */
[----:B------:R-:W-:-:S02]  /*3320*/  FMNMX.FTZ R3, R136, R3, !PT ;  /* 0x0000000388037209 */ /* 0x000fc40007810000 */
[C---:B------:R-:W-:Y:S02]  /*3330*/  ISETP.GT.AND P2, PT, R5.reuse, 0x79, PT ;  /* 0x000000790500780c */ /* 0x040fe40003f44270 */
[----:B------:R-:W-:Y:S02]  /*3340*/  FMNMX.FTZ R3, R138, R3, !PT ;  /* 0x000000038a037209 */ /* 0x000fe40007810000 */
[----:B------:R-:W-:Y:S02]  /*3350*/  FSEL R42, R42, -INF , P4 ;  /* 0xff8000002a2a7808 */ /* 0x000fe40002000000 */
[----:B------:R-:W-:Y:S02]  /*3360*/  ISETP.GT.AND P4, PT, R5, 0x81, PT ;  /* 0x000000810500780c */ /* 0x000fe40003f84270 */
[----:B------:R-:W-:Y:S01]  /*3370*/  P2R R15, PR, RZ, 0x4 ;  /* 0x00000004ff0f7803 */ /* 0x000fe20000000000 */
[----:B------:R-:W-:Y:S02]  /*3380*/  WARPGROUP.DEPBAR.LE gsb0, 0x0 ;  /* 0x00008000000079c5 */ /* 0x000fe40000010000 */
[----:B------:R-:W-:Y:S01]  /*3390*/  WARPGROUP.ARRIVE ;  /* 0x00000000000079c5 */ /* 0x000fe20000000000 */
[----:B------:R-:W-:-:S02]  /*33a0*/  FSEL R142, R33, -INF , P1 ;  /* 0xff800000218e7808 */ /* 0x000fc40000800000 */
[----:B------:R-:W-:Y:S02]  /*33b0*/  P2R R33, PR, RZ, 0x2 ;  /* 0x00000002ff217803 */ /* 0x000fe40000000000 */
[----:B------:R-:W-:Y:S01]  /*33c0*/  ISETP.GT.AND P1, PT, R5, 0x70, PT ;  /* 0x000000700500780c */ /* 0x000fe20003f24270 */
[----:B------:R-:W-:Y:S01]  /*33d0*/  HGMMA.64x16x16.F32.BF16 R24, gdesc[UR20], R24, gsb0 ;  /* 0x00200000141879f0 */ /* 0x000fe20008001818 */
[----:B------:R-:W-:Y:S02]  /*33e0*/  FSEL R140, R32, -INF , P0 ;  /* 0xff800000208c7808 */ /* 0x000fe40000000000 */
[----:B------:R-:W-:Y:S02]  /*33f0*/  FSEL R34, R34, -INF , P1 ;  /* 0xff80000022227808 */ /* 0x000fe40000800000 */
[----:B------:R-:W-:Y:S02]  /*3400*/  ISETP.NE.AND P1, PT, R33, RZ, PT ;  /* 0x000000ff2100720c */ /* 0x000fe40003f25270 */
[----:B------:R-:W-:-:S02]  /*3410*/  ISETP.GT.AND P0, PT, R5, 0x78, PT ;  /* 0x000000780500780c */ /* 0x000fc40003f04270 */
[----:B------:R-:W-:Y:S02]  /*3420*/  FMNMX.FTZ R3, R140, R3, !PT ;  /* 0x000000038c037209 */ /* 0x000fe40007810000 */
[----:B------:R-:W-:Y:S02]  /*3430*/  FSEL R53, R36, -INF , P0 ;  /* 0xff80000024357808 */ /* 0x000fe40000000000 */
[----:B------:R-:W-:Y:S01]  /*3440*/  FMNMX.FTZ R0, R142, R3, !PT ;  /* 0x000000038e007209 */ /* 0x000fe20007810000 */
[----:B------:R-:W-:Y:S01]  /*3450*/  IMAD.U32 R3, RZ, RZ, UR6 ;  /* 0x00000006ff037e24 */ /* 0x000fe2000f8e00ff */
[----:B------:R-:W-:Y:S02]  /*3460*/  FSEL R32, R43, -INF , P3 ;  /* 0xff8000002b207808 */ /* 0x000fe40001800000 */
[----:B------:R-:W-:Y:S02]  /*3470*/  FSEL R59, R37, -INF , P2 ;  /* 0xff800000253b7808 */ /* 0x000fe40001000000 */
[----:B------:R-:W-:-:S02]  /*3480*/  FMNMX.FTZ R0, R53, R0, !PT ;  /* 0x0000000035007209 */ /* 0x000fc40007810000 */
[----:B------:R-:W-:Y:S02]  /*3490*/  ISETP.GT.AND P3, PT, R5, 0x80, PT ;  /* 0x000000800500780c */ /* 0x000fe40003f64270 */
[----:B------:R-:W-:Y:S02]  /*34a0*/  FMNMX.FTZ R0, R59, R0, !PT ;  /* 0x000000003b007209 */ /* 0x000fe40007810000 */
[----:B------:R-:W-:Y:S02]  /*34b0*/  P2R R21, PR, RZ, 0x1 ;  /* 0x00000001ff157803 */ /* 0x000fe40000000000 */
[----:B------:R-:W-:Y:S01]  /*34c0*/  ISETP.GT.AND P0, PT, R5, 0x69, PT ;  /* 0x000000690500780c */ /* 0x000fe20003f04270 */
[----:B------:R-:W-:Y:S02]  /*34d0*/  WARPGROUP.DEPBAR.LE gsb0, 0x0 ;  /* 0x00008000000079c5 */ /* 0x000fe40000010000 */
[----:B------:R-:W-:Y:S02]  /*34e0*/  FSEL R49, R28, -INF , P5 ;  /* 0xff8000001c317808 */ /* 0x000fe40002800000 */
[----:B------:R-:W-:-:S02]  /*34f0*/  FSEL R28, R35, -INF , P1 ;  /* 0xff800000231c7808 */ /* 0x000fc40000800000 */
[----:B------:R-:W-:Y:S02]  /*3500*/  ISETP.NE.AND P1, PT, R9, RZ, PT ;  /* 0x000000ff0900720c */ /* 0x000fe40003f25270 */
[----:B------:R-:W-:Y:S02]  /*3510*/  FMNMX.FTZ R9, R98, R99, !PT ;  /* 0x0000006362097209 */ /* 0x000fe40007810000 */
[----:B------:R-:W-:Y:S02]  /*3520*/  FSEL R37, R24, -INF , P3 ;  /* 0xff80000018257808 */ /* 0x000fe40001800000 */
[----:B------:R-:W-:Y:S02]  /*3530*/  FMNMX.FTZ R9, R102, R9, !PT ;  /* 0x0000000966097209 */ /* 0x000fe40007810000 */
[----:B------:R-:W-:Y:S02]  /*3540*/  FSEL R57, R25, -INF , P4 ;  /* 0xff80000019397808 */ /* 0x000fe40002000000 */
[----:B------:R-:W-:-:S02]  /*3550*/  FMNMX.FTZ R9, R6, R9, !PT ;  /* 0x0000000906097209 */ /* 0x000fc40007810000 */
[----:B------:R-:W-:Y:S01]  /*3560*/  FMNMX.FTZ R0, R37, R0, !PT ;  /* 0x0000000025007209 */ /* 0x000fe20007810000 */
[----:B------:R-:W-:Y:S01]  /*3570*/  @!P1 VIADD R4, R4, 0x31c40 ;  /* 0x00031c4004049836 */ /* 0x000fe20000000000 */
[----:B------:R-:W-:Y:S02]  /*3580*/  FMNMX.FTZ R9, R90, R9, !PT ;  /* 0x000000095a097209 */ /* 0x000fe40007810000 */
[----:B------:R-:W-:Y:S02]  /*3590*/  FMNMX.FTZ R0, R57, R0, !PT ;  /* 0x0000000039007209 */ /* 0x000fe40007810000 */
[----:B------:R-:W-:Y:S02]  /*35a0*/  FMNMX.FTZ R9, R8, R9, !PT ;  /* 0x0000000908097209 */ /* 0x000fe40007810000 */
[----:B------:R-:W-:Y:S02]  /*35b0*/  FSEL R51, R29, -INF , P6 ;  /* 0xff8000001d337808 */ /* 0x000fe40003000000 */
[----:B------:R-:W-:-:S02]  /*35c0*/  FMNMX.FTZ R9, R94, R9, !PT ;  /* 0x000000095e097209 */ /* 0x000fc40007810000 */
[----:B------:R-:W-:Y:S02]  /*35d0*/  FMNMX.FTZ R0, R49, R0, !PT ;  /* 0x0000000031007209 */ /* 0x000fe40007810000 */
[----:B------:R-:W-:Y:S02]  /*35e0*/  FMNMX.FTZ R9, R12, R9, !PT ;  /* 0x000000090c097209 */ /* 0x000fe40007810000 */
[----:B------:R-:W-:Y:S02]  /*35f0*/  FMNMX.FTZ R11, R51, R0, !PT ;  /* 0x00000000330b7209 */ /* 0x000fe40007810000 */
[----:B------:R-:W-:Y:S02]  /*3600*/  FMNMX.FTZ R9, R82, R9, !PT ;  /* 0x0000000952097209 */ /* 0x000fe40007810000 */
[----:B------:R-:W-:Y:S01]  /*3610*/  FSEL R24, R47, -INF , P0 ;  /* 0xff8000002f187808 */ /* 0x000fe20000000000 */
[----:B------:R-:W0:Y:S01]  /*3620*/  SHFL.BFLY PT, R0, R11, 0x2, 0x1f ;  /* 0x0c401f000b007f89 */ /* 0x000e2200000e0000 */
[----:B------:R-:W-:-:S02]  /*3630*/  FMNMX.FTZ R9, R14, R9, !PT ;  /* 0x000000090e097209 */ /* 0x000fc40007810000 */
[----:B------:R-:W-:Y:S02]  /*3640*/  ISETP.NE.AND P0, PT, R21, RZ, PT ;  /* 0x000000ff1500720c */ /* 0x000fe40003f05270 */
[----:B------:R-:W-:Y:S02]  /*3650*/  FMNMX.FTZ R9, R86, R9, !PT ;  /* 0x0000000956097209 */ /* 0x000fe40007810000 */
[----:B------:R-:W-:Y:S02]  /*3660*/  FSEL R38, R38, -INF , P0 ;  /* 0xff80000026267808 */ /* 0x000fe40000000000 */
[----:B------:R-:W-:Y:S02]  /*3670*/  FMNMX.FTZ R9, R20, R9, !PT ;  /* 0x0000000914097209 */ /* 0x000fe40007810000 */
[----:B------:R-:W-:Y:S02]  /*3680*/  FSEL R26, R26, -INF , P3 ;  /* 0xff8000001a1a7808 */ /* 0x000fe40001800000 */
[----:B------:R-:W-:-:S02]  /*3690*/  FMNMX.FTZ R9, R74, R9, !PT ;  /* 0x000000094a097209 */ /* 0x000fc40007810000 */
[----:B------:R-:W-:Y:S02]  /*36a0*/  FSEL R30, R30, -INF , P5 ;  /* 0xff8000001e1e7808 */ /* 0x000fe40002800000 */
[----:B------:R-:W-:Y:S02]  /*36b0*/  FMNMX.FTZ R9, R66, R9, !PT ;  /* 0x0000000942097209 */ /* 0x000fe40007810000 */
[----:B------:R-:W-:Y:S02]  /*36c0*/  ISETP.NE.AND P0, PT, R7, RZ, PT ;  /* 0x000000ff0700720c */ /* 0x000fe40003f05270 */
[----:B------:R-:W-:Y:S02]  /*36d0*/  FMNMX.FTZ R9, R78, R9, !PT ;  /* 0x000000094e097209 */ /* 0x000fe40007810000 */
[----:B------:R-:W-:Y:S02]  /*36e0*/  @!P1 PRMT R4, RZ, 0x654, R4 ;  /* 0x00000654ff049816 */ /* 0x000fe40000000004 */
[----:B------:R-:W-:-:S02]  /*36f0*/  FMNMX.FTZ R9, R68, R9, !PT ;  /* 0x0000000944097209 */ /* 0x000fc40007810000 */
[----:B0-----:R-:W-:Y:S01]  /*3700*/  FMNMX.FTZ R13, R11, R0, !PT ;  /* 0x000000000b0d7209 */ /* 0x001fe20007810000 */
[----:B------:R0:W-:Y:S01]  /*3710*/  @!P1 SYNCS.ARRIVE.TRANS64.RED.A1T0 RZ, [R4+URZ], RZ ;  /* 0x000000ff04ff99a7 */ /* 0x0001e2000810043f */
[----:B------:R-:W-:-:S03]  /*3720*/  FMNMX.FTZ R9, R58, R9, !PT ;  /* 0x000000093a097209 */ /* 0x000fc60007810000 */
[----:B------:R-:W1:Y:S01]  /*3730*/  SHFL.BFLY PT, R0, R13, 0x1, 0x1f ;  /* 0x0c201f000d007f89 */ /* 0x000e6200000e0000 */
[----:B------:R-:W-:-:S04]  /*3740*/  FMNMX.FTZ R9, R48, R9, !PT ;  /* 0x0000000930097209 */ /* 0x000fc80007810000 */
[----:B------:R-:W-:-:S04]  /*3750*/  FMNMX.FTZ R9, R62, R9, !PT ;  /* 0x000000093e097209 */ /* 0x000fc80007810000 */
[----:B------:R-:W-:-:S04]  /*3760*/  FMNMX.FTZ R9, R52, R9, !PT ;  /* 0x0000000934097209 */ /* 0x000fc80007810000 */
[----:B------:R-:W-:-:S04]  /*3770*/  FMNMX.FTZ R9, R50, R9, !PT ;  /* 0x0000000932097209 */ /* 0x000fc80007810000 */
[----:B------:R-:W-:-:S04]  /*3780*/  FMNMX.FTZ R9, R56, R9, !PT ;  /* 0x0000000938097209 */ /* 0x000fc80007810000 */
[----:B------:R-:W-:Y:S02]  /*3790*/  FMNMX.FTZ R9, R54, R9, !PT ;  /* 0x0000000936097209 */ /* 0x000fe40007810000 */
[----:B-1----:R-:W-:Y:S02]  /*37a0*/  FMNMX.FTZ R0, R13, R0, !PT ;  /* 0x000000000d007209 */ /* 0x002fe40007810000 */
        /* <DEDUP_REMOVED lines=44> */
[-CC-:B------:R-:W-:Y:S01]  /*3a70*/  FFMA.FTZ R128, R128, R3.reuse, -R55.reuse ;  /* 0x0000000380807223 */ /* 0x180fe20000010837 */
[-CC-:B------:R-:W-:Y:S01]  /*3a80*/  FFMA.FTZ R84, R132, R3.reuse, -R55.reuse ;  /* 0x0000000384547223 */ /* 0x180fe20000010837 */
[----:B------:R-:W1:Y:S01]  /*3a90*/  SHFL.BFLY PT, R10, R39, 0x2, 0x1f ;  /* 0x0c401f00270a7f89 */ /* 0x000e6200000e0000 */
        /* <DEDUP_REMOVED lines=12> */
[----:B------:R-:W-:Y:S01]  /*3b60*/  FFMA.FTZ R49, R49, R3, -R55 ;  /* 0x0000000331317223 */ /* 0x000fe20000010837 */
[----:B0-----:R-:W-:-:S04]  /*3b70*/  F2FP.BF16.F32.PACK_AB R4, R96, R5 ;  /* 0x000000056004723e */ /* 0x001fc800000010ff */
[----:B------:R-:W-:Y:S01]  /*3b80*/  MUFU.EX2 R100, R100 ;  /* 0x0000006400647308 */ /* 0x000fe20000000800 */
[----:B-1----:R-:W-:Y:S01]  /*3b90*/  FMNMX.FTZ R27, R39, R10, !PT ;  /* 0x0000000a271b7209 */ /* 0x002fe20007810000 */
[----:B------:R-:W-:-:S06]  /*3ba0*/  FFMA.FTZ R39, R53, R3, -R55 ;  /* 0x0000000335277223 */ /* 0x000fcc0000010837 */
[----:B------:R0:W-:Y:S01]  /*3bb0*/  MUFU.EX2 R35, R116 ;  /* 0x0000007400237308 */ /* 0x0001e20000000800 */
[----:B------:R-:W1:Y:S07]  /*3bc0*/  SHFL.BFLY PT, R10, R27, 0x1, 0x1f ;  /* 0x0c201f001b0a7f89 */ /* 0x000e6e00000e0000 */
[----:B------:R-:W-:Y:S01]  /*3bd0*/  MUFU.EX2 R15, R15 ;  /* 0x0000000f000f7308 */ /* 0x000fe20000000800 */
[----:B0-----:R-:W-:-:S07]  /*3be0*/  FFMA.FTZ R116, R51, R3, -R55 ;  /* 0x0000000333747223 */ /* 0x001fce0000010837 */
[----:B------:R-:W-:Y:S08]  /*3bf0*/  MUFU.EX2 R44, R44 ;  /* 0x0000002c002c7308 */ /* 0x000ff00000000800 */
[----:B------:R-:W-:Y:S01]  /*3c00*/  MUFU.EX2 R33, R33 ;  /* 0x0000002100217308 */ /* 0x000fe20000000800 */
[----:B-1----:R-:W-:-:S04]  /*3c10*/  FMNMX.FTZ R10, R27, R10, !PT ;  /* 0x0000000a1b0a7209 */ /* 0x002fc80007810000 */
[C---:B------:R-:W-:Y:S01]  /*3c20*/  FSETP.NEU.FTZ.AND P2, PT, R10.reuse, -INF , PT ;  /* 0xff8000000a00780b */ /* 0x040fe20003f5d000 */
[-C--:B------:R-:W-:Y:S02]  /*3c30*/  FMUL.FTZ R27, R10, R3.reuse ;  /* 0x000000030a1b7220 */ /* 0x080fe40000410000 */
[----:B------:R-:W-:Y:S03]  /*3c40*/  MUFU.EX2 R88, R88 ;  /* 0x0000005800587308 */ /* 0x000fe60000000800 */
[----:B------:R-:W-:Y:S02]  /*3c50*/  FSEL R27, R27, RZ, P2 ;  /* 0x000000ff1b1b7208 */ /* 0x000fe40001000000 */
[----:B------:R-:W-:Y:S01]  /*3c60*/  ISETP.GE.AND P2, PT, R64, 0x91, PT ;  /* 0x000000914000780c */ /* 0x000fe20003f46270 */
[----:B------:R-:W-:Y:S02]  /*3c70*/  IMAD.MOV.U32 R64, RZ, RZ, R71 ;  /* 0x000000ffff407224 */ /* 0x000fe400078e0047 */
        /* <DEDUP_REMOVED lines=43> */
[----:B------:R-:W-:Y:S01]  /*3f30*/  FFMA.FTZ R69, R32, R3, -R27 ;  /* 0x0000000320457223 */ /* 0x000fe2000001081b */
[----:B------:R-:W-:Y:S01]  /*3f40*/  F2FP.BF16.F32.PACK_AB R5, R99, R98 ;  /* 0x000000626305723e */ /* 0x000fe200000010ff */
[----:B------:R-:W-:Y:S01]  /*3f50*/  FADD.FTZ R73, R7, R6 ;  /* 0x0000000607497221 */ /* 0x000fe20000010000 */
[C---:B------:R-:W-:Y:S01]  /*3f60*/  F2FP.BF16.F32.PACK_AB R6, R114.reuse, R7 ;  /* 0x000000077206723e */ /* 0x040fe200000010ff */
[----:B------:R-:W-:Y:S01]  /*3f70*/  IMAD.MOV.U32 R62, RZ, RZ, R71 ;  /* 0x000000ffff3e7224 */ /* 0x000fe200078e0047 */
[----:B------:R-:W1:Y:S01]  /*3f80*/  MUFU.EX2 R90, R90 ;  /* 0x0000005a005a7308 */ /* 0x000e620000000800 */
[----:B------:R-:W-:Y:S01]  /*3f90*/  FADD.FTZ R14, R114, R73 ;  /* 0x00000049720e7221 */ /* 0x000fe20000010000 */
[C---:B---3--:R-:W-:Y:S01]  /*3fa0*/  FADD.FTZ R12, R67.reuse, R12 ;  /* 0x0000000c430c7221 */ /* 0x048fe20000010000 */
[----:B------:R-:W-:Y:S01]  /*3fb0*/  F2FP.BF16.F32.PACK_AB R7, R67, R102 ;  /* 0x000000664307723e */ /* 0x000fe200000010ff */
[----:B------:R-:W-:Y:S01]  /*3fc0*/  FFMA.FTZ R67, R40, R3, -R27 ;  /* 0x0000000328437223 */ /* 0x000fe2000001081b */
[----:B------:R-:W-:-:S03]  /*3fd0*/  FADD.FTZ R73, R13, R14 ;  /* 0x0000000e0d497221 */ /* 0x000fc60000010000 */
[----:B------:R-:W2:Y:S01]  /*3fe0*/  MUFU.EX2 R8, R8 ;  /* 0x0000000800087308 */ /* 0x000ea20000000800 */
[----:B0-----:R-:W-:Y:S01]  /*3ff0*/  FADD.FTZ R75, R31, R12 ;  /* 0x0000000c1f4b7221 */ /* 0x001fe20000010000 */
[----:B------:R-:W-:Y:S01]  /*4000*/  FADD.FTZ R12, R100, R73 ;  /* 0x00000049640c7221 */ /* 0x000fe20000010000 */
[----:B------:R0:W-:Y:S03]  /*4010*/  STSM.16.M88.4 [R2+0x24300], R4 ;  /* 0x0243000402007844 */ /* 0x0001e60000000200 */
[----:B------:R-:W-:Y:S02]  /*4020*/  FADD.FTZ R73, R15, R12 ;  /* 0x0000000c0f497221 */ /* 0x000fe40000010000 */
[----:B------:R-:W3:Y:S01]  /*4030*/  MUFU.EX2 R51, R51 ;  /* 0x0000003300337308 */ /* 0x000ee20000000800 */
[----:B-1----:R-:W-:Y:S01]  /*4040*/  FADD.FTZ R75, R90, R75 ;  /* 0x0000004b5a4b7221 */ /* 0x002fe20000010000 */
[----:B------:R-:W-:-:S04]  /*4050*/  FADD.FTZ R14, R44, R73 ;  /* 0x000000492c0e7221 */ /* 0x000fc80000010000 */
[----:B------:R-:W-:Y:S02]  /*4060*/  FADD.FTZ R73, R33, R14 ;  /* 0x0000000e21497221 */ /* 0x000fe40000010000 */
[----:B------:R-:W1:Y:S01]  /*4070*/  MUFU.EX2 R53, R53 ;  /* 0x0000003500357308 */ /* 0x000e620000000800 */
[----:B--2---:R-:W-:Y:S01]  /*4080*/  FADD.FTZ R12, R8, R75 ;  /* 0x0000004b080c7221 */ /* 0x004fe20000010000 */
[----:B0-----:R-:W-:-:S06]  /*4090*/  F2FP.BF16.F32.PACK_AB R4, R88, R33 ;  /* 0x000000215804723e */ /* 0x001fcc00000010ff */
[----:B------:R-:W0:Y:S01]  /*40a0*/  MUFU.EX2 R82, R82 ;  /* 0x0000005200527308 */ /* 0x000e220000000800 */
[----:B---3--:R-:W-:-:S07]  /*40b0*/  FADD.FTZ R12, R51, R12 ;  /* 0x0000000c330c7221 */ /* 0x008fce0000010000 */
[----:B------:R-:W2:Y:S01]  /*40c0*/  MUFU.EX2 R55, R55 ;  /* 0x0000003700377308 */ /* 0x000ea20000000800 */
[----:B-1----:R-:W-:Y:S01]  /*40d0*/  FADD.FTZ R75, R53, R12 ;  /* 0x0000000c354b7221 */ /* 0x002fe20000010000 */
[----:B------:R-:W-:-:S04]  /*40e0*/  FADD.FTZ R12, R88, R73 ;  /* 0x00000049580c7221 */ /* 0x000fc80000010000 */
[----:B------:R-:W-:Y:S02]  /*40f0*/  FADD.FTZ R73, R29, R12 ;  /* 0x0000000c1d497221 */ /* 0x000fe40000010000 */
[----:B------:R-:W1:Y:S01]  /*4100*/  MUFU.EX2 R80, R80 ;  /* 0x0000005000507308 */ /* 0x000e620000000800 */
[----:B0-----:R-:W-:-:S07]  /*4110*/  FADD.FTZ R14, R82, R75 ;  /* 0x0000004b520e7221 */ /* 0x001fce0000010000 */
[----:B------:R-:W0:Y:S01]  /*4120*/  MUFU.EX2 R86, R86 ;  /* 0x0000005600567308 */ /* 0x000e220000000800 */
[----:B--2---:R-:W-:Y:S01]  /*4130*/  FADD.FTZ R75, R55, R14 ;  /* 0x0000000e374b7221 */ /* 0x004fe20000010000 */
[----:B------:R-:W-:Y:S01]  /*4140*/  F2FP.BF16.F32.PACK_AB R14, R44, R15 ;  /* 0x0000000f2c0e723e */ /* 0x000fe200000010ff */
[--C-:B------:R-:W-:Y:S01]  /*4150*/  IMAD.MOV.U32 R44, RZ, RZ, R71.reuse ;  /* 0x000000ffff2c7224 */ /* 0x100fe200078e0047 */
[----:B------:R-:W-:Y:S01]  /*4160*/  F2FP.BF16.F32.PACK_AB R15, R51, R8 ;  /* 0x00000008330f723e */ /* 0x000fe200000010ff */
[----:B------:R-:W-:-:S03]  /*4170*/  IMAD.MOV.U32 R51, RZ, RZ, R71 ;  /* 0x000000ffff337224 */ /* 0x000fc600078e0047 */
[----:B------:R-:W-:Y:S01]  /*4180*/  MUFU.EX2 R25, R25 ;  /* 0x0000001900197308 */ /* 0x000fe20000000800 */
[----:B-1----:R-:W-:-:S07]  /*4190*/  FADD.FTZ R12, R80, R73 ;  /* 0x00000049500c7221 */ /* 0x002fce0000010000 */
[----:B------:R-:W1:Y:S01]  /*41a0*/  MUFU.EX2 R20, R20 ;  /* 0x0000001400147308 */ /* 0x000e620000000800 */
[----:B0-----:R-:W-:-:S07]  /*41b0*/  FADD.FTZ R75, R86, R75 ;  /* 0x0000004b564b7221 */ /* 0x001fce0000010000 */
[----:B------:R-:W-:Y:S08]  /*41c0*/  MUFU.EX2 R70, R70 ;  /* 0x0000004600467308 */ /* 0x000ff00000000800 */
[----:B------:R-:W0:Y:S01]  /*41d0*/  MUFU.EX2 R59, R59 ;  /* 0x0000003b003b7308 */ /* 0x000e220000000800 */
[----:B-1----:R-:W-:-:S07]  /*41e0*/  FADD.FTZ R26, R20, R75 ;  /* 0x0000004b141a7221 */ /* 0x002fce0000010000 */
[----:B------:R-:W-:Y:S08]  /*41f0*/  MUFU.EX2 R21, R21 ;  /* 0x0000001500157308 */ /* 0x000ff00000000800 */
[----:B------:R-:W1:Y:S01]  /*4200*/  MUFU.EX2 R61, R61 ;  /* 0x0000003d003d7308 */ /* 0x000e620000000800 */
[----:B0-----:R-:W-:-:S07]  /*4210*/  FADD.FTZ R26, R59, R26 ;  /* 0x0000001a3b1a7221 */ /* 0x001fce0000010000 */
[----:B------:R-:W0:Y:S08]  /*4220*/  MUFU.EX2 R36, R36 ;  /* 0x0000002400247308 */ /* 0x000e300000000800 */
[----:B------:R-:W2:Y:S01]  /*4230*/  MUFU.EX2 R66, R66 ;  /* 0x0000004200427308 */ /* 0x000ea20000000800 */
[----:B-1----:R-:W-:-:S07]  /*4240*/  FADD.FTZ R7, R61, R26 ;  /* 0x0000001a3d077221 */ /* 0x002fce0000010000 */
[----:B------:R1:W-:Y:S01]  /*4250*/  MUFU.EX2 R40, R54 ;  /* 0x0000003600287308 */ /* 0x0003e20000000800 */
[----:B0-----:R-:W-:-:S07]  /*4260*/  F2FP.BF16.F32.PACK_AB R26, R36, R21 ;  /* 0x00000015241a723e */ /* 0x001fce00000010ff */
[----:B------:R-:W0:Y:S01]  /*4270*/  MUFU.EX2 R11, R11 ;  /* 0x0000000b000b7308 */ /* 0x000e220000000800 */
[----:B-1----:R-:W-:Y:S01]  /*4280*/  FFMA.FTZ R54, R38, R3, -R27 ;  /* 0x0000000326367223 */ /* 0x002fe2000001081b */
[----:B------:R-:W-:Y:S01]  /*4290*/  FADD.FTZ R27, R25, R12 ;  /* 0x0000000c191b7221 */ /* 0x000fe20000010000 */
[----:B--2---:R-:W-:Y:S01]  /*42a0*/  FADD.FTZ R8, R66, R7 ;  /* 0x0000000742087221 */ /* 0x004fe20000010000 */
[----:B------:R-:W-:Y:S02]  /*42b0*/  F2FP.BF16.F32.PACK_AB R12, R100, R13 ;  /* 0x0000000d640c723e */ /* 0x000fe400000010ff */
[----:B------:R-:W-:Y:S01]  /*42c0*/  FADD.FTZ R30, R70, R27 ;  /* 0x0000001b461e7221 */ /* 0x000fe20000010000 */
[----:B------:R-:W-:Y:S01]  /*42d0*/  F2FP.BF16.F32.PACK_AB R13, R90, R31 ;  /* 0x0000001f5a0d723e */ /* 0x000fe200000010ff */
[----:B------:R-:W1:Y:S01]  /*42e0*/  MUFU.EX2 R57, R57 ;  /* 0x0000003900397308 */ /* 0x000e620000000800 */
[----:B------:R-:W-:Y:S01]  /*42f0*/  F2FP.BF16.F32.PACK_AB R7, R86, R55 ;  /* 0x000000375607723e */ /* 0x000fe200000010ff */
[----:B------:R-:W-:Y:S01]  /*4300*/  FADD.FTZ R5, R21, R30 ;  /* 0x0000001e15057221 */ /* 0x000fe20000010000 */
[----:B------:R-:W-:Y:S01]  /*4310*/  IMAD.MOV.U32 R55, RZ, RZ, R71 ;  /* 0x000000ffff377224 */ /* 0x000fe200078e0047 */
[----:B------:R-:W-:Y:S02]  /*4320*/  STSM.16.M88.4 [R2+0x25b00], R12 ;  /* 0x025b000c02007844 */ /* 0x000fe40000000200 */
[----:B------:R-:W-:Y:S01]  /*4330*/  FADD.FTZ R6, R36, R5 ;  /* 0x0000000524067221 */ /* 0x000fe20000010000 */
[----:B------:R-:W-:Y:S01]  /*4340*/  F2FP.BF16.F32.PACK_AB R5, R82, R53 ;  /* 0x000000355205723e */ /* 0x000fe200000010ff */
[----:B------:R-:W2:Y:S01]  /*4350*/  MUFU.EX2 R72, R72 ;  /* 0x0000004800487308 */ /* 0x000ea20000000800 */
[----:B------:R-:W-:-:S02]  /*4360*/  IMAD.MOV.U32 R53, RZ, RZ, R71 ;  /* 0x000000ffff357224 */ /* 0x000fc400078e0047 */
[----:B0-----:R-:W-:Y:S01]  /*4370*/  FADD.FTZ R27, R11, R6 ;  /* 0x000000060b1b7221 */ /* 0x001fe20000010000 */
[----:B------:R-:W-:Y:S01]  /*4380*/  F2FP.BF16.F32.PACK_AB R6, R80, R29 ;  /* 0x0000001d5006723e */ /* 0x000fe200000010ff */
[----:B------:R-:W-:-:S03]  /*4390*/  IMAD.MOV.U32 R36, RZ, RZ, R71 ;  /* 0x000000ffff247224 */ /* 0x000fc600078e0047 */
[----:B------:R-:W0:Y:S01]  /*43a0*/  MUFU.EX2 R58, R58 ;  /* 0x0000003a003a7308 */ /* 0x000e220000000800 */
[----:B-1----:R-:W-:Y:S01]  /*43b0*/  FADD.FTZ R29, R57, R8 ;  /* 0x00000008391d7221 */ /* 0x002fe20000010000 */
[----:B------:R1:W-:Y:S06]  /*43c0*/  STSM.16.M88.4 [R2+0x27300], R4 ;  /* 0x0273000402007844 */ /* 0x0003ec0000000200 */
[----:B------:R-:W3:Y:S01]  /*43d0*/  MUFU.EX2 R9, R128 ;  /* 0x0000008000097308 */ /* 0x000ee20000000800 */
[----:B--2---:R-:W-:-:S07]  /*43e0*/  FADD.FTZ R8, R72, R27 ;  /* 0x0000001b48087221 */ /* 0x004fce0000010000 */
[----:B------:R-:W2:Y:S01]  /*43f0*/  MUFU.EX2 R48, R48 ;  /* 0x0000003000307308 */ /* 0x000ea20000000800 */
[----:B0-----:R-:W-:-:S07]  /*4400*/  FADD.FTZ R29, R58, R29 ;  /* 0x0000001d3a1d7221 */ /* 0x001fce0000010000 */
[----:B------:R-:W0:Y:S01]  /*4410*/  MUFU.EX2 R84, R84 ;  /* 0x0000005400547308 */ /* 0x000e220000000800 */
[----:B---3--:R-:W-:-:S07]  /*4420*/  FADD.FTZ R27, R9, R8 ;  /* 0x00000008091b7221 */ /* 0x008fce0000010000 */
[----:B------:R-:W3:Y:S01]  /*4430*/  MUFU.EX2 R63, R63 ;  /* 0x0000003f003f7308 */ /* 0x000ee20000000800 */
[----:B--2---:R-:W-:-:S07]  /*4440*/  FADD.FTZ R8, R48, R29 ;  /* 0x0000001d30087221 */ /* 0x004fce0000010000 */
[----:B------:R-:W2:Y:S01]  /*4450*/  MUFU.EX2 R50, R50 ;  /* 0x0000003200327308 */ /* 0x000ea20000000800 */
[----:B0-----:R-:W-:-:S07]  /*4460*/  F2FP.BF16.F32.PACK_AB R30, R84, R9 ;  /* 0x00000009541e723e */ /* 0x001fce00000010ff */
[----:B------:R-:W1:Y:S01]  /*4470*/  MUFU.EX2 R112, R112 ;  /* 0x0000007000707308 */ /* 0x000e620000000800 */
[----:B---3--:R-:W-:-:S07]  /*4480*/  FADD.FTZ R21, R63, R8 ;  /* 0x000000083f157221 */ /* 0x008fce0000010000 */
[----:B------:R-:W0:Y:S01]  /*4490*/  MUFU.EX2 R65, R65 ;  /* 0x0000004100417308 */ /* 0x000e220000000800 */
[----:B--2---:R-:W-:-:S07]  /*44a0*/  FADD.FTZ R8, R50, R21 ;  /* 0x0000001532087221 */ /* 0x004fce0000010000 */
[----:B------:R-:W2:Y:S01]  /*44b0*/  MUFU.EX2 R47, R47 ;  /* 0x0000002f002f7308 */ /* 0x000ea20000000800 */
[----:B-1----:R-:W-:-:S07]  /*44c0*/  F2FP.BF16.F32.PACK_AB R4, R112, R35 ;  /* 0x000000237004723e */ /* 0x002fce00000010ff */
[----:B------:R1:W-:Y:S08]  /*44d0*/  MUFU.EX2 R73, R24 ;  /* 0x0000001800497308 */ /* 0x0003f00000000800 */
[----:B------:R-:W3:Y:S01]  /*44e0*/  MUFU.EX2 R110, R110 ;  /* 0x0000006e006e7308 */ /* 0x000ee20000000800 */
[----:B-1----:R-:W-:Y:S01]  /*44f0*/  F2FP.BF16.F32.PACK_AB R24, R70, R25 ;  /* 0x000000194618723e */ /* 0x002fe200000010ff */
[----:B------:R-:W-:Y:S01]  /*4500*/  IMAD.MOV.U32 R70, RZ, RZ, R71 ;  /* 0x000000ffff467224 */ /* 0x000fe200078e0047 */
[----:B------:R-:W-:Y:S01]  /*4510*/  F2FP.BF16.F32.PACK_AB R25, R59, R20 ;  /* 0x000000143b19723e */ /* 0x000fe200000010ff */
[----:B------:R-:W-:Y:S01]  /*4520*/  FADD.FTZ R20, R84, R27 ;  /* 0x0000001b54147221 */ /* 0x000fe20000010000 */
[----:B------:R-:W-:Y:S01]  /*4530*/  F2FP.BF16.F32.PACK_AB R27, R66, R61 ;  /* 0x0000003d421b723e */ /* 0x000fe200000010ff */
[----:B------:R-:W-:-:S02]  /*4540*/  IMAD.MOV.U32 R66, RZ, RZ, R71 ;  /* 0x000000ffff427224 */ /* 0x000fc400078e0047 */
[----:B------:R-:W1:Y:S01]  /*4550*/  MUFU.EX2 R67, R67 ;  /* 0x0000004300437308 */ /* 0x000e620000000800 */
[----:B------:R-:W-:Y:S01]  /*4560*/  FADD.FTZ R29, R35, R20 ;  /* 0x00000014231d7221 */ /* 0x000fe20000010000 */
[----:B------:R4:W-:Y:S01]  /*4570*/  STSM.16.M88.4 [R2+0x28b00], R24 ;  /* 0x028b001802007844 */ /* 0x0009e20000000200 */
[----:B------:R-:W-:Y:S02]  /*4580*/  IMAD.MOV.U32 R61, RZ, RZ, R71 ;  /* 0x000000ffff3d7224 */ /* 0x000fe400078e0047 */
[----:B------:R-:W-:Y:S01]  /*4590*/  FADD.FTZ R20, R112, R29 ;  /* 0x0000001d70147221 */ /* 0x000fe20000010000 */
[----:B0-----:R-:W-:Y:S01]  /*45a0*/  FADD.FTZ R29, R65, R8 ;  /* 0x00000008411d7221 */ /* 0x001fe20000010000 */
[----:B------:R-:W-:Y:S01]  /*45b0*/  IMAD.MOV.U32 R59, RZ, RZ, R71 ;  /* 0x000000ffff3b7224 */ /* 0x000fe200078e0047 */
[----:B------:R-:W0:Y:S01]  /*45c0*/  MUFU.EX2 R45, R45 ;  /* 0x0000002d002d7308 */ /* 0x000e220000000800 */
[----:B--2---:R-:W-:Y:S01]  /*45d0*/  FADD.FTZ R31, R47, R20 ;  /* 0x000000142f1f7221 */ /* 0x004fe20000010000 */
[----:B------:R-:W-:Y:S01]  /*45e0*/  FADD.FTZ R8, R40, R29 ;  /* 0x0000001d28087221 */ /* 0x000fe20000010000 */
[----:B------:R-:W-:Y:S01]  /*45f0*/  F2FP.BF16.F32.PACK_AB R29, R58, R57 ;  /* 0x000000393a1d723e */ /* 0x000fe200000010ff */
[----:B------:R-:W-:-:S02]  /*4600*/  IMAD.MOV.U32 R58, RZ, RZ, R71 ;  /* 0x000000ffff3a7224 */ /* 0x000fc400078e0047 */
[----:B---3--:R-:W-:Y:S01]  /*4610*/  FADD.FTZ R12, R110, R31 ;  /* 0x0000001f6e0c7221 */ /* 0x008fe20000010000 */
[----:B------:R-:W-:Y:S01]  /*4620*/  F2FP.BF16.F32.PACK_AB R31, R63, R48 ;  /* 0x000000303f1f723e */ /* 0x000fe200000010ff */
[--C-:B------:R-:W-:Y:S01]  /*4630*/  IMAD.MOV.U32 R63, RZ, RZ, R71.reuse ;  /* 0x000000ffff3f7224 */ /* 0x100fe200078e0047 */
[----:B------:R2:W3:Y:S01]  /*4640*/  MUFU.EX2 R32, R42 ;  /* 0x0000002a00207308 */ /* 0x0004e20000000800 */
[----:B-1----:R-:W-:Y:S01]  /*4650*/  FADD.FTZ R5, R67, R8 ;  /* 0x0000000843057221 */ /* 0x002fe20000010000 */
[--C-:B------:R-:W-:Y:S02]  /*4660*/  IMAD.MOV.U32 R57, RZ, RZ, R71.reuse ;  /* 0x000000ffff397224 */ /* 0x100fe400078e0047 */
[--C-:B------:R-:W-:Y:S02]  /*4670*/  IMAD.MOV.U32 R48, RZ, RZ, R71.reuse ;  /* 0x000000ffff307224 */ /* 0x100fe400078e0047 */
[--C-:B------:R-:W-:Y:S02]  /*4680*/  IMAD.MOV.U32 R35, RZ, RZ, R71.reuse ;  /* 0x000000ffff237224 */ /* 0x100fe400078e0047 */
[----:B------:R-:W1:Y:S01]  /*4690*/  MUFU.EX2 R76, R76 ;  /* 0x0000004c004c7308 */ /* 0x000e620000000800 */
[----:B0-----:R-:W-:Y:S01]  /*46a0*/  FADD.FTZ R7, R45, R12 ;  /* 0x0000000c2d077221 */ /* 0x001fe20000010000 */
[----:B--2---:R-:W-:-:S06]  /*46b0*/  IMAD.MOV.U32 R42, RZ, RZ, R71 ;  /* 0x000000ffff2a7224 */ /* 0x004fcc00078e0047 */
[----:B------:R-:W0:Y:S01]  /*46c0*/  MUFU.EX2 R69, R69 ;  /* 0x0000004500457308 */ /* 0x000e220000000800 */
[----:B---3--:R-:W-:Y:S01]  /*46d0*/  FADD.FTZ R6, R32, R5 ;  /* 0x0000000520067221 */ /* 0x008fe20000010000 */
[----:B------:R-:W-:Y:S01]  /*46e0*/  F2FP.BF16.F32.PACK_AB R5, R65, R50 ;  /* 0x000000324105723e */ /* 0x000fe200000010ff */
[--C-:B------:R-:W-:Y:S02]  /*46f0*/  IMAD.MOV.U32 R65, RZ, RZ, R71.reuse ;  /* 0x000000ffff417224 */ /* 0x100fe400078e0047 */
[----:B------:R-:W-:-:S03]  /*4700*/  IMAD.MOV.U32 R50, RZ, RZ, R71 ;  /* 0x000000ffff327224 */ /* 0x000fc600078e0047 */
[----:B------:R-:W2:Y:S01]  /*4710*/  MUFU.EX2 R43, R43 ;  /* 0x0000002b002b7308 */ /* 0x000ea20000000800 */
[----:B-1----:R-:W-:-:S07]  /*4720*/  FADD.FTZ R8, R76, R7 ;  /* 0x000000074c087221 */ /* 0x002fce0000010000 */
[----:B------:R1:W3:Y:S01]  /*4730*/  MUFU.EX2 R38, R46 ;  /* 0x0000002e00267308 */ /* 0x0002e20000000800 */
[C---:B0-----:R-:W-:Y:S01]  /*4740*/  FADD.FTZ R7, R69.reuse, R6 ;  /* 0x0000000645077221 */ /* 0x041fe20000010000 */
[----:B------:R-:W-:Y:S01]  /*4750*/  F2FP.BF16.F32.PACK_AB R6, R110, R47 ;  /* 0x0000002f6e06723e */ /* 0x000fe200000010ff */
[--C-:B------:R-:W-:Y:S01]  /*4760*/  IMAD.MOV.U32 R47, RZ, RZ, R71.reuse ;  /* 0x000000ffff2f7224 */ /* 0x100fe200078e0047 */
[----:B------:R-:W-:Y:S01]  /*4770*/  F2FP.BF16.F32.PACK_AB R13, R69, R32 ;  /* 0x00000020450d723e */ /* 0x000fe200000010ff */
[--C-:B------:R-:W-:Y:S02]  /*4780*/  IMAD.MOV.U32 R69, RZ, RZ, R71.reuse ;  /* 0x000000ffff457224 */ /* 0x100fe400078e0047 */
[--C-:B------:R-:W-:Y:S01]  /*4790*/  IMAD.MOV.U32 R32, RZ, RZ, R71.reuse ;  /* 0x000000ffff207224 */ /* 0x100fe200078e0047 */
[----:B------:R-:W0:Y:S01]  /*47a0*/  MUFU.EX2 R92, R92 ;  /* 0x0000005c005c7308 */ /* 0x000e220000000800 */
[----:B--2---:R-:W-:Y:S01]  /*47b0*/  FADD.FTZ R9, R43, R8 ;  /* 0x000000082b097221 */ /* 0x004fe20000010000 */
[----:B-1----:R-:W-:-:S06]  /*47c0*/  IMAD.MOV.U32 R46, RZ, RZ, R71 ;  /* 0x000000ffff2e7224 */ /* 0x002fcc00078e0047 */
[----:B------:R-:W-:Y:S01]  /*47d0*/  MUFU.EX2 R41, R41 ;  /* 0x0000002900297308 */ /* 0x000fe20000000800 */
[----:B---3--:R-:W-:Y:S01]  /*47e0*/  FADD.FTZ R8, R38, R7 ;  /* 0x0000000726087221 */ /* 0x008fe20000010000 */
[----:B------:R-:W-:Y:S01]  /*47f0*/  F2FP.BF16.F32.PACK_AB R7, R67, R40 ;  /* 0x000000284307723e */ /* 0x000fe200000010ff */
[--C-:B------:R-:W-:Y:S01]  /*4800*/  IMAD.MOV.U32 R67, RZ, RZ, R71.reuse ;  /* 0x000000ffff437224 */ /* 0x100fe200078e0047 */
[C---:B------:R-:W-:Y:S01]  /*4810*/  F2FP.BF16.F32.PACK_AB R15, R73.reuse, R38 ;  /* 0x00000026490f723e */ /* 0x040fe200000010ff */
[--C-:B------:R-:W-:Y:S02]  /*4820*/  IMAD.MOV.U32 R40, RZ, RZ, R71.reuse ;  /* 0x000000ffff287224 */ /* 0x100fe400078e0047 */
[----:B------:R-:W-:Y:S01]  /*4830*/  IMAD.MOV.U32 R38, RZ, RZ, R71 ;  /* 0x000000ffff267224 */ /* 0x000fe200078e0047 */
[----:B------:R-:W1:Y:S01]  /*4840*/  MUFU.EX2 R52, R52 ;  /* 0x0000003400347308 */ /* 0x000e620000000800 */
[----:B0-----:R-:W-:Y:S01]  /*4850*/  FADD.FTZ R12, R92, R9 ;  /* 0x000000095c0c7221 */ /* 0x001fe20000010000 */
[----:B------:R-:W-:-:S06]  /*4860*/  FADD.FTZ R9, R73, R8 ;  /* 0x0000000849097221 */ /* 0x000fcc0000010000 */
[----:B------:R-:W4:Y:S08]  /*4870*/  MUFU.EX2 R106, R106 ;  /* 0x0000006a006a7308 */ /* 0x000f300000000800 */
[----:B------:R0:W2:Y:S01]  /*4880*/  MUFU.EX2 R33, R28 ;  /* 0x0000001c00217308 */ /* 0x0000a20000000800 */
[----:B-1----:R-:W-:-:S07]  /*4890*/  FADD.FTZ R8, R52, R9 ;  /* 0x0000000934087221 */ /* 0x002fce0000010000 */
[----:B------:R-:W1:Y:S01]  /*48a0*/  MUFU.EX2 R39, R39 ;  /* 0x0000002700277308 */ /* 0x000e620000000800 */
[----:B0-----:R-:W-:Y:S01]  /*48b0*/  F2FP.BF16.F32.PACK_AB R28, R72, R11 ;  /* 0x0000000b481c723e */ /* 0x001fe200000010ff */
[----:B------:R-:W-:Y:S01]  /*48c0*/  FADD.FTZ R11, R41, R12 ;  /* 0x0000000c290b7221 */ /* 0x000fe20000010000 */
[----:B------:R-:W-:Y:S01]  /*48d0*/  F2FP.BF16.F32.PACK_AB R12, R76, R45 ;  /* 0x0000002d4c0c723e */ /* 0x000fe200000010ff */
[----:B------:R-:W-:Y:S01]  /*48e0*/  IMAD.MOV.U32 R45, RZ, RZ, R71 ;  /* 0x000000ffff2d7224 */ /* 0x000fe200078e0047 */
[C---:B----4-:R-:W-:Y:S01]  /*48f0*/  F2FP.BF16.F32.PACK_AB R24, R106.reuse, R41 ;  /* 0x000000296a18723e */ /* 0x050fe200000010ff */
[----:B------:R-:W-:Y:S01]  /*4900*/  FADD.FTZ R14, R106, R11 ;  /* 0x0000000b6a0e7221 */ /* 0x000fe20000010000 */
[----:B------:R0:W-:Y:S01]  /*4910*/  STSM.16.M88.4 [R2+0x2a300], R28 ;  /* 0x02a3001c02007844 */ /* 0x0001e20000000200 */
[----:B------:R-:W3:Y:S01]  /*4920*/  MUFU.EX2 R54, R54 ;  /* 0x0000003600367308 */ /* 0x000ee20000000800 */
[----:B--2---:R-:W-:Y:S01]  /*4930*/  FADD.FTZ R11, R33, R8 ;  /* 0x00000008210b7221 */ /* 0x004fe20000010000 */
[--C-:B------:R-:W-:Y:S01]  /*4940*/  IMAD.MOV.U32 R41, RZ, RZ, R71.reuse ;  /* 0x000000ffff297224 */ /* 0x100fe200078e0047 */
[----:B------:R2:W-:Y:S05]  /*4950*/  STSM.16.M88.4 [R2+0x2bb00], R4 ;  /* 0x02bb000402007844 */ /* 0x0005ea0000000200 */
[----:B------:R-:W2:Y:S01]  /*4960*/  MUFU.EX2 R60, R60 ;  /* 0x0000003c003c7308 */ /* 0x000ea20000000800 */
[----:B-1----:R-:W-:Y:S01]  /*4970*/  FADD.FTZ R25, R39, R14 ;  /* 0x0000000e27197221 */ /* 0x002fe20000010000 */
[----:B------:R-:W-:Y:S01]  /*4980*/  F2FP.BF16.F32.PACK_AB R14, R92, R43 ;  /* 0x0000002b5c0e723e */ /* 0x000fe200000010ff */
[----:B------:R-:W-:-:S04]  /*4990*/  IMAD.MOV.U32 R43, RZ, RZ, R71 ;  /* 0x000000ffff2b7224 */ /* 0x000fc800078e0047 */
[----:B------:R-:W-:Y:S01]  /*49a0*/  STSM.16.M88.4 [R2+0x2d300], R12 ;  /* 0x02d3000c02007844 */ /* 0x000fe20000000200 */
[----:B------:R-:W1:Y:S01]  /*49b0*/  MUFU.EX2 R21, R120 ;  /* 0x0000007800157308 */ /* 0x000e620000000800 */
[----:B---3--:R-:W-:Y:S01]  /*49c0*/  FADD.FTZ R8, R54, R11 ;  /* 0x0000000b36087221 */ /* 0x008fe20000010000 */
[--C-:B0-----:R-:W-:Y:S02]  /*49d0*/  IMAD.MOV.U32 R31, RZ, RZ, R71.reuse ;  /* 0x000000ffff1f7224 */ /* 0x101fe400078e0047 */
[--C-:B------:R-:W-:Y:S02]  /*49e0*/  IMAD.MOV.U32 R30, RZ, RZ, R71.reuse ;  /* 0x000000ffff1e7224 */ /* 0x100fe400078e0047 */
[----:B------:R-:W-:Y:S02]  /*49f0*/  IMAD.MOV.U32 R29, RZ, RZ, R71 ;  /* 0x000000ffff1d7224 */ /* 0x000fe400078e0047 */
[----:B------:R-:W0:Y:S01]  /*4a00*/  MUFU.EX2 R37, R37 ;  /* 0x0000002500257308 */ /* 0x000e220000000800 */
[C---:B--2---:R-:W-:Y:S01]  /*4a10*/  FADD.FTZ R4, R60.reuse, R25 ;  /* 0x000000193c047221 */ /* 0x044fe20000010000 */
[----:B------:R-:W-:Y:S01]  /*4a20*/  F2FP.BF16.F32.PACK_AB R25, R33, R52 ;  /* 0x000000342119723e */ /* 0x000fe200000010ff */
[--C-:B------:R-:W-:Y:S01]  /*4a30*/  IMAD.MOV.U32 R52, RZ, RZ, R71.reuse ;  /* 0x000000ffff347224 */ /* 0x100fe200078e0047 */
[----:B------:R-:W-:Y:S01]  /*4a40*/  F2FP.BF16.F32.PACK_AB R26, R60, R39 ;  /* 0x000000273c1a723e */ /* 0x000fe200000010ff */
[----:B------:R-:W-:-:S02]  /*4a50*/  IMAD.MOV.U32 R60, RZ, RZ, R71 ;  /* 0x000000ffff3c7224 */ /* 0x000fc400078e0047 */
[--C-:B------:R-:W-:Y:S01]  /*4a60*/  IMAD.MOV.U32 R39, RZ, RZ, R71.reuse ;  /* 0x000000ffff277224 */ /* 0x100fe200078e0047 */
[----:B------:R-:W2:Y:S01]  /*4a70*/  MUFU.EX2 R56, R56 ;  /* 0x0000003800387308 */ /* 0x000ea20000000800 */
[C---:B-1----:R-:W-:Y:S01]  /*4a80*/  FADD.FTZ R5, R21.reuse, R8 ;  /* 0x0000000815057221 */ /* 0x042fe20000010000 */
[----:B------:R-:W-:Y:S01]  /*4a90*/  F2FP.BF16.F32.PACK_AB R27, R21, R54 ;  /* 0x00000036151b723e */ /* 0x000fe200000010ff */
[--C-:B------:R-:W-:Y:S02]  /*4aa0*/  IMAD.MOV.U32 R54, RZ, RZ, R71.reuse ;  /* 0x000000ffff367224 */ /* 0x100fe400078e0047 */
[--C-:B------:R-:W-:Y:S02]  /*4ab0*/  IMAD.MOV.U32 R33, RZ, RZ, R71.reuse ;  /* 0x000000ffff217224 */ /* 0x100fe400078e0047 */
[----:B------:R1:W-:Y:S01]  /*4ac0*/  STSM.16.M88.4 [R2+0x2eb00], R24 ;  /* 0x02eb001802007844 */ /* 0x0003e20000000200 */
[----:B------:R-:W3:Y:S01]  /*4ad0*/  MUFU.EX2 R108, R108 ;  /* 0x0000006c006c7308 */ /* 0x000ee20000000800 */
[----:B0-----:R-:W-:Y:S01]  /*4ae0*/  FADD.FTZ R7, R37, R4 ;  /* 0x0000000425077221 */ /* 0x001fe20000010000 */
[----:B------:R-:W-:-:S06]  /*4af0*/  IMAD.MOV.U32 R28, RZ, RZ, R71 ;  /* 0x000000ffff1c7224 */ /* 0x000fcc00078e0047 */
[----:B------:R-:W0:Y:S01]  /*4b00*/  MUFU.EX2 R109, R122 ;  /* 0x0000007a006d7308 */ /* 0x000e220000000800 */
[----:B--2---:R-:W-:Y:S01]  /*4b10*/  FADD.FTZ R4, R56, R5 ;  /* 0x0000000538047221 */ /* 0x004fe20000010000 */
[----:B-1----:R-:W-:-:S06]  /*4b20*/  IMAD.MOV.U32 R27, RZ, RZ, R71 ;  /* 0x000000ffff1b7224 */ /* 0x002fcc00078e0047 */
[----:B------:R-:W-:Y:S01]  /*4b30*/  MUFU.EX2 R49, R49 ;  /* 0x0000003100317308 */ /* 0x000fe20000000800 */
[C---:B---3--:R-:W-:Y:S01]  /*4b40*/  FADD.FTZ R6, R108.reuse, R7 ;  /* 0x000000076c067221 */ /* 0x048fe20000010000 */
[----:B------:R-:W-:Y:S01]  /*4b50*/  F2FP.BF16.F32.PACK_AB R108, R108, R37 ;  /* 0x000000256c6c723e */ /* 0x000fe200000010ff */
[--C-:B------:R-:W-:Y:S02]  /*4b60*/  IMAD.MOV.U32 R37, RZ, RZ, R71.reuse ;  /* 0x000000ffff257224 */ /* 0x100fe400078e0047 */
[--C-:B------:R-:W-:Y:S02]  /*4b70*/  IMAD.MOV.U32 R26, RZ, RZ, R71.reuse ;  /* 0x000000ffff1a7224 */ /* 0x100fe400078e0047 */
[--C-:B------:R-:W-:Y:S01]  /*4b80*/  IMAD.MOV.U32 R25, RZ, RZ, R71.reuse ;  /* 0x000000ffff197224 */ /* 0x100fe200078e0047 */
[----:B------:R-:W1:Y:S01]  /*4b90*/  MUFU.EX2 R116, R116 ;  /* 0x0000007400747308 */ /* 0x000e620000000800 */
[C---:B0-----:R-:W-:Y:S01]  /*4ba0*/  FADD.FTZ R5, R109.reuse, R4 ;  /* 0x000000046d057221 */ /* 0x041fe20000010000 */
[----:B------:R-:W-:Y:S01]  /*4bb0*/  F2FP.BF16.F32.PACK_AB R109, R109, R56 ;  /* 0x000000386d6d723e */ /* 0x000fe200000010ff */
[----:B------:R-:W-:-:S02]  /*4bc0*/  IMAD.MOV.U32 R56, RZ, RZ, R71 ;  /* 0x000000ffff387224 */ /* 0x000fc400078e0047 */
[----:B------:R-:W-:-:S03]  /*4bd0*/  IMAD.MOV.U32 R24, RZ, RZ, R71 ;  /* 0x000000ffff187224 */ /* 0x000fc600078e0047 */
[----:B------:R-:W-:Y:S08]  /*4be0*/  MUFU.EX2 R34, R34 ;  /* 0x0000002200227308 */ /* 0x000ff00000000800 */
[----:B------:R-:W0:Y:S01]  /*4bf0*/  MUFU.EX2 R9, R126 ;  /* 0x0000007e00097308 */ /* 0x000e220000000800 */
[----:B-1----:R-:W-:Y:S01]  /*4c00*/  F2FP.BF16.F32.PACK_AB R110, R116, R49 ;  /* 0x00000031746e723e */ /* 0x002fe200000010ff */
[----:B------:R-:W-:-:S04]  /*4c10*/  FADD.FTZ R49, R49, R6 ;  /* 0x0000000631317221 */ /* 0x000fc80000010000 */
[----:B------:R-:W-:Y:S01]  /*4c20*/  FADD.FTZ R4, R116, R49 ;  /* 0x0000003174047221 */ /* 0x000fe20000010000 */
[----:B------:R-:W-:Y:S01]  /*4c30*/  IMAD.MOV.U32 R49, RZ, RZ, R71 ;  /* 0x000000ffff317224 */ /* 0x000fe200078e0047 */
[----:B0-----:R-:W-:Y:S01]  /*4c40*/  F2FP.BF16.F32.PACK_AB R111, R9, R34 ;  /* 0x00000022096f723e */ /* 0x001fe200000010ff */
[----:B------:R-:W-:-:S04]  /*4c50*/  FADD.FTZ R34, R34, R5 ;  /* 0x0000000522227221 */ /* 0x000fc80000010000 */
[----:B------:R0:W-:Y:S01]  /*4c60*/  STSM.16.M88.4 [R2+0x30300], R108 ;  /* 0x0303006c02007844 */ /* 0x0001e20000000200 */
[----:B------:R-:W-:Y:S01]  /*4c70*/  FADD.FTZ R5, R9, R34 ;  /* 0x0000002209057221 */ /* 0x000fe20000010000 */
[----:B------:R-:W-:Y:S01]  /*4c80*/  IMAD.MOV.U32 R34, RZ, RZ, R71 ;  /* 0x000000ffff227224 */ /* 0x000fe200078e0047 */
[----:B------:R1:W-:Y:S06]  /*4c90*/  MEMBAR.ALL.CTA ;  /* 0x0000000000007992 */ /* 0x0003ec0000008000 */
[----:B-1----:R-:W1:Y:S02]  /*4ca0*/  FENCE.VIEW.ASYNC.S ;  /* 0x00000000000073c6 */ /* 0x002e640000000000 */
[----:B-1----:R-:W-:Y:S01]  /*4cb0*/  NOP ;  /* 0x0000000000007918 */ /* 0x002fe20000000000 */
[----:B------:R-:W-:Y:S05]  /*4cc0*/  @!P2 BRA `(.L_x_182) ;  /* 0x000000380038a947 */ /* 0x000fea0003800000 */
[----:B------:R-:W-:Y:S01]  /*4cd0*/  VIADD R8, R104, 0xfffffffe ;  /* 0xfffffffe68087836 */ /* 0x000fe20000000000 */
[----:B------:R-:W-:Y:S01]  /*4ce0*/  CS2R R70, SRZ ;  /* 0x0000000000467805 */ /* 0x000fe2000001ff00 */
[----:B------:R-:W-:Y:S01]  /*4cf0*/  IMAD.MOV.U32 R13, RZ, RZ, R10 ;  /* 0x000000ffff0d7224 */ /* 0x000fe200078e000a */
        /* <DEDUP_REMOVED lines=26> */
.L_x_191:
[----:B------:R-:W-:Y:S01]  /*4ea0*/  UIADD3 UR39, UR59, 0x1, URZ ;  /* 0x000000013b277890 */ /* 0x000fe2000fffe03f */
[----:B------:R-:W-:-:S03]  /*4eb0*/  ISETP.NE.AND P3, PT, RZ, UR38, PT ;  /* 0x00000026ff007c0c */ /* 0x000fc6000bf65270 */
[----:B------:R-:W-:-:S04]  /*4ec0*/  UISETP.NE.AND UP0, UPT, UR39, 0x2, UPT ;  /* 0x000000022700788c */ /* 0x000fc8000bf05270 */
[----:B------:R-:W-:Y:S02]  /*4ed0*/  USEL UR6, URZ, 0x1, UP0 ;  /* 0x000000013f067887 */ /* 0x000fe40008000000 */
[----:B------:R-:W-:-:S04]  /*4ee0*/  USEL UR39, UR39, URZ, UP0 ;  /* 0x0000003f27277287 */ /* 0x000fc80008000000 */
[----:B------:R-:W-:Y:S01]  /*4ef0*/  LOP3.LUT R16, R6, UR6, RZ, 0x3c, !PT ;  /* 0x0000000606107c12 */ /* 0x000fe2000f8e3cff */
[----:B---3--:R-:W-:Y:S07]  /*4f00*/  @P3 BRA `(.L_x_183) ;  /* 0x0000000000283947 */ /* 0x008fee0003800000 */
[----:B------:R-:W-:Y:S05]  /*4f10*/  @!P0 BRA `(.L_x_184) ;  /* 0x0000000000048947 */ /* 0x000fea0003800000 */
[----:B------:R-:W-:Y:S01]  /*4f20*/  BPT.TRAP 0x1 ;  /* 0x000000040000795c */ /* 0x000fe20000300000 */
.L_x_184:
[----:B------:R-:W-:Y:S01]  /*4f30*/  ULEA UR6, UR39, UR36, 0x3 ;  /* 0x0000002427067291 */ /* 0x000fe2000f8e183f */
[----:B------:R-:W-:-:S08]  /*4f40*/  SHF.L.U32 R0, R16, 0x1f, RZ ;  /* 0x0000001f10007819 */ /* 0x000fd000000006ff */
[----:B------:R1:W2:Y:S01]  /*4f50*/  SYNCS.PHASECHK.TRANS64.TRYWAIT P2, [UR6+0x31c30], R0 ;  /* 0x031c3000ff0075a7 */ /* 0x0002a20008040146 */
[----:B------:R-:W-:Y:S05]  /*4f60*/  @!P0 BRA `(.L_x_185) ;  /* 0x0000000000048947 */ /* 0x000fea0003800000 */
[----:B------:R-:W-:Y:S01]  /*4f70*/  BPT.TRAP 0x1 ;  /* 0x000000040000795c */ /* 0x000fe20000300000 */
.L_x_185:
[----:B--2---:R-:W-:Y:S05]  /*4f80*/  @P2 BRA `(.L_x_183) ;  /* 0x0000000000082947 */ /* 0x004fea0003800000 */
[----:B------:R-:W2:Y:S02]  /*4f90*/  SYNCS.PHASECHK.TRANS64.TRYWAIT P2, [UR6+0x31c30], R0 ;  /* 0x031c3000ff0075a7 */ /* 0x000ea40008040146 */
[----:B--2---:R-:W-:Y:S05]  /*4fa0*/  @!P2 BRA `(.L_x_186) ;  /* 0x000000b8008ca947 */ /* 0x004fea0003800000 */
.L_x_183:
[----:B--2---:R-:W2:Y:S01]  /*4fb0*/  S2R R3, SR_TID.X ;  /* 0x0000000000037919 */ /* 0x004ea20000002100 */
[----:B------:R-:W-:Y:S01]  /*4fc0*/  UIMAD UR26, UR39, 0x6c0, UR58 ;  /* 0x000006c0271a78a4 */ /* 0x000fe2000f8e023a */
[----:B------:R-:W-:Y:S01]  /*4fd0*/  UMOV UR27, 0x80000020 ;  /* 0x80000020001b7882 */ /* 0x000fe20000000000 */
[----:B------:R-:W-:Y:S02]  /*4fe0*/  UMOV UR28, UR24 ;  /* 0x00000018001c7c82 */ /* 0x000fe40008000000 */
[----:B------:R-:W-:Y:S01]  /*4ff0*/  UIADD3 UR30, UR26, 0x40, URZ ;  /* 0x000000401a1e7890 */ /* 0x000fe2000fffe03f */
        /* <DEDUP_REMOVED lines=20> */
[----:B--2---:R-:W-:Y:S01]  /*5140*/  SHF.R.U32.HI R3, RZ, 0x7, R3 ;  /* 0x00000007ff037819 */ /* 0x004fe20000011603 */
[----:B------:R-:W-:Y:S01]  /*5150*/  UMOV UR53, UR25 ;  /* 0x0000001900357c82 */ /* 0x000fe20008000000 */
[----:B------:R-:W-:Y:S01]  /*5160*/  UMOV UR55, 0x80000020 ;  /* 0x8000002000377882 */ /* 0x000fe20000000000 */
[----:B------:R-:W-:-:S02]  /*5170*/  UIADD3 UR6, UR26, 0x200, URZ ;  /* 0x000002001a067890 */ /* 0x000fc4000fffe03f */
[----:B-1----:R-:W-:Y:S01]  /*5180*/  VIADD R0, R3, 0x8 ;  /* 0x0000000803007836 */ /* 0x002fe20000000000 */
[----:B------:R-:W-:Y:S01]  /*5190*/  UMOV UR7, 0x80000020 ;  /* 0x8000002000077882 */ /* 0x000fe20000000000 */
[----:B------:R-:W-:Y:S01]  /*51a0*/  UIADD3 UR10, UR26, 0x202, URZ ;  /* 0x000002021a0a7890 */ /* 0x000fe2000fffe03f */
[----:B------:R-:W-:Y:S02]  /*51b0*/  UMOV UR11, 0x80000020 ;  /* 0x80000020000b7882 */ /* 0x000fe40000000000 */
[----:B------:R1:W-:Y:S01]  /*51c0*/  BAR.SYNC.DEFER_BLOCKING R0, 0x100 ;  /* 0x000400000000751d */ /* 0x0003e20000010000 */
[----:B------:R-:W-:Y:S02]  /*51d0*/  UIADD3 UR14, UR26, 0x242, URZ ;  /* 0x000002421a0e7890 */ /* 0x000fe4000fffe03f */
[----:B------:R-:W-:Y:S02]  /*51e0*/  UIADD3 UR18, UR26, 0x480, URZ ;  /* 0x000004801a127890 */ /* 0x000fe4000fffe03f */
[----:B------:R-:W-:Y:S01]  /*51f0*/  UIADD3 UR22, UR26, 0x482, URZ ;  /* 0x000004821a167890 */ /* 0x000fe2000fffe03f */
[----:B------:R-:W-:Y:S01]  /*5200*/  UMOV UR15, 0x80000020 ;  /* 0x80000020000f7882 */ /* 0x000fe20000000000 */
[----:B------:R-:W-:Y:S01]  /*5210*/  UMOV UR19, 0x80000020 ;  /* 0x8000002000137882 */ /* 0x000fe20000000000 */
[----:B------:R-:W-:Y:S01]  /*5220*/  UMOV UR23, 0x80000020 ;  /* 0x8000002000177882 */ /* 0x000fe20000000000 */
[----:B------:R-:W-:-:S06]  /*5230*/  WARPGROUP.ARRIVE ;  /* 0x00000000000079c5 */ /* 0x000fcc0000000000 */
[----:B------:R-:W-:Y:S03]  /*5240*/  HGMMA.64x16x16.F32.BF16 R136, gdesc[UR24], RZ, !UPT, gsb0 ;  /* 0x00200000188879f0 */ /* 0x000fe6000c0018ff */
        /* <DEDUP_REMOVED lines=22> */
[----:B0-----:R-:W-:-:S06]  /*53b0*/  WARPGROUP.ARRIVE ;  /* 0x00000000000079c5 */ /* 0x001fcc0000000000 */
        /* <DEDUP_REMOVED lines=291> */
[----:B-1----:R-:W-:Y:S05]  /*65f0*/  @P3 BRA `(.L_x_187) ;  /* 0x0000000000283947 */ /* 0x002fea0003800000 */
[----:B------:R-:W-:Y:S05]  /*6600*/  @!P0 BRA `(.L_x_188) ;  /* 0x0000000000048947 */ /* 0x000fea0003800000 */
[----:B------:R-:W-:Y:S01]  /*6610*/  BPT.TRAP 0x1 ;  /* 0x000000040000795c */ /* 0x000fe20000300000 */
.L_x_188:
[----:B------:R-:W-:Y:S01]  /*6620*/  ULEA UR6, UR59, UR36, 0x3 ;  /* 0x000000243b067291 */ /* 0x000fe2000f8e183f */
[----:B------:R-:W-:-:S08]  /*6630*/  SHF.L.U32 R0, R6, 0x1f, RZ ;  /* 0x0000001f06007819 */ /* 0x000fd000000006ff */
[----:B------:R0:W1:Y:S01]  /*6640*/  SYNCS.PHASECHK.TRANS64.TRYWAIT P2, [UR6+0x31c50], R0 ;  /* 0x031c5000ff0075a7 */ /* 0x0000620008040146 */
[----:B------:R-:W-:Y:S05]  /*6650*/  @!P0 BRA `(.L_x_189) ;  /* 0x0000000000048947 */ /* 0x000fea0003800000 */
[----:B------:R-:W-:Y:S01]  /*6660*/  BPT.TRAP 0x1 ;  /* 0x000000040000795c */ /* 0x000fe20000300000 */
.L_x_189:
[----:B-1----:R-:W-:Y:S05]  /*6670*/  @P2 BRA `(.L_x_187) ;  /* 0x0000000000082947 */ /* 0x002fea0003800000 */
[----:B------:R-:W1:Y:S02]  /*6680*/  SYNCS.PHASECHK.TRANS64.TRYWAIT P2, [UR6+0x31c50], R0 ;  /* 0x031c5000ff0075a7 */ /* 0x000e640008040146 */
[----:B-1----:R-:W-:Y:S05]  /*6690*/  @!P2 BRA `(.L_x_190) ;  /* 0x000000a000e8a947 */ /* 0x002fea0003800000 */
.L_x_187:
[----:B------:R-:W-:Y:S01]  /*66a0*/  UIADD3 UR6, UR36, 0x200, URZ ;  /* 0x0000020024067890 */ /* 0x000fe2000fffe03f */
[----:B------:R-:W-:Y:S01]  /*66b0*/  WARPGROUP.ARRIVE ;  /* 0x00000000000079c5 */ /* 0x000fe20000000000 */
[----:B------:R-:W-:Y:S01]  /*66c0*/  ULOP3.LUT UR7, UR37, 0x10000, URZ, 0xfc, !UPT ;  /* 0x0001000025077892 */ /* 0x000fe2000f8efc3f */
[----:B01----:R-:W-:Y:S01]  /*66d0*/  FMNMX.FTZ R0, R136, R7, !PT ;  /* 0x0000000788007209 */ /* 0x003fe20007810000 */
[----:B------:R-:W-:-:S03]  /*66e0*/  USHF.R.U32.HI UR6, URZ, 0x4, UR6 ;  /* 0x000000043f067899 */ /* 0x000fc60008011606 */
[----:B------:R-:W0:Y:S01]  /*66f0*/  S2R R14, SR_TID.X ;  /* 0x00000000000e7919 */ /* 0x000e220000002100 */
[----:B------:R-:W-:Y:S01]  /*6700*/  UMOV UR29, 0xc0000010 ;  /* 0xc0000010001d7882 */ /* 0x000fe20000000000 */
[----:B------:R-:W-:Y:S01]  /*6710*/  UMOV UR31, 0x80000020 ;  /* 0x80000020001f7882 */ /* 0x000fe20000000000 */
[----:B------:R-:W-:Y:S01]  /*6720*/  ULOP3.LUT UR6, UR6, 0x3fff, URZ, 0xc0, !UPT ;  /* 0x00003fff06067892 */ /* 0x000fe2000f8ec03f */
[----:B------:R-:W-:Y:S01]  /*6730*/  FMNMX.FTZ R3, R137, R0, !PT ;  /* 0x0000000089037209 */ /* 0x000fe20007810000 */
[----:B------:R-:W-:Y:S01]  /*6740*/  UMOV UR28, UR7 ;  /* 0x00000007001c7c82 */ /* 0x000fe20008000000 */
[----:B------:R-:W-:Y:S01]  /*6750*/  IMAD.U32 R20, RZ, RZ, UR59 ;  /* 0x0000003bff147e24 */ /* 0x000fe2000f8e00ff */
[----:B------:R-:W-:Y:S01]  /*6760*/  ULOP3.LUT UR6, UR6, 0x2400000, URZ, 0xfc, !UPT ;  /* 0x0240000006067892 */ /* 0x000fe2000f8efc3f */
[----:B------:R-:W-:-:S03]  /*6770*/  FMNMX.FTZ R0, R140, R3, !PT ;  /* 0x000000038c007209 */ /* 0x000fc60007810000 */
[----:B------:R-:W-:Y:S01]  /*6780*/  UIMAD UR6, UR59, 0x6c0, UR6 ;  /* 0x000006c03b0678a4 */ /* 0x000fe2000f8e0206 */
[----:B------:R-:W-:Y:S02]  /*6790*/  FMNMX.FTZ R3, R141, R0, !PT ;  /* 0x000000008d037209 */ /* 0x000fe40007810000 */
[----:B------:R-:W-:Y:S01]  /*67a0*/  @!P1 LEA R20, R20, UR36, 0x3 ;  /* 0x0000002414149c11 */ /* 0x000fe2000f8e18ff */
[----:B------:R-:W-:Y:S01]  /*67b0*/  UMOV UR59, UR39 ;  /* 0x00000027003b7c82 */ /* 0x000fe20008000000 */
[----:B------:R-:W-:Y:S02]  /*67c0*/  FMNMX.FTZ R0, R128, R3, !PT ;  /* 0x0000000380007209 */ /* 0x000fe40007810000 */
[----:B------:R-:W-:Y:S01]  /*67d0*/  UMOV UR30, UR6 ;  /* 0x00000006001e7c82 */ /* 0x000fe20008000000 */
[----:B------:R-:W-:Y:S01]  /*67e0*/  @!P1 VIADD R20, R20, 0x31c60 ;  /* 0x00031c6014149836 */ /* 0x000fe20000000000 */
[----:B------:R-:W-:Y:S01]  /*67f0*/  HGMMA.64x96x16.F32.BF16 R24, gdesc[UR28].tnspB, R24, gsb0 ;  /* 0x416000001c1879f0 */ /* 0x000fe20008001818 */
[----:B------:R-:W-:Y:S01]  /*6800*/  UIADD3 UR28, UR7, 0x180, URZ ;  /* 0x00000180071c7890 */ /* 0x000fe2000fffe03f */
[----:B------:R-:W-:Y:S01]  /*6810*/  FMNMX.FTZ R3, R129, R0, !PT ;  /* 0x0000000081037209 */ /* 0x000fe20007810000 */
[----:B------:R-:W-:Y:S01]  /*6820*/  UIADD3 UR30, UR6, 0x40, URZ ;  /* 0x00000040061e7890 */ /* 0x000fe2000fffe03f */
[----:B------:R-:W-:Y:S01]  /*6830*/  @!P1 PRMT R20, RZ, 0x654, R20 ;  /* 0x00000654ff149816 */ /* 0x000fe20000000014 */
[----:B------:R-:W-:Y:S01]  /*6840*/  UMOV UR29, 0xc0000010 ;  /* 0xc0000010001d7882 */ /* 0x000fe20000000000 */
[----:B------:R-:W-:Y:S01]  /*6850*/  UMOV UR31, 0x80000020 ;  /* 0x80000020001f7882 */ /* 0x000fe20000000000 */
[----:B------:R-:W-:-:S04]  /*6860*/  FMNMX.FTZ R0, R132, R3, !PT ;  /* 0x0000000384007209 */ /* 0x000fc80007810000 */
[----:B------:R-:W-:Y:S02]  /*6870*/  FMNMX.FTZ R9, R133, R0, !PT ;  /* 0x0000000085097209 */ /* 0x000fe40007810000 */
[----:B------:R-:W-:Y:S02]  /*6880*/  FMNMX.FTZ R0, R138, R13, !PT ;  /* 0x0000000d8a007209 */ /* 0x000fe40007810000 */
[----:B------:R-:W-:Y:S02]  /*6890*/  FMNMX.FTZ R6, R120, R9, !PT ;  /* 0x0000000978067209 */ /* 0x000fe40007810000 */
[----:B------:R-:W-:Y:S02]  /*68a0*/  FMNMX.FTZ R3, R139, R0, !PT ;  /* 0x000000008b037209 */ /* 0x000fe40007810000 */
[----:B------:R-:W-:Y:S02]  /*68b0*/  FMNMX.FTZ R9, R121, R6, !PT ;  /* 0x0000000679097209 */ /* 0x000fe40007810000 */
[----:B------:R-:W-:-:S02]  /*68c0*/  FMNMX.FTZ R0, R142, R3, !PT ;  /* 0x000000038e007209 */ /* 0x000fc40007810000 */
        /* <DEDUP_REMOVED lines=39> */
[----:B------:R-:W-:Y:S01]  /*6b40*/  FMNMX.FTZ R0, R102, R3, !PT ;  /* 0x0000000366007209 */ /* 0x000fe20007810000 */
[----:B------:R-:W-:Y:S02]  /*6b50*/  WARPGROUP.DEPBAR.LE gsb0, 0x0 ;  /* 0x00008000000079c5 */ /* 0x000fe40000010000 */
[----:B------:R-:W-:Y:S01]  /*6b60*/  WARPGROUP.ARRIVE ;  /* 0x00000000000079c5 */ /* 0x000fe20000000000 */
[----:B------:R-:W-:-:S02]  /*6b70*/  FMNMX.FTZ R3, R103, R0, !PT ;  /* 0x0000000067037209 */ /* 0x000fc40007810000 */
[----:B------:R-:W-:Y:S02]  /*6b80*/  FMNMX.FTZ R6, R84, R9, !PT ;  /* 0x0000000954067209 */ /* 0x000fe40007810000 */
[----:B------:R-:W-:Y:S01]  /*6b90*/  FMNMX.FTZ R0, R90, R3, !PT ;  /* 0x000000035a007209 */ /* 0x000fe20007810000 */
[----:B------:R-:W-:Y:S01]  /*6ba0*/  HGMMA.64x96x16.F32.BF16 R24, gdesc[UR28].tnspB, R24, gsb0 ;  /* 0x416000001c1879f0 */ /* 0x000fe20008001818 */
[----:B------:R-:W-:Y:S01]  /*6bb0*/  UIADD3 UR28, UR7, 0x300, URZ ;  /* 0x00000300071c7890 */ /* 0x000fe2000fffe03f */
[----:B------:R-:W-:Y:S01]  /*6bc0*/  FMNMX.FTZ R9, R85, R6, !PT ;  /* 0x0000000655097209 */ /* 0x000fe20007810000 */
[----:B------:R-:W-:Y:S01]  /*6bd0*/  UIADD3 UR30, UR6, 0x80, URZ ;  /* 0x00000080061e7890 */ /* 0x000fe2000fffe03f */
[----:B------:R-:W-:Y:S01]  /*6be0*/  FMNMX.FTZ R3, R91, R0, !PT ;  /* 0x000000005b037209 */ /* 0x000fe20007810000 */
[----:B------:R-:W-:Y:S01]  /*6bf0*/  UMOV UR29, 0xc0000010 ;  /* 0xc0000010001d7882 */ /* 0x000fe20000000000 */
[----:B------:R-:W-:Y:S01]  /*6c00*/  UMOV UR31, 0x80000020 ;  /* 0x80000020001f7882 */ /* 0x000fe20000000000 */
        /* <DEDUP_REMOVED lines=8> */
[----:B0-----:R-:W-:Y:S01]  /*6c90*/  SHF.R.U32.HI R11, RZ, 0x7, R14 ;  /* 0x00000007ff0b7819 */ /* 0x001fe2000001160e */
[----:B------:R-:W0:Y:S01]  /*6ca0*/  SHFL.BFLY PT, R9, R0, 0x2, 0x1f ;  /* 0x0c401f0000097f89 */ /* 0x000e2200000e0000 */
[----:B------:R-:W-:Y:S02]  /*6cb0*/  FMNMX.FTZ R6, R86, R3, !PT ;  /* 0x0000000356067209 */ /* 0x000fe40007810000 */
[----:B------:R-:W-:Y:S02]  /*6cc0*/  ISETP.GE.U32.AND P2, PT, R14, 0x180, PT ;  /* 0x000001800e00780c */ /* 0x000fe40003f46070 */
[----:B------:R-:W-:-:S04]  /*6cd0*/  FMNMX.FTZ R3, R87, R6, !PT ;  /* 0x0000000657037209 */ /* 0x000fc80007810000 */
[----:B------:R-:W-:-:S04]  /*6ce0*/  FMNMX.FTZ R6, R74, R3, !PT ;  /* 0x000000034a067209 */ /* 0x000fc80007810000 */
[----:B------:R-:W-:-:S04]  /*6cf0*/  FMNMX.FTZ R3, R75, R6, !PT ;  /* 0x000000064b037209 */ /* 0x000fc80007810000 */
[----:B------:R-:W-:Y:S02]  /*6d00*/  FMNMX.FTZ R6, R78, R3, !PT ;  /* 0x000000034e067209 */ /* 0x000fe40007810000 */
[----:B0-----:R-:W-:Y:S02]  /*6d10*/  FMNMX.FTZ R12, R0, R9, !PT ;  /* 0x00000009000c7209 */ /* 0x001fe40007810000 */
[----:B------:R-:W-:Y:S01]  /*6d20*/  FMNMX.FTZ R9, R79, R6, !PT ;  /* 0x000000064f097209 */ /* 0x000fe20007810000 */
[----:B------:R-:W-:Y:S02]  /*6d30*/  VIADD R6, R11, 0x9 ;  /* 0x000000090b067836 */ /* 0x000fe40000000000 */
[----:B------:R-:W0:Y:S03]  /*6d40*/  SHFL.BFLY PT, R3, R12, 0x1, 0x1f ;  /* 0x0c201f000c037f89 */ /* 0x000e2600000e0000 */
[----:B------:R-:W-:Y:S01]  /*6d50*/  SEL R11, R6, 0x9, !P2 ;  /* 0x00000009060b7807 */ /* 0x000fe20005000000 */
[----:B------:R-:W1:Y:S01]  /*6d60*/  SHFL.BFLY PT, R10, R9, 0x2, 0x1f ;  /* 0x0c401f00090a7f89 */ /* 0x000e6200000e0000 */
[C---:B------:R-:W-:Y:S01]  /*6d70*/  ISETP.GT.AND P2, PT, R8.reuse, RZ, PT ;  /* 0x000000ff0800720c */ /* 0x040fe20003f44270 */
[----:B------:R-:W-:Y:S01]  /*6d80*/  VIADD R8, R8, 0xffffffff ;  /* 0xffffffff08087836 */ /* 0x000fe20000000000 */
[----:B0-----:R-:W-:Y:S01]  /*6d90*/  FMNMX.FTZ R0, R12, R3, !PT ;  /* 0x000000030c007209 */ /* 0x001fe20007810000 */
[----:B------:R-:W-:Y:S01]  /*6da0*/  IMAD.U32 R12, RZ, RZ, UR39 ;  /* 0x00000027ff0c7e24 */ /* 0x000fe2000f8e00ff */
[----:B------:R-:W0:Y:S01]  /*6db0*/  LDC R3, c[0x0][0x988] ;  /* 0x00026200ff037b82 */ /* 0x000e220000000800 */
[----:B-1----:R-:W-:-:S02]  /*6dc0*/  FMNMX.FTZ R10, R9, R10, !PT ;  /* 0x0000000a090a7209 */ /* 0x002fc40007810000 */
[----:B------:R-:W-:Y:S01]  /*6dd0*/  FADD.FTZ R6, -R0, R7 ;  /* 0x0000000700067221 */ /* 0x000fe20000010100 */
[----:B------:R-:W-:Y:S02]  /*6de0*/  @!P1 LEA R12, R12, UR36, 0x3 ;  /* 0x000000240c0c9c11 */ /* 0x000fe4000f8e18ff */
[----:B------:R-:W1:Y:S03]  /*6df0*/  SHFL.BFLY PT, R15, R10, 0x1, 0x1f ;  /* 0x0c201f000a0f7f89 */ /* 0x000e6600000e0000 */
[----:B------:R-:W-:-:S05]  /*6e00*/  @!P1 VIADD R12, R12, 0x31c40 ;  /* 0x00031c400c0c9836 */ /* 0x000fca0000000000 */
[----:B------:R-:W-:Y:S01]  /*6e10*/  @!P1 PRMT R12, RZ, 0x654, R12 ;  /* 0x00000654ff0c9816 */ /* 0x000fe2000000000c */
[----:B------:R-:W-:Y:S02]  /*6e20*/  WARPGROUP.DEPBAR.LE gsb0, 0x0 ;  /* 0x00008000000079c5 */ /* 0x000fe40000010000 */
[----:B------:R-:W-:Y:S01]  /*6e30*/  WARPGROUP.ARRIVE ;  /* 0x00000000000079c5 */ /* 0x000fe20000000000 */
[-C--:B0-----:R-:W-:Y:S01]  /*6e40*/  FMUL.FTZ R9, R6, R3.reuse ;  /* 0x0000000306097220 */ /* 0x081fe20000410000 */
[----:B------:R-:W-:-:S04]  /*6e50*/  FMUL.FTZ R6, R0, R3 ;  /* 0x0000000300067220 */ /* 0x000fc80000410000 */
[----:B------:R-:W-:Y:S01]  /*6e60*/  HGMMA.64x96x16.F32.BF16 R24, gdesc[UR28].tnspB, R24, gsb0 ;  /* 0x416000001c1879f0 */ /* 0x000fe20008001818 */
[----:B------:R-:W-:Y:S01]  /*6e70*/  UIADD3 UR28, UR7, 0x480, URZ ;  /* 0x00000480071c7890 */ /* 0x000fe2000fffe03f */
[----:B-1----:R-:W-:Y:S01]  /*6e80*/  FMNMX.FTZ R10, R10, R15, !PT ;  /* 0x0000000f0a0a7209 */ /* 0x002fe20007810000 */
[----:B------:R-:W-:Y:S01]  /*6e90*/  UIADD3 UR30, UR6, 0xc0, URZ ;  /* 0x000000c0061e7890 */ /* 0x000fe2000fffe03f */
[-CC-:B------:R-:W-:Y:S01]  /*6ea0*/  FFMA.FTZ R7, R136, R3.reuse, -R6.reuse ;  /* 0x0000000388077223 */ /* 0x180fe20000010806 */
[----:B------:R-:W-:Y:S01]  /*6eb0*/  UMOV UR29, 0xc0000010 ;  /* 0xc0000010001d7882 */ /* 0x000fe20000000000 */
[----:B------:R-:W-:Y:S01]  /*6ec0*/  UMOV UR31, 0x80000020 ;  /* 0x80000020001f7882 */ /* 0x000fe20000000000 */
[----:B------:R-:W-:Y:S01]  /*6ed0*/  FADD.FTZ R14, -R10, R13 ;  /* 0x0000000d0a0e7221 */ /* 0x000fe20000010100 */
[-CC-:B------:R-:W-:Y:S01]  /*6ee0*/  FFMA.FTZ R15, R141, R3.reuse, -R6.reuse ;  /* 0x000000038d0f7223 */ /* 0x180fe20000010806 */
[----:B------:R-:W-:Y:S01]  /*6ef0*/  MUFU.EX2 R9, R9 ;  /* 0x0000000900097308 */ /* 0x000fe20000000800 */
[-CC-:B------:R-:W-:Y:S01]  /*6f00*/  FFMA.FTZ R128, R128, R3.reuse, -R6.reuse ;  /* 0x0000000380807223 */ /* 0x180fe20000010806 */
[-C--:B------:R-:W-:Y:S01]  /*6f10*/  FMUL.FTZ R13, R14, R3.reuse ;  /* 0x000000030e0d7220 */ /* 0x080fe20000410000 */
[-C--:B------:R-:W-:Y:S01]  /*6f20*/  FMUL.FTZ R14, R10, R3.reuse ;  /* 0x000000030a0e7220 */ /* 0x080fe20000410000 */
[-CC-:B------:R-:W-:Y:S01]  /*6f30*/  FFMA.FTZ R129, R129, R3.reuse, -R6.reuse ;  /* 0x0000000381817223 */ /* 0x180fe20000010806 */
[-CC-:B------:R-:W-:Y:S01]  /*6f40*/  FFMA.FTZ R132, R132, R3.reuse, -R6.reuse ;  /* 0x0000000384847223 */ /* 0x180fe20000010806 */
[-C--:B------:R-:W-:Y:S01]  /*6f50*/  FFMA.FTZ R133, R133, R3.reuse, -R6 ;  /* 0x0000000385857223 */ /* 0x080fe20000010806 */
[-CC-:B------:R-:W-:Y:S01]  /*6f60*/  FFMA.FTZ R21, R139, R3.reuse, -R14.reuse ;  /* 0x000000038b157223 */ /* 0x180fe2000001080e */
[-CC-:B------:R-:W-:Y:S01]  /*6f70*/  FFMA.FTZ R136, R142, R3.reuse, -R14.reuse ;  /* 0x000000038e887223 */ /* 0x180fe2000001080e */
[-C--:B------:R-:W-:Y:S01]  /*6f80*/  FFMA.FTZ R143, R143, R3.reuse, -R14 ;  /* 0x000000038f8f7223 */ /* 0x080fe2000001080e */
        /* <DEDUP_REMOVED lines=42> */
[----:B------:R-:W-:-:S06]  /*7230*/  FFMA.FTZ R78, R78, R3, -R14 ;  /* 0x000000034e4e7223 */ /* 0x000fcc000001080e */
        /* <DEDUP_REMOVED lines=10> */
[----:B------:R-:W-:Y:S01]  /*72e0*/  UIADD3 UR30, UR6, 0x100, URZ ;  /* 0x00000100061e7890 */ /* 0x000fe2000fffe03f */
[----:B------:R-:W-:Y:S01]  /*72f0*/  UMOV UR29, 0xc0000010 ;  /* 0xc0000010001d7882 */ /* 0x000fe20000000000 */
[----:B------:R-:W-:Y:S02]  /*7300*/  UMOV UR31, 0x80000020 ;  /* 0x80000020001f7882 */ /* 0x000fe40000000000 */
        /* <DEDUP_REMOVED lines=64> */
[----:B------:R2:W-:Y:S01]  /*7710*/  @!P1 SYNCS.ARRIVE.TRANS64.RED.A1T0 RZ, [R12+URZ], RZ ;  /* 0x000000ff0cff99a7 */ /* 0x0005e2000810043f */
[----:B0-----:R-:W-:Y:S01]  /*7720*/  FMUL.FTZ R26, R26, R13 ;  /* 0x0000000d1a1a7220 */ /* 0x001fe20000410000 */
[--C-:B-1----:R-:W-:Y:S01]  /*7730*/  FFMA.FTZ R11, R137, R3, -R6.reuse ;  /* 0x00000003890b7223 */ /* 0x102fe20000010806 */
[----:B------:R-:W-:Y:S01]  /*7740*/  FFMA.FTZ R137, R9, R4, R7 ;  /* 0x0000000409897223 */ /* 0x000fe20000010007 */
[-C--:B------:R-:W-:Y:S01]  /*7750*/  FMUL.FTZ R27, R27, R13.reuse ;  /* 0x0000000d1b1b7220 */ /* 0x080fe20000410000 */
[-C--:B------:R-:W-:Y:S01]  /*7760*/  FMUL.FTZ R30, R30, R13.reuse ;  /* 0x0000000d1e1e7220 */ /* 0x080fe20000410000 */
[-C--:B------:R-:W-:Y:S01]  /*7770*/  FMUL.FTZ R31, R31, R13.reuse ;  /* 0x0000000d1f1f7220 */ /* 0x080fe20000410000 */
[----:B------:R-:W-:Y:S01]  /*7780*/  FMUL.FTZ R34, R34, R13 ;  /* 0x0000000d22227220 */ /* 0x000fe20000410000 */
[----:B------:R0:W-:Y:S01]  /*7790*/  @!P1 SYNCS.ARRIVE.TRANS64.RED.A1T0 RZ, [R20+URZ], RZ ;  /* 0x000000ff14ff99a7 */ /* 0x0001e2000810043f */
[----:B--2---:R-:W-:Y:S01]  /*77a0*/  FFMA.FTZ R12, R140, R3, -R6 ;  /* 0x000000038c0c7223 */ /* 0x004fe20000010806 */
[----:B------:R-:W1:Y:S01]  /*77b0*/  MUFU.EX2 R11, R11 ;  /* 0x0000000b000b7308 */ /* 0x000e620000000800 */
[-C--:B------:R-:W-:Y:S01]  /*77c0*/  FMUL.FTZ R35, R35, R13.reuse ;  /* 0x0000000d23237220 */ /* 0x080fe20000410000 */
[-C--:B------:R-:W-:Y:S01]  /*77d0*/  FMUL.FTZ R38, R38, R13.reuse ;  /* 0x0000000d26267220 */ /* 0x080fe20000410000 */
[-C--:B------:R-:W-:Y:S01]  /*77e0*/  FMUL.FTZ R39, R39, R13.reuse ;  /* 0x0000000d27277220 */ /* 0x080fe20000410000 */
[-C--:B------:R-:W-:Y:S01]  /*77f0*/  FMUL.FTZ R42, R42, R13.reuse ;  /* 0x0000000d2a2a7220 */ /* 0x080fe20000410000 */
[----:B------:R-:W-:Y:S01]  /*7800*/  FMUL.FTZ R43, R43, R13 ;  /* 0x0000000d2b2b7220 */ /* 0x000fe20000410000 */
[--C-:B0-----:R-:W-:Y:S01]  /*7810*/  FFMA.FTZ R20, R138, R3, -R14.reuse ;  /* 0x000000038a147223 */ /* 0x101fe2000001080e */
[-C--:B------:R-:W-:Y:S01]  /*7820*/  FMUL.FTZ R46, R46, R13.reuse ;  /* 0x0000000d2e2e7220 */ /* 0x080fe20000410000 */
[----:B------:R-:W0:Y:S01]  /*7830*/  MUFU.EX2 R12, R12 ;  /* 0x0000000c000c7308 */ /* 0x000e220000000800 */
[-C--:B------:R-:W-:Y:S01]  /*7840*/  FMUL.FTZ R47, R47, R13.reuse ;  /* 0x0000000d2f2f7220 */ /* 0x080fe20000410000 */
[-C--:B------:R-:W-:Y:S01]  /*7850*/  FMUL.FTZ R50, R50, R13.reuse ;  /* 0x0000000d32327220 */ /* 0x080fe20000410000 */
[-C--:B------:R-:W-:Y:S01]  /*7860*/  FMUL.FTZ R51, R51, R13.reuse ;  /* 0x0000000d33337220 */ /* 0x080fe20000410000 */
[-C--:B------:R-:W-:Y:S01]  /*7870*/  FMUL.FTZ R54, R54, R13.reuse ;  /* 0x0000000d36367220 */ /* 0x080fe20000410000 */
[-C--:B------:R-:W-:Y:S01]  /*7880*/  FMUL.FTZ R55, R55, R13.reuse ;  /* 0x0000000d37377220 */ /* 0x080fe20000410000 */
[-C--:B------:R-:W-:Y:S01]  /*7890*/  FMUL.FTZ R58, R58, R13.reuse ;  /* 0x0000000d3a3a7220 */ /* 0x080fe20000410000 */
[----:B------:R-:W-:Y:S01]  /*78a0*/  FMUL.FTZ R59, R59, R13 ;  /* 0x0000000d3b3b7220 */ /* 0x000fe20000410000 */
[----:B------:R-:W2:Y:S01]  /*78b0*/  MUFU.EX2 R20, R20 ;  /* 0x0000001400147308 */ /* 0x000ea20000000800 */
[C---:B-1----:R-:W-:Y:S01]  /*78c0*/  F2FP.BF16.F32.PACK_AB R4, R11.reuse, R7 ;  /* 0x000000070b04723e */ /* 0x042fe200000010ff */
[----:B------:R-:W-:Y:S01]  /*78d0*/  FADD.FTZ R137, R11, R137 ;  /* 0x000000890b897221 */ /* 0x000fe20000010000 */
[----:B------:R-:W-:Y:S01]  /*78e0*/  F2FP.BF16.F32.PACK_AB R7, R143, R136 ;  /* 0x000000888f07723e */ /* 0x000fe200000010ff */
[----:B------:R-:W-:Y:S01]  /*78f0*/  FFMA.FTZ R11, R111, R3, -R14 ;  /* 0x000000036f0b7223 */ /* 0x000fe2000001080e */
[-C--:B------:R-:W-:Y:S01]  /*7900*/  FMUL.FTZ R62, R62, R13.reuse ;  /* 0x0000000d3e3e7220 */ /* 0x080fe20000410000 */
[-C--:B------:R-:W-:Y:S01]  /*7910*/  FMUL.FTZ R63, R63, R13.reuse ;  /* 0x0000000d3f3f7220 */ /* 0x080fe20000410000 */
[-C--:B------:R-:W-:Y:S01]  /*7920*/  FMUL.FTZ R66, R66, R13.reuse ;  /* 0x0000000d42427220 */ /* 0x080fe20000410000 */
[-C--:B------:R-:W-:Y:S01]  /*7930*/  FMUL.FTZ R67, R67, R13.reuse ;  /* 0x0000000d43437220 */ /* 0x080fe20000410000 */
[----:B0-----:R-:W-:Y:S01]  /*7940*/  F2FP.BF16.F32.PACK_AB R6, R15, R12 ;  /* 0x0000000c0f06723e */ /* 0x001fe200000010ff */
[----:B------:R-:W-:Y:S01]  /*7950*/  FADD.FTZ R12, R12, R137 ;  /* 0x000000890c0c7221 */ /* 0x000fe20000010000 */
[----:B------:R-:W-:Y:S01]  /*7960*/  MUFU.EX2 R11, R11 ;  /* 0x0000000b000b7308 */ /* 0x000fe20000000800 */
[-C--:B------:R-:W-:Y:S01]  /*7970*/  FMUL.FTZ R70, R70, R13.reuse ;  /* 0x0000000d46467220 */ /* 0x080fe20000410000 */
[----:B------:R-:W-:Y:S01]  /*7980*/  FMUL.FTZ R71, R71, R13 ;  /* 0x0000000d47477220 */ /* 0x000fe20000410000 */
[-C--:B------:R-:W-:Y:S01]  /*7990*/  FMUL.FTZ R24, R24, R9.reuse ;  /* 0x0000000918187220 */ /* 0x080fe20000410000 */
[-C--:B------:R-:W-:Y:S01]  /*79a0*/  FMUL.FTZ R25, R25, R9.reuse ;  /* 0x0000000919197220 */ /* 0x080fe20000410000 */
[----:B------:R-:W-:Y:S01]  /*79b0*/  FMUL.FTZ R28, R28, R9 ;  /* 0x000000091c1c7220 */ /* 0x000fe20000410000 */
[----:B--2---:R-:W-:Y:S01]  /*79c0*/  FFMA.FTZ R138, R13, R5, R20 ;  /* 0x000000050d8a7223 */ /* 0x004fe20000010014 */
[----:B------:R-:W-:Y:S01]  /*79d0*/  F2FP.BF16.F32.PACK_AB R5, R21, R20 ;  /* 0x000000141505723e */ /* 0x000fe200000010ff */
[-CC-:B------:R-:W-:Y:S01]  /*79e0*/  FFMA.FTZ R20, R131, R3.reuse, -R14.reuse ;  /* 0x0000000383147223 */ /* 0x180fe2000001080e */
[-C--:B------:R-:W-:Y:S01]  /*79f0*/  FFMA.FTZ R131, R134, R3.reuse, -R14 ;  /* 0x0000000386837223 */ /* 0x080fe2000001080e */
[----:B------:R-:W-:Y:S01]  /*7a00*/  FADD.FTZ R21, R21, R138 ;  /* 0x0000008a15157221 */ /* 0x000fe20000010000 */
[----:B------:R-:W-:Y:S01]  /*7a10*/  FFMA.FTZ R134, R135, R3, -R14 ;  /* 0x0000000387867223 */ /* 0x000fe2000001080e */
[----:B------:R0:W-:Y:S01]  /*7a20*/  STSM.16.M88.4 [R2+0x24300], R4 ;  /* 0x0243000402007844 */ /* 0x0001e20000000200 */
[----:B------:R-:W-:Y:S01]  /*7a30*/  FMUL.FTZ R29, R29, R9 ;  /* 0x000000091d1d7220 */ /* 0x000fe20000410000 */
[----:B------:R-:W-:Y:S01]  /*7a40*/  MUFU.EX2 R20, R20 ;  /* 0x0000001400147308 */ /* 0x000fe20000000800 */
[----:B------:R-:W-:Y:S01]  /*7a50*/  FADD.FTZ R136, R136, R21 ;  /* 0x0000001588887221 */ /* 0x000fe20000010000 */
[----:B------:R-:W-:Y:S01]  /*7a60*/  FADD.FTZ R21, R15, R12 ;  /* 0x0000000c0f157221 */ /* 0x000fe20000010000 */
[-CC-:B------:R-:W-:Y:S01]  /*7a70*/  FFMA.FTZ R12, R98, R3.reuse, -R14.reuse ;  /* 0x00000003620c7223 */ /* 0x180fe2000001080e */
[-C--:B------:R-:W-:Y:S01]  /*7a80*/  FFMA.FTZ R98, R90, R3.reuse, -R14 ;  /* 0x000000035a627223 */ /* 0x080fe2000001080e */
[----:B------:R-:W-:Y:S01]  /*7a90*/  FADD.FTZ R136, R143, R136 ;  /* 0x000000888f887221 */ /* 0x000fe20000010000 */
[-CC-:B------:R-:W-:Y:S01]  /*7aa0*/  FFMA.FTZ R90, R82, R3.reuse, -R14.reuse ;  /* 0x00000003525a7223 */ /* 0x180fe2000001080e */
[-CC-:B------:R-:W-:Y:S01]  /*7ab0*/  FFMA.FTZ R82, R74, R3.reuse, -R14.reuse ;  /* 0x000000034a527223 */ /* 0x180fe2000001080e */
[----:B------:R-:W-:Y:S01]  /*7ac0*/  MUFU.EX2 R131, R131 ;  /* 0x0000008300837308 */ /* 0x000fe20000000800 */
[----:B------:R-:W-:Y:S01]  /*7ad0*/  FADD.FTZ R74, R128, R21 ;  /* 0x00000015804a7221 */ /* 0x000fe20000010000 */
[-CC-:B------:R-:W-:Y:S01]  /*7ae0*/  FFMA.FTZ R15, R99, R3.reuse, -R14.reuse ;  /* 0x00000003630f7223 */ /* 0x180fe2000001080e */
[-C--:B------:R-:W-:Y:S01]  /*7af0*/  FFMA.FTZ R99, R102, R3.reuse, -R14 ;  /* 0x0000000366637223 */ /* 0x080fe2000001080e */
[C---:B------:R-:W-:Y:S01]  /*7b00*/  F2FP.BF16.F32.PACK_AB R128, R129.reuse, R128 ;  /* 0x000000808180723e */ /* 0x040fe200000010ff */
[----:B------:R-:W-:Y:S01]  /*7b10*/  FADD.FTZ R111, R129, R74 ;  /* 0x0000004a816f7221 */ /* 0x000fe20000010000 */
[-CC-:B0-----:R-:W-:Y:S01]  /*7b20*/  FFMA.FTZ R7, R130, R3.reuse, -R14.reuse ;  /* 0x0000000382077223 */ /* 0x181fe2000001080e */
[-CC-:B------:R-:W-:Y:S01]  /*7b30*/  FFMA.FTZ R6, R122, R3.reuse, -R14.reuse ;  /* 0x000000037a067223 */ /* 0x180fe2000001080e */
[----:B------:R-:W-:Y:S01]  /*7b40*/  MUFU.EX2 R134, R134 ;  /* 0x0000008600867308 */ /* 0x000fe20000000800 */
[-CC-:B------:R-:W-:Y:S01]  /*7b50*/  FFMA.FTZ R122, R123, R3.reuse, -R14.reuse ;  /* 0x000000037b7a7223 */ /* 0x180fe2000001080e */
[-CC-:B------:R-:W-:Y:S01]  /*7b60*/  FFMA.FTZ R123, R126, R3.reuse, -R14.reuse ;  /* 0x000000037e7b7223 */ /* 0x180fe2000001080e */
[-CC-:B------:R-:W-:Y:S01]  /*7b70*/  FFMA.FTZ R126, R127, R3.reuse, -R14.reuse ;  /* 0x000000037f7e7223 */ /* 0x180fe2000001080e */
[----:B------:R-:W-:Y:S01]  /*7b80*/  FADD.FTZ R102, R132, R111 ;  /* 0x0000006f84667221 */ /* 0x000fe20000010000 */
[-CC-:B------:R-:W-:Y:S01]  /*7b90*/  FFMA.FTZ R5, R114, R3.reuse, -R14.reuse ;  /* 0x0000000372057223 */ /* 0x180fe2000001080e */
[-CC-:B------:R-:W-:Y:S01]  /*7ba0*/  FFMA.FTZ R114, R115, R3.reuse, -R14.reuse ;  /* 0x0000000373727223 */ /* 0x180fe2000001080e */
[-CC-:B------:R-:W-:Y:S01]  /*7bb0*/  FFMA.FTZ R115, R118, R3.reuse, -R14.reuse ;  /* 0x0000000376737223 */ /* 0x180fe2000001080e */
[----:B------:R-:W0:Y:S01]  /*7bc0*/  MUFU.EX2 R7, R7 ;  /* 0x0000000700077308 */ /* 0x000e220000000800 */
[-C--:B------:R-:W-:Y:S01]  /*7bd0*/  FFMA.FTZ R118, R119, R3.reuse, -R14 ;  /* 0x0000000377767223 */ /* 0x080fe2000001080e */
[----:B------:R-:W-:Y:S01]  /*7be0*/  FADD.FTZ R111, R133, R102 ;  /* 0x00000066856f7221 */ /* 0x000fe20000010000 */
[-CC-:B------:R-:W-:Y:S01]  /*7bf0*/  FFMA.FTZ R4, R106, R3.reuse, -R14.reuse ;  /* 0x000000036a047223 */ /* 0x180fe2000001080e */
[-CC-:B------:R-:W-:Y:S01]  /*7c00*/  FFMA.FTZ R106, R107, R3.reuse, -R14.reuse ;  /* 0x000000036b6a7223 */ /* 0x180fe2000001080e */
[-CC-:B------:R-:W-:Y:S01]  /*7c10*/  FFMA.FTZ R107, R110, R3.reuse, -R14.reuse ;  /* 0x000000036e6b7223 */ /* 0x180fe2000001080e */
[----:B------:R-:W-:Y:S01]  /*7c20*/  FFMA.FTZ R14, R79, R3, -R14 ;  /* 0x000000034f0e7223 */ /* 0x000fe2000001080e */
[----:B------:R-:W-:Y:S01]  /*7c30*/  F2FP.BF16.F32.PACK_AB R130, R133, R132 ;  /* 0x000000848582723e */ /* 0x000fe200000010ff */
[----:B------:R-:W1:Y:S01]  /*7c40*/  MUFU.EX2 R6, R6 ;  /* 0x0000000600067308 */ /* 0x000e620000000800 */
        /* <DEDUP_REMOVED lines=8> */
[----:B0-----:R-:W-:Y:S01]  /*7cd0*/  FADD.FTZ R21, R7, R136 ;  /* 0x0000008807157221 */ /* 0x001fe20000010000 */
[----:B------:R-:W-:Y:S01]  /*7ce0*/  F2FP.BF16.F32.PACK_AB R129, R20, R7 ;  /* 0x000000071481723e */ /* 0x000fe200000010ff */
[-C--:B------:R-:W-:Y:S01]  /*7cf0*/  FMUL.FTZ R45, R45, R9.reuse ;  /* 0x000000092d2d7220 */ /* 0x080fe20000410000 */
[-C--:B------:R-:W-:Y:S01]  /*7d00*/  FMUL.FTZ R48, R48, R9.reuse ;  /* 0x0000000930307220 */ /* 0x080fe20000410000 */
[----:B------:R-:W-:Y:S01]  /*7d10*/  FADD.FTZ R74, R20, R21 ;  /* 0x00000015144a7221 */ /* 0x000fe20000010000 */
[-C--:B------:R-:W-:Y:S01]  /*7d20*/  FMUL.FTZ R49, R49, R9.reuse ;  /* 0x0000000931317220 */ /* 0x080fe20000410000 */
[-C--:B------:R-:W-:Y:S01]  /*7d30*/  FMUL.FTZ R52, R52, R9.reuse ;  /* 0x0000000934347220 */ /* 0x080fe20000410000 */
[----:B------:R-:W0:Y:S01]  /*7d40*/  MUFU.EX2 R123, R123 ;  /* 0x0000007b007b7308 */ /* 0x000e220000000800 */
[----:B------:R-:W-:Y:S01]  /*7d50*/  FADD.FTZ R21, R131, R74 ;  /* 0x0000004a83157221 */ /* 0x000fe20000010000 */
[----:B------:R-:W-:Y:S01]  /*7d60*/  FADD.FTZ R74, R120, R111 ;  /* 0x0000006f784a7221 */ /* 0x000fe20000010000 */
[----:B------:R-:W-:Y:S01]  /*7d70*/  F2FP.BF16.F32.PACK_AB R120, R121, R120 ;  /* 0x000000787978723e */ /* 0x000fe200000010ff */
[----:B------:R-:W-:Y:S01]  /*7d80*/  FMUL.FTZ R53, R53, R9 ;  /* 0x0000000935357220 */ /* 0x000fe20000410000 */
[C---:B------:R-:W-:Y:S01]  /*7d90*/  FADD.FTZ R119, R134.reuse, R21 ;  /* 0x0000001586777221 */ /* 0x040fe20000010000 */
[----:B------:R-:W-:Y:S01]  /*7da0*/  FADD.FTZ R111, R121, R74 ;  /* 0x0000004a796f7221 */ /* 0x000fe20000010000 */
[----:B------:R-:W-:Y:S01]  /*7db0*/  F2FP.BF16.F32.PACK_AB R131, R134, R131 ;  /* 0x000000838683723e */ /* 0x000fe200000010ff */
[----:B------:R-:W3:Y:S01]  /*7dc0*/  MUFU.EX2 R126, R126 ;  /* 0x0000007e007e7308 */ /* 0x000ee20000000800 */
[----:B-1----:R-:W-:Y:S01]  /*7dd0*/  FADD.FTZ R119, R6, R119 ;  /* 0x0000007706777221 */ /* 0x002fe20000010000 */
[----:B------:R-:W-:Y:S01]  /*7de0*/  FADD.FTZ R110, R124, R111 ;  /* 0x0000006f7c6e7221 */ /* 0x000fe20000010000 */
[C---:B--2---:R-:W-:Y:S01]  /*7df0*/  F2FP.BF16.F32.PACK_AB R121, R122.reuse, R6 ;  /* 0x000000067a79723e */ /* 0x044fe200000010ff */
[----:B------:R1:W-:Y:S01]  /*7e00*/  STSM.16.M88.4 [R2+0x25b00], R128 ;  /* 0x025b008002007844 */ /* 0x0003e20000000200 */
[----:B------:R-:W-:Y:S01]  /*7e10*/  FADD.FTZ R102, R122, R119 ;  /* 0x000000777a667221 */ /* 0x000fe20000010000 */
[C---:B------:R-:W-:Y:S01]  /*7e20*/  FADD.FTZ R111, R125.reuse, R110 ;  /* 0x0000006e7d6f7221 */ /* 0x040fe20000010000 */
[----:B------:R-:W-:Y:S01]  /*7e30*/  F2FP.BF16.F32.PACK_AB R122, R125, R124 ;  /* 0x0000007c7d7a723e */ /* 0x000fe200000010ff */
[----:B------:R-:W2:Y:S01]  /*7e40*/  MUFU.EX2 R5, R5 ;  /* 0x0000000500057308 */ /* 0x000ea20000000800 */
[-C--:B------:R-:W-:Y:S01]  /*7e50*/  FMUL.FTZ R56, R56, R9.reuse ;  /* 0x0000000938387220 */ /* 0x080fe20000410000 */
[-C--:B------:R-:W-:Y:S01]  /*7e60*/  FMUL.FTZ R57, R57, R9.reuse ;  /* 0x0000000939397220 */ /* 0x080fe20000410000 */
[-C--:B------:R-:W-:Y:S01]  /*7e70*/  FMUL.FTZ R60, R60, R9.reuse ;  /* 0x000000093c3c7220 */ /* 0x080fe20000410000 */
[-C--:B------:R-:W-:Y:S01]  /*7e80*/  FMUL.FTZ R61, R61, R9.reuse ;  /* 0x000000093d3d7220 */ /* 0x080fe20000410000 */
[-C--:B------:R-:W-:Y:S01]  /*7e90*/  FMUL.FTZ R64, R64, R9.reuse ;  /* 0x0000000940407220 */ /* 0x080fe20000410000 */
[-C--:B------:R-:W-:Y:S01]  /*7ea0*/  FMUL.FTZ R65, R65, R9.reuse ;  /* 0x0000000941417220 */ /* 0x080fe20000410000 */
[-C--:B------:R-:W-:Y:S01]  /*7eb0*/  FMUL.FTZ R68, R68, R9.reuse ;  /* 0x0000000944447220 */ /* 0x080fe20000410000 */
[----:B------:R-:W4:Y:S01]  /*7ec0*/  MUFU.EX2 R114, R114 ;  /* 0x0000007200727308 */ /* 0x000f220000000800 */
[----:B------:R-:W-:Y:S01]  /*7ed0*/  FMUL.FTZ R69, R69, R9 ;  /* 0x0000000945457220 */ /* 0x000fe20000410000 */
[----:B------:R-:W-:-:S06]  /*7ee0*/  IMAD.MOV.U32 R13, RZ, RZ, R10 ;  /* 0x000000ffff0d7224 */ /* 0x000fcc00078e000a */
[----:B------:R-:W5:Y:S08]  /*7ef0*/  MUFU.EX2 R115, R115 ;  /* 0x0000007300737308 */ /* 0x000f700000000800 */
[----:B------:R0:W-:Y:S08]  /*7f00*/  MUFU.EX2 R79, R103 ;  /* 0x00000067004f7308 */ /* 0x0001f00000000800 */
[----:B------:R-:W1:Y:S01]  /*7f10*/  MUFU.EX2 R118, R118 ;  /* 0x0000007600767308 */ /* 0x000e620000000800 */
[----:B0-----:R-:W-:Y:S01]  /*7f20*/  FADD.FTZ R103, R123, R102 ;  /* 0x000000667b677221 */ /* 0x001fe20000010000 */
[----:B---3--:R-:W-:-:S03]  /*7f30*/  F2FP.BF16.F32.PACK_AB R123, R126, R123 ;  /* 0x0000007b7e7b723e */ /* 0x008fc600000010ff */
[----:B------:R-:W-:Y:S02]  /*7f40*/  FADD.FTZ R102, R126, R103 ;  /* 0x000000677e667221 */ /* 0x000fe40000010000 */
[----:B------:R3:W-:Y:S01]  /*7f50*/  STSM.16.M88.4 [R2+0x27300], R120 ;  /* 0x0273007802007844 */ /* 0x0007e20000000200 */
[----:B------:R0:W-:Y:S01]  /*7f60*/  MUFU.EX2 R21, R98 ;  /* 0x0000006200157308 */ /* 0x0001e20000000800 */
[----:B--2---:R-:W-:-:S04]  /*7f70*/  FADD.FTZ R103, R5, R102 ;  /* 0x0000006605677221 */ /* 0x004fc80000010000 */
[----:B----4-:R-:W-:-:S03]  /*7f80*/  FADD.FTZ R20, R114, R103 ;  /* 0x0000006772147221 */ /* 0x010fc60000010000 */
[----:B------:R-:W2:Y:S01]  /*7f90*/  MUFU.EX2 R4, R4 ;  /* 0x0000000400047308 */ /* 0x000ea20000000800 */
[----:B0-----:R-:W-:Y:S01]  /*7fa0*/  FADD.FTZ R98, R112, R111 ;  /* 0x0000006f70627221 */ /* 0x001fe20000010000 */
[----:B------:R-:W-:-:S03]  /*7fb0*/  F2FP.BF16.F32.PACK_AB R112, R113, R112 ;  /* 0x000000707170723e */ /* 0x000fc600000010ff */
[----:B------:R-:W-:Y:S01]  /*7fc0*/  FADD.FTZ R7, R113, R98 ;  /* 0x0000006271077221 */ /* 0x000fe20000010000 */
[----:B------:R-:W-:Y:S02]  /*7fd0*/  F2FP.BF16.F32.PACK_AB R113, R114, R5 ;  /* 0x000000057271723e */ /* 0x000fe400000010ff */
[----:B------:R-:W0:Y:S01]  /*7fe0*/  MUFU.EX2 R106, R106 ;  /* 0x0000006a006a7308 */ /* 0x000e220000000800 */
[----:B------:R-:W-:Y:S01]  /*7ff0*/  FADD.FTZ R98, R116, R7 ;  /* 0x0000000774627221 */ /* 0x000fe20000010000 */
[----:B-----5:R-:W-:Y:S01]  /*8000*/  FADD.FTZ R7, R115, R20 ;  /* 0x0000001473077221 */ /* 0x020fe20000010000 */
[C---:B------:R-:W-:Y:S02]  /*8010*/  F2FP.BF16.F32.PACK_AB R114, R117.reuse, R116 ;  /* 0x000000747572723e */ /* 0x040fe400000010ff */
[----:B------:R-:W-:Y:S01]  /*8020*/  FADD.FTZ R103, R117, R98 ;  /* 0x0000006275677221 */ /* 0x000fe20000010000 */
[C---:B-1----:R-:W-:Y:S01]  /*8030*/  FADD.FTZ R7, R118.reuse, R7 ;  /* 0x0000000776077221 */ /* 0x042fe20000010000 */
[----:B------:R-:W-:Y:S01]  /*8040*/  F2FP.BF16.F32.PACK_AB R115, R118, R115 ;  /* 0x000000737673723e */ /* 0x000fe200000010ff */
[----:B------:R-:W1:Y:S01]  /*8050*/  MUFU.EX2 R107, R107 ;  /* 0x0000006b006b7308 */ /* 0x000e620000000800 */
[----:B------:R-:W-:Y:S01]  /*8060*/  FADD.FTZ R20, R104, R103 ;  /* 0x0000006768147221 */ /* 0x000fe20000010000 */
[----:B--2---:R-:W-:Y:S01]  /*8070*/  FADD.FTZ R7, R4, R7 ;  /* 0x0000000704077221 */ /* 0x004fe20000010000 */
[C---:B------:R-:W-:Y:S01]  /*8080*/  F2FP.BF16.F32.PACK_AB R104, R105.reuse, R104 ;  /* 0x000000686968723e */ /* 0x040fe200000010ff */
[----:B------:R3:W-:Y:S01]  /*8090*/  STSM.16.M88.4 [R2+0x28b00], R112 ;  /* 0x028b007002007844 */ /* 0x0007e20000000200 */
[----:B------:R-:W-:Y:S01]  /*80a0*/  FADD.FTZ R103, R105, R20 ;  /* 0x0000001469677221 */ /* 0x000fe20000010000 */
[----:B------:R-:W-:-:S02]  /*80b0*/  F2FP.BF16.F32.PACK_AB R98, R101, R100 ;  /* 0x000000646562723e */ /* 0x000fc400000010ff */
[----:B------:R-:W-:Y:S01]  /*80c0*/  MUFU.EX2 R12, R12 ;  /* 0x0000000c000c7308 */ /* 0x000fe20000000800 */
[C---:B0-----:R-:W-:Y:S01]  /*80d0*/  FADD.FTZ R20, R106.reuse, R7 ;  /* 0x000000076a147221 */ /* 0x041fe20000010000 */
[----:B------:R-:W-:Y:S02]  /*80e0*/  F2FP.BF16.F32.PACK_AB R105, R106, R4 ;  /* 0x000000046a69723e */ /* 0x000fe400000010ff */
[----:B------:R-:W-:-:S04]  /*80f0*/  F2FP.BF16.F32.PACK_AB R106, R109, R108 ;  /* 0x0000006c6d6a723e */ /* 0x000fc800000010ff */
[----:B------:R-:W0:Y:S01]  /*8100*/  MUFU.EX2 R15, R15 ;  /* 0x0000000f000f7308 */ /* 0x000e220000000800 */
[----:B-1----:R-:W-:Y:S01]  /*8110*/  FADD.FTZ R20, R107, R20 ;  /* 0x000000146b147221 */ /* 0x002fe20000010000 */
[----:B------:R-:W-:-:S03]  /*8120*/  F2FP.BF16.F32.PACK_AB R107, R11, R107 ;  /* 0x0000006b0b6b723e */ /* 0x000fc600000010ff */
[----:B------:R-:W-:Y:S02]  /*8130*/  FADD.FTZ R7, R11, R20 ;  /* 0x000000140b077221 */ /* 0x000fe40000010000 */
[----:B------:R3:W-:Y:S01]  /*8140*/  STSM.16.M88.4 [R2+0x2a300], R104 ;  /* 0x02a3006802007844 */ /* 0x0007e20000000200 */
[----:B------:R-:W-:Y:S08]  /*8150*/  MUFU.EX2 R74, R91 ;  /* 0x0000005b004a7308 */ /* 0x000ff00000000800 */
[----:B------:R1:W-:Y:S08]  /*8160*/  MUFU.EX2 R91, R94 ;  /* 0x0000005e005b7308 */ /* 0x0003f00000000800 */
[----:B------:R-:W2:Y:S01]  /*8170*/  MUFU.EX2 R99, R99 ;  /* 0x0000006300637308 */ /* 0x000ea20000000800 */
[----:B-1----:R-:W-:-:S04]  /*8180*/  FADD.FTZ R94, R108, R103 ;  /* 0x000000676c5e7221 */ /* 0x002fc80000010000 */
[----:B------:R-:W-:-:S03]  /*8190*/  FADD.FTZ R5, R109, R94 ;  /* 0x0000005e6d057221 */ /* 0x000fc60000010000 */
[----:B------:R1:W4:Y:S01]  /*81a0*/  MUFU.EX2 R6, R90 ;  /* 0x0000005a00067308 */ /* 0x0003220000000800 */
[----:B------:R-:W-:Y:S01]  /*81b0*/  FADD.FTZ R20, R96, R5 ;  /* 0x0000000560147221 */ /* 0x000fe20000010000 */
[----:B------:R-:W-:-:S03]  /*81c0*/  F2FP.BF16.F32.PACK_AB R96, R97, R96 ;  /* 0x000000606160723e */ /* 0x000fc600000010ff */
[----:B------:R-:W-:Y:S01]  /*81d0*/  FADD.FTZ R5, R97, R20 ;  /* 0x0000001461057221 */ /* 0x000fe20000010000 */
[----:B0-----:R-:W-:Y:S02]  /*81e0*/  F2FP.BF16.F32.PACK_AB R97, R15, R12 ;  /* 0x0000000c0f61723e */ /* 0x001fe400000010ff */
[----:B------:R0:W5:Y:S01]  /*81f0*/  MUFU.EX2 R103, R82 ;  /* 0x0000005200677308 */ /* 0x0001620000000800 */
[----:B-1----:R-:W-:Y:S01]  /*8200*/  FADD.FTZ R90, R12, R7 ;  /* 0x000000070c5a7221 */ /* 0x002fe20000010000 */
[----:B------:R-:W-:-:S03]  /*8210*/  FADD.FTZ R20, R100, R5 ;  /* 0x0000000564147221 */ /* 0x000fc60000010000 */
[----:B------:R-:W-:Y:S01]  /*8220*/  FADD.FTZ R90, R15, R90 ;  /* 0x0000005a0f5a7221 */ /* 0x000fe20000010000 */
[----:B------:R-:W-:Y:S02]  /*8230*/  FADD.FTZ R5, R101, R20 ;  /* 0x0000001465057221 */ /* 0x000fe40000010000 */
[----:B------:R-:W-:Y:S01]  /*8240*/  MUFU.EX2 R11, R78 ;  /* 0x0000004e000b7308 */ /* 0x000fe20000000800 */
[----:B--2---:R-:W-:Y:S01]  /*8250*/  FADD.FTZ R90, R99, R90 ;  /* 0x0000005a635a7221 */ /* 0x004fe20000010000 */
[----:B------:R-:W-:Y:S01]  /*8260*/  FADD.FTZ R4, R88, R5 ;  /* 0x0000000558047221 */ /* 0x000fe20000010000 */
[C---:B------:R-:W-:Y:S02]  /*8270*/  F2FP.BF16.F32.PACK_AB R99, R79.reuse, R99 ;  /* 0x000000634f63723e */ /* 0x040fe400000010ff */
[----:B------:R-:W-:Y:S01]  /*8280*/  FADD.FTZ R90, R79, R90 ;  /* 0x0000005a4f5a7221 */ /* 0x000fe20000010000 */
[C---:B------:R-:W-:Y:S01]  /*8290*/  FADD.FTZ R7, R89.reuse, R4 ;  /* 0x0000000459077221 */ /* 0x040fe20000010000 */
[----:B------:R-:W-:Y:S01]  /*82a0*/  F2FP.BF16.F32.PACK_AB R88, R89, R88 ;  /* 0x000000585958723e */ /* 0x000fe200000010ff */
[----:B------:R-:W1:Y:S01]  /*82b0*/  MUFU.EX2 R14, R14 ;  /* 0x0000000e000e7308 */ /* 0x000e620000000800 */
[----:B------:R-:W-:Y:S01]  /*82c0*/  FADD.FTZ R5, R21, R90 ;  /* 0x0000005a15057221 */ /* 0x000fe20000010000 */
[----:B------:R-:W-:Y:S01]  /*82d0*/  FADD.FTZ R12, R92, R7 ;  /* 0x000000075c0c7221 */ /* 0x000fe20000010000 */
[C---:B------:R-:W-:Y:S01]  /*82e0*/  F2FP.BF16.F32.PACK_AB R89, R74.reuse, R21 ;  /* 0x000000154a59723e */ /* 0x040fe200000010ff */
[----:B------:R3:W-:Y:S01]  /*82f0*/  STSM.16.M88.4 [R2+0x2bb00], R96 ;  /* 0x02bb006002007844 */ /* 0x0007e20000000200 */
[----:B------:R-:W-:Y:S01]  /*8300*/  FADD.FTZ R4, R74, R5 ;  /* 0x000000054a047221 */ /* 0x000fe20000010000 */
[C---:B------:R-:W-:Y:S01]  /*8310*/  FADD.FTZ R5, R93.reuse, R12 ;  /* 0x0000000c5d057221 */ /* 0x040fe20000010000 */
[----:B------:R-:W-:-:S02]  /*8320*/  F2FP.BF16.F32.PACK_AB R90, R93, R92 ;  /* 0x0000005c5d5a723e */ /* 0x000fc400000010ff */
[----:B------:R-:W-:Y:S01]  /*8330*/  FADD.FTZ R4, R91, R4 ;  /* 0x000000045b047221 */ /* 0x000fe20000010000 */
[----:B------:R-:W-:Y:S02]  /*8340*/  F2FP.BF16.F32.PACK_AB R91, R95, R91 ;  /* 0x0000005b5f5b723e */ /* 0x000fe400000010ff */
[----:B0-----:R-:W-:Y:S01]  /*8350*/  F2FP.BF16.F32.PACK_AB R82, R85, R84 ;  /* 0x000000545552723e */ /* 0x001fe200000010ff */
[----:B------:R-:W-:Y:S01]  /*8360*/  FADD.FTZ R7, R95, R4 ;  /* 0x000000045f077221 */ /* 0x000fe20000010000 */
[----:B------:R-:W-:Y:S01]  /*8370*/  FADD.FTZ R4, R80, R5 ;  /* 0x0000000550047221 */ /* 0x000fe20000010000 */
[C---:B------:R-:W-:Y:S01]  /*8380*/  F2FP.BF16.F32.PACK_AB R80, R81.reuse, R80 ;  /* 0x000000505150723e */ /* 0x040fe200000010ff */
[----:B------:R3:W-:Y:S01]  /*8390*/  STSM.16.M88.4 [R2+0x2d300], R88 ;  /* 0x02d3005802007844 */ /* 0x0007e20000000200 */
[----:B----4-:R-:W-:Y:S01]  /*83a0*/  FADD.FTZ R12, R6, R7 ;  /* 0x00000007060c7221 */ /* 0x010fe20000010000 */
[----:B------:R-:W-:Y:S01]  /*83b0*/  FADD.FTZ R5, R81, R4 ;  /* 0x0000000451057221 */ /* 0x000fe20000010000 */
[----:B------:R-:W-:Y:S01]  /*83c0*/  F2FP.BF16.F32.PACK_AB R81, R83, R6 ;  /* 0x000000065351723e */ /* 0x000fe200000010ff */
[----:B------:R-:W-:-:S02]  /*83d0*/  IMAD.MOV.U32 R6, RZ, RZ, R16 ;  /* 0x000000ffff067224 */ /* 0x000fc400078e0010 */
[----:B------:R-:W-:Y:S01]  /*83e0*/  FADD.FTZ R7, R83, R12 ;  /* 0x0000000c53077221 */ /* 0x000fe20000010000 */
[----:B------:R-:W-:Y:S01]  /*83f0*/  FADD.FTZ R4, R84, R5 ;  /* 0x0000000554047221 */ /* 0x000fe20000010000 */
[----:B------:R-:W-:Y:S02]  /*8400*/  F2FP.BF16.F32.PACK_AB R83, R87, R86 ;  /* 0x000000565753723e */ /* 0x000fe400000010ff */
[----:B------:R-:W-:Y:S01]  /*8410*/  FADD.FTZ R12, R86, R7 ;  /* 0x00000007560c7221 */ /* 0x000fe20000010000 */
[----:B------:R-:W-:Y:S01]  /*8420*/  FADD.FTZ R5, R85, R4 ;  /* 0x0000000455057221 */ /* 0x000fe20000010000 */
[----:B------:R-:W-:Y:S01]  /*8430*/  F2FP.BF16.F32.PACK_AB R74, R77, R76 ;  /* 0x0000004c4d4a723e */ /* 0x000fe200000010ff */
[----:B------:R3:W-:Y:S01]  /*8440*/  STSM.16.M88.4 [R2+0x2eb00], R80 ;  /* 0x02eb005002007844 */ /* 0x0007e20000000200 */
[----:B------:R-:W-:Y:S01]  /*8450*/  FADD.FTZ R12, R87, R12 ;  /* 0x0000000c570c7221 */ /* 0x000fe20000010000 */
[----:B------:R-:W-:Y:S01]  /*8460*/  FADD.FTZ R4, R72, R5 ;  /* 0x0000000548047221 */ /* 0x000fe20000010000 */
[----:B------:R-:W-:Y:S01]  /*8470*/  F2FP.BF16.F32.PACK_AB R72, R73, R72 ;  /* 0x000000484948723e */ /* 0x000fe200000010ff */
[----:B------:R-:W-:-:S02]  /*8480*/  IMAD.MOV.U32 R7, RZ, RZ, R0 ;  /* 0x000000ffff077224 */ /* 0x000fc400078e0000 */
[----:B-----5:R-:W-:Y:S01]  /*8490*/  FADD.FTZ R12, R103, R12 ;  /* 0x0000000c670c7221 */ /* 0x020fe20000010000 */
[----:B------:R-:W-:Y:S01]  /*84a0*/  FADD.FTZ R5, R73, R4 ;  /* 0x0000000449057221 */ /* 0x000fe20000010000 */
[C---:B------:R-:W-:Y:S02]  /*84b0*/  F2FP.BF16.F32.PACK_AB R73, R75.reuse, R103 ;  /* 0x000000674b49723e */ /* 0x040fe400000010ff */
[----:B------:R-:W-:Y:S01]  /*84c0*/  FADD.FTZ R12, R75, R12 ;  /* 0x0000000c4b0c7221 */ /* 0x000fe20000010000 */
[----:B-1----:R-:W-:Y:S01]  /*84d0*/  F2FP.BF16.F32.PACK_AB R75, R14, R11 ;  /* 0x0000000b0e4b723e */ /* 0x002fe200000010ff */
[----:B------:R-:W-:Y:S02]  /*84e0*/  FADD.FTZ R4, R76, R5 ;  /* 0x000000054c047221 */ /* 0x000fe40000010000 */
[----:B------:R-:W-:Y:S02]  /*84f0*/  FADD.FTZ R12, R11, R12 ;  /* 0x0000000c0b0c7221 */ /* 0x000fe40000010000 */
[----:B------:R3:W-:Y:S01]  /*8500*/  STSM.16.M88.4 [R2+0x30300], R72 ;  /* 0x0303004802007844 */ /* 0x0007e20000000200 */
[----:B------:R-:W-:Y:S01]  /*8510*/  FADD.FTZ R4, R77, R4 ;  /* 0x000000044d047221 */ /* 0x000fe20000010000 */
[----:B------:R-:W-:Y:S01]  /*8520*/  FADD.FTZ R5, R14, R12 ;  /* 0x0000000c0e057221 */ /* 0x000fe20000010000 */
[----:B------:R-:W-:Y:S01]  /*8530*/  @!PT LDS RZ, [RZ] ;  /* 0x00000000fffff984 */ /* 0x000fe20000000800 */
[----:B------:R-:W-:Y:S01]  /*8540*/  @!PT LDS RZ, [RZ] ;  /* 0x00000000fffff984 */ /* 0x000fe20000000800 */
[----:B------:R-:W-:Y:S01]  /*8550*/  @!PT LDS RZ, [RZ] ;  /* 0x00000000fffff984 */ /* 0x000fe20000000800 */
[----:B------:R-:W-:Y:S01]  /*8560*/  @!PT LDS RZ, [RZ] ;  /* 0x00000000fffff984 */ /* 0x000fe20000000800 */
[----:B------:R0:W-:Y:S06]  /*8570*/  MEMBAR.ALL.CTA ;  /* 0x0000000000007992 */ /* 0x0001ec0000008000 */
[----:B0-----:R-:W0:Y:S02]  /*8580*/  FENCE.VIEW.ASYNC.S ;  /* 0x00000000000073c6 */ /* 0x001e240000000000 */
[----:B0-----:R-:W-:Y:S01]  /*8590*/  NOP ;  /* 0x0000000000007918 */ /* 0x001fe20000000000 */
[----:B------:R-:W-:Y:S05]  /*85a0*/  @P2 BRA `(.L_x_191) ;  /* 0xffffffc8003c2947 */ /* 0x000fea000383ffff */
.L_x_182:
[----:B------:R-:W-:Y:S06]  /*85b0*/  BAR.ARV 0x8, 0x200 ;  /* 0x0208000000007b1d */ /* 0x000fec0000002000 */
[----:B------:R-:W-:Y:S05]  /*85c0*/  @!P0 BRA `(.L_x_192) ;  /* 0x0000000000048947 */ /* 0x000fea0003800000 */
[----:B------:R-:W-:Y:S01]  /*85d0*/  BPT.TRAP 0x1 ;  /* 0x000000040000795c */ /* 0x000fe20000300000 */
.L_x_192:
[----:B------:R-:W-:Y:S01]  /*85e0*/  ULEA UR9, UR39, UR36, 0x3 ;  /* 0x0000002427097291 */ /* 0x000fe2000f8e183f */
[----:B------:R-:W-:-:S08]  /*85f0*/  SHF.L.U32 R6, R16, 0x1f, RZ ;  /* 0x0000001f10067819 */ /* 0x000fd000000006ff */
[----:B------:R1:W2:Y:S01]  /*8600*/  SYNCS.PHASECHK.TRANS64.TRYWAIT P2, [UR9+0x31c50], R6 ;  /* 0x031c5006ff0075a7 */ /* 0x0002a20008040149 */
[----:B------:R-:W-:Y:S05]  /*8610*/  @!P0 BRA `(.L_x_193) ;  /* 0x0000000000048947 */ /* 0x000fea0003800000 */
[----:B------:R-:W-:Y:S01]  /*8620*/  BPT.TRAP 0x1 ;  /* 0x000000040000795c */ /* 0x000fe20000300000 */
.L_x_193:
[----:B--2---:R-:W-:Y:S05]  /*8630*/  @P2 BRA `(.L_x_194) ;  /* 0x0000000000082947 */ /* 0x004fea0003800000 */
[----:B------:R-:W2:Y:S02]  /*8640*/  SYNCS.PHASECHK.TRANS64.TRYWAIT P0, [UR9+0x31c50], R6 ;  /* 0x031c5006ff0075a7 */ /* 0x000ea40008000149 */
[----:B--2---:R-:W-:Y:S05]  /*8650*/  @!P0 BRA `(.L_x_195) ;  /* 0x0000008400108947 */ /* 0x004fea0003800000 */
.L_x_194:
[----:B------:R-:W-:Y:S01]  /*8660*/  UIADD3 UR36, UR36, 0x200, URZ ;  /* 0x0000020024247890 */ /* 0x000fe2000fffe03f */
[----:B------:R-:W-:Y:S01]  /*8670*/  WARPGROUP.ARRIVE ;  /* 0x00000000000079c5 */ /* 0x000fe20000000000 */
[----:B------:R-:W-:Y:S01]  /*8680*/  ULOP3.LUT UR37, UR37, 0x10000, URZ, 0xfc, !UPT ;  /* 0x0001000025257892 */ /* 0x000fe2000f8efc3f */
[----:B--2---:R-:W2:Y:S01]  /*8690*/  SHFL.BFLY PT, R7, R4, 0x2, 0x1f ;  /* 0x0c401f0004077f89 */ /* 0x004ea200000e0000 */
[----:B------:R-:W-:Y:S01]  /*86a0*/  USHF.R.U32.HI UR36, URZ, 0x4, UR36 ;  /* 0x000000043f247899 */ /* 0x000fe20008011624 */
[----:B------:R-:W-:Y:S01]  /*86b0*/  IMAD.MOV.U32 R21, RZ, RZ, -0x800000 ;  /* 0xff800000ff157424 */ /* 0x000fe200078e00ff */
[----:B------:R-:W-:Y:S01]  /*86c0*/  UMOV UR5, 0xc0000010 ;  /* 0xc000001000057882 */ /* 0x000fe20000000000 */
[----:B------:R-:W-:Y:S01]  /*86d0*/  UMOV UR7, 0x80000020 ;  /* 0x8000002000077882 */ /* 0x000fe20000000000 */
[----:B------:R-:W-:Y:S01]  /*86e0*/  ULOP3.LUT UR36, UR36, 0x3fff, URZ, 0xc0, !UPT ;  /* 0x00003fff24247892 */ /* 0x000fe2000f8ec03f */
[----:B-1----:R-:W1:Y:S01]  /*86f0*/  SHFL.BFLY PT, R6, R5, 0x2, 0x1f ;  /* 0x0c401f0005067f89 */ /* 0x002e6200000e0000 */
[----:B------:R-:W-:Y:S01]  /*8700*/  UMOV UR4, UR37 ;  /* 0x0000002500047c82 */ /* 0x000fe20008000000 */
[----:B------:R-:W-:Y:S01]  /*8710*/  IMAD.MOV.U32 R20, RZ, RZ, -0x800000 ;  /* 0xff800000ff147424 */ /* 0x000fe200078e00ff */
[----:B------:R-:W-:Y:S01]  /*8720*/  ULOP3.LUT UR8, UR36, 0x2400000, URZ, 0xfc, !UPT ;  /* 0x0240000024087892 */ /* 0x000fe2000f8efc3f */
[----:B------:R-:W-:-:S03]  /*8730*/  VIADD R149, R149, 0x1 ;  /* 0x0000000195957836 */ /* 0x000fc60000000000 */
[----:B------:R-:W-:Y:S02]  /*8740*/  UIMAD UR8, UR39, 0x6c0, UR8 ;  /* 0x000006c0270878a4 */ /* 0x000fe4000f8e0208 */
[----:B------:R-:W-:-:S04]  /*8750*/  UIADD3 UR39, UR39, 0x1, URZ ;  /* 0x0000000127277890 */ /* 0x000fc8000fffe03f */
[----:B------:R-:W-:Y:S01]  /*8760*/  UISETP.NE.AND UP0, UPT, UR39, 0x2, UPT ;  /* 0x000000022700788c */ /* 0x000fe2000bf05270 */
[----:B------:R-:W-:Y:S02]  /*8770*/  UMOV UR6, UR8 ;  /* 0x0000000800067c82 */ /* 0x000fe40008000000 */
[----:B------:R-:W-:Y:S01]  /*8780*/  HGMMA.64x96x16.F32.BF16 R24, gdesc[UR4].tnspB, R24, gsb0 ;  /* 0x41600000041879f0 */ /* 0x000fe20008001818 */
[----:B------:R-:W-:Y:S01]  /*8790*/  UIADD3 UR4, UR37, 0x180, URZ ;  /* 0x0000018025047890 */ /* 0x000fe2000fffe03f */
[----:B--2---:R-:W-:Y:S01]  /*87a0*/  FADD.FTZ R7, R7, R4 ;  /* 0x0000000407077221 */ /* 0x004fe20000010000 */
[----:B------:R-:W-:Y:S01]  /*87b0*/  UIADD3 UR6, UR8, 0x40, URZ ;  /* 0x0000004008067890 */ /* 0x000fe2000fffe03f */
[----:B------:R-:W-:Y:S01]  /*87c0*/  IMAD.MOV.U32 R4, RZ, RZ, RZ ;  /* 0x000000ffff047224 */ /* 0x000fe200078e00ff */
[----:B------:R-:W-:Y:S01]  /*87d0*/  UMOV UR5, 0xc0000010 ;  /* 0xc000001000057882 */ /* 0x000fe20000000000 */
[----:B------:R-:W-:Y:S01]  /*87e0*/  UMOV UR7, 0x80000020 ;  /* 0x8000002000077882 */ /* 0x000fe20000000000 */
[----:B-1----:R-:W-:Y:S01]  /*87f0*/  FADD.FTZ R8, R6, R5 ;  /* 0x0000000506087221 */ /* 0x002fe20000010000 */
[----:B------:R-:W-:Y:S01]  /*8800*/  USEL UR39, UR39, URZ, UP0 ;  /* 0x0000003f27277287 */ /* 0x000fe20008000000 */
[----:B------:R-:W1:Y:S04]  /*8810*/  SHFL.BFLY PT, R6, R7, 0x1, 0x1f ;  /* 0x0c201f0007067f89 */ /* 0x000e6800000e0000 */
[----:B------:R-:W2:Y:S01]  /*8820*/  SHFL.BFLY PT, R9, R8, 0x1, 0x1f ;  /* 0x0c201f0008097f89 */ /* 0x000ea200000e0000 */
[----:B-1----:R-:W-:Y:S01]  /*8830*/  FADD.FTZ R12, R7, R6 ;  /* 0x00000006070c7221 */ /* 0x002fe20000010000 */
[----:B------:R-:W-:-:S02]  /*8840*/  IMAD.U32 R7, RZ, RZ, UR9 ;  /* 0x00000009ff077e24 */ /* 0x000fc4000f8e00ff */
[----:B--2---:R-:W-:Y:S02]  /*8850*/  FADD.FTZ R13, R8, R9 ;  /* 0x00000009080d7221 */ /* 0x004fe40000010000 */
[----:B------:R-:W-:Y:S01]  /*8860*/  FSETP.NE.FTZ.AND P0, PT, R12, RZ, PT ;  /* 0x000000ff0c00720b */ /* 0x000fe20003f15000 */
[----:B------:R-:W-:Y:S02]  /*8870*/  IMAD.MOV.U32 R9, RZ, RZ, RZ ;  /* 0x000000ffff097224 */ /* 0x000fe400078e00ff */
[----:B------:R-:W-:-:S10]  /*8880*/  FSETP.NE.FTZ.AND P2, PT, R13, RZ, PT ;  /* 0x000000ff0d00720b */ /* 0x000fd40003f55000 */
[----:B------:R-:W1:Y:S01]  /*8890*/  @P0 MUFU.LG2 R6, R12 ;  /* 0x0000000c00060308 */ /* 0x000e620000000c00 */
[C---:B------:R-:W-:Y:S02]  /*88a0*/  @P0 FMUL.FTZ R5, R3.reuse, 0.69314718246459960938 ;  /* 0x3f31721803050820 */ /* 0x040fe40000410000 */
[----:B------:R-:W-:Y:S01]  /*88b0*/  @P2 FMUL.FTZ R8, R3, 0.69314718246459960938 ;  /* 0x3f31721803082820 */ /* 0x000fe20000410000 */
[----:B------:R-:W-:-:S04]  /*88c0*/  @!P1 VIADD R3, R7, 0x31c60 ;  /* 0x00031c6007039836 */ /* 0x000fc80000000000 */
[----:B------:R-:W2:Y:S08]  /*88d0*/  @P2 MUFU.LG2 R11, R13 ;  /* 0x0000000d000b2308 */ /* 0x000eb00000000c00 */
[----:B------:R-:W4:Y:S01]  /*88e0*/  @P0 MUFU.RCP R4, R12 ;  /* 0x0000000c00040308 */ /* 0x000f220000001000 */
[----:B-1----:R-:W-:-:S04]  /*88f0*/  @P0 FMUL.FTZ R6, R6, 0.69314718246459960938 ;  /* 0x3f31721806060820 */ /* 0x002fc80000410000 */
[----:B------:R-:W-:Y:S01]  /*8900*/  @P0 FFMA.FTZ R21, R5, R0, R6 ;  /* 0x0000000005150223 */ /* 0x000fe20000010006 */
[----:B------:R-:W-:Y:S02]  /*8910*/  @!P1 PRMT R5, RZ, 0x654, R3 ;  /* 0x00000654ff059816 */ /* 0x000fe40000000003 */
[----:B------:R-:W1:Y:S01]  /*8920*/  @P2 MUFU.RCP R9, R13 ;  /* 0x0000000d00092308 */ /* 0x000e620000001000 */
[----:B--2---:R-:W-:Y:S01]  /*8930*/  @P2 FMUL.FTZ R11, R11, 0.69314718246459960938 ;  /* 0x3f3172180b0b2820 */ /* 0x004fe20000410000 */
[----:B------:R-:W-:-:S03]  /*8940*/  PLOP3.LUT P0, PT, PT, PT, PT, 0x8, 0x0 ;  /* 0x000000000000781c */ /* 0x000fc60003f0e170 */
        /* <DEDUP_REMOVED lines=53> */
[----:B------:R-:W-:-:S06]  /*8ca0*/  USEL UR4, URZ, 0x1, UP0 ;  /* 0x000000013f047887 */ /* 0x000fcc0008000000 */
[----:B------:R-:W-:Y:S01]  /*8cb0*/  LOP3.LUT R16, R16, UR4, RZ, 0x3c, !PT ;  /* 0x0000000410107c12 */ /* 0x000fe2000f8e3cff */
[----:B------:R-:W-:Y:S02]  /*8cc0*/  WARPGROUP.DEPBAR.LE gsb0, 0x0 ;  /* 0x00008000000079c5 */ /* 0x000fe40000010000 */
[----:B------:R2:W-:Y:S01]  /*8cd0*/  @!P1 SYNCS.ARRIVE.TRANS64.RED.A1T0 RZ, [R5+URZ], RZ ;  /* 0x000000ff05ff99a7 */ /* 0x0005e2000810043f */
[-C--:B----4-:R-:W-:Y:S01]  /*8ce0*/  FMUL.FTZ R79, R41, R4.reuse ;  /* 0x00000004294f7220 */ /* 0x090fe20000410000 */
[-C--:B------:R-:W-:Y:S01]  /*8cf0*/  FMUL.FTZ R15, R44, R4.reuse ;  /* 0x000000042c0f7220 */ /* 0x080fe20000410000 */
[-C--:B------:R-:W-:Y:S01]  /*8d00*/  FMUL.FTZ R77, R37, R4.reuse ;  /* 0x00000004254d7220 */ /* 0x080fe20000410000 */
[-C--:B---3--:R-:W-:Y:S01]  /*8d10*/  FMUL.FTZ R72, R40, R4.reuse ;  /* 0x0000000428487220 */ /* 0x088fe20000410000 */
        /* <DEDUP_REMOVED lines=14> */
[-C--:B-1----:R-:W-:Y:S01]  /*8e00*/  FMUL.FTZ R83, R26, R9.reuse ;  /* 0x000000091a537220 */ /* 0x082fe20000410000 */
        /* <DEDUP_REMOVED lines=28> */
[----:B--2---:R-:W-:-:S07]  /*8fd0*/  FMUL.FTZ R71, R71, R9 ;  /* 0x0000000947477220 */ /* 0x004fce0000410000 */
.L_x_175:
[----:B------:R-:W1:Y:S08]  /*8fe0*/  S2UR UR4, SR_CgaCtaId ;  /* 0x00000000000479c3 */ /* 0x000e700000008800 */
[----:B------:R-:W-:Y:S06]  /*8ff0*/  BAR.SYNC.DEFER_BLOCKING 0x5, 0x200 ;  /* 0x0148000000007b1d */ /* 0x000fec0000010000 */
[----:B------:R-:W-:Y:S01]  /*9000*/  UMOV UR36, 0x400 ;  /* 0x0000040000247882 */ /* 0x000fe20000000000 */
[----:B------:R-:W-:Y:S01]  /*9010*/  BSSY B0, `(.L_x_196) ;  /* 0x00001a1000007945 */ /* 0x000fe20003800000 */
[----:B-1----:R-:W-:-:S09]  /*9020*/  ULEA UR36, UR4, UR36, 0x18 ;  /* 0x0000002404247291 */ /* 0x002fd2000f8ec03f */
[----:B------:R-:W1:Y:S01]  /*9030*/  LDS.128 R32, [UR36+0x31cd0] ;  /* 0x031cd024ff207984 */ /* 0x000e620008000c00 */
[----:B------:R-:W-:Y:S06]  /*9040*/  BAR.ARV 0x4, 0x200 ;  /* 0x0108000000007b1d */ /* 0x000fec0000002000 */
[----:B------:R-:W-:Y:S05]  /*9050*/  @P0 BRA `(.L_x_197) ;  /* 0x0000001000200947 */ /* 0x000fea0003800000 */
[----:B------:R-:W2:Y:S08]  /*9060*/  S2UR UR6, SR_SWINHI ;  /* 0x00000000000679c3 */ /* 0x000eb00000002f00 */
[----:B------:R-:W-:Y:S01]  /*9070*/  BAR.SYNC.DEFER_BLOCKING 0x1, 0x180 ;  /* 0x0046000000007b1d */ /* 0x000fe20000010000 */
[----:B------:R-:W-:Y:S02]  /*9080*/  F2FP.BF16.F32.PACK_AB R6, R7, R6 ;  /* 0x000000060706723e */ /* 0x000fe400000010ff */
[----:B------:R-:W-:-:S03]  /*9090*/  F2FP.BF16.F32.PACK_AB R7, R24, R81 ;  /* 0x000000511807723e */ /* 0x000fc600000010ff */
[----:B------:R-:W-:Y:S01]  /*90a0*/  UMOV UR4, UR36 ;  /* 0x0000002400047c82 */ /* 0x000fe20008000000 */
[----:B--2---:R-:W-:Y:S01]  /*90b0*/  UMOV UR5, UR6 ;  /* 0x0000000600057c82 */ /* 0x004fe20008000000 */
[----:B------:R-:W-:Y:S02]  /*90c0*/  IMAD.U32 R28, RZ, RZ, UR4 ;  /* 0x00000004ff1c7e24 */ /* 0x000fe4000f8e00ff */
[----:B------:R-:W-:Y:S01]  /*90d0*/  IMAD.U32 R29, RZ, RZ, UR5 ;  /* 0x00000005ff1d7e24 */ /* 0x000fe2000f8e00ff */
[----:B------:R-:W-:Y:S01]  /*90e0*/  ULDC.64 UR4, c[0x0][0xc08] ;  /* 0x0003020000047ab9 */ /* 0x000fe20000000a00 */
[----:B------:R-:W-:-:S03]  /*90f0*/  IMAD.WIDE R4, R155, 0x2, R28 ;  /* 0x000000029b047825 */ /* 0x000fc600078e021c */
[C---:B------:R-:W-:Y:S02]  /*9100*/  LOP3.LUT R25, R4.reuse, 0x180, RZ, 0xc0, !PT ;  /* 0x0000018004197812 */ /* 0x040fe400078ec0ff */
[C---:B------:R-:W-:Y:S02]  /*9110*/  IADD3 R31, P4, R4.reuse, 0x20, RZ ;  /* 0x00000020041f7810 */ /* 0x040fe40007f9e0ff */
[----:B------:R-:W-:Y:S02]  /*9120*/  SHF.R.U64 R25, R25, 0x3, RZ ;  /* 0x0000000319197819 */ /* 0x000fe400000012ff */
[C---:B------:R-:W-:Y:S01]  /*9130*/  IADD3 R55, P3, R4.reuse, 0x3000, RZ ;  /* 0x0000300004377810 */ /* 0x040fe20007f7e0ff */
[--C-:B------:R-:W-:Y:S01]  /*9140*/  IMAD.X R11, RZ, RZ, R5.reuse, P4 ;  /* 0x000000ffff0b7224 */ /* 0x100fe200020e0605 */
[C---:B------:R-:W-:Y:S02]  /*9150*/  IADD3 R59, P2, R4.reuse, 0x3020, RZ ;  /* 0x00003020043b7810 */ /* 0x040fe40007f5e0ff */
[C---:B------:R-:W-:Y:S01]  /*9160*/  IADD3 R63, P1, R4.reuse, 0x6000, RZ ;  /* 0x00006000043f7810 */ /* 0x040fe20007f3e0ff */
[--C-:B------:R-:W-:Y:S01]  /*9170*/  IMAD.X R13, RZ, RZ, R5.reuse, P3 ;  /* 0x000000ffff0d7224 */ /* 0x100fe200018e0605 */
[----:B------:R-:W-:Y:S01]  /*9180*/  IADD3 R67, P0, R4, 0x6020, RZ ;  /* 0x0000602004437810 */ /* 0x000fe20007f1e0ff */
[--C-:B------:R-:W-:Y:S01]  /*9190*/  IMAD.X R9, RZ, RZ, R5.reuse, P2 ;  /* 0x000000ffff097224 */ /* 0x100fe200010e0605 */
[----:B------:R-:W-:Y:S01]  /*91a0*/  LOP3.LUT R4, R25, R4, RZ, 0x3c, !PT ;  /* 0x0000000419047212 */ /* 0x000fe200078e3cff */
[--C-:B------:R-:W-:Y:S01]  /*91b0*/  IMAD.X R25, RZ, RZ, R5.reuse, P1 ;  /* 0x000000ffff197224 */ /* 0x100fe200008e0605 */
[----:B------:R-:W-:Y:S01]  /*91c0*/  LOP3.LUT R30, R67, 0x180, RZ, 0xc0, !PT ;  /* 0x00000180431e7812 */ /* 0x000fe200078ec0ff */
[----:B------:R-:W-:Y:S01]  /*91d0*/  IMAD.X R27, RZ, RZ, R5, P0 ;  /* 0x000000ffff1b7224 */ /* 0x000fe200000e0605 */
[----:B-1----:R-:W-:-:S02]  /*91e0*/  MOV R32, R4 ;  /* 0x0000000400207202 */ /* 0x002fc40000000f00 */
[----:B------:R-:W-:Y:S02]  /*91f0*/  F2FP.BF16.F32.PACK_AB R5, R26, R83 ;  /* 0x000000531a05723e */ /* 0x000fe400000010ff */
[----:B------:R-:W-:Y:S02]  /*9200*/  LOP3.LUT R26, R63, 0x180, RZ, 0xc0, !PT ;  /* 0x000001803f1a7812 */ /* 0x000fe400078ec0ff */
[----:B------:R-:W-:Y:S02]  /*9210*/  LOP3.LUT R10, R31, 0x180, RZ, 0xc0, !PT ;  /* 0x000001801f0a7812 */ /* 0x000fe400078ec0ff */
[----:B------:R-:W-:Y:S02]  /*9220*/  F2FP.BF16.F32.PACK_AB R4, R85, R8 ;  /* 0x000000085504723e */ /* 0x000fe400000010ff */
[----:B------:R-:W-:Y:S02]  /*9230*/  LOP3.LUT R8, R59, 0x180, RZ, 0xc0, !PT ;  /* 0x000001803b087812 */ /* 0x000fe400078ec0ff */
[----:B------:R-:W-:Y:S01]  /*9240*/  SHF.R.U64 R26, R26, 0x3, RZ ;  /* 0x000000031a1a7819 */ /* 0x000fe200000012ff */
[----:B------:R1:W-:Y:S01]  /*9250*/  STSM.16.M88.4 [R32], R4 ;  /* 0x0000000420007844 */ /* 0x0003e20000000200 */
[----:B------:R-:W-:-:S02]  /*9260*/  SHF.R.U64 R30, R30, 0x3, RZ ;  /* 0x000000031e1e7819 */ /* 0x000fc400000012ff */
[----:B------:R-:W-:Y:S02]  /*9270*/  LOP3.LUT R12, R55, 0x180, RZ, 0xc0, !PT ;  /* 0x00000180370c7812 */ /* 0x000fe400078ec0ff */
[----:B------:R-:W-:Y:S02]  /*9280*/  SHF.R.U64 R10, R10, 0x3, RZ ;  /* 0x000000030a0a7819 */ /* 0x000fe400000012ff */
[----:B------:R-:W-:Y:S02]  /*9290*/  SHF.R.U64 R8, R8, 0x3, RZ ;  /* 0x0000000308087819 */ /* 0x000fe400000012ff */
[----:B------:R-:W-:Y:S02]  /*92a0*/  LOP3.LUT R24, R26, R63, RZ, 0x3c, !PT ;  /* 0x0000003f1a187212 */ /* 0x000fe400078e3cff */
[----:B------:R-:W-:Y:S02]  /*92b0*/  SHF.R.U64 R12, R12, 0x3, RZ ;  /* 0x000000030c0c7819 */ /* 0x000fe400000012ff */
[----:B------:R-:W-:-:S02]  /*92c0*/  LOP3.LUT R10, R10, R31, RZ, 0x3c, !PT ;  /* 0x0000001f0a0a7212 */ /* 0x000fc400078e3cff */
[----:B------:R-:W-:Y:S02]  /*92d0*/  LOP3.LUT R26, R30, R67, RZ, 0x3c, !PT ;  /* 0x000000431e1a7212 */ /* 0x000fe400078e3cff */
[----:B------:R-:W-:Y:S01]  /*92e0*/  LOP3.LUT R8, R8, R59, RZ, 0x3c, !PT ;  /* 0x0000003b08087212 */ /* 0x000fe200078e3cff */
[----:B------:R-:W2:Y:S01]  /*92f0*/  LDC.64 R30, c[0x0][0xc00] ;  /* 0x00030000ff1e7b82 */ /* 0x000ea20000000a00 */
[----:B------:R-:W-:Y:S02]  /*9300*/  LOP3.LUT R12, R12, R55, RZ, 0x3c, !PT ;  /* 0x000000370c0c7212 */ /* 0x000fe400078e3cff */
[----:B------:R-:W-:Y:S02]  /*9310*/  MOV R62, R10 ;  /* 0x0000000a003e7202 */ /* 0x000fe40000000f00 */
[----:B------:R-:W-:Y:S02]  /*9320*/  MOV R58, R8 ;  /* 0x00000008003a7202 */ /* 0x000fe40000000f00 */
[----:B------:R-:W-:-:S02]  /*9330*/  F2FP.BF16.F32.PACK_AB R8, R75, R14 ;  /* 0x0000000e4b08723e */ /* 0x000fc400000010ff */
[----:B------:R-:W-:Y:S02]  /*9340*/  F2FP.BF16.F32.PACK_AB R9, R69, R80 ;  /* 0x000000504509723e */ /* 0x000fe400000010ff */
[----:B------:R-:W-:Y:S02]  /*9350*/  F2FP.BF16.F32.PACK_AB R10, R77, R74 ;  /* 0x0000004a4d0a723e */ /* 0x000fe400000010ff */
[----:B------:R-:W-:Y:S02]  /*9360*/  F2FP.BF16.F32.PACK_AB R11, R65, R78 ;  /* 0x0000004e410b723e */ /* 0x000fe400000010ff */
[----:B------:R-:W-:Y:S02]  /*9370*/  MOV R59, R12 ;  /* 0x0000000c003b7202 */ /* 0x000fe40000000f00 */
[----:B------:R-:W-:Y:S01]  /*9380*/  F2FP.BF16.F32.PACK_AB R14, R76, R15 ;  /* 0x0000000f4c0e723e */ /* 0x000fe200000010ff */
[----:B------:R3:W-:Y:S01]  /*9390*/  STSM.16.M88.4 [R62], R8 ;  /* 0x000000083e007844 */ /* 0x0007e20000000200 */
[----:B------:R-:W-:-:S02]  /*93a0*/  F2FP.BF16.F32.PACK_AB R12, R79, R72 ;  /* 0x000000484f0c723e */ /* 0x000fc400000010ff */
[----:B------:R-:W-:Y:S02]  /*93b0*/  F2FP.BF16.F32.PACK_AB R13, R61, R68 ;  /* 0x000000443d0d723e */ /* 0x000fe400000010ff */
[----:B------:R-:W-:Y:S02]  /*93c0*/  F2FP.BF16.F32.PACK_AB R15, R57, R60 ;  /* 0x0000003c390f723e */ /* 0x000fe400000010ff */
[----:B------:R-:W-:Y:S02]  /*93d0*/  MOV R55, R24 ;  /* 0x0000001800377202 */ /* 0x000fe40000000f00 */
[----:B-1----:R-:W-:Y:S01]  /*93e0*/  MOV R32, R26 ;  /* 0x0000001a00207202 */ /* 0x002fe20000000f00 */
[----:B------:R1:W-:Y:S01]  /*93f0*/  STSM.16.M88.4 [R59], R12 ;  /* 0x0000000c3b007844 */ /* 0x0003e20000000200 */
[----:B------:R-:W-:Y:S02]  /*9400*/  F2FP.BF16.F32.PACK_AB R4, R73, R44 ;  /* 0x0000002c4904723e */ /* 0x000fe400000010ff */
[----:B------:R-:W-:-:S02]  /*9410*/  F2FP.BF16.F32.PACK_AB R5, R53, R56 ;  /* 0x000000383505723e */ /* 0x000fc400000010ff */
[----:B------:R-:W-:Y:S02]  /*9420*/  F2FP.BF16.F32.PACK_AB R6, R52, R41 ;  /* 0x000000293406723e */ /* 0x000fe400000010ff */
[----:B------:R-:W-:Y:S02]  /*9430*/  F2FP.BF16.F32.PACK_AB R7, R51, R54 ;  /* 0x000000363307723e */ /* 0x000fe400000010ff */
[----:B------:R-:W-:Y:S01]  /*9440*/  F2FP.BF16.F32.PACK_AB R24, R49, R40 ;  /* 0x000000283118723e */ /* 0x000fe200000010ff */
[----:B------:R-:W-:Y:S01]  /*9450*/  IMAD.MOV.U32 R40, RZ, RZ, RZ ;  /* 0x000000ffff287224 */ /* 0x000fe200078e00ff */
[----:B------:R-:W-:Y:S01]  /*9460*/  F2FP.BF16.F32.PACK_AB R25, R47, R50 ;  /* 0x000000322f19723e */ /* 0x000fe200000010ff */
[----:B------:R4:W-:Y:S01]  /*9470*/  STSM.16.M88.4 [R58], R4 ;  /* 0x000000043a007844 */ /* 0x0009e20000000200 */
[----:B------:R-:W-:Y:S01]  /*9480*/  F2FP.BF16.F32.PACK_AB R26, R48, R37 ;  /* 0x00000025301a723e */ /* 0x000fe200000010ff */
[----:B------:R-:W-:Y:S01]  /*9490*/  IMAD.SHL.U32 R37, R19, 0x4, RZ ;  /* 0x0000000413257824 */ /* 0x000fe200078e00ff */
[----:B------:R-:W-:-:S02]  /*94a0*/  F2FP.BF16.F32.PACK_AB R27, R43, R46 ;  /* 0x0000002e2b1b723e */ /* 0x000fc400000010ff */
[----:B---3--:R-:W-:Y:S02]  /*94b0*/  F2FP.BF16.F32.PACK_AB R8, R45, R36 ;  /* 0x000000242d08723e */ /* 0x008fe400000010ff */
[----:B------:R-:W-:Y:S01]  /*94c0*/  F2FP.BF16.F32.PACK_AB R9, R39, R42 ;  /* 0x0000002a2709723e */ /* 0x000fe200000010ff */
[----:B------:R3:W-:Y:S01]  /*94d0*/  STSM.16.M88.4 [R55], R24 ;  /* 0x0000001837007844 */ /* 0x0007e20000000200 */
[----:B------:R-:W-:Y:S02]  /*94e0*/  F2FP.BF16.F32.PACK_AB R10, R3, R0 ;  /* 0x00000000030a723e */ /* 0x000fe400000010ff */
[----:B------:R-:W-:Y:S01]  /*94f0*/  F2FP.BF16.F32.PACK_AB R11, R71, R38 ;  /* 0x00000026470b723e */ /* 0x000fe200000010ff */
[----:B------:R-:W0:Y:S01]  /*9500*/  LDC R0, c[0x0][0xbe8] ;  /* 0x0002fa00ff007b82 */ /* 0x000e220000000800 */
[----:B------:R-:W-:Y:S02]  /*9510*/  ISETP.NE.U32.AND P2, PT, RZ, UR4, PT ;  /* 0x00000004ff007c0c */ /* 0x000fe4000bf45070 */
[----:B--2---:R-:W-:Y:S01]  /*9520*/  ISETP.NE.U32.AND P0, PT, R30, RZ, PT ;  /* 0x000000ff1e00720c */ /* 0x004fe20003f05070 */
[----:B------:R3:W-:Y:S04]  /*9530*/  STSM.16.M88.4 [R32], R8 ;  /* 0x0000000820007844 */ /* 0x0007e80000000200 */
[----:B------:R-:W-:Y:S01]  /*9540*/  BAR.SYNC.DEFER_BLOCKING 0x1, 0x180 ;  /* 0x0046000000007b1d */ /* 0x000fe20000010000 */
[----:B------:R-:W-:-:S02]  /*9550*/  ISETP.NE.AND.EX P2, PT, RZ, UR5, PT, P2 ;  /* 0x00000005ff007c0c */ /* 0x000fc4000bf45320 */
[----:B------:R-:W-:Y:S02]  /*9560*/  ISETP.NE.AND.EX P0, PT, R31, RZ, PT, P0 ;  /* 0x000000ff1f00720c */ /* 0x000fe40003f05300 */
[----:B-1----:R-:W-:Y:S02]  /*9570*/  SHF.L.U64.HI R12, R19, 0x2, R146 ;  /* 0x00000002130c7819 */ /* 0x002fe40000010292 */
[----:B------:R-:W-:-:S05]  /*9580*/  IADD3 R30, P1, R37, R30, RZ ;  /* 0x0000001e251e7210 */ /* 0x000fca0007f3e0ff */
[C---:B------:R-:W-:Y:S02]  /*9590*/  IMAD.X R31, R12.reuse, 0x1, R31, P1 ;  /* 0x000000010c1f7824 */ /* 0x040fe400008e061f */
[----:B----4-:R-:W-:Y:S01]  /*95a0*/  @P2 IADD3 R4, P3, R37, UR4, RZ ;  /* 0x0000000425042c10 */ /* 0x010fe2000ff7e0ff */
[----:B------:R-:W-:Y:S02]  /*95b0*/  ULDC UR4, c[0x0][0xa88] ;  /* 0x0002a20000047ab9 */ /* 0x000fe40000000800 */
[----:B------:R-:W-:Y:S01]  /*95c0*/  IMAD.U32 R3, RZ, RZ, UR4 ;  /* 0x00000004ff037e24 */ /* 0x000fe2000f8e00ff */
[----:B------:R-:W-:Y:S01]  /*95d0*/  @P2 IADD3.X R5, R12, UR5, RZ, P3, !PT ;  /* 0x000000050c052c10 */ /* 0x000fe20009ffe4ff */
[----:B------:R3:W5:Y:S01]  /*95e0*/  @P0 LDG.E R40, desc[UR56][R30.64] ;  /* 0x000000381e280981 */ /* 0x000762000c1e1900 */
[----:B0-----:R-:W-:Y:S01]  /*95f0*/  ISETP.NE.AND P1, PT, R0, 0x1, PT ;  /* 0x000000010000780c */ /* 0x001fe20003f25270 */
[----:B------:R-:W-:Y:S02]  /*9600*/  IMAD R15, R23, 0xc0, R154 ;  /* 0x000000c0170f7824 */ /* 0x000fe400078e029a */
[----:B------:R3:W5:Y:S10]  /*9610*/  @P2 LDG.E R3, desc[UR56][R4.64] ;  /* 0x0000003804032981 */ /* 0x000774000c1e1900 */
[----:B------:R-:W0:Y:S08]  /*9620*/  @P1 LDC R6, c[0x0][0xbec] ;  /* 0x0002fb00ff061b82 */ /* 0x000e300000000800 */
[----:B------:R-:W1:Y:S01]  /*9630*/  @P1 LDC R13, c[0x0][0xbf0] ;  /* 0x0002fc00ff0d1b82 */ /* 0x000e620000000800 */
[----:B---3--:R-:W-:Y:S05]  /*9640*/  @P2 BRA `(.L_x_198) ;  /* 0x0000000000102947 */ /* 0x008fea0003800000 */
[----:B------:R-:W-:Y:S05]  /*9650*/  @!P0 BRA `(.L_x_198) ;  /* 0x00000000000c8947 */ /* 0x000fea0003800000 */
[----:B------:R-:W2:Y:S04]  /*9660*/  LDG.E R4, desc[UR56][R30.64] ;  /* 0x000000381e047981 */ /* 0x000ea8000c1e1900 */
[----:B-----5:R-:W2:Y:S02]  /*9670*/  LDG.E R3, desc[UR56][R30.64+0x4] ;  /* 0x000004381e037981 */ /* 0x020ea4000c1e1900 */
[----:B--2---:R-:W-:-:S07]  /*9680*/  IMAD.IADD R3, R3, 0x1, -R4 ;  /* 0x0000000103037824 */ /* 0x004fce00078e0a04 */
.L_x_198:
[----:B------:R-:W-:Y:S01]  /*9690*/  SHF.R.S32.HI R32, RZ, 0x1f, R22 ;  /* 0x0000001fff207819 */ /* 0x000fe20000011416 */
[----:B------:R-:W-:Y:S01]  /*96a0*/  ULDC.64 UR4, c[0x0][0xb90] ;  /* 0x0002e40000047ab9 */ /* 0x000fe20000000a00 */
[----:B0-----:R-:W-:Y:S01]  /*96b0*/  @P1 IMAD.HI.U32 R4, R15, R6, RZ ;  /* 0x000000060f041227 */ /* 0x001fe200078e00ff */
[----:B-----5:R-:W-:Y:S01]  /*96c0*/  SHF.R.S32.HI R41, RZ, 0x1f, R40 ;  /* 0x0000001fff297819 */ /* 0x020fe20000011428 */
[----:B------:R-:W-:Y:S01]  /*96d0*/  ULDC.64 UR6, c[0x0][0xa80] ;  /* 0x0002a00000067ab9 */ /* 0x000fe20000000a00 */
[----:B------:R-:W-:Y:S01]  /*96e0*/  SEL R146, R146, RZ, !P0 ;  /* 0x000000ff92927207 */ /* 0x000fe20004000000 */
[----:B------:R-:W-:Y:S01]  /*96f0*/  IMAD R5, R32, UR4, RZ ;  /* 0x0000000420057c24 */ /* 0x000fe2000f8e02ff */
[----:B------:R-:W-:Y:S01]  /*9700*/  SEL R47, R19, RZ, !P0 ;  /* 0x000000ff132f7207 */ /* 0x000fe20004000000 */
[----:B------:R-:W-:Y:S01]  /*9710*/  IMAD.MOV.U32 R7, RZ, RZ, R15 ;  /* 0x000000ffff077224 */ /* 0x000fe200078e000f */
[----:B-1----:R-:W-:Y:S01]  /*9720*/  @P1 SHF.R.U32.HI R7, RZ, R13, R4 ;  /* 0x0000000dff071219 */ /* 0x002fe20000011604 */
[----:B------:R-:W-:Y:S01]  /*9730*/  IMAD R9, R148, 0x20, R18 ;  /* 0x0000002094097824 */ /* 0x000fe200078e0212 */
[----:B------:R-:W0:Y:S01]  /*9740*/  @P1 LDC R19, c[0x0][0xbec] ;  /* 0x0002fb00ff131b82 */ /* 0x000e220000000800 */
[----:B------:R-:W-:-:S02]  /*9750*/  IMAD R11, R22, UR5, R5 ;  /* 0x00000005160b7c24 */ /* 0x000fc4000f8e0205 */
[----:B------:R-:W-:Y:S01]  /*9760*/  IMAD.WIDE.U32 R4, R22, UR4, R40 ;  /* 0x0000000416047c25 */ /* 0x000fe2000f8e0028 */
[----:B------:R-:W-:-:S03]  /*9770*/  ULDC.64 UR4, c[0x0][0xb98] ;  /* 0x0002e60000047ab9 */ /* 0x000fc60000000a00 */
[----:B------:R-:W-:-:S04]  /*9780*/  IMAD.WIDE R28, R9, 0x2, R28 ;  /* 0x00000002091c7825 */ /* 0x000fc800078e021c */
[----:B------:R-:W-:Y:S01]  /*9790*/  IMAD.MOV R9, RZ, RZ, -R7 ;  /* 0x000000ffff097224 */ /* 0x000fe200078e0a07 */
[----:B------:R-:W-:Y:S01]  /*97a0*/  IADD3 R13, P2, R28, 0x1800, RZ ;  /* 0x000018001c0d7810 */ /* 0x000fe20007f5e0ff */
[----:B------:R-:W-:Y:S01]  /*97b0*/  IMAD.IADD R5, R5, 0x1, R11 ;  /* 0x0000000105057824 */ /* 0x000fe200078e020b */
[----:B------:R-:W-:Y:S01]  /*97c0*/  SHF.R.S32.HI R11, RZ, 0x1f, R7 ;  /* 0x0000001fff0b7819 */ /* 0x000fe20000011407 */
[----:B------:R-:W-:Y:S01]  /*97d0*/  IMAD R9, R0, R9, R15 ;  /* 0x0000000900097224 */ /* 0x000fe200078e020f */
[----:B------:R-:W-:Y:S01]  /*97e0*/  LOP3.LUT R8, R13, 0x180, RZ, 0xc0, !PT ;  /* 0x000001800d087812 */ /* 0x000fe200078ec0ff */
[----:B------:R-:W-:Y:S01]  /*97f0*/  IMAD R6, R146, UR4, RZ ;  /* 0x0000000492067c24 */ /* 0x000fe2000f8e02ff */
[----:B------:R-:W-:Y:S01]  /*9800*/  IADD3 R25, P5, R28, 0x4800, RZ ;  /* 0x000048001c197810 */ /* 0x000fe20007fbe0ff */
[C---:B------:R-:W-:Y:S01]  /*9810*/  IMAD.WIDE.U32 R4, R47.reuse, UR4, R4 ;  /* 0x000000042f047c25 */ /* 0x040fe2000f8e0004 */
[----:B------:R-:W-:Y:S02]  /*9820*/  SHF.R.U64 R8, R8, 0x3, RZ ;  /* 0x0000000308087819 */ /* 0x000fe400000012ff */
[----:B------:R-:W-:Y:S01]  /*9830*/  IADD3 R31, P4, R28, 0x6000, RZ ;  /* 0x000060001c1f7810 */ /* 0x000fe20007f9e0ff */
[----:B------:R-:W-:Y:S01]  /*9840*/  IMAD R10, R47, UR5, R6 ;  /* 0x000000052f0a7c24 */ /* 0x000fe2000f8e0206 */
[----:B------:R-:W-:Y:S01]  /*9850*/  SHF.R.S32.HI R6, RZ, 0x1f, R9 ;  /* 0x0000001fff067819 */ /* 0x000fe20000011409 */
[----:B------:R-:W-:Y:S01]  /*9860*/  ULDC.64 UR4, c[0x0][0xb88] ;  /* 0x0002e20000047ab9 */ /* 0x000fe20000000a00 */
[----:B------:R-:W-:Y:S01]  /*9870*/  IADD3 R4, P0, R7, R4, RZ ;  /* 0x0000000407047210 */ /* 0x000fe20007f1e0ff */
[----:B------:R-:W-:Y:S01]  /*9880*/  IMAD R46, R3, R0, RZ ;  /* 0x00000000032e7224 */ /* 0x000fe200078e02ff */
[----:B------:R-:W-:Y:S01]  /*9890*/  LOP3.LUT R8, R8, R13, RZ, 0x3c, !PT ;  /* 0x0000000d08087212 */ /* 0x000fe200078e3cff */
[----:B------:R-:W-:Y:S01]  /*98a0*/  IMAD R6, R6, UR4, RZ ;  /* 0x0000000406067c24 */ /* 0x000fe2000f8e02ff */
[----:B------:R-:W-:Y:S01]  /*98b0*/  IADD3.X R5, R11, R5, R10, P0, !PT ;  /* 0x000000050b057210 */ /* 0x000fe200007fe40a */
[----:B------:R-:W-:Y:S01]  /*98c0*/  IMAD R11, R23, 0xc0, R152 ;  /* 0x000000c0170b7824 */ /* 0x000fe200078e0298 */
[C---:B------:R-:W-:Y:S01]  /*98d0*/  IADD3 R13, P6, R28.reuse, 0x3000, RZ ;  /* 0x000030001c0d7810 */ /* 0x040fe20007fde0ff */
[C---:B------:R-:W-:Y:S01]  /*98e0*/  IMAD R7, R9.reuse, UR5, R6 ;  /* 0x0000000509077c24 */ /* 0x040fe2000f8e0206 */
[----:B------:R-:W-:Y:S01]  /*98f0*/  IADD3 R6, P3, R28, 0x7800, RZ ;  /* 0x000078001c067810 */ /* 0x000fe20007f7e0ff */
[----:B------:R-:W-:Y:S01]  /*9900*/  IMAD.WIDE.U32 R4, R9, UR4, R4 ;  /* 0x0000000409047c25 */ /* 0x000fe2000f8e0004 */
[----:B------:R-:W-:Y:S01]  /*9910*/  ULDC.64 UR4, c[0x0][0xb50] ;  /* 0x0002d40000047ab9 */ /* 0x000fe20000000a00 */
[----:B------:R-:W-:-:S02]  /*9920*/  LOP3.LUT R12, R13, 0x180, RZ, 0xc0, !PT ;  /* 0x000001800d0c7812 */ /* 0x000fc400078ec0ff */
[----:B------:R-:W-:Y:S01]  /*9930*/  IMAD.IADD R5, R5, 0x1, R7 ;  /* 0x0000000105057824 */ /* 0x000fe200078e0207 */
[C---:B------:R-:W-:Y:S01]  /*9940*/  LEA R7, P0, R4.reuse, UR4, 0x2 ;  /* 0x0000000404077c11 */ /* 0x040fe2000f8010ff */
[----:B------:R-:W-:Y:S01]  /*9950*/  VIADD R3, R11, 0x8 ;  /* 0x000000080b037836 */ /* 0x000fe20000000000 */
[----:B------:R-:W-:Y:S01]  /*9960*/  LOP3.LUT R24, R25, 0x180, RZ, 0xc0, !PT ;  /* 0x0000018019187812 */ /* 0x000fe200078ec0ff */
[----:B------:R-:W-:Y:S01]  /*9970*/  IMAD.X R9, RZ, RZ, R29, P2 ;  /* 0x000000ffff097224 */ /* 0x000fe200010e061d */
[----:B------:R-:W-:Y:S01]  /*9980*/  LEA.HI.X R4, R4, UR5, R5, 0x2, P0 ;  /* 0x0000000504047c11 */ /* 0x000fe200080f1405 */
[----:B------:R-:W-:Y:S01]  /*9990*/  SHFL.IDX PT, R42, R7, RZ, 0x1c1f ;  /* 0x001c1fff072a7589 */ /* 0x000fe200000e0000 */
[----:B------:R-:W-:Y:S01]  /*99a0*/  LOP3.LUT P0, RZ, R150, 0x3, RZ, 0xc0, !PT ;  /* 0x0000000396ff7812 */ /* 0x000fe2000780c0ff */
[----:B------:R-:W-:Y:S01]  /*99b0*/  ULDC.64 UR4, c[0x0][0xaa0] ;  /* 0x0002a80000047ab9 */ /* 0x000fe20000000a00 */
[----:B------:R-:W-:Y:S01]  /*99c0*/  LOP3.LUT R30, R31, 0x180, RZ, 0xc0, !PT ;  /* 0x000001801f1e7812 */ /* 0x000fe200078ec0ff */
[----:B------:R-:W1:Y:S01]  /*99d0*/  SHFL.IDX PT, R43, R4, RZ, 0x1c1f ;  /* 0x001c1fff042b7589 */ /* 0x000e6200000e0000 */
[-C--:B------:R-:W-:Y:S01]  /*99e0*/  ISETP.GE.OR P2, PT, R11, R46.reuse, P0 ;  /* 0x0000002e0b00720c */ /* 0x080fe20000746670 */
[----:B------:R-:W-:Y:S01]  /*99f0*/  IMAD.X R37, RZ, RZ, R29, P3 ;  /* 0x000000ffff257224 */ /* 0x000fe200018e061d */
[----:B------:R-:W-:Y:S01]  /*9a00*/  ISETP.GE.OR P0, PT, R3, R46, P0 ;  /* 0x0000002e0300720c */ /* 0x000fe20000706670 */
[----:B------:R-:W-:Y:S01]  /*9a10*/  SHFL.IDX PT, R44, R7, 0x1, 0x1c1f ;  /* 0x003c1f00072c7f89 */ /* 0x000fe200000e0000 */
[----:B------:R-:W-:-:S02]  /*9a20*/  LOP3.LUT R3, R6, 0x180, RZ, 0xc0, !PT ;  /* 0x0000018006037812 */ /* 0x000fc400078ec0ff */
[----:B------:R-:W-:Y:S01]  /*9a30*/  LOP3.LUT R5, R28, 0x180, RZ, 0xc0, !PT ;  /* 0x000001801c057812 */ /* 0x000fe200078ec0ff */
[----:B------:R2:W3:Y:S01]  /*9a40*/  SHFL.IDX PT, R45, R4, 0x1, 0x1c1f ;  /* 0x003c1f00042d7f89 */ /* 0x0004e200000e0000 */
[----:B------:R-:W-:Y:S02]  /*9a50*/  SHF.R.U64 R3, R3, 0x3, RZ ;  /* 0x0000000303037819 */ /* 0x000fe400000012ff */
[----:B------:R-:W-:Y:S02]  /*9a60*/  SHF.R.U64 R12, R12, 0x3, RZ ;  /* 0x000000030c0c7819 */ /* 0x000fe400000012ff */
[----:B------:R-:W-:Y:S01]  /*9a70*/  LOP3.LUT R36, R3, R6, RZ, 0x3c, !PT ;  /* 0x0000000603247212 */ /* 0x000fe200078e3cff */
[----:B------:R-:W-:Y:S01]  /*9a80*/  IMAD R3, R41, UR4, RZ ;  /* 0x0000000429037c24 */ /* 0x000fe2000f8e02ff */
[----:B------:R-:W-:Y:S02]  /*9a90*/  SHF.R.U64 R24, R24, 0x3, RZ ;  /* 0x0000000318187819 */ /* 0x000fe400000012ff */
[----:B------:R-:W-:Y:S01]  /*9aa0*/  SHF.R.U64 R30, R30, 0x3, RZ ;  /* 0x000000031e1e7819 */ /* 0x000fe200000012ff */
[----:B------:R-:W-:Y:S01]  /*9ab0*/  IMAD R3, R40, UR5, R3 ;  /* 0x0000000528037c24 */ /* 0x000fe2000f8e0203 */
[----:B------:R-:W-:-:S02]  /*9ac0*/  SHF.R.U64 R5, R5, 0x3, RZ ;  /* 0x0000000305057819 */ /* 0x000fc400000012ff */
[----:B------:R-:W-:Y:S01]  /*9ad0*/  LOP3.LUT R12, R12, R13, RZ, 0x3c, !PT ;  /* 0x0000000d0c0c7212 */ /* 0x000fe200078e3cff */
[--C-:B------:R-:W-:Y:S01]  /*9ae0*/  IMAD.X R13, RZ, RZ, R29.reuse, P6 ;  /* 0x000000ffff0d7224 */ /* 0x100fe200030e061d */
[----:B------:R-:W-:Y:S01]  /*9af0*/  LOP3.LUT R24, R24, R25, RZ, 0x3c, !PT ;  /* 0x0000001918187212 */ /* 0x000fe200078e3cff */
[----:B-1----:R-:W-:Y:S01]  /*9b00*/  @!P2 ST.E desc[UR56][R42.64], R21 ;  /* 0x000000152a00a985 */ /* 0x002fe2000c101938 */
[----:B------:R-:W-:Y:S01]  /*9b10*/  LOP3.LUT R30, R30, R31, RZ, 0x3c, !PT ;  /* 0x0000001f1e1e7212 */ /* 0x000fe200078e3cff */
[--C-:B------:R-:W-:Y:S01]  /*9b20*/  IMAD.X R25, RZ, RZ, R29.reuse, P5 ;  /* 0x000000ffff197224 */ /* 0x100fe200028e061d */
[----:B--2---:R-:W-:Y:S01]  /*9b30*/  LOP3.LUT R4, R5, R28, RZ, 0x3c, !PT ;  /* 0x0000001c05047212 */ /* 0x004fe200078e3cff */
[--C-:B------:R-:W-:Y:S02]  /*9b40*/  IMAD.X R31, RZ, RZ, R29.reuse, P4 ;  /* 0x000000ffff1f7224 */ /* 0x100fe400020e061d */
[----:B------:R-:W-:Y:S01]  /*9b50*/  IMAD.MOV.U32 R5, RZ, RZ, R29 ;  /* 0x000000ffff057224 */ /* 0x000fe200078e001d */
[----:B---3--:R1:W-:Y:S05]  /*9b60*/  @!P0 ST.E desc[UR56][R44.64], R20 ;  /* 0x000000142c008985 */ /* 0x0083ea000c101938 */
[----:B------:R-:W5:Y:S04]  /*9b70*/  LD.E.128 R4, desc[UR56][R4.64] ;  /* 0x0000003804047980 */ /* 0x000f68000c101d00 */
[----:B------:R-:W5:Y:S01]  /*9b80*/  LD.E.128 R8, desc[UR56][R8.64] ;  /* 0x0000003808087980 */ /* 0x000f62000c101d00 */
[----:B-1----:R-:W-:Y:S01]  /*9b90*/  IMAD.WIDE.U32 R20, R40, UR4, RZ ;  /* 0x0000000428147c25 */ /* 0x002fe2000f8e00ff */
[----:B------:R-:W-:Y:S01]  /*9ba0*/  ULDC.64 UR4, c[0x0][0xae8] ;  /* 0x0002ba0000047ab9 */ /* 0x000fe20000000a00 */
[----:B------:R-:W1:Y:S01]  /*9bb0*/  @P1 LDC R40, c[0x0][0xbf0] ;  /* 0x0002fc00ff281b82 */ /* 0x000e620000000800 */
[----:B------:R-:W5:Y:S01]  /*9bc0*/  LD.E.128 R12, desc[UR56][R12.64] ;  /* 0x000000380c0c7980 */ /* 0x000f62000c101d00 */
[----:B------:R-:W-:-:S02]  /*9bd0*/  IMAD.IADD R21, R21, 0x1, R3 ;  /* 0x0000000115157824 */ /* 0x000fc400078e0203 */
[----:B------:R-:W-:Y:S01]  /*9be0*/  IMAD R3, R32, UR4, RZ ;  /* 0x0000000420037c24 */ /* 0x000fe2000f8e02ff */
[----:B------:R-:W5:Y:S01]  /*9bf0*/  LD.E.128 R24, desc[UR56][R24.64] ;  /* 0x0000003818187980 */ /* 0x000f62000c101d00 */
[----:B------:R-:W-:-:S03]  /*9c00*/  IMAD R32, R147, 0x60, R148 ;  /* 0x0000006093207824 */ /* 0x000fc600078e0294 */
[----:B------:R-:W5:Y:S01]  /*9c10*/  LD.E.128 R28, desc[UR56][R30.64] ;  /* 0x000000381e1c7980 */ /* 0x000f62000c101d00 */
[----:B------:R-:W-:Y:S02]  /*9c20*/  IMAD R32, R23, 0xc0, R32 ;  /* 0x000000c017207824 */ /* 0x000fe400078e0220 */
[C---:B------:R-:W-:Y:S01]  /*9c30*/  IMAD R3, R22.reuse, UR5, R3 ;  /* 0x0000000516037c24 */ /* 0x040fe2000f8e0203 */
[----:B------:R-:W5:Y:S01]  /*9c40*/  LD.E.128 R36, desc[UR56][R36.64] ;  /* 0x0000003824247980 */ /* 0x000f62000c101d00 */
[----:B------:R-:W-:Y:S01]  /*9c50*/  IMAD.WIDE.U32 R20, R22, UR4, R20 ;  /* 0x0000000416147c25 */ /* 0x000fe2000f8e0014 */
[----:B------:R-:W-:Y:S01]  /*9c60*/  ULDC.64 UR4, c[0x0][0xaf0] ;  /* 0x0002bc0000047ab9 */ /* 0x000fe20000000a00 */
[----:B------:R-:W-:Y:S01]  /*9c70*/  BSSY B1, `(.L_x_199) ;  /* 0x0000033000017945 */ /* 0x000fe20003800000 */
[----:B------:R-:W-:Y:S01]  /*9c80*/  @!PT LDS RZ, [RZ] ;  /* 0x00000000fffff984 */ /* 0x000fe20000000800 */
[----:B------:R-:W-:Y:S01]  /*9c90*/  @!PT LDS RZ, [RZ] ;  /* 0x00000000fffff984 */ /* 0x000fe20000000800 */
[----:B------:R-:W-:Y:S01]  /*9ca0*/  @!PT LDS RZ, [RZ] ;  /* 0x00000000fffff984 */ /* 0x000fe20000000800 */
[----:B------:R-:W-:Y:S01]  /*9cb0*/  @!PT LDS RZ, [RZ] ;  /* 0x00000000fffff984 */ /* 0x000fe20000000800 */
[----:B------:R2:W-:Y:S06]  /*9cc0*/  MEMBAR.ALL.CTA ;  /* 0x0000000000007992 */ /* 0x0005ec0000008000 */
[----:B--2---:R-:W2:Y:S01]  /*9cd0*/  FENCE.VIEW.ASYNC.S ;  /* 0x00000000000073c6 */ /* 0x004ea20000000000 */
[----:B0-----:R-:W-:-:S04]  /*9ce0*/  @P1 IMAD.HI.U32 R19, R32, R19, RZ ;  /* 0x0000001320131227 */ /* 0x001fc800078e00ff */
[----:B------:R-:W-:Y:S02]  /*9cf0*/  IMAD.IADD R21, R21, 0x1, R3 ;  /* 0x0000000115157824 */ /* 0x000fe400078e0203 */
[----:B------:R-:W-:Y:S01]  /*9d00*/  IMAD.MOV.U32 R3, RZ, RZ, R32 ;  /* 0x000000ffff037224 */ /* 0x000fe200078e0020 */
[----:B-1----:R-:W-:Y:S01]  /*9d10*/  @P1 SHF.R.U32.HI R3, RZ, R40, R19 ;  /* 0x00000028ff031219 */ /* 0x002fe20000011613 */
[----:B------:R-:W-:Y:S02]  /*9d20*/  IMAD R22, R146, UR4, RZ ;  /* 0x0000000492167c24 */ /* 0x000fe4000f8e02ff */
[----:B------:R-:W-:Y:S01]  /*9d30*/  IMAD.WIDE.U32 R20, R47, UR4, R20 ;  /* 0x000000042f147c25 */ /* 0x000fe2000f8e0014 */
[----:B------:R-:W-:-:S03]  /*9d40*/  SHF.R.S32.HI R19, RZ, 0x1f, R3 ;  /* 0x0000001fff137819 */ /* 0x000fc60000011403 */
[----:B------:R-:W-:Y:S01]  /*9d50*/  IMAD R41, R47, UR5, R22 ;  /* 0x000000052f297c24 */ /* 0x000fe2000f8e0216 */
[----:B------:R-:W-:Y:S01]  /*9d60*/  ULDC.64 UR4, c[0x0][0xae0] ;  /* 0x0002b80000047ab9 */ /* 0x000fe20000000a00 */
[----:B------:R-:W-:Y:S02]  /*9d70*/  IMAD.MOV R43, RZ, RZ, -R3 ;  /* 0x000000ffff2b7224 */ /* 0x000fe400078e0a03 */
[----:B------:R-:W-:Y:S02]  /*9d80*/  IMAD R22, R19, UR4, RZ ;  /* 0x0000000413167c24 */ /* 0x000fe4000f8e02ff */
[----:B------:R-:W-:Y:S02]  /*9d90*/  IMAD R19, R0, R43, R32 ;  /* 0x0000002b00137224 */ /* 0x000fe400078e0220 */
[----:B------:R-:W-:Y:S02]  /*9da0*/  IMAD.IADD R21, R21, 0x1, R41 ;  /* 0x0000000115157824 */ /* 0x000fe400078e0229 */
[C---:B------:R-:W-:Y:S01]  /*9db0*/  IMAD R41, R3.reuse, UR5, R22 ;  /* 0x0000000503297c24 */ /* 0x040fe2000f8e0216 */
[----:B------:R-:W-:Y:S01]  /*9dc0*/  SHF.R.S32.HI R0, RZ, 0x1f, R19 ;  /* 0x0000001fff007819 */ /* 0x000fe20000011413 */
[----:B------:R-:W-:Y:S01]  /*9dd0*/  IMAD.WIDE.U32 R20, R3, UR4, R20 ;  /* 0x0000000403147c25 */ /* 0x000fe2000f8e0014 */
[----:B------:R-:W-:-:S03]  /*9de0*/  ULDC.64 UR4, c[0x0][0xad8] ;  /* 0x0002b60000047ab9 */ /* 0x000fc60000000a00 */
[----:B------:R-:W-:Y:S02]  /*9df0*/  IMAD.IADD R21, R21, 0x1, R41 ;  /* 0x0000000115157824 */ /* 0x000fe400078e0229 */
[----:B------:R-:W-:Y:S02]  /*9e00*/  IMAD R0, R0, UR4, RZ ;  /* 0x0000000400007c24 */ /* 0x000fe4000f8e02ff */
[----:B------:R-:W-:Y:S02]  /*9e10*/  IMAD R45, R23, 0xc0, R148 ;  /* 0x000000c0172d7824 */ /* 0x000fe400078e0294 */
[C---:B------:R-:W-:Y:S02]  /*9e20*/  IMAD R3, R19.reuse, UR5, R0 ;  /* 0x0000000513037c24 */ /* 0x040fe4000f8e0200 */
[----:B------:R-:W-:Y:S01]  /*9e30*/  IMAD.WIDE.U32 R20, R19, UR4, R20 ;  /* 0x0000000413147c25 */ /* 0x000fe2000f8e0014 */
[----:B------:R-:W-:Y:S01]  /*9e40*/  UIADD3 UR4, UR36, 0x31c20, URZ ;  /* 0x00031c2024047890 */ /* 0x000fe2000fffe03f */
[----:B------:R-:W-:-:S02]  /*9e50*/  ISETP.GE.AND P0, PT, R45, R46, PT ;  /* 0x0000002e2d00720c */ /* 0x000fc40003f06270 */
[----:B------:R-:W-:Y:S01]  /*9e60*/  IMAD.IADD R3, R21, 0x1, R3 ;  /* 0x0000000115037824 */ /* 0x000fe200078e0203 */
[----:B------:R-:W-:Y:S01]  /*9e70*/  LEA R19, P1, R20, UR6, 0x1 ;  /* 0x0000000614137c11 */ /* 0x000fe2000f8208ff */
[----:B------:R-:W-:-:S03]  /*9e80*/  UPRMT UR4, URZ, 0x654, UR4 ;  /* 0x000006543f047896 */ /* 0x000fc60008000004 */
[----:B------:R-:W-:Y:S01]  /*9e90*/  LEA.HI.X R3, R20, UR7, R3, 0x1, P1 ;  /* 0x0000000714037c11 */ /* 0x000fe200088f0c03 */
[----:B--2---:R0:W1:Y:S04]  /*9ea0*/  SHFL.IDX PT, R22, R19, RZ, 0x1c1f ;  /* 0x001c1fff13167589 */ /* 0x00406800000e0000 */
[----:B------:R0:W2:Y:S01]  /*9eb0*/  SHFL.IDX PT, R23, R3, RZ, 0x1c1f ;  /* 0x001c1fff03177589 */ /* 0x0000a200000e0000 */
[----:B------:R-:W-:Y:S01]  /*9ec0*/  SYNCS.ARRIVE.TRANS64.RED.A1T0 RZ, [UR4], RZ ;  /* 0x000000ffffff79a7 */ /* 0x000fe20008100404 */
[----:B------:R-:W-:Y:S05]  /*9ed0*/  @P0 BRA `(.L_x_200) ;  /* 0x0000000000300947 */ /* 0x000fea0003800000 */
[----:B------:R-:W-:Y:S02]  /*9ee0*/  ULDC UR4, c[0x0][0xac8] ;  /* 0x0002b20000047ab9 */ /* 0x000fe40000000800 */
[----:B------:R-:W-:Y:S02]  /*9ef0*/  ISETP.GE.AND P1, PT, R144, UR4, PT ;  /* 0x0000000490007c0c */ /* 0x000fe4000bf26270 */
[----:B------:R-:W-:Y:S02]  /*9f00*/  ISETP.GE.AND P2, PT, R145, UR4, PT ;  /* 0x0000000491007c0c */ /* 0x000fe4000bf46270 */
[----:B------:R-:W-:-:S09]  /*9f10*/  ISETP.GE.AND P0, PT, R18, UR4, PT ;  /* 0x0000000412007c0c */ /* 0x000fd2000bf06270 */
[-C--:B-1----:R-:W-:Y:S02]  /*9f20*/  @!P1 LEA R40, P3, R144, R22.reuse, 0x1 ;  /* 0x0000001690289211 */ /* 0x082fe400078608ff */
[C---:B------:R-:W-:Y:S02]  /*9f30*/  @!P2 LEA R42, P4, R145.reuse, R22, 0x1 ;  /* 0x00000016912aa211 */ /* 0x040fe400078808ff */
[----:B--2---:R-:W-:Y:S01]  /*9f40*/  @!P0 IMAD.WIDE R20, R18, 0x2, R22 ;  /* 0x0000000212148825 */ /* 0x004fe200078e0216 */
[-C--:B------:R-:W-:Y:S02]  /*9f50*/  @!P1 LEA.HI.X R41, R144, R23.reuse, R157, 0x1, P3 ;  /* 0x0000001790299211 */ /* 0x080fe400018f0c9d */
[----:B------:R-:W-:Y:S02]  /*9f60*/  @!P2 LEA.HI.X R43, R145, R23, R156, 0x1, P4 ;  /* 0x00000017912ba211 */ /* 0x000fe400020f0c9c */
[----:B-----5:R3:W-:Y:S04]  /*9f70*/  @!P0 ST.E.128 desc[UR56][R20.64], R4 ;  /* 0x0000000414008985 */ /* 0x0207e8000c101d38 */
[----:B------:R3:W-:Y:S04]  /*9f80*/  @!P1 ST.E.128 desc[UR56][R40.64], R12 ;  /* 0x0000000c28009985 */ /* 0x0007e8000c101d38 */
[----:B------:R3:W-:Y:S02]  /*9f90*/  @!P2 ST.E.128 desc[UR56][R42.64], R28 ;  /* 0x0000001c2a00a985 */ /* 0x0007e4000c101d38 */
.L_x_200:
[----:B------:R-:W-:Y:S05]  /*9fa0*/  BSYNC B1 ;  /* 0x0000000000017941 */ /* 0x000fea0003800000 */
.L_x_199:
[----:B------:R-:W-:Y:S01]  /*9fb0*/  VIADD R0, R45, 0x60 ;  /* 0x000000602d007836 */ /* 0x000fe20000000000 */
[----:B---3-5:R3:W4:Y:S04]  /*9fc0*/  SHFL.IDX PT, R7, R3, 0x1, 0x1c1f ;  /* 0x003c1f0003077f89 */ /* 0x02872800000e0000 */
[----:B------:R-:W-:Y:S01]  /*9fd0*/  ISETP.GE.AND P0, PT, R0, R46, PT ;  /* 0x0000002e0000720c */ /* 0x000fe20003f06270 */
[----:B------:R3:W0:-:S12]  /*9fe0*/  SHFL.IDX PT, R6, R19, 0x1, 0x1c1f ;  /* 0x003c1f0013067f89 */ /* 0x00061800000e0000 */
[----:B---3--:R-:W-:Y:S05]  /*9ff0*/  @P0 BRA `(.L_x_201) ;  /* 0x0000000800880947 */ /* 0x008fea0003800000 */
[----:B------:R-:W-:Y:S02]  /*a000*/  ULDC UR4, c[0x0][0xac8] ;  /* 0x0002b20000047ab9 */ /* 0x000fe40000000800 */
[----:B------:R-:W-:Y:S02]  /*a010*/  ISETP.GE.AND P2, PT, R144, UR4, PT ;  /* 0x0000000490007c0c */ /* 0x000fe4000bf46270 */
[----:B------:R-:W-:-:S11]  /*a020*/  ISETP.GE.AND P1, PT, R18, UR4, PT ;  /* 0x0000000412007c0c */ /* 0x000fd6000bf26270 */
[----:B0-----:R-:W-:Y:S02]  /*a030*/  @!P2 LEA R12, P0, R144, R6, 0x1 ;  /* 0x00000006900ca211 */ /* 0x001fe400078008ff */
[----:B----4-:R-:W-:Y:S02]  /*a040*/  @!P1 IMAD.WIDE R4, R18, 0x2, R6 ;  /* 0x0000000212049825 */ /* 0x010fe400078e0206 */
[----:B------:R-:W-:Y:S02]  /*a050*/  @!P2 LEA.HI.X R13, R144, R7, R157, 0x1, P0 ;  /* 0x00000007900da211 */ /* 0x000fe400000f0c9d */
[----:B------:R-:W-:Y:S01]  /*a060*/  ISETP.GE.AND P0, PT, R145, UR4, PT ;  /* 0x0000000491007c0c */ /* 0x000fe2000bf06270 */
[----:B------:R0:W-:Y:S04]  /*a070*/  @!P1 ST.E.128 desc[UR56][R4.64], R8 ;  /* 0x0000000804009985 */ /* 0x0001e8000c101d38 */
[----:B------:R0:W-:Y:S08]  /*a080*/  @!P2 ST.E.128 desc[UR56][R12.64], R24 ;  /* 0x000000180c00a985 */ /* 0x0001f0000c101d38 */
[----:B------:R-:W-:Y:S05]  /*a090*/  @P0 BRA `(.L_x_201) ;  /* 0x0000000800600947 */ /* 0x000fea0003800000 */
[----:B0-----:R-:W-:-:S04]  /*a0a0*/  LEA R4, P0, R145, R6, 0x1 ;  /* 0x0000000691047211 */ /* 0x001fc800078008ff */
[----:B------:R-:W-:-:S05]  /*a0b0*/  LEA.HI.X R5, R145, R7, R156, 0x1, P0 ;  /* 0x0000000791057211 */ /* 0x000fca00000f0c9c */
[----:B------:R0:W-:Y:S01]  /*a0c0*/  ST.E.128 desc[UR56][R4.64], R36 ;  /* 0x0000002404007985 */ /* 0x0001e2000c101d38 */
[----:B------:R-:W-:Y:S05]  /*a0d0*/  BRA `(.L_x_201) ;  /* 0x0000000800507947 */ /* 0x000fea0003800000 */
.L_x_197:
[----:B------:R-:W2:Y:S01]  /*a0e0*/  LDC.64 R6, c[0x0][0xc00] ;  /* 0x00030000ff067b82 */ /* 0x000ea20000000a00 */
[----:B------:R-:W-:Y:S01]  /*a0f0*/  ULDC.64 UR4, c[0x0][0xc08] ;  /* 0x0003020000047ab9 */ /* 0x000fe20000000a00 */
[----:B------:R-:W-:-:S06]  /*a100*/  IMAD.MOV.U32 R3, RZ, RZ, RZ ;  /* 0x000000ffff037224 */ /* 0x000fcc00078e00ff */
[----:B------:R-:W3:Y:S01]  /*a110*/  LDC.64 R4, c[0x0][0xc00] ;  /* 0x00030000ff047b82 */ /* 0x000ee20000000a00 */
[----:B------:R-:W-:-:S04]  /*a120*/  ISETP.NE.U32.AND P1, PT, RZ, UR4, PT ;  /* 0x00000004ff007c0c */ /* 0x000fc8000bf25070 */
[----:B------:R-:W-:-:S03]  /*a130*/  ISETP.NE.AND.EX P1, PT, RZ, UR5, PT, P1 ;  /* 0x00000005ff007c0c */ /* 0x000fc6000bf25310 */
[----:B------:R-:W4:Y:S01]  /*a140*/  LDC R21, c[0x0][0xbe8] ;  /* 0x0002fa00ff157b82 */ /* 0x000f220000000800 */
[----:B--2---:R-:W-:-:S04]  /*a150*/  ISETP.NE.U32.AND P0, PT, R6, RZ, PT ;  /* 0x000000ff0600720c */ /* 0x004fc80003f05070 */
[----:B------:R-:W-:Y:S01]  /*a160*/  ISETP.NE.AND.EX P0, PT, R7, RZ, PT, P0 ;  /* 0x000000ff0700720c */ /* 0x000fe20003f05300 */
[----:B---3--:R-:W-:-:S04]  /*a170*/  IMAD.WIDE R6, R19, 0x4, R4 ;  /* 0x0000000413067825 */ /* 0x008fc800078e0204 */
[----:B------:R-:W2:Y:S01]  /*a180*/  @P1 LDC.64 R4, c[0x0][0xc08] ;  /* 0x00030200ff041b82 */ /* 0x000ea20000000a00 */
[----:B------:R-:W-:Y:S02]  /*a190*/  ULDC UR4, c[0x0][0xa88] ;  /* 0x0002a20000047ab9 */ /* 0x000fe40000000800 */
[----:B------:R-:W-:-:S05]  /*a1a0*/  IMAD.U32 R0, RZ, RZ, UR4 ;  /* 0x00000004ff007e24 */ /* 0x000fca000f8e00ff */
[----:B------:R3:W5:Y:S01]  /*a1b0*/  @P0 LDG.E R3, desc[UR56][R6.64] ;  /* 0x0000003806030981 */ /* 0x000762000c1e1900 */
[----:B------:R-:W0:Y:S01]  /*a1c0*/  S2R R8, SR_TID.X ;  /* 0x0000000000087919 */ /* 0x000e220000002100 */
[----:B--2---:R-:W-:-:S05]  /*a1d0*/  @P1 IMAD.WIDE R4, R19, 0x4, R4 ;  /* 0x0000000413041825 */ /* 0x004fca00078e0204 */
[----:B------:R3:W5:Y:S01]  /*a1e0*/  @P1 LDG.E R0, desc[UR56][R4.64] ;  /* 0x0000003804001981 */ /* 0x000762000c1e1900 */
[----:B----4-:R-:W-:-:S13]  /*a1f0*/  ISETP.NE.AND P2, PT, R21, 0x1, PT ;  /* 0x000000011500780c */ /* 0x010fda0003f45270 */
[----:B------:R-:W2:Y:S01]  /*a200*/  @P2 LDC R14, c[0x0][0xbec] ;  /* 0x0002fb00ff0e2b82 */ /* 0x000ea20000000800 */
[----:B0-----:R-:W-:-:S05]  /*a210*/  VIADD R8, R8, 0xffffff80 ;  /* 0xffffff8008087836 */ /* 0x001fca0000000000 */
[----:B------:R-:W-:Y:S01]  /*a220*/  ISETP.GE.AND P3, PT, R8, 0xc0, PT ;  /* 0x000000c00800780c */ /* 0x000fe20003f66270 */
[----:B---3--:R-:W-:-:S12]  /*a230*/  @P1 BRA `(.L_x_202) ;  /* 0x0000000000101947 */ /* 0x008fd80003800000 */
[----:B------:R-:W-:Y:S05]  /*a240*/  @!P0 BRA `(.L_x_202) ;  /* 0x00000000000c8947 */ /* 0x000fea0003800000 */
[----:B------:R-:W3:Y:S04]  /*a250*/  LDG.E R5, desc[UR56][R6.64] ;  /* 0x0000003806057981 */ /* 0x000ee8000c1e1900 */
[----:B-----5:R-:W3:Y:S02]  /*a260*/  LDG.E R0, desc[UR56][R6.64+0x4] ;  /* 0x0000043806007981 */ /* 0x020ee4000c1e1900 */
[----:B---3--:R-:W-:-:S07]  /*a270*/  IMAD.IADD R0, R0, 0x1, -R5 ;  /* 0x0000000100007824 */ /* 0x008fce00078e0a05 */
.L_x_202:
[----:B------:R-:W-:Y:S01]  /*a280*/  BSSY B1, `(.L_x_203) ;  /* 0x000002e000017945 */ /* 0x000fe20003800000 */
[----:B------:R-:W-:Y:S02]  /*a290*/  SHF.R.S32.HI R12, RZ, 0x1f, R22 ;  /* 0x0000001fff0c7819 */ /* 0x000fe40000011416 */
[----:B------:R-:W-:Y:S02]  /*a2a0*/  SEL R19, R19, RZ, !P0 ;  /* 0x000000ff13137207 */ /* 0x000fe40004000000 */
[----:B------:R-:W-:Y:S02]  /*a2b0*/  SEL R146, R146, RZ, !P0 ;  /* 0x000000ff92927207 */ /* 0x000fe40004000000 */
[----:B-----5:R-:W-:Y:S01]  /*a2c0*/  SHF.R.S32.HI R10, RZ, 0x1f, R3 ;  /* 0x0000001fff0a7819 */ /* 0x020fe20000011403 */
[----:B------:R-:W-:Y:S06]  /*a2d0*/  @P3 BRA `(.L_x_204) ;  /* 0x0000000000a03947 */ /* 0x000fec0003800000 */
[----:B------:R-:W0:Y:S01]  /*a2e0*/  S2R R4, SR_TID.X ;  /* 0x0000000000047919 */ /* 0x000e220000002100 */
[----:B------:R-:W3:Y:S02]  /*a2f0*/  LDC R11, c[0x0][0xbe8] ;  /* 0x0002fa00ff0b7b82 */ /* 0x000ee40000000800 */
[----:B---3--:R-:W-:Y:S02]  /*a300*/  IMAD R5, R0, R11, RZ ;  /* 0x0000000b00057224 */ /* 0x008fe400078e02ff */
[----:B0-----:R-:W-:-:S04]  /*a310*/  IMAD R4, R23, 0xc0, R4 ;  /* 0x000000c017047824 */ /* 0x001fc800078e0204 */
[----:B------:R-:W-:-:S05]  /*a320*/  VIADD R8, R4, 0xffffff80 ;  /* 0xffffff8004087836 */ /* 0x000fca0000000000 */
[----:B------:R-:W-:-:S13]  /*a330*/  ISETP.GE.AND P0, PT, R8, R5, PT ;  /* 0x000000050800720c */ /* 0x000fda0003f06270 */
[----:B------:R-:W-:Y:S05]  /*a340*/  @P0 BRA `(.L_x_204) ;  /* 0x0000000000840947 */ /* 0x000fea0003800000 */
[----:B------:R-:W-:Y:S01]  /*a350*/  ISETP.NE.AND P0, PT, R11, 0x1, PT ;  /* 0x000000010b00780c */ /* 0x000fe20003f05270 */
[----:B------:R-:W-:Y:S01]  /*a360*/  ULDC.64 UR4, c[0x0][0xb90] ;  /* 0x0002e40000047ab9 */ /* 0x000fe20000000a00 */
[----:B------:R-:W-:Y:S02]  /*a370*/  IMAD.MOV.U32 R4, RZ, RZ, R3 ;  /* 0x000000ffff047224 */ /* 0x000fe400078e0003 */
[----:B------:R-:W-:Y:S02]  /*a380*/  IMAD R9, R12, UR4, RZ ;  /* 0x000000040c097c24 */ /* 0x000fe4000f8e02ff */
[----:B------:R-:W-:Y:S02]  /*a390*/  IMAD.MOV.U32 R5, RZ, RZ, R10 ;  /* 0x000000ffff057224 */ /* 0x000fe400078e000a */
[----:B------:R-:W-:Y:S02]  /*a3a0*/  IMAD.MOV.U32 R7, RZ, RZ, R8 ;  /* 0x000000ffff077224 */ /* 0x000fe400078e0008 */
[----:B------:R-:W-:-:S03]  /*a3b0*/  IMAD.WIDE.U32 R4, R22, UR4, R4 ;  /* 0x0000000416047c25 */ /* 0x000fc6000f8e0004 */
[----:B------:R-:W0:Y:S01]  /*a3c0*/  @P0 LDC R13, c[0x0][0xbec] ;  /* 0x0002fb00ff0d0b82 */ /* 0x000e220000000800 */
[----:B------:R-:W-:Y:S01]  /*a3d0*/  IMAD R9, R22, UR5, R9 ;  /* 0x0000000516097c24 */ /* 0x000fe2000f8e0209 */
[----:B------:R-:W-:-:S03]  /*a3e0*/  ULDC.64 UR4, c[0x0][0xb98] ;  /* 0x0002e60000047ab9 */ /* 0x000fc60000000a00 */
[----:B------:R-:W-:-:S03]  /*a3f0*/  IMAD.IADD R5, R5, 0x1, R9 ;  /* 0x0000000105057824 */ /* 0x000fc600078e0209 */
[----:B------:R-:W3:Y:S01]  /*a400*/  @P0 LDC R15, c[0x0][0xbf0] ;  /* 0x0002fc00ff0f0b82 */ /* 0x000ee20000000800 */
[----:B------:R-:W-:-:S04]  /*a410*/  IMAD.WIDE.U32 R4, R19, UR4, R4 ;  /* 0x0000000413047c25 */ /* 0x000fc8000f8e0004 */
[----:B0-----:R-:W-:-:S05]  /*a420*/  @P0 IMAD.HI.U32 R6, R8, R13, RZ ;  /* 0x0000000d08060227 */ /* 0x001fca00078e00ff */
[----:B---3--:R-:W-:Y:S01]  /*a430*/  @P0 SHF.R.U32.HI R7, RZ, R15, R6 ;  /* 0x0000000fff070219 */ /* 0x008fe20000011606 */
[----:B------:R-:W-:-:S03]  /*a440*/  IMAD R6, R146, UR4, RZ ;  /* 0x0000000492067c24 */ /* 0x000fc6000f8e02ff */
[----:B------:R-:W-:Y:S01]  /*a450*/  IADD3 R4, P0, R7, R4, RZ ;  /* 0x0000000407047210 */ /* 0x000fe20007f1e0ff */
[----:B------:R-:W-:-:S04]  /*a460*/  IMAD.MOV R9, RZ, RZ, -R7 ;  /* 0x000000ffff097224 */ /* 0x000fc800078e0a07 */
[----:B------:R-:W-:Y:S01]  /*a470*/  IMAD R9, R11, R9, R8 ;  /* 0x000000090b097224 */ /* 0x000fe200078e0208 */
[----:B------:R-:W-:Y:S01]  /*a480*/  SHF.R.S32.HI R11, RZ, 0x1f, R7 ;  /* 0x0000001fff0b7819 */ /* 0x000fe20000011407 */
[----:B------:R-:W-:Y:S01]  /*a490*/  IMAD R8, R19, UR5, R6 ;  /* 0x0000000513087c24 */ /* 0x000fe2000f8e0206 */
[----:B------:R-:W-:Y:S02]  /*a4a0*/  ULDC.64 UR4, c[0x0][0xb88] ;  /* 0x0002e20000047ab9 */ /* 0x000fe40000000a00 */
[----:B------:R-:W-:Y:S02]  /*a4b0*/  SHF.R.S32.HI R6, RZ, 0x1f, R9 ;  /* 0x0000001fff067819 */ /* 0x000fe40000011409 */
[----:B------:R-:W-:-:S03]  /*a4c0*/  IADD3.X R5, R11, R5, R8, P0, !PT ;  /* 0x000000050b057210 */ /* 0x000fc600007fe408 */
[----:B------:R-:W-:Y:S02]  /*a4d0*/  IMAD R6, R6, UR4, RZ ;  /* 0x0000000406067c24 */ /* 0x000fe4000f8e02ff */
[----:B------:R-:W-:-:S04]  /*a4e0*/  IMAD.WIDE.U32 R4, R9, UR4, R4 ;  /* 0x0000000409047c25 */ /* 0x000fc8000f8e0004 */
[----:B------:R-:W-:Y:S01]  /*a4f0*/  IMAD R7, R9, UR5, R6 ;  /* 0x0000000509077c24 */ /* 0x000fe2000f8e0206 */
[----:B------:R-:W-:Y:S02]  /*a500*/  ULDC.64 UR4, c[0x0][0xb50] ;  /* 0x0002d40000047ab9 */ /* 0x000fe40000000a00 */
[----:B------:R-:W-:Y:S01]  /*a510*/  LEA R6, P0, R4, UR4, 0x2 ;  /* 0x0000000404067c11 */ /* 0x000fe2000f8010ff */
[----:B------:R-:W-:-:S05]  /*a520*/  IMAD.IADD R5, R5, 0x1, R7 ;  /* 0x0000000105057824 */ /* 0x000fca00078e0207 */
[----:B------:R-:W-:Y:S01]  /*a530*/  LEA.HI.X R7, R4, UR5, R5, 0x2, P0 ;  /* 0x0000000504077c11 */ /* 0x000fe200080f1405 */
[----:B------:R-:W-:-:S05]  /*a540*/  IMAD.MOV.U32 R5, RZ, RZ, -0x800000 ;  /* 0xff800000ff057424 */ /* 0x000fca00078e00ff */
[----:B------:R0:W-:Y:S02]  /*a550*/  STG.E desc[UR56][R6.64], R5 ;  /* 0x0000000506007986 */ /* 0x0001e4000c101938 */
.L_x_204:
[----:B------:R-:W-:Y:S05]  /*a560*/  BSYNC B1 ;  /* 0x0000000000017941 */ /* 0x000fea0003800000 */
.L_x_203:
[----:B------:R-:W3:Y:S01]  /*a570*/  @P2 LDC R9, c[0x0][0xbf0] ;  /* 0x0002fc00ff092b82 */ /* 0x000ee20000000800 */
[----:B------:R-:W-:Y:S01]  /*a580*/  ULDC.64 UR4, c[0x0][0xaa0] ;  /* 0x0002a80000047ab9 */ /* 0x000fe20000000a00 */
[----:B0-----:R-:W-:Y:S01]  /*a590*/  IMAD R6, R147, 0x60, R148 ;  /* 0x0000006093067824 */ /* 0x001fe200078e0294 */
[----:B------:R-:W-:Y:S01]  /*a5a0*/  BSSY B1, `(.L_x_205) ;  /* 0x0000036000017945 */ /* 0x000fe20003800000 */
[----:B------:R-:W-:Y:S02]  /*a5b0*/  IMAD R4, R10, UR4, RZ ;  /* 0x000000040a047c24 */ /* 0x000fe4000f8e02ff */
[----:B------:R-:W-:Y:S02]  /*a5c0*/  IMAD R11, R23, 0xc0, R6 ;  /* 0x000000c0170b7824 */ /* 0x000fe400078e0206 */
[C---:B------:R-:W-:Y:S02]  /*a5d0*/  IMAD R7, R3.reuse, UR5, R4 ;  /* 0x0000000503077c24 */ /* 0x040fe4000f8e0204 */
[----:B------:R-:W-:Y:S01]  /*a5e0*/  IMAD.WIDE.U32 R4, R3, UR4, RZ ;  /* 0x0000000403047c25 */ /* 0x000fe2000f8e00ff */
[----:B------:R-:W-:-:S03]  /*a5f0*/  ULDC.64 UR4, c[0x0][0xae8] ;  /* 0x0002ba0000047ab9 */ /* 0x000fc60000000a00 */
[----:B------:R-:W-:Y:S02]  /*a600*/  IMAD.IADD R5, R5, 0x1, R7 ;  /* 0x0000000105057824 */ /* 0x000fe400078e0207 */
[----:B------:R-:W-:Y:S02]  /*a610*/  IMAD R3, R12, UR4, RZ ;  /* 0x000000040c037c24 */ /* 0x000fe4000f8e02ff */
[----:B--2---:R-:W-:-:S04]  /*a620*/  @P2 IMAD.HI.U32 R6, R11, R14, RZ ;  /* 0x0000000e0b062227 */ /* 0x004fc800078e00ff */
[C---:B------:R-:W-:Y:S02]  /*a630*/  IMAD R7, R22.reuse, UR5, R3 ;  /* 0x0000000516077c24 */ /* 0x040fe4000f8e0203 */
[----:B------:R-:W-:Y:S01]  /*a640*/  IMAD.WIDE.U32 R4, R22, UR4, R4 ;  /* 0x0000000416047c25 */ /* 0x000fe2000f8e0004 */
[----:B------:R-:W-:-:S03]  /*a650*/  ULDC.64 UR4, c[0x0][0xaf0] ;  /* 0x0002bc0000047ab9 */ /* 0x000fc60000000a00 */
[----:B------:R-:W-:Y:S01]  /*a660*/  IMAD.MOV.U32 R3, RZ, RZ, R11 ;  /* 0x000000ffff037224 */ /* 0x000fe200078e000b */
[----:B---3--:R-:W-:Y:S01]  /*a670*/  @P2 SHF.R.U32.HI R3, RZ, R9, R6 ;  /* 0x00000009ff032219 */ /* 0x008fe20000011606 */
[----:B------:R-:W-:Y:S02]  /*a680*/  IMAD.IADD R5, R5, 0x1, R7 ;  /* 0x0000000105057824 */ /* 0x000fe400078e0207 */
[----:B------:R-:W-:Y:S01]  /*a690*/  IMAD R7, R146, UR4, RZ ;  /* 0x0000000492077c24 */ /* 0x000fe2000f8e02ff */
[--C-:B------:R-:W-:Y:S01]  /*a6a0*/  SHF.R.S32.HI R6, RZ, 0x1f, R3.reuse ;  /* 0x0000001fff067819 */ /* 0x100fe20000011403 */
[----:B------:R-:W-:Y:S02]  /*a6b0*/  IMAD.MOV R8, RZ, RZ, -R3 ;  /* 0x000000ffff087224 */ /* 0x000fe400078e0a03 */
[C---:B------:R-:W-:Y:S02]  /*a6c0*/  IMAD R9, R19.reuse, UR5, R7 ;  /* 0x0000000513097c24 */ /* 0x040fe4000f8e0207 */
[----:B------:R-:W-:Y:S01]  /*a6d0*/  IMAD.WIDE.U32 R4, R19, UR4, R4 ;  /* 0x0000000413047c25 */ /* 0x000fe2000f8e0004 */
[----:B------:R-:W-:-:S03]  /*a6e0*/  ULDC.64 UR4, c[0x0][0xae0] ;  /* 0x0002b80000047ab9 */ /* 0x000fc60000000a00 */
[----:B------:R-:W-:Y:S02]  /*a6f0*/  IMAD R7, R21, R8, R11 ;  /* 0x0000000815077224 */ /* 0x000fe400078e020b */
[----:B------:R-:W-:Y:S02]  /*a700*/  IMAD R8, R6, UR4, RZ ;  /* 0x0000000406087c24 */ /* 0x000fe4000f8e02ff */
[----:B------:R-:W-:Y:S01]  /*a710*/  IMAD.IADD R5, R5, 0x1, R9 ;  /* 0x0000000105057824 */ /* 0x000fe200078e0209 */
[----:B------:R-:W-:Y:S01]  /*a720*/  SHF.R.S32.HI R6, RZ, 0x1f, R7 ;  /* 0x0000001fff067819 */ /* 0x000fe20000011407 */
[C---:B------:R-:W-:Y:S02]  /*a730*/  IMAD R9, R3.reuse, UR5, R8 ;  /* 0x0000000503097c24 */ /* 0x040fe4000f8e0208 */
[----:B------:R-:W-:Y:S01]  /*a740*/  IMAD.WIDE.U32 R4, R3, UR4, R4 ;  /* 0x0000000403047c25 */ /* 0x000fe2000f8e0004 */
[----:B------:R-:W-:-:S03]  /*a750*/  ULDC.64 UR4, c[0x0][0xad8] ;  /* 0x0002b60000047ab9 */ /* 0x000fc60000000a00 */
[----:B------:R-:W-:Y:S02]  /*a760*/  IMAD R6, R6, UR4, RZ ;  /* 0x0000000406067c24 */ /* 0x000fe4000f8e02ff */
[----:B------:R-:W-:Y:S02]  /*a770*/  IMAD.IADD R5, R5, 0x1, R9 ;  /* 0x0000000105057824 */ /* 0x000fe400078e0209 */
[----:B------:R-:W-:Y:S02]  /*a780*/  IMAD R21, R0, R21, RZ ;  /* 0x0000001500157224 */ /* 0x000fe400078e02ff */
[----:B------:R-:W-:Y:S02]  /*a790*/  IMAD R0, R23, 0xc0, R148 ;  /* 0x000000c017007824 */ /* 0x000fe400078e0294 */
[C---:B------:R-:W-:Y:S02]  /*a7a0*/  IMAD R3, R7.reuse, UR5, R6 ;  /* 0x0000000507037c24 */ /* 0x040fe4000f8e0206 */
[----:B------:R-:W-:Y:S01]  /*a7b0*/  IMAD.WIDE.U32 R4, R7, UR4, R4 ;  /* 0x0000000407047c25 */ /* 0x000fe2000f8e0004 */
[----:B------:R-:W-:Y:S01]  /*a7c0*/  ISETP.GE.AND P0, PT, R0, R21, PT ;  /* 0x000000150000720c */ /* 0x000fe20003f06270 */
[----:B------:R-:W-:-:S02]  /*a7d0*/  ULDC.64 UR4, c[0x0][0xa80] ;  /* 0x0002a00000047ab9 */ /* 0x000fc40000000a00 */
[----:B------:R-:W-:Y:S01]  /*a7e0*/  IMAD.IADD R3, R5, 0x1, R3 ;  /* 0x0000000105037824 */ /* 0x000fe200078e0203 */
[----:B------:R-:W-:-:S04]  /*a7f0*/  LEA R6, P1, R4, UR4, 0x1 ;  /* 0x0000000404067c11 */ /* 0x000fc8000f8208ff */
[----:B------:R-:W-:Y:S02]  /*a800*/  LEA.HI.X R3, R4, UR5, R3, 0x1, P1 ;  /* 0x0000000504037c11 */ /* 0x000fe400088f0c03 */
[----:B------:R0:W2:Y:S04]  /*a810*/  SHFL.IDX PT, R4, R6, RZ, 0x1c1f ;  /* 0x001c1fff06047589 */ /* 0x0000a800000e0000 */
[----:B------:R0:W3:Y:S01]  /*a820*/  SHFL.IDX PT, R5, R3, RZ, 0x1c1f ;  /* 0x001c1fff03057589 */ /* 0x0000e200000e0000 */
[----:B------:R-:W-:Y:S05]  /*a830*/  @P0 BRA `(.L_x_206) ;  /* 0x0000000000300947 */ /* 0x000fea0003800000 */
[----:B------:R-:W-:Y:S02]  /*a840*/  ULDC UR4, c[0x0][0xac8] ;  /* 0x0002b20000047ab9 */ /* 0x000fe40000000800 */
[----:B------:R-:W-:Y:S02]  /*a850*/  ISETP.GE.AND P3, PT, R144, UR4, PT ;  /* 0x0000000490007c0c */ /* 0x000fe4000bf66270 */
[----:B------:R-:W-:Y:S02]  /*a860*/  ISETP.GE.AND P4, PT, R145, UR4, PT ;  /* 0x0000000491007c0c */ /* 0x000fe4000bf86270 */
[----:B------:R-:W-:-:S09]  /*a870*/  ISETP.GE.AND P2, PT, R18, UR4, PT ;  /* 0x0000000412007c0c */ /* 0x000fd2000bf46270 */
[-C--:B--2---:R-:W-:Y:S02]  /*a880*/  @!P3 LEA R10, P0, R144, R4.reuse, 0x1 ;  /* 0x00000004900ab211 */ /* 0x084fe400078008ff */
[C---:B------:R-:W-:Y:S02]  /*a890*/  @!P4 LEA R12, P1, R145.reuse, R4, 0x1 ;  /* 0x00000004910cc211 */ /* 0x040fe400078208ff */
[----:B---3--:R-:W-:Y:S01]  /*a8a0*/  @!P2 IMAD.WIDE R8, R18, 0x2, R4 ;  /* 0x000000021208a825 */ /* 0x008fe200078e0204 */
[-C--:B------:R-:W-:Y:S02]  /*a8b0*/  @!P3 LEA.HI.X R11, R144, R5.reuse, R157, 0x1, P0 ;  /* 0x00000005900bb211 */ /* 0x080fe400000f0c9d */
[----:B------:R-:W-:Y:S02]  /*a8c0*/  @!P4 LEA.HI.X R13, R145, R5, R156, 0x1, P1 ;  /* 0x00000005910dc211 */ /* 0x000fe400008f0c9c */
[----:B------:R4:W-:Y:S04]  /*a8d0*/  @!P2 ST.E.128 desc[UR56][R8.64], RZ ;  /* 0x000000ff0800a985 */ /* 0x0009e8000c101d38 */
[----:B------:R4:W-:Y:S04]  /*a8e0*/  @!P3 ST.E.128 desc[UR56][R10.64], RZ ;  /* 0x000000ff0a00b985 */ /* 0x0009e8000c101d38 */
[----:B------:R4:W-:Y:S02]  /*a8f0*/  @!P4 ST.E.128 desc[UR56][R12.64], RZ ;  /* 0x000000ff0c00c985 */ /* 0x0009e4000c101d38 */
.L_x_206:
[----:B------:R-:W-:Y:S05]  /*a900*/  BSYNC B1 ;  /* 0x0000000000017941 */ /* 0x000fea0003800000 */
.L_x_205:
[----:B------:R-:W-:Y:S01]  /*a910*/  VIADD R0, R0, 0x60 ;  /* 0x0000006000007836 */ /* 0x000fe20000000000 */
[----:B---3--:R3:W0:Y:S04]  /*a920*/  SHFL.IDX PT, R5, R3, 0x1, 0x1c1f ;  /* 0x003c1f0003057f89 */ /* 0x00862800000e0000 */
[----:B------:R-:W-:Y:S01]  /*a930*/  ISETP.GE.AND P0, PT, R0, R21, PT ;  /* 0x000000150000720c */ /* 0x000fe20003f06270 */
[----:B--2---:R3:W2:-:S12]  /*a940*/  SHFL.IDX PT, R4, R6, 0x1, 0x1c1f ;  /* 0x003c1f0006047f89 */ /* 0x00469800000e0000 */
[----:B---3--:R-:W-:Y:S05]  /*a950*/  @P0 BRA `(.L_x_201) ;  /* 0x0000000000300947 */ /* 0x008fea0003800000 */
[----:B------:R-:W-:Y:S02]  /*a960*/  ULDC UR4, c[0x0][0xac8] ;  /* 0x0002b20000047ab9 */ /* 0x000fe40000000800 */
[----:B------:R-:W-:Y:S02]  /*a970*/  ISETP.GE.AND P3, PT, R144, UR4, PT ;  /* 0x0000000490007c0c */ /* 0x000fe4000bf66270 */
[----:B------:R-:W-:Y:S02]  /*a980*/  ISETP.GE.AND P4, PT, R145, UR4, PT ;  /* 0x0000000491007c0c */ /* 0x000fe4000bf86270 */
[----:B------:R-:W-:-:S09]  /*a990*/  ISETP.GE.AND P2, PT, R18, UR4, PT ;  /* 0x0000000412007c0c */ /* 0x000fd2000bf46270 */
[-C--:B--2-4-:R-:W-:Y:S02]  /*a9a0*/  @!P3 LEA R8, P0, R144, R4.reuse, 0x1 ;  /* 0x000000049008b211 */ /* 0x094fe400078008ff */
[C---:B------:R-:W-:Y:S02]  /*a9b0*/  @!P4 LEA R10, P1, R145.reuse, R4, 0x1 ;  /* 0x00000004910ac211 */ /* 0x040fe400078208ff */
[----:B0-----:R-:W-:Y:S01]  /*a9c0*/  @!P2 IMAD.WIDE R6, R18, 0x2, R4 ;  /* 0x000000021206a825 */ /* 0x001fe200078e0204 */
[-C--:B------:R-:W-:Y:S02]  /*a9d0*/  @!P3 LEA.HI.X R9, R144, R5.reuse, R157, 0x1, P0 ;  /* 0x000000059009b211 */ /* 0x080fe400000f0c9d */
[----:B------:R-:W-:Y:S02]  /*a9e0*/  @!P4 LEA.HI.X R11, R145, R5, R156, 0x1, P1 ;  /* 0x00000005910bc211 */ /* 0x000fe400008f0c9c */
[----:B------:R3:W-:Y:S04]  /*a9f0*/  @!P2 ST.E.128 desc[UR56][R6.64], RZ ;  /* 0x000000ff0600a985 */ /* 0x0007e8000c101d38 */
[----:B------:R3:W-:Y:S04]  /*aa00*/  @!P3 ST.E.128 desc[UR56][R8.64], RZ ;  /* 0x000000ff0800b985 */ /* 0x0007e8000c101d38 */
[----:B------:R3:W-:Y:S02]  /*aa10*/  @!P4 ST.E.128 desc[UR56][R10.64], RZ ;  /* 0x000000ff0a00c985 */ /* 0x0007e4000c101d38 */
.L_x_201:
[----:B------:R-:W-:Y:S05]  /*aa20*/  BSYNC B0 ;  /* 0x0000000000007941 */ /* 0x000fea0003800000 */
.L_x_196:
[----:B------:R-:W-:Y:S02]  /*aa30*/  ULDC UR4, c[0x0][0xc3c] ;  /* 0x00030f0000047ab9 */ /* 0x000fe40000000800 */
[----:B-1----:R-:W-:-:S13]  /*aa40*/  ISETP.GE.AND P0, PT, R35, UR4, PT ;  /* 0x0000000423007c0c */ /* 0x002fda000bf06270 */
[----:B------:R-:W-:Y:S05]  /*aa50*/  @!P0 BRA `(.L_x_207) ;  /* 0xffffff6400288947 */ /* 0x000fea000383ffff */
[----:B------:R-:W-:Y:S05]  /*aa60*/  EXIT ;  /* 0x000000000000794d */ /* 0x000fea0003800000 */
.L_x_172:
[----:B------:R-:W-:-:S08]  /*aa70*/  NOP ;  /* 0x0000000000007918 */ /* 0x000fd00000000000 */
[----:B--2---:R-:W0:-:S00]  /*aa80*/  USETMAXREG.DEALLOC.CTAPOOL 0x20 ;  /* 0x00000020000079c8 */ /* 0x004e0000080e0500 */
[----:B0-----:R-:W-:Y:S02]  /*aa90*/  LOP3.LUT R0, R0, 0x3, RZ, 0xc0, !PT ;  /* 0x0000000300007812 */ /* 0x001fe400078ec0ff */
[----:B------:R-:W-:-:S04]  /*aaa0*/  LOP3.LUT R29, R29, 0xfffffffd, RZ, 0xc0, !PT ;  /* 0xfffffffd1d1d7812 */ /* 0x000fc800078ec0ff */
[----:B------:R-:W0:Y:S02]  /*aab0*/  SHFL.IDX PT, R0, R0, RZ, 0x1f ;  /* 0x00001fff00007589 */ /* 0x000e2400000e0000 */
[----:B0-----:R-:W-:Y:S01]  /*aac0*/  ISETP.NE.AND P0, PT, R0, RZ, PT ;  /* 0x000000ff0000720c */ /* 0x001fe20003f05270 */
[----:B------:R-:W-:-:S12]  /*aad0*/  IMAD.MOV.U32 R0, RZ, RZ, RZ ;  /* 0x000000ffff007224 */ /* 0x000fd800078e00ff */
[----:B------:R-:W-:Y:S01]  /*aae0*/  @P0 LOP3.LUT R29, R29, 0x2, RZ, 0xfc, !PT ;  /* 0x000000021d1d0812 */ /* 0x000fe200078efcff */
[----:B------:R-:W-:Y:S06]  /*aaf0*/  @!P0 BRA `(.L_x_208) ;  /* 0x00000000001c8947 */ /* 0x000fec0003800000 */
[----:B------:R-:W0:Y:S08]  /*ab00*/  S2UR UR5, SR_CgaCtaId ;  /* 0x00000000000579c3 */ /* 0x000e300000008800 */
[----:B------:R-:W-:Y:S06]  /*ab10*/  BAR.SYNC.DEFER_BLOCKING 0x5, 0x200 ;  /* 0x0148000000007b1d */ /* 0x000fec0000010000 */
[----:B------:R-:W-:-:S02]  /*ab20*/  UMOV UR4, 0x400 ;  /* 0x0000040000047882 */ /* 0x000fc40000000000 */
[----:B0-----:R-:W-:-:S09]  /*ab30*/  ULEA UR4, UR5, UR4, 0x18 ;  /* 0x0000000405047291 */ /* 0x001fd2000f8ec03f */
[----:B------:R-:W0:Y:S01]  /*ab40*/  LDS.128 R16, [UR4+0x31cd0] ;  /* 0x031cd004ff107984 */ /* 0x000e220008000c00 */
[----:B------:R-:W-:Y:S06]  /*ab50*/  BAR.ARV 0x4, 0x200 ;  /* 0x0108000000007b1d */ /* 0x000fec0000002000 */
[----:B------:R-:W-:Y:S05]  /*ab60*/  BRA `(.L_x_209) ;  /* 0x0000000800007947 */ /* 0x000fea0003800000 */
.L_x_208:
[----:B------:R-:W0:Y:S01]  /*ab70*/  S2R R2, SR_TID.X ;  /* 0x0000000000027919 */ /* 0x000e220000002100 */
[----:B------:R-:W-:Y:S01]  /*ab80*/  ULDC UR4, c[0x0][0xc3c] ;  /* 0x00030f0000047ab9 */ /* 0x000fe20000000800 */
[----:B------:R-:W1:Y:S01]  /*ab90*/  S2UR UR6, SR_CTAID.X ;  /* 0x00000000000679c3 */ /* 0x000e620000002500 */
[----:B------:R-:W-:Y:S01]  /*aba0*/  ULDC UR5, c[0x0][0xc38] ;  /* 0x00030e0000057ab9 */ /* 0x000fe20000000800 */
[----:B0-----:R-:W-:-:S04]  /*abb0*/  LOP3.LUT R5, R2, 0x1f, RZ, 0xc0, !PT ;  /* 0x0000001f02057812 */ /* 0x001fc800078ec0ff */
[----:B------:R-:W-:-:S04]  /*abc0*/  ISETP.NE.AND P0, PT, R5, 0x1f, PT ;  /* 0x0000001f0500780c */ /* 0x000fc80003f05270 */
[----:B------:R-:W-:-:S13]  /*abd0*/  ISETP.GE.OR P1, PT, R5, UR4, !P0 ;  /* 0x0000000405007c0c */ /* 0x000fda000c726670 */
[----:B------:R-:W0:Y:S02]  /*abe0*/  @!P1 LDC.64 R2, c[0x0][0xc80] ;  /* 0x00032000ff029b82 */ /* 0x000e240000000a00 */
[----:B0-----:R-:W-:-:S05]  /*abf0*/  @!P1 IMAD.WIDE.U32 R2, R5, 0x4, R2 ;  /* 0x0000000405029825 */ /* 0x001fca00078e0002 */
[----:B------:R-:W2:Y:S01]  /*ac00*/  @!P1 LDG.E R0, desc[UR56][R2.64] ;  /* 0x0000003802009981 */ /* 0x000ea2000c1e1900 */
[C---:B------:R-:W-:Y:S01]  /*ac10*/  ISETP.NE.AND P1, PT, R5.reuse, RZ, PT ;  /* 0x000000ff0500720c */ /* 0x040fe20003f25270 */
[----:B------:R-:W-:Y:S01]  /*ac20*/  UMOV UR4, URZ ;  /* 0x0000003f00047c82 */ /* 0x000fe20008000000 */
[C---:B------:R-:W-:Y:S01]  /*ac30*/  ISETP.GE.U32.AND P2, PT, R5.reuse, 0x2, PT ;  /* 0x000000020500780c */ /* 0x040fe20003f46070 */
[----:B------:R-:W-:Y:S01]  /*ac40*/  IMAD.MOV.U32 R16, RZ, RZ, RZ ;  /* 0x000000ffff107224 */ /* 0x000fe200078e00ff */
[C---:B------:R-:W-:Y:S02]  /*ac50*/  ISETP.GE.U32.AND P3, PT, R5.reuse, 0x4, PT ;  /* 0x000000040500780c */ /* 0x040fe40003f66070 */
[C---:B------:R-:W-:Y:S02]  /*ac60*/  ISETP.GE.U32.AND P4, PT, R5.reuse, 0x8, PT ;  /* 0x000000080500780c */ /* 0x040fe40003f86070 */
[----:B------:R-:W-:Y:S01]  /*ac70*/  ISETP.GE.U32.AND P5, PT, R5, 0x10, PT ;  /* 0x000000100500780c */ /* 0x000fe20003fa6070 */
[----:B--2---:R-:W0:Y:S02]  /*ac80*/  SHFL.UP PT, R4, R0, 0x1, RZ ;  /* 0x0420000000047989 */ /* 0x004e2400000e00ff */
[----:B0-----:R-:W-:-:S05]  /*ac90*/  SEL R7, R4, RZ, P1 ;  /* 0x000000ff04077207 */ /* 0x001fca0000800000 */
[----:B------:R-:W-:-:S05]  /*aca0*/  IMAD.IADD R7, R0, 0x1, R7 ;  /* 0x0000000100077824 */ /* 0x000fca00078e0207 */
[----:B------:R-:W0:Y:S02]  /*acb0*/  SHFL.UP PT, R4, R7, 0x2, RZ ;  /* 0x0440000007047989 */ /* 0x000e2400000e00ff */
        /* <DEDUP_REMOVED lines=11> */
[----:B------:R-:W0:Y:S02]  /*ad70*/  SHFL.IDX PT, R4, R7, 0x1f, 0x1f ;  /* 0x03e01f0007047f89 */ /* 0x000e2400000e0000 */
[----:B0-----:R-:W-:-:S04]  /*ad80*/  IMAD R4, R4, UR5, RZ ;  /* 0x0000000504047c24 */ /* 0x001fc8000f8e02ff */
[----:B------:R-:W-:Y:S01]  /*ad90*/  IMAD.MOV.U32 R3, RZ, RZ, R4 ;  /* 0x000000ffff037224 */ /* 0x000fe200078e0004 */
[----:B-1----:R-:W-:-:S13]  /*ada0*/  ISETP.GT.AND P6, PT, R4, UR6, PT ;  /* 0x0000000604007c0c */ /* 0x002fda000bfc4270 */
[----:B------:R-:W-:Y:S05]  /*adb0*/  @P6 BRA `(.L_x_210) ;  /* 0x00000000009c6947 */ /* 0x000fea0003800000 */
[----:B------:R-:W0:Y:S01]  /*adc0*/  LDC R6, c[0x0][0xc3c] ;  /* 0x00030f00ff067b82 */ /* 0x000e220000000800 */
[----:B------:R-:W-:Y:S01]  /*add0*/  IMAD.MOV.U32 R4, RZ, RZ, R3 ;  /* 0x000000ffff047224 */ /* 0x000fe200078e0003 */
[----:B------:R-:W-:Y:S01]  /*ade0*/  UMOV UR4, URZ ;  /* 0x0000003f00047c82 */ /* 0x000fe20008000000 */
[----:B------:R-:W-:Y:S01]  /*adf0*/  ULDC UR7, c[0x0][0xc3c] ;  /* 0x00030f0000077ab9 */ /* 0x000fe20000000800 */
[----:B------:R-:W-:-:S05]  /*ae00*/  ULDC UR5, c[0x0][0xc38] ;  /* 0x00030e0000057ab9 */ /* 0x000fca0000000800 */
.L_x_214:
[----:B------:R-:W-:Y:S01]  /*ae10*/  UIADD3 UR4, UR4, 0x1f, URZ ;  /* 0x0000001f04047890 */ /* 0x000fe2000fffe03f */
[----:B------:R-:W-:-:S05]  /*ae20*/  IMAD.U32 R19, RZ, RZ, UR7 ;  /* 0x00000007ff137e24 */ /* 0x000fca000f8e00ff */
[----:B0-----:R-:W-:-:S13]  /*ae30*/  ISETP.LE.AND P6, PT, R6, UR4, PT ;  /* 0x0000000406007c0c */ /* 0x001fda000bfc3270 */
[----:B------:R-:W-:Y:S05]  /*ae40*/  @P6 BRA `(.L_x_211) ;  /* 0x0000000400246947 */ /* 0x000fea0003800000 */
[----:B------:R-:W-:Y:S01]  /*ae50*/  VIADD R7, R5, UR4 ;  /* 0x0000000405077c36 */ /* 0x000fe20008000000 */
[----:B------:R-:W-:Y:S01]  /*ae60*/  BSSY B0, `(.L_x_212) ;  /* 0x0000007000007945 */ /* 0x000fe20003800000 */
[----:B------:R-:W-:-:S03]  /*ae70*/  IMAD.MOV.U32 R0, RZ, RZ, RZ ;  /* 0x000000ffff007224 */ /* 0x000fc600078e00ff */
[----:B------:R-:W-:-:S13]  /*ae80*/  ISETP.GE.OR P6, PT, R7, R6, !P0 ;  /* 0x000000060700720c */ /* 0x000fda00047c6670 */
[----:B------:R-:W-:Y:S05]  /*ae90*/  @P6 BRA `(.L_x_213) ;  /* 0x00000000000c6947 */ /* 0x000fea0003800000 */
[----:B------:R-:W0:Y:S02]  /*aea0*/  LDC.64 R2, c[0x0][0xc80] ;  /* 0x00032000ff027b82 */ /* 0x000e240000000a00 */
[----:B0-----:R-:W-:-:S05]  /*aeb0*/  IMAD.WIDE R2, R7, 0x4, R2 ;  /* 0x0000000407027825 */ /* 0x001fca00078e0202 */
[----:B------:R0:W5:Y:S02]  /*aec0*/  LDG.E R0, desc[UR56][R2.64] ;  /* 0x0000003802007981 */ /* 0x000164000c1e1900 */
.L_x_213:
[----:B------:R-:W-:Y:S05]  /*aed0*/  BSYNC B0 ;  /* 0x0000000000007941 */ /* 0x000fea0003800000 */
.L_x_212:
[----:B0----5:R-:W0:Y:S02]  /*aee0*/  SHFL.UP PT, R2, R0, 0x1, RZ ;  /* 0x0420000000027989 */ /* 0x021e2400000e00ff */
        /* <DEDUP_REMOVED lines=16> */
[----:B------:R-:W-:-:S05]  /*aff0*/  IMAD.IADD R4, R3, 0x1, R4 ;  /* 0x0000000103047824 */ /* 0x000fca00078e0204 */
[----:B------:R-:W-:-:S13]  /*b000*/  ISETP.GT.AND P6, PT, R4, UR6, PT ;  /* 0x0000000604007c0c */ /* 0x000fda000bfc4270 */
[----:B------:R-:W-:Y:S05]  /*b010*/  @!P6 BRA `(.L_x_214) ;  /* 0xfffffffc007ce947 */ /* 0x000fea000383ffff */
[----:B------:R-:W-:-:S07]  /*b020*/  IMAD.MOV.U32 R7, RZ, RZ, R9 ;  /* 0x000000ffff077224 */ /* 0x000fce00078e0009 */
.L_x_210:
[----:B------:R-:W-:-:S04]  /*b030*/  IMAD.IADD R9, R4, 0x1, -R3 ;  /* 0x0000000104097824 */ /* 0x000fc800078e0a03 */
[----:B------:R-:W-:-:S05]  /*b040*/  IMAD R2, R7, UR5, R9 ;  /* 0x0000000507027c24 */ /* 0x000fca000f8e0209 */
[----:B------:R-:W-:-:S13]  /*b050*/  ISETP.GT.AND P0, PT, R2, UR6, PT ;  /* 0x0000000602007c0c */ /* 0x000fda000bf04270 */
[----:B------:R-:W-:-:S04]  /*b060*/  VOTE.ANY R6, PT, !P0 ;  /* 0x0000000000067806 */ /* 0x000fc800040e0100 */
[----:B------:R-:W0:Y:S01]  /*b070*/  POPC R19, R6 ;  /* 0x0000000600137309 */ /* 0x000e220000000000 */
[----:B------:R-:W-:Y:S01]  /*b080*/  ISETP.NE.AND P0, PT, R6, RZ, PT ;  /* 0x000000ff0600720c */ /* 0x000fe20003f05270 */
[----:B0-----:R-:W0:Y:S02]  /*b090*/  SHFL.IDX PT, R0, R0, R19, 0x1f ;  /* 0x00001f1300007589 */ /* 0x001e2400000e0000 */
[----:B0-----:R-:W-:-:S04]  /*b0a0*/  IABS R4, R0 ;  /* 0x0000000000047213 */ /* 0x001fc80000000000 */
[----:B------:R-:W0:Y:S08]  /*b0b0*/  I2F.RP R8, R4 ;  /* 0x0000000400087306 */ /* 0x000e300000209400 */
[----:B0-----:R-:W0:Y:S02]  /*b0c0*/  MUFU.RCP R8, R8 ;  /* 0x0000000800087308 */ /* 0x001e240000001000 */
[----:B0-----:R-:W-:-:S06]  /*b0d0*/  VIADD R2, R8, 0xffffffe ;  /* 0x0ffffffe08027836 */ /* 0x001fcc0000000000 */
[----:B------:R0:W1:Y:S01]  /*b0e0*/  F2I.FTZ.U32.TRUNC.NTZ R3, R2 ;  /* 0x0000000200037305 */ /* 0x000062000021f000 */
[----:B------:R-:W-:Y:S05]  /*b0f0*/  @!P0 BRA `(.L_x_215) ;  /* 0x0000000000088947 */ /* 0x000fea0003800000 */
[----:B------:R-:W-:-:S06]  /*b100*/  VIADD R16, R19, 0xffffffff ;  /* 0xffffffff13107836 */ /* 0x000fcc0000000000 */
[----:B------:R2:W3:Y:S02]  /*b110*/  SHFL.IDX PT, R16, R7, R16, 0x1f ;  /* 0x00001f1007107589 */ /* 0x0004e400000e0000 */
.L_x_215:
[----:B---3--:R-:W-:Y:S01]  /*b120*/  IMAD R16, R16, UR5, R9 ;  /* 0x0000000510107c24 */ /* 0x008fe2000f8e0209 */
[----:B0-----:R-:W-:Y:S01]  /*b130*/  IABS R2, R0 ;  /* 0x0000000000027213 */ /* 0x001fe20000000000 */
[----:B-12---:R-:W-:Y:S02]  /*b140*/  IMAD.MOV R7, RZ, RZ, -R3 ;  /* 0x000000ffff077224 */ /* 0x006fe400078e0a03 */
[----:B------:R-:W-:Y:S01]  /*b150*/  VIADD R19, R19, UR4 ;  /* 0x0000000413137c36 */ /* 0x000fe20008000000 */
[----:B------:R-:W-:Y:S01]  /*b160*/  IADD3 R9, -R16, UR6, RZ ;  /* 0x0000000610097c10 */ /* 0x000fe2000fffe1ff */
[----:B------:R-:W-:Y:S02]  /*b170*/  IMAD.MOV R8, RZ, RZ, -R2 ;  /* 0x000000ffff087224 */ /* 0x000fe400078e0a02 */
[----:B------:R-:W-:Y:S01]  /*b180*/  IMAD R7, R7, R4, RZ ;  /* 0x0000000407077224 */ /* 0x000fe200078e02ff */
[----:B------:R-:W-:Y:S01]  /*b190*/  IABS R6, R9 ;  /* 0x0000000900067213 */ /* 0x000fe20000000000 */
[----:B------:R-:W-:-:S04]  /*b1a0*/  IMAD.MOV.U32 R2, RZ, RZ, RZ ;  /* 0x000000ffff027224 */ /* 0x000fc800078e00ff */
[----:B------:R-:W-:-:S04]  /*b1b0*/  IMAD.HI.U32 R2, R3, R7, R2 ;  /* 0x0000000703027227 */ /* 0x000fc800078e0002 */
[----:B------:R-:W-:Y:S02]  /*b1c0*/  IMAD.MOV.U32 R3, RZ, RZ, R6 ;  /* 0x000000ffff037224 */ /* 0x000fe400078e0006 */
[----:B------:R-:W-:Y:S02]  /*b1d0*/  IMAD.MOV.U32 R6, RZ, RZ, R8 ;  /* 0x000000ffff067224 */ /* 0x000fe400078e0008 */
[----:B------:R-:W-:-:S04]  /*b1e0*/  IMAD.HI.U32 R2, R2, R3, RZ ;  /* 0x0000000302027227 */ /* 0x000fc800078e00ff */
[----:B------:R-:W-:-:S05]  /*b1f0*/  IMAD R3, R2, R6, R3 ;  /* 0x0000000602037224 */ /* 0x000fca00078e0203 */
[----:B------:R-:W-:-:S13]  /*b200*/  ISETP.GT.U32.AND P1, PT, R4, R3, PT ;  /* 0x000000030400720c */ /* 0x000fda0003f24070 */
[----:B------:R-:W-:Y:S02]  /*b210*/  @!P1 IMAD.IADD R3, R3, 0x1, -R4 ;  /* 0x0000000103039824 */ /* 0x000fe400078e0a04 */
[----:B------:R-:W-:Y:S01]  /*b220*/  @!P1 VIADD R2, R2, 0x1 ;  /* 0x0000000102029836 */ /* 0x000fe20000000000 */
[----:B------:R-:W-:Y:S02]  /*b230*/  ISETP.NE.AND P1, PT, R0, RZ, PT ;  /* 0x000000ff0000720c */ /* 0x000fe40003f25270 */
[----:B------:R-:W-:Y:S02]  /*b240*/  ISETP.GE.U32.AND P0, PT, R3, R4, PT ;  /* 0x000000040300720c */ /* 0x000fe40003f06070 */
[----:B------:R-:W-:-:S04]  /*b250*/  LOP3.LUT R3, R9, R0, RZ, 0x3c, !PT ;  /* 0x0000000009037212 */ /* 0x000fc800078e3cff */
[----:B------:R-:W-:-:S07]  /*b260*/  ISETP.GE.AND P2, PT, R3, RZ, PT ;  /* 0x000000ff0300720c */ /* 0x000fce0003f46270 */
[----:B------:R-:W-:-:S06]  /*b270*/  @P0 VIADD R2, R2, 0x1 ;  /* 0x0000000102020836 */ /* 0x000fcc0000000000 */
[----:B------:R-:W-:Y:S01]  /*b280*/  @!P2 IMAD.MOV R2, RZ, RZ, -R2 ;  /* 0x000000ffff02a224 */ /* 0x000fe200078e0a02 */
[----:B------:R-:W-:-:S05]  /*b290*/  @!P1 LOP3.LUT R2, RZ, R0, RZ, 0x33, !PT ;  /* 0x00000000ff029212 */ /* 0x000fca00078e33ff */
[--C-:B------:R-:W-:Y:S02]  /*b2a0*/  IMAD.MOV R17, RZ, RZ, -R2.reuse ;  /* 0x000000ffff117224 */ /* 0x100fe400078e0a02 */
[----:B------:R-:W-:Y:S02]  /*b2b0*/  IMAD.MOV.U32 R18, RZ, RZ, R2 ;  /* 0x000000ffff127224 */ /* 0x000fe400078e0002 */
[----:B------:R-:W-:Y:S01]  /*b2c0*/  IMAD R17, R0, R17, R9 ;  /* 0x0000001100117224 */ /* 0x000fe200078e0209 */
[----:B------:R-:W-:Y:S06]  /*b2d0*/  BRA `(.L_x_216) ;  /* 0x00000000000c7947 */ /* 0x000fec0003800000 */
.L_x_211:
[----:B------:R-:W-:Y:S02]  /*b2e0*/  IMAD.MOV.U32 R17, RZ, RZ, RZ ;  /* 0x000000ffff117224 */ /* 0x000fe400078e00ff */
[----:B------:R-:W-:Y:S02]  /*b2f0*/  IMAD.U32 R16, RZ, RZ, UR6 ;  /* 0x00000006ff107e24 */ /* 0x000fe4000f8e00ff */
[----:B------:R-:W-:-:S07]  /*b300*/  IMAD.MOV.U32 R18, RZ, RZ, RZ ;  /* 0x000000ffff127224 */ /* 0x000fce00078e00ff */
.L_x_216:
[----:B------:R-:W-:-:S13]  /*b310*/  ISETP.NE.AND P0, PT, R5, RZ, PT ;  /* 0x000000ff0500720c */ /* 0x000fda0003f05270 */
[----:B------:R-:W0:Y:S01]  /*b320*/  @!P0 S2R R3, SR_CgaCtaId ;  /* 0x0000000000038919 */ /* 0x000e220000008800 */
[----:B------:R-:W-:-:S04]  /*b330*/  @!P0 MOV R0, 0x400 ;  /* 0x0000040000008802 */ /* 0x000fc80000000f00 */
[----:B0-----:R-:W-:-:S05]  /*b340*/  @!P0 LEA R0, R3, R0, 0x18 ;  /* 0x0000000003008211 */ /* 0x001fca00078ec0ff */
[----:B------:R1:W-:Y:S01]  /*b350*/  @!P0 STS.128 [R0+0x31cd0], R16 ;  /* 0x031cd01000008388 */ /* 0x0003e20000000c00 */
[----:B------:R-:W-:Y:S06]  /*b360*/  BAR.ARV 0x5, 0x200 ;  /* 0x0148000000007b1d */ /* 0x000fec0000002000 */
.L_x_209:
[----:B------:R2:W-:Y:S01]  /*b370*/  STL [R1+0x30], RZ ;  /* 0x000030ff01007387 */ /* 0x0005e20000100800 */
[----:B------:R-:W-:Y:S01]  /*b380*/  ULDC UR4, c[0x0][0xc3c] ;  /* 0x00030f0000047ab9 */ /* 0x000fe20000000800 */
[----:B------:R-:W-:Y:S01]  /*b390*/  IMAD.MOV.U32 R26, RZ, RZ, 0x1 ;  /* 0x00000001ff1a7424 */ /* 0x000fe200078e00ff */
[----:B0-----:R-:W-:Y:S01]  /*b3a0*/  ISETP.GE.AND P0, PT, R19, UR4, PT ;  /* 0x0000000413007c0c */ /* 0x001fe2000bf06270 */
[----:B------:R-:W-:-:S12]  /*b3b0*/  IMAD.MOV.U32 R23, RZ, RZ, RZ ;  /* 0x000000ffff177224 */ /* 0x000fd800078e00ff */
[----:B--2---:R-:W-:Y:S05]  /*b3c0*/  @P0 BRA `(.L_x_217) ;  /* 0x0000005000700947 */ /* 0x004fea0003800000 */
[----:B------:R-:W0:Y:S01]  /*b3d0*/  S2R R6, SR_TID.X ;  /* 0x0000000000067919 */ /* 0x000e220000002100 */
[----:B------:R-:W2:Y:S01]  /*b3e0*/  S2UR UR5, SR_CgaCtaId ;  /* 0x00000000000579c3 */ /* 0x000ea20000008800 */
[----:B------:R-:W-:Y:S01]  /*b3f0*/  UMOV UR4, 0x400 ;  /* 0x0000040000047882 */ /* 0x000fe20000000000 */
[----:B------:R-:W-:Y:S01]  /*b400*/  BSSY B8, `(.L_x_217) ;  /* 0x0000518000087945 */ /* 0x000fe20003800000 */
[----:B------:R3:W-:Y:S01]  /*b410*/  STL [R1+0x30], RZ ;  /* 0x000030ff01007387 */ /* 0x0007e20000100800 */
[----:B------:R-:W-:Y:S01]  /*b420*/  IMAD.MOV.U32 R26, RZ, RZ, 0x1 ;  /* 0x00000001ff1a7424 */ /* 0x000fe200078e00ff */
[----:B------:R-:W-:Y:S01]  /*b430*/  ULDC UR36, c[0x0][0xc] ;  /* 0x0000030000247ab9 */ /* 0x000fe20000000800 */
[----:B------:R-:W-:Y:S01]  /*b440*/  IMAD.MOV.U32 R23, RZ, RZ, RZ ;  /* 0x000000ffff177224 */ /* 0x000fe200078e00ff */
[----:B------:R-:W-:Y:S01]  /*b450*/  ULDC.64 UR38, c[0x0][0x198] ;  /* 0x0000660000267ab9 */ /* 0x000fe20000000a00 */
[----:B--2---:R-:W-:-:S06]  /*b460*/  ULEA UR4, UR5, UR4, 0x18 ;  /* 0x0000000405047291 */ /* 0x004fcc000f8ec03f */
[----:B------:R-:W-:Y:S01]  /*b470*/  IMAD.U32 R22, RZ, RZ, UR4 ;  /* 0x00000004ff167e24 */ /* 0x000fe2000f8e00ff */
[C---:B0-----:R-:W-:Y:S01]  /*b480*/  LOP3.LUT R5, R6.reuse, 0x7f, RZ, 0xc0, !PT ;  /* 0x0000007f06057812 */ /* 0x041fe200078ec0ff */
[----:B-1----:R-:W-:-:S04]  /*b490*/  IMAD.SHL.U32 R0, R6, 0x8, RZ ;  /* 0x0000000806007824 */ /* 0x002fc800078e00ff */
[----:B------:R-:W-:Y:S01]  /*b4a0*/  IMAD.SHL.U32 R4, R5, 0x8, RZ ;  /* 0x0000000805047824 */ /* 0x000fe200078e00ff */
[C---:B------:R-:W-:Y:S02]  /*b4b0*/  LOP3.LUT R3, R0.reuse, 0x20, RZ, 0xc0, !PT ;  /* 0x0000002000037812 */ /* 0x040fe400078ec0ff */
[----:B------:R-:W-:Y:S02]  /*b4c0*/  LOP3.LUT R2, R0, 0xd8, RZ, 0xc0, !PT ;  /* 0x000000d800027812 */ /* 0x000fe400078ec0ff */
[----:B------:R-:W-:Y:S02]  /*b4d0*/  LOP3.LUT R3, R3, 0x300, R4, 0xf8, !PT ;  /* 0x0000030003037812 */ /* 0x000fe400078ef804 */
[----:B------:R-:W-:Y:S02]  /*b4e0*/  LOP3.LUT R2, R2, 0x18, R6, 0x78, !PT ;  /* 0x0000001802027812 */ /* 0x000fe400078e7806 */
[----:B------:R-:W-:Y:S02]  /*b4f0*/  SHF.R.U32.HI R4, RZ, 0x2, R5 ;  /* 0x00000002ff047819 */ /* 0x000fe40000011605 */
[----:B------:R-:W-:Y:S01]  /*b500*/  LOP3.LUT R3, R3, R2, RZ, 0xfc, !PT ;  /* 0x0000000203037212 */ /* 0x000fe200078efcff */
[----:B------:R-:W-:Y:S01]  /*b510*/  IMAD.SHL.U32 R2, R6, 0x20, RZ ;  /* 0x0000002006027824 */ /* 0x000fe200078e00ff */
[----:B------:R-:W-:-:S03]  /*b520*/  LOP3.LUT R0, R0, 0x18, RZ, 0xc0, !PT ;  /* 0x0000001800007812 */ /* 0x000fc600078ec0ff */
[----:B------:R-:W-:Y:S01]  /*b530*/  IMAD R3, R3, 0x2, R22 ;  /* 0x0000000203037824 */ /* 0x000fe200078e0216 */
[----:B------:R-:W-:Y:S02]  /*b540*/  LOP3.LUT R4, R4, 0x60, R2, 0xf8, !PT ;  /* 0x0000006004047812 */ /* 0x000fe400078ef802 */
[C---:B------:R-:W-:Y:S02]  /*b550*/  LOP3.LUT R2, R0.reuse, 0x20, RZ, 0xfc, !PT ;  /* 0x0000002000027812 */ /* 0x040fe400078efcff */
[----:B------:R3:W-:Y:S01]  /*b560*/  STL [R1+0x4], R3 ;  /* 0x0000040301007387 */ /* 0x0007e20000100800 */
[----:B------:R-:W-:-:S07]  /*b570*/  LOP3.LUT R0, R0, 0x40, RZ, 0xfc, !PT ;  /* 0x0000004000007812 */ /* 0x000fce00078efcff */
.L_x_321:
[----:B0--3--:R-:W0:Y:S02]  /*b580*/  LDC.64 R2, c[0x0][0xc88] ;  /* 0x00032200ff027b82 */ /* 0x009e240000000a00 */
[----:B0-----:R-:W-:-:S05]  /*b590*/  IMAD.WIDE R2, R19, 0x4, R2 ;  /* 0x0000000413027825 */ /* 0x001fca00078e0202 */
[----:B--2---:R-:W2:Y:S01]  /*b5a0*/  LDG.E R9, desc[UR56][R2.64] ;  /* 0x0000003802097981 */ /* 0x004ea2000c1e1900 */
[----:B------:R-:W-:Y:S05]  /*b5b0*/  YIELD ;  /* 0x0000000000007946 */ /* 0x000fea0003800000 */
[----:B------:R-:W-:Y:S01]  /*b5c0*/  ULDC.64 UR4, c[0x0][0xa28] ;  /* 0x00028a0000047ab9 */ /* 0x000fe20000000a00 */
[----:B-1----:R-:W-:Y:S01]  /*b5d0*/  IMAD.MOV.U32 R0, RZ, RZ, RZ ;  /* 0x000000ffff007224 */ /* 0x002fe200078e00ff */
[----:B------:R-:W-:Y:S01]  /*b5e0*/  ISETP.NE.U32.AND P0, PT, RZ, UR4, PT ;  /* 0x00000004ff007c0c */ /* 0x000fe2000bf05070 */
[----:B------:R-:W-:Y:S01]  /*b5f0*/  IMAD.MOV.U32 R6, RZ, RZ, RZ ;  /* 0x000000ffff067224 */ /* 0x000fe200078e00ff */
[----:B------:R-:W-:Y:S01]  /*b600*/  ULDC.64 UR6, c[0x0][0xa18] ;  /* 0x0002860000067ab9 */ /* 0x000fe20000000a00 */
[----:B------:R-:W-:Y:S01]  /*b610*/  ULDC.64 UR8, c[0x0][0xa08] ;  /* 0x0002820000087ab9 */ /* 0x000fe20000000a00 */
[----:B------:R-:W-:-:S02]  /*b620*/  ISETP.NE.AND.EX P0, PT, RZ, UR5, PT, P0 ;  /* 0x00000005ff007c0c */ /* 0x000fc4000bf05300 */
[----:B--2---:R-:W-:Y:S01]  /*b630*/  SHF.R.S32.HI R4, RZ, 0x1f, R9 ;  /* 0x0000001fff047819 */ /* 0x004fe20000011409 */
[----:B------:R-:W-:-:S10]  /*b640*/  IMAD.SHL.U32 R24, R9, 0x4, RZ ;  /* 0x0000000409187824 */ /* 0x000fd400078e00ff */
[C---:B------:R-:W-:Y:S01]  /*b650*/  @P0 LEA R2, P1, R9.reuse, UR4, 0x2 ;  /* 0x0000000409020c11 */ /* 0x040fe2000f8210ff */
[----:B------:R-:W-:Y:S03]  /*b660*/  STL [R1+0x8], R9 ;  /* 0x0000080901007387 */ /* 0x000fe60000100800 */
[C-C-:B------:R-:W-:Y:S01]  /*b670*/  @P0 LEA.HI.X R3, R9.reuse, UR5, R4.reuse, 0x2, P1 ;  /* 0x0000000509030c11 */ /* 0x140fe200088f1404 */
[----:B------:R-:W-:Y:S01]  /*b680*/  ULDC.64 UR4, c[0x0][0xa00] ;  /* 0x0002800000047ab9 */ /* 0x000fe20000000a00 */
[----:B------:R-:W-:Y:S01]  /*b690*/  SHF.L.U64.HI R8, R9, 0x2, R4 ;  /* 0x0000000209087819 */ /* 0x000fe20000010204 */
[----:B------:R0:W-:Y:S01]  /*b6a0*/  STL [R1+0x18], R4 ;  /* 0x0000180401007387 */ /* 0x0001e20000100800 */
[----:B------:R-:W-:-:S03]  /*b6b0*/  ISETP.NE.U32.AND P1, PT, RZ, UR4, PT ;  /* 0x00000004ff007c0c */ /* 0x000fc6000bf25070 */
[----:B------:R1:W5:Y:S01]  /*b6c0*/  @P0 LDG.E R0, desc[UR56][R2.64] ;  /* 0x0000003802000981 */ /* 0x000362000c1e1900 */
[----:B------:R-:W-:Y:S01]  /*b6d0*/  ISETP.NE.AND.EX P1, PT, RZ, UR5, PT, P1 ;  /* 0x00000005ff007c0c */ /* 0x000fe2000bf25310 */
[----:B------:R-:W-:Y:S01]  /*b6e0*/  IMAD.MOV.U32 R28, RZ, RZ, RZ ;  /* 0x000000ffff1c7224 */ /* 0x000fe200078e00ff */
[----:B------:R-:W-:Y:S01]  /*b6f0*/  ISETP.NE.U32.AND P2, PT, RZ, UR6, PT ;  /* 0x00000006ff007c0c */ /* 0x000fe2000bf45070 */
[----:B------:R-:W-:Y:S01]  /*b700*/  STL [R1], R8 ;  /* 0x0000000801007387 */ /* 0x000fe20000100800 */
[----:B------:R-:W-:Y:S02]  /*b710*/  ISETP.NE.U32.AND P0, PT, RZ, UR8, PT ;  /* 0x00000008ff007c0c */ /* 0x000fe4000bf05070 */
[----:B------:R-:W-:Y:S02]  /*b720*/  ISETP.NE.AND.EX P2, PT, RZ, UR7, PT, P2 ;  /* 0x00000007ff007c0c */ /* 0x000fe4000bf45320 */
[----:B------:R-:W-:Y:S02]  /*b730*/  ISETP.NE.AND.EX P0, PT, RZ, UR9, PT, P0 ;  /* 0x00000009ff007c0c */ /* 0x000fe4000bf05300 */
[----:B-1----:R-:W-:-:S02]  /*b740*/  IADD3 R2, P3, R24, UR4, RZ ;  /* 0x0000000418027c10 */ /* 0x002fc4000ff7e0ff */
[----:B0-----:R-:W-:Y:S02]  /*b750*/  IADD3 R4, P4, R24, UR8, RZ ;  /* 0x0000000818047c10 */ /* 0x001fe4000ff9e0ff */
[C---:B------:R-:W-:Y:S01]  /*b760*/  IADD3.X R3, R8.reuse, UR5, RZ, P3, !PT ;  /* 0x0000000508037c10 */ /* 0x040fe20009ffe4ff */
[----:B------:R-:W-:Y:S01]  /*b770*/  ULDC UR4, c[0x0][0x288] ;  /* 0x0000a20000047ab9 */ /* 0x000fe20000000800 */
[----:B------:R-:W-:-:S03]  /*b780*/  IADD3.X R5, R8, UR9, RZ, P4, !PT ;  /* 0x0000000908057c10 */ /* 0x000fc6000a7fe4ff */
[----:B------:R-:W2:Y:S01]  /*b790*/  @P1 LDG.E R6, desc[UR56][R2.64] ;  /* 0x0000003802061981 */ /* 0x000ea2000c1e1900 */
[----:B------:R-:W-:Y:S01]  /*b7a0*/  IMAD.U32 R10, RZ, RZ, UR4 ;  /* 0x00000004ff0a7e24 */ /* 0x000fe2000f8e00ff */
[----:B------:R-:W-:Y:S02]  /*b7b0*/  ULDC.64 UR4, c[0x0][0x418] ;  /* 0x0001060000047ab9 */ /* 0x000fe40000000a00 */
[----:B------:R-:W5:Y:S04]  /*b7c0*/  @P0 LDG.E R28, desc[UR56][R4.64] ;  /* 0x00000038041c0981 */ /* 0x000f68000c1e1900 */
[----:B--2---:R0:W-:Y:S02]  /*b7d0*/  STL [R1+0x14], R6 ;  /* 0x0000140601007387 */ /* 0x0041e40000100800 */
[----:B0-----:R-:W-:-:S04]  /*b7e0*/  @P2 IADD3 R6, P3, R24, UR6, RZ ;  /* 0x0000000618062c10 */ /* 0x001fc8000ff7e0ff */
[----:B------:R-:W-:-:S05]  /*b7f0*/  @P2 IADD3.X R7, R8, UR7, RZ, P3, !PT ;  /* 0x0000000708072c10 */ /* 0x000fca0009ffe4ff */
[----:B------:R0:W2:Y:S01]  /*b800*/  @P2 LDG.E R10, desc[UR56][R6.64] ;  /* 0x00000038060a2981 */ /* 0x0000a2000c1e1900 */
[----:B------:R-:W-:-:S03]  /*b810*/  UISETP.NE.U32.AND UP0, UPT, UR4, URZ, UPT ;  /* 0x0000003f0400728c */ /* 0x000fc6000bf05070 */
[----:B------:R-:W-:Y:S01]  /*b820*/  ULDC UR4, c[0x0][0x424] ;  /* 0x0001090000047ab9 */ /* 0x000fe20000000800 */
[----:B------:R-:W-:-:S03]  /*b830*/  UISETP.NE.AND.EX UP0, UPT, UR5, URZ, UPT, UP0 ;  /* 0x0000003f0500728c */ /* 0x000fc6000bf05300 */
[----:B------:R-:W-:Y:S01]  /*b840*/  ULDC UR5, c[0x0][0x2f0] ;  /* 0x0000bc0000057ab9 */ /* 0x000fe20000000800 */
[----:B------:R-:W-:-:S04]  /*b850*/  USEL UR4, UR4, 0x1, UP0 ;  /* 0x0000000104047887 */ /* 0x000fc80008000000 */
[----:B------:R-:W-:-:S06]  /*b860*/  UIMAD UR4, UR4, UR5, URZ ;  /* 0x00000005040472a4 */ /* 0x000fcc000f8e023f */
[----:B0-----:R-:W-:Y:S01]  /*b870*/  IMAD.U32 R6, RZ, RZ, UR4 ;  /* 0x00000004ff067e24 */ /* 0x001fe2000f8e00ff */
[----:B--2---:R0:W-:Y:S01]  /*b880*/  STL [R1+0x2c], R10 ;  /* 0x00002c0a01007387 */ /* 0x0041e20000100800 */
[----:B----4-:R-:W-:Y:S05]  /*b890*/  @P2 BRA `(.L_x_218) ;  /* 0x0000000000142947 */ /* 0x010fea0003800000 */
[----:B------:R-:W-:Y:S05]  /*b8a0*/  @!P1 BRA `(.L_x_218) ;  /* 0x0000000000109947 */ /* 0x000fea0003800000 */
[----:B------:R-:W2:Y:S04]  /*b8b0*/  LDG.E R7, desc[UR56][R2.64] ;  /* 0x0000003802077981 */ /* 0x000ea8000c1e1900 */
[----:B------:R-:W2:Y:S02]  /*b8c0*/  LDG.E R2, desc[UR56][R2.64+0x4] ;  /* 0x0000043802027981 */ /* 0x000ea4000c1e1900 */
[----:B--2---:R-:W-:-:S05]  /*b8d0*/  IMAD.IADD R2, R2, 0x1, -R7 ;  /* 0x0000000102027824 */ /* 0x004fca00078e0a07 */
[----:B------:R1:W-:Y:S02]  /*b8e0*/  STL [R1+0x2c], R2 ;  /* 0x00002c0201007387 */ /* 0x0003e40000100800 */
.L_x_218:
[----:B------:R-:W-:Y:S01]  /*b8f0*/  ULDC.64 UR4, c[0x0][0xa20] ;  /* 0x0002880000047ab9 */ /* 0x000fe20000000a00 */
[----:B-----5:R-:W-:Y:S01]  /*b900*/  IMAD.IADD R28, R28, 0x1, R0 ;  /* 0x000000011c1c7824 */ /* 0x020fe200078e0200 */
[----:B------:R-:W-:Y:S01]  /*b910*/  ISETP.NE.U32.AND P1, PT, RZ, UR4, PT ;  /* 0x00000004ff007c0c */ /* 0x000fe2000bf25070 */
[----:B------:R-:W-:-:S03]  /*b920*/  IMAD.MOV.U32 R25, RZ, RZ, R9 ;  /* 0x000000ffff197224 */ /* 0x000fc600078e0009 */
[----:B------:R-:W-:-:S13]  /*b930*/  ISETP.NE.AND.EX P1, PT, RZ, UR5, PT, P1 ;  /* 0x00000005ff007c0c */ /* 0x000fda000bf25310 */
[----:B------:R-:W-:Y:S05]  /*b940*/  @!P1 BRA `(.L_x_219) ;  /* 0x0000000000109947 */ /* 0x000fea0003800000 */
[----:B-1----:R-:W-:-:S04]  /*b950*/  IADD3 R2, P0, R24, UR4, RZ ;  /* 0x0000000418027c10 */ /* 0x002fc8000ff1e0ff */
[----:B------:R-:W-:-:S05]  /*b960*/  IADD3.X R3, R8, UR5, RZ, P0, !PT ;  /* 0x0000000508037c10 */ /* 0x000fca00087fe4ff */
[----:B------:R1:W5:Y:S01]  /*b970*/  LDG.E R6, desc[UR56][R2.64] ;  /* 0x0000003802067981 */ /* 0x000362000c1e1900 */
[----:B------:R-:W-:Y:S05]  /*b980*/  BRA `(.L_x_220) ;  /* 0x0000000000107947 */ /* 0x000fea0003800000 */
.L_x_219:
[----:B------:R-:W-:Y:S05]  /*b990*/  @!P0 BRA `(.L_x_220) ;  /* 0x00000000000c8947 */ /* 0x000fea0003800000 */
[----:B------:R-:W2:Y:S04]  /*b9a0*/  LDG.E R6, desc[UR56][R4.64] ;  /* 0x0000003804067981 */ /* 0x000ea8000c1e1900 */
[----:B------:R-:W2:Y:S02]  /*b9b0*/  LDG.E R4, desc[UR56][R4.64+0x4] ;  /* 0x0000043804047981 */ /* 0x000ea4000c1e1900 */
[----:B--2---:R-:W-:-:S07]  /*b9c0*/  IMAD.IADD R6, R4, 0x1, -R6 ;  /* 0x0000000104067824 */ /* 0x004fce00078e0a06 */
.L_x_220:
[----:B-1---5:R-:W-:Y:S01]  /*b9d0*/  IMAD.IADD R2, R6, 0x1, -R0 ;  /* 0x0000000106027824 */ /* 0x022fe200078e0a00 */
[----:B------:R-:W-:Y:S03]  /*b9e0*/  BSSY B7, `(.L_x_221) ;  /* 0x000041b000077945 */ /* 0x000fe60003800000 */
[C---:B------:R-:W-:Y:S01]  /*b9f0*/  VIADD R0, R2.reuse, 0x8f ;  /* 0x0000008f02007836 */ /* 0x040fe20000000000 */
[----:B------:R1:W-:Y:S01]  /*ba00*/  STL [R1+0x28], R2 ;  /* 0x0000280201007387 */ /* 0x0003e20000100800 */
[----:B------:R-:W-:Y:S02]  /*ba10*/  ISETP.GT.AND P0, PT, R2, RZ, PT ;  /* 0x000000ff0200720c */ /* 0x000fe40003f04270 */
[----:B------:R-:W-:-:S05]  /*ba20*/  IMAD.HI R0, R0, 0x38e38e39, RZ ;  /* 0x38e38e3900007827 */ /* 0x000fca00078e02ff */
[----:B-1----:R-:W-:-:S04]  /*ba30*/  SHF.R.U32.HI R2, RZ, 0x1f, R0 ;  /* 0x0000001fff027819 */ /* 0x002fc80000011600 */
[----:B------:R-:W-:-:S05]  /*ba40*/  LEA.HI.SX32 R0, R0, R2, 0x1b ;  /* 0x0000000200007211 */ /* 0x000fca00078fdaff */
[----:B------:R1:W-:Y:S01]  /*ba50*/  STL [R1+0x10], R0 ;  /* 0x0000100001007387 */ /* 0x0003e20000100800 */
[----:B------:R-:W-:Y:S05]  /*ba60*/  @P0 BRA `(.L_x_222) ;  /* 0x0000000000440947 */ /* 0x000fea0003800000 */
[----:B------:R-:W2:Y:S02]  /*ba70*/  S2R R3, SR_TID.X ;  /* 0x0000000000037919 */ /* 0x000ea40000002100 */
[----:B--2---:R-:W-:-:S04]  /*ba80*/  LOP3.LUT R3, R3, 0x7f, RZ, 0xc0, !PT ;  /* 0x0000007f03037812 */ /* 0x004fc800078ec0ff */
[----:B------:R-:W-:-:S13]  /*ba90*/  ISETP.NE.AND P0, PT, R3, RZ, PT ;  /* 0x000000ff0300720c */ /* 0x000fda0003f05270 */
[----:B------:R-:W-:Y:S05]  /*baa0*/  @P0 BRA `(.L_x_223) ;  /* 0x0000004000380947 */ /* 0x000fea0003800000 */
[----:B------:R-:W2:Y:S01]  /*bab0*/  S2R R5, SR_LANEID ;  /* 0x0000000000057919 */ /* 0x000ea20000000000 */
[----:B------:R-:W-:Y:S01]  /*bac0*/  VOTEU.ANY UR4, UPT, PT ;  /* 0x0000000000047886 */ /* 0x000fe200038e0100 */
[----:B------:R-:W3:Y:S01]  /*bad0*/  LDC.64 R2, c[0x0][0xc60] ;  /* 0x00031800ff027b82 */ /* 0x000ee20000000a00 */
[----:B-1----:R-:W2:Y:S02]  /*bae0*/  FLO.U32 R0, UR4 ;  /* 0x0000000400007d00 */ /* 0x002ea400080e0000 */
[----:B--2---:R-:W-:-:S06]  /*baf0*/  ISETP.EQ.U32.AND P0, PT, R0, R5, PT ;  /* 0x000000050000720c */ /* 0x004fcc0003f02070 */
[----:B------:R-:W3:Y:S07]  /*bb00*/  POPC R5, UR4 ;  /* 0x0000000400057d09 */ /* 0x000eee0008000000 */
[----:B---3--:R-:W2:Y:S01]  /*bb10*/  @P0 ATOMG.E.ADD.STRONG.GPU PT, R3, desc[UR56][R2.64], R5 ;  /* 0x00000005020309a8 */ /* 0x008ea200081ee1f8 */
[----:B------:R-:W1:Y:S02]  /*bb20*/  S2R R4, SR_LTMASK ;  /* 0x0000000000047919 */ /* 0x000e640000003900 */
[----:B-1----:R-:W-:-:S04]  /*bb30*/  LOP3.LUT R4, R4, UR4, RZ, 0xc0, !PT ;  /* 0x0000000404047c12 */ /* 0x002fc8000f8ec0ff */
[----:B------:R-:W1:Y:S01]  /*bb40*/  POPC R7, R4 ;  /* 0x0000000400077309 */ /* 0x000e620000000000 */
[----:B--2---:R-:W1:Y:S02]  /*bb50*/  SHFL.IDX PT, R0, R3, R0, 0x1f ;  /* 0x00001f0003007589 */ /* 0x004e6400000e0000 */
[----:B-1----:R-:W-:Y:S01]  /*bb60*/  IADD3 R16, R0, UR36, R7 ;  /* 0x0000002400107c10 */ /* 0x002fe2000fffe007 */
[----:B------:R-:W-:Y:S06]  /*bb70*/  BRA `(.L_x_223) ;  /* 0x0000004000047947 */ /* 0x000fec0003800000 */
.L_x_222:
[----:B-1----:R-:W-:Y:S01]  /*bb80*/  VIADD R0, R22, 0x16a00 ;  /* 0x00016a0016007836 */ /* 0x002fe20000000000 */
[----:B------:R-:W-:Y:S04]  /*bb90*/  BSSY B6, `(.L_x_224) ;  /* 0x0000013000067945 */ /* 0x000fe80003800000 */
[----:B------:R-:W-:-:S13]  /*bba0*/  LOP3.LUT P0, RZ, R0, 0x1bf, RZ, 0xc0, !PT ;  /* 0x000001bf00ff7812 */ /* 0x000fda000780c0ff */
        /* <DEDUP_REMOVED lines=8> */
[----:B------:R-:W-:Y:S02]  /*bc30*/  IMAD.U32 R6, RZ, RZ, UR8 ;  /* 0x00000008ff067e24 */ /* 0x000fe4000f8e00ff */
[----:B------:R-:W-:-:S02]  /*bc40*/  IMAD.U32 R7, RZ, RZ, UR9 ;  /* 0x00000009ff077e24 */ /* 0x000fc4000f8e00ff */
[----:B0-----:R-:W-:Y:S02]  /*bc50*/  IMAD.U32 R10, RZ, RZ, UR4 ;  /* 0x00000004ff0a7e24 */ /* 0x001fe4000f8e00ff */
[----:B------:R-:W-:Y:S02]  /*bc60*/  IMAD.U32 R11, RZ, RZ, UR5 ;  /* 0x00000005ff0b7e24 */ /* 0x000fe4000f8e00ff */
[----:B------:R-:W-:Y:S02]  /*bc70*/  IMAD.MOV.U32 R8, RZ, RZ, 0x70 ;  /* 0x00000070ff087424 */ /* 0x000fe400078e00ff */
[----:B------:R-:W-:Y:S02]  /*bc80*/  IMAD.MOV.U32 R12, RZ, RZ, 0x1 ;  /* 0x00000001ff0c7424 */ /* 0x000fe400078e00ff */
[----:B------:R-:W-:-:S07]  /*bc90*/  IMAD.MOV.U32 R13, RZ, RZ, RZ ;  /* 0x000000ffff0d7224 */ /* 0x000fce00078e00ff */
[----:B------:R-:W-:-:S07]  /*bca0*/  LEPC R20, `(.L_x_225) ;  /* 0x000000001014794e */ /* 0x000fce0000000000 */
[----:B-1----:R-:W-:Y:S05]  /*bcb0*/  CALL.ABS.NOINC R2 ;  /* 0x0000000002007343 */ /* 0x002fea0003c00000 */
.L_x_225:
[----:B------:R-:W-:Y:S05]  /*bcc0*/  BSYNC B6 ;  /* 0x0000000000067941 */ /* 0x000fea0003800000 */
.L_x_224:
[----:B------:R-:W-:Y:S01]  /*bcd0*/  VIADD R0, R22, 0x200 ;  /* 0x0000020016007836 */ /* 0x000fe20000000000 */
[----:B------:R-:W-:Y:S04]  /*bce0*/  BSSY B6, `(.L_x_226) ;  /* 0x0000023000067945 */ /* 0x000fe80003800000 */
[----:B------:R-:W-:-:S13]  /*bcf0*/  LOP3.LUT P0, RZ, R0, 0x1bf, RZ, 0xc0, !PT ;  /* 0x000001bf00ff7812 */ /* 0x000fda000780c0ff */
        /* <DEDUP_REMOVED lines=8> */
[----:B------:R-:W-:Y:S02]  /*bd80*/  IMAD.U32 R6, RZ, RZ, UR8 ;  /* 0x00000008ff067e24 */ /* 0x000fe4000f8e00ff */
[----:B------:R-:W-:-:S02]  /*bd90*/  IMAD.U32 R7, RZ, RZ, UR9 ;  /* 0x00000009ff077e24 */ /* 0x000fc4000f8e00ff */
[----:B0-----:R-:W-:Y:S02]  /*bda0*/  IMAD.U32 R10, RZ, RZ, UR4 ;  /* 0x00000004ff0a7e24 */ /* 0x001fe4000f8e00ff */
[----:B------:R-:W-:Y:S02]  /*bdb0*/  IMAD.U32 R11, RZ, RZ, UR5 ;  /* 0x00000005ff0b7e24 */ /* 0x000fe4000f8e00ff */
[----:B------:R-:W-:Y:S02]  /*bdc0*/  IMAD.MOV.U32 R8, RZ, RZ, 0x70 ;  /* 0x00000070ff087424 */ /* 0x000fe400078e00ff */
[----:B------:R-:W-:Y:S02]  /*bdd0*/  IMAD.MOV.U32 R12, RZ, RZ, 0x1 ;  /* 0x00000001ff0c7424 */ /* 0x000fe400078e00ff */
[----:B-1----:R-:W-:-:S07]  /*bde0*/  IMAD.MOV.U32 R13, RZ, RZ, RZ ;  /* 0x000000ffff0d7224 */ /* 0x002fce00078e00ff */
[----:B------:R-:W-:-:S07]  /*bdf0*/  LEPC R20, `(.L_x_228) ;  /* 0x000000001014794e */ /* 0x000fce0000000000 */
[----:B--2---:R-:W-:Y:S05]  /*be00*/  CALL.ABS.NOINC R2 ;  /* 0x0000000002007343 */ /* 0x004fea0003c00000 */
.L_x_228:
[----:B------:R-:W-:Y:S01]  /*be10*/  MOV R2, 0x0 ;  /* 0x0000000000027802 */ /* 0x000fe20000000f00 */
        /* <DEDUP_REMOVED lines=15> */
.L_x_227:
[----:B------:R-:W-:Y:S05]  /*bf10*/  BSYNC B6 ;  /* 0x0000000000067941 */ /* 0x000fea0003800000 */
.L_x_226:
[----:B------:R-:W2:Y:S01]  /*bf20*/  LDL.LU R21, [R1] ;  /* 0x0000000001157983 */ /* 0x000ea20000300800 */
[----:B------:R-:W-:Y:S02]  /*bf30*/  ULDC.64 UR4, c[0x0][0x9f8] ;  /* 0x00027e0000047ab9 */ /* 0x000fe40000000a00 */
[----:B------:R-:W-:Y:S01]  /*bf40*/  ISETP.NE.U32.AND P0, PT, RZ, UR4, PT ;  /* 0x00000004ff007c0c */ /* 0x000fe2000bf05070 */
[----:B------:R-:W3:Y:S03]  /*bf50*/  LDL R20, [R1+0x10] ;  /* 0x0000100001147983 */ /* 0x000ee60000100800 */
[----:B------:R-:W-:-:S13]  /*bf60*/  ISETP.NE.AND.EX P0, PT, RZ, UR5, PT, P0 ;  /* 0x00000005ff007c0c */ /* 0x000fda000bf05300 */
[----:B------:R-:W-:-:S04]  /*bf70*/  @P0 IADD3 R2, P1, R24, UR4, RZ ;  /* 0x0000000418020c10 */ /* 0x000fc8000ff3e0ff */
[----:B--2---:R-:W-:Y:S01]  /*bf80*/  @P0 IADD3.X R3, R21, UR5, RZ, P1, !PT ;  /* 0x0000000515030c10 */ /* 0x004fe20008ffe4ff */
[----:B------:R-:W-:-:S04]  /*bf90*/  ULDC.64 UR4, c[0x0][0xa08] ;  /* 0x0002820000047ab9 */ /* 0x000fc80000000a00 */
[----:B------:R1:W2:Y:S01]  /*bfa0*/  @P0 LDG.E R25, desc[UR56][R2.64] ;  /* 0x0000003802190981 */ /* 0x0002a2000c1e1900 */
[----:B---3--:R-:W-:-:S05]  /*bfb0*/  VIADD R8, R20, 0xffffffff ;  /* 0xffffffff14087836 */ /* 0x008fca0000000000 */
[----:B------:R3:W-:Y:S01]  /*bfc0*/  STL [R1+0xc], R8 ;  /* 0x00000c0801007387 */ /* 0x0007e20000100800 */
[----:B-1----:R-:W1:Y:S02]  /*bfd0*/  LDC.64 R2, c[0x0][0x418] ;  /* 0x00010600ff027b82 */ /* 0x002e640000000a00 */
[----:B-1----:R-:W-:Y:S01]  /*bfe0*/  LOP3.LUT P0, RZ, R2, UR4, RZ, 0xfc, !PT ;  /* 0x0000000402ff7c12 */ /* 0x002fe2000f80fcff */
[----:B------:R-:W-:-:S03]  /*bff0*/  UMOV UR4, 0xffffffff ;  /* 0xffffffff00047882 */ /* 0x000fc60000000000 */
[----:B------:R-:W-:Y:S02]  /*c000*/  LOP3.LUT P0, RZ, R3, UR5, RZ, 0xfc, P0 ;  /* 0x0000000503ff7c12 */ /* 0x000fe4000800fcff */
[----:B--2---:R-:W-:Y:S02]  /*c010*/  SHF.R.S32.HI R7, RZ, 0x1f, R25 ;  /* 0x0000001fff077819 */ /* 0x004fe40000011419 */
[----:B------:R-:W-:-:S03]  /*c020*/  SEL R24, R25, RZ, !P0 ;  /* 0x000000ff19187207 */ /* 0x000fc60004000000 */
[----:B------:R3:W-:Y:S01]  /*c030*/  STL [R1], R7 ;  /* 0x0000000701007387 */ /* 0x0007e20000100800 */
[----:B------:R-:W-:Y:S05]  /*c040*/  BRA.DIV UR4, `(.L_x_229) ;  /* 0x0000004a04ac7947 */ /* 0x000fea000b800000 */
[----:B------:R-:W1:Y:S02]  /*c050*/  S2R R0, SR_TID.X ;  /* 0x0000000000007919 */ /* 0x000e640000002100 */
[----:B-1----:R-:W-:-:S04]  /*c060*/  SHF.R.U32.HI R0, RZ, 0x5, R0 ;  /* 0x00000005ff007819 */ /* 0x002fc80000011600 */
[----:B------:R-:W-:-:S05]  /*c070*/  LOP3.LUT R0, R0, 0x3, RZ, 0xc0, !PT ;  /* 0x0000000300007812 */ /* 0x000fca00078ec0ff */
[----:B------:R1:W2:Y:S02]  /*c080*/  SHFL.IDX PT, R14, R0, RZ, 0x1f ;  /* 0x00001fff000e7589 */ /* 0x0002a400000e0000 */
.L_x_337:
[----:B--2---:R-:W-:Y:S02]  /*c090*/  ISETP.NE.AND P0, PT, R14, RZ, PT ;  /* 0x000000ff0e00720c */ /* 0x004fe40003f05270 */
[----:B------:R-:W-:Y:S02]  /*c0a0*/  PLOP3.LUT P1, PT, PT, PT, PT, 0x8, 0x0 ;  /* 0x000000000000781c */ /* 0x000fe40003f2e170 */
[----:B------:R-:W-:-:S11]  /*c0b0*/  LOP3.LUT R29, R29, 0xfffffffe, RZ, 0xc0, !PT ;  /* 0xfffffffe1d1d7812 */ /* 0x000fd600078ec0ff */
[----:B------:R-:W-:Y:S01]  /*c0c0*/  @P1 LOP3.LUT R29, R29, 0x1, RZ, 0xfc, !PT ;  /* 0x000000011d1d1812 */ /* 0x000fe200078efcff */
[----:B------:R-:W-:Y:S06]  /*c0d0*/  @P0 BRA `(.L_x_230) ;  /* 0x00000004001c0947 */ /* 0x000fec0003800000 */
[----:B------:R-:W-:-:S03]  /*c0e0*/  UMOV UR4, 0xffffffff ;  /* 0xffffffff00047882 */ /* 0x000fc60000000000 */
[----:B------:R-:W-:Y:S05]  /*c0f0*/  BRA.DIV UR4, `(.L_x_231) ;  /* 0x0000004a04b47947 */ /* 0x000fea000b800000 */
[----:B------:R-:W-:-:S13]  /*c100*/  ELECT P6, URZ, PT ;  /* 0x00000000003f782f */ /* 0x000fda00038c0000 */
.L_x_340:
[----:B------:R-:W-:Y:S05]  /*c110*/  @!P6 BRA `(.L_x_230) ;  /* 0x00000004000ce947 */ /* 0x000fea0003800000 */
[----:B------:R-:W-:Y:S01]  /*c120*/  ISETP.NE.U32.AND P0, PT, R2, RZ, PT ;  /* 0x000000ff0200720c */ /* 0x000fe20003f05070 */
[----:B------:R-:W-:-:S03]  /*c130*/  IMAD.MOV.U32 R27, RZ, RZ, R8 ;  /* 0x000000ffff1b7224 */ /* 0x000fc600078e0008 */
[----:B------:R-:W-:-:S13]  /*c140*/  ISETP.NE.AND.EX P0, PT, R3, RZ, PT, P0 ;  /* 0x000000ff0300720c */ /* 0x000fda0003f05300 */
[----:B------:R-:W-:Y:S05]  /*c150*/  @!P0 BRA `(.L_x_232) ;  /* 0x0000000000448947 */ /* 0x000fea0003800000 */
[----:B------:R-:W2:Y:S01]  /*c160*/  LDC R6, c[0x0][0x43c] ;  /* 0x00010f00ff067b82 */ /* 0x000ea20000000800 */
[----:B------:R-:W-:Y:S01]  /*c170*/  ULDC.64 UR4, c[0x0][0x428] ;  /* 0x00010a0000047ab9 */ /* 0x000fe20000000a00 */
[----:B--2---:R-:W-:-:S13]  /*c180*/  ISETP.NE.AND P0, PT, R6, 0x1, PT ;  /* 0x000000010600780c */ /* 0x004fda0003f05270 */
[----:B------:R-:W1:Y:S02]  /*c190*/  @P0 LDC.64 R4, c[0x0][0x440] ;  /* 0x00011000ff040b82 */ /* 0x000e640000000a00 */
[----:B-1----:R-:W-:-:S04]  /*c1a0*/  @P0 IMAD.HI.U32 R0, R8, R4, RZ ;  /* 0x0000000408000227 */ /* 0x002fc800078e00ff */
        /* <DEDUP_REMOVED lines=12> */
.L_x_232:
[----:B-1----:R-:W-:Y:S01]  /*c270*/  IMAD R0, R23, 0x8, R22 ;  /* 0x0000000817007824 */ /* 0x002fe200078e0216 */
[----:B--2---:R-:W-:-:S04]  /*c280*/  SHF.L.U32 R2, R26, 0x1f, RZ ;  /* 0x0000001f1a027819 */ /* 0x004fc800000006ff */
[----:B------:R-:W1:Y:S02]  /*c290*/  SYNCS.PHASECHK.TRANS64.TRYWAIT P0, [R0+URZ+0x31c40], R2 ;  /* 0x031c4002000075a7 */ /* 0x000e64000800017f */
[----:B-1----:R-:W-:Y:S05]  /*c2a0*/  @!P0 BRA `(.L_x_233) ;  /* 0x0000004800688947 */ /* 0x002fea0003800000 */
.L_x_341:
[----:B------:R-:W2:Y:S02]  /*c2b0*/  S2R R3, SR_TID.X ;  /* 0x0000000000037919 */ /* 0x000ea40000002100 */
[----:B--2---:R-:W-:-:S04]  /*c2c0*/  LOP3.LUT R3, R3, 0x7f, RZ, 0xc0, !PT ;  /* 0x0000007f03037812 */ /* 0x004fc800078ec0ff */
[----:B------:R-:W-:-:S13]  /*c2d0*/  ISETP.NE.AND P0, PT, R3, RZ, PT ;  /* 0x000000ff0300720c */ /* 0x000fda0003f05270 */
[----:B------:R-:W-:Y:S05]  /*c2e0*/  @P0 BRA `(.L_x_234) ;  /* 0x00000000001c0947 */ /* 0x000fea0003800000 */
[----:B------:R-:W2:Y:S01]  /*c2f0*/  S2R R3, SR_TID.X ;  /* 0x0000000000037919 */ /* 0x000ea20000002100 */
[----:B-1----:R-:W-:-:S04]  /*c300*/  IMAD.MOV.U32 R2, RZ, RZ, 0x6c00 ;  /* 0x00006c00ff027424 */ /* 0x002fc800078e00ff */
[----:B------:R4:W-:Y:S01]  /*c310*/  SYNCS.ARRIVE.TRANS64 RZ, [R0+URZ+0x31c30], R2 ;  /* 0x031c300200ff79a7 */ /* 0x0009e2000800003f */
[----:B--2---:R-:W-:-:S04]  /*c320*/  LOP3.LUT R3, R3, 0x1f, RZ, 0xc0, !PT ;  /* 0x0000001f03037812 */ /* 0x004fc800078ec0ff */
[----:B------:R-:W-:-:S13]  /*c330*/  ISETP.NE.AND P0, PT, R3, RZ, PT ;  /* 0x000000ff0300720c */ /* 0x000fda0003f05270 */
[----:B----4-:R-:W-:Y:S05]  /*c340*/  @!P0 BRA `(.L_x_234) ;  /* 0x0000000000048947 */ /* 0x010fea0003800000 */
[----:B------:R-:W-:Y:S01]  /*c350*/  BPT.TRAP 0x1 ;  /* 0x000000040000795c */ /* 0x000fe20000300000 */
.L_x_234:
[----:B------:R-:W-:Y:S01]  /*c360*/  R2UR UR9, R0 ;  /* 0x00000000000972ca */ /* 0x000fe200000e0000 */
[----:B-1----:R-:W-:Y:S01]  /*c370*/  IMAD R0, R23, 0x6c00, R22 ;  /* 0x00006c0017007824 */ /* 0x002fe200078e0216 */
[----:B------:R-:W-:Y:S01]  /*c380*/  R2UR UR11, R27 ;  /* 0x000000001b0b72ca */ /* 0x000fe200000e0000 */
[----:B------:R-:W-:Y:S01]  /*c390*/  UIADD3 UR4, UP0, UR38, 0x370, URZ ;  /* 0x0000037026047890 */ /* 0x000fe2000ff1e03f */
[----:B------:R-:W-:Y:S01]  /*c3a0*/  R2UR UR5, R28 ;  /* 0x000000001c0572ca */ /* 0x000fe200000e0000 */
[----:B------:R-:W-:Y:S01]  /*c3b0*/  UMOV UR10, URZ ;  /* 0x0000003f000a7c82 */ /* 0x000fe20008000000 */
[----:B------:R-:W-:Y:S01]  /*c3c0*/  R2UR UR8, R0 ;  /* 0x00000000000872ca */ /* 0x000fe200000e0000 */
[----:B------:R-:W-:Y:S01]  /*c3d0*/  UMOV UR6, 0x0 ;  /* 0x0000000000067882 */ /* 0x000fe20000000000 */
[----:B------:R-:W-:Y:S01]  /*c3e0*/  R2UR UR12, R18 ;  /* 0x00000000120c72ca */ /* 0x000fe200000e0000 */
[----:B------:R-:W-:Y:S01]  /*c3f0*/  UMOV UR7, 0x14f00000 ;  /* 0x14f0000000077882 */ /* 0x000fe20000000000 */
[----:B-----5:R-:W-:Y:S01]  /*c400*/  R2UR UR13, R24 ;  /* 0x00000000180d72ca */ /* 0x020fe200000e0000 */
[----:B------:R-:W-:Y:S01]  /*c410*/  UMOV UR16, 0x20 ;  /* 0x0000002000107882 */ /* 0x000fe20000000000 */
[----:B------:R-:W-:Y:S01]  /*c420*/  PLOP3.LUT P0, PT, PT, PT, PT, 0x80, 0x0 ;  /* 0x000000000000781c */ /* 0x000fe20003f0f070 */
[----:B------:R-:W-:Y:S01]  /*c430*/  UIADD3 UR9, UR9, 0x31c30, URZ ;  /* 0x00031c3009097890 */ /* 0x000fe2000fffe03f */
[----:B------:R-:W-:-:S03]  /*c440*/  LOP3.LUT R29, R29, 0xfffffffe, RZ, 0xc0, !PT ;  /* 0xfffffffe1d1d7812 */ /* 0x000fc600078ec0ff */
[----:B------:R-:W-:Y:S02]  /*c450*/  UIMAD UR11, UR11, 0x90, UR5 ;  /* 0x000000900b0b78a4 */ /* 0x000fe4000f8e0205 */
[----:B------:R-:W-:Y:S02]  /*c460*/  UIADD3 UR14, UR8, 0x16a00, URZ ;  /* 0x00016a00080e7890 */ /* 0x000fe4000fffe03f */
[----:B------:R-:W-:Y:S02]  /*c470*/  UIADD3.X UR5, URZ, UR39, URZ, UP0, !UPT ;  /* 0x000000273f057290 */ /* 0x000fe400087fe43f */
[----:B------:R-:W-:Y:S02]  /*c480*/  UIADD3 UR15, UR8, 0x18e00, URZ ;  /* 0x00018e00080f7890 */ /* 0x000fe4000fffe03f */
[----:B------:R-:W-:Y:S01]  /*c490*/  UIADD3 UR17, UR8, 0x1b200, URZ ;  /* 0x0001b20008117890 */ /* 0x000fe2000fffe03f */
[----:B------:R-:W-:Y:S02]  /*c4a0*/  @P0 LOP3.LUT R29, R29, 0x1, RZ, 0xfc, !PT ;  /* 0x000000011d1d0812 */ /* 0x000fe400078efcff */
[----:B------:R-:W-:Y:S01]  /*c4b0*/  UMOV UR8, UR14 ;  /* 0x0000000e00087c82 */ /* 0x000fe20008000000 */
[----:B------:R-:W-:Y:S01]  /*c4c0*/  UMOV UR14, 0x40 ;  /* 0x00000040000e7882 */ /* 0x000fe20000000000 */
[----:B------:R1:W-:Y:S02]  /*c4d0*/  UTMALDG.4D [UR8], [UR4], desc[UR6] ;  /* 0x00000608040075b4 */ /* 0x0003e40008019000 */
[----:B-1----:R-:W-:Y:S01]  /*c4e0*/  UMOV UR8, UR15 ;  /* 0x0000000f00087c82 */ /* 0x002fe20008000000 */
[----:B------:R-:W-:-:S02]  /*c4f0*/  UMOV UR10, UR16 ;  /* 0x00000010000a7c82 */ /* 0x000fc40008000000 */
[----:B------:R1:W-:Y:S02]  /*c500*/  UTMALDG.4D [UR8], [UR4], desc[UR6] ;  /* 0x00000608040075b4 */ /* 0x0003e40008019000 */
[----:B-1----:R-:W-:Y:S01]  /*c510*/  UMOV UR8, UR17 ;  /* 0x0000001100087c82 */ /* 0x002fe20008000000 */
[----:B------:R-:W-:Y:S02]  /*c520*/  UMOV UR10, UR14 ;  /* 0x0000000e000a7c82 */ /* 0x000fe40008000000 */
[----:B------:R2:W-:Y:S02]  /*c530*/  UTMALDG.4D [UR8], [UR4], desc[UR6] ;  /* 0x00000608040075b4 */ /* 0x0005e40008019000 */
[----:B--2---:R-:W-:Y:S01]  /*c540*/  NOP ;  /* 0x0000000000007918 */ /* 0x004fe20000000000 */
.L_x_230:
[----:B------:R-:W2:Y:S04]  /*c550*/  LDL.LU R4, [R1+0x14] ;  /* 0x0000140001047983 */ /* 0x000ea80000300800 */
[----:B------:R-:W4:Y:S04]  /*c560*/  LDL.LU R6, [R1+0x8] ;  /* 0x0000080001067983 */ /* 0x000f280000300800 */
[----:B------:R-:W5:Y:S01]  /*c570*/  LDL.LU R3, [R1+0x18] ;  /* 0x0000180001037983 */ /* 0x000f620000300800 */
[----:B------:R-:W-:Y:S05]  /*c580*/  WARPSYNC.ALL ;  /* 0x0000000000007948 */ /* 0x000fea0003800000 */
[----:B------:R-:W-:Y:S01]  /*c590*/  ULDC.64 UR6, c[0x0][0xa00] ;  /* 0x0002800000067ab9 */ /* 0x000fe20000000a00 */
[----:B------:R-:W-:Y:S01]  /*c5a0*/  ULDC.64 UR4, c[0x0][0x298] ;  /* 0x0000a60000047ab9 */ /* 0x000fe20000000a00 */
[----:B------:R-:W-:Y:S01]  /*c5b0*/  BAR.SYNC.DEFER_BLOCKING 0x8, 0x200 ;  /* 0x0208000000007b1d */ /* 0x000fe20000010000 */
[----:B------:R-:W-:Y:S01]  /*c5c0*/  ISETP.NE.U32.AND P0, PT, RZ, UR6, PT ;  /* 0x00000006ff007c0c */ /* 0x000fe2000bf05070 */
[----:B-1----:R-:W-:-:S03]  /*c5d0*/  VIADD R0, R22, 0xda00 ;  /* 0x0000da0016007836 */ /* 0x002fc60000000000 */
[----:B------:R-:W-:Y:S01]  /*c5e0*/  ISETP.NE.AND.EX P0, PT, RZ, UR7, PT, P0 ;  /* 0x00000007ff007c0c */ /* 0x000fe2000bf05300 */
[----:B------:R-:W-:Y:S01]  /*c5f0*/  BSSY B6, `(.L_x_235) ;  /* 0x0000020000067945 */ /* 0x000fe20003800000 */
[----:B------:R-:W-:Y:S02]  /*c600*/  LOP3.LUT P1, RZ, R0, 0x1bf, RZ, 0xc0, !PT ;  /* 0x000001bf00ff7812 */ /* 0x000fe4000782c0ff */
[----:B--2---:R-:W-:-:S05]  /*c610*/  SHF.R.S32.HI R2, RZ, 0x1f, R4 ;  /* 0x0000001fff027819 */ /* 0x004fca0000011404 */
[----:B------:R-:W-:Y:S01]  /*c620*/  IMAD R2, R2, UR4, RZ ;  /* 0x0000000402027c24 */ /* 0x000fe2000f8e02ff */
[----:B-----5:R-:W-:-:S03]  /*c630*/  SEL R3, R3, RZ, !P0 ;  /* 0x000000ff03037207 */ /* 0x020fc60004000000 */
[----:B------:R-:W-:Y:S01]  /*c640*/  IMAD R0, R4, UR5, R2 ;  /* 0x0000000504007c24 */ /* 0x000fe2000f8e0202 */
[----:B----4-:R-:W-:Y:S01]  /*c650*/  SEL R2, R6, RZ, !P0 ;  /* 0x000000ff06027207 */ /* 0x010fe20004000000 */
[----:B------:R-:W-:-:S05]  /*c660*/  IMAD.WIDE.U32 R4, R4, UR4, RZ ;  /* 0x0000000404047c25 */ /* 0x000fca000f8e00ff */
[----:B------:R-:W-:Y:S04]  /*c670*/  STL.64 [R1+0x20], R4 ;  /* 0x0000200401007387 */ /* 0x000fe80000100a00 */
[----:B------:R1:W-:Y:S04]  /*c680*/  STL [R1+0x8], R2 ;  /* 0x0000080201007387 */ /* 0x0003e80000100800 */
[----:B------:R2:W-:Y:S01]  /*c690*/  STL [R1+0x34], R3 ;  /* 0x0000340301007387 */ /* 0x0005e20000100800 */
[----:B-1----:R-:W-:Y:S01]  /*c6a0*/  IMAD.IADD R2, R5, 0x1, R0 ;  /* 0x0000000105027824 */ /* 0x002fe200078e0200 */
[----:B------:R-:W-:-:S05]  /*c6b0*/  SHF.R.S32.HI R0, RZ, 0x1f, R18 ;  /* 0x0000001fff007819 */ /* 0x000fca0000011412 */
[----:B------:R2:W-:Y:S04]  /*c6c0*/  STL [R1+0x18], R0 ;  /* 0x0000180001007387 */ /* 0x0005e80000100800 */
[----:B------:R2:W-:Y:S01]  /*c6d0*/  STL [R1+0x14], R2 ;  /* 0x0000140201007387 */ /* 0x0005e20000100800 */
[----:B------:R-:W-:Y:S05]  /*c6e0*/  @!P1 BRA `(.L_x_236) ;  /* 0x0000000000409947 */ /* 0x000fea0003800000 */
[----:B--2---:R-:W-:Y:S01]  /*c6f0*/  MOV R2, 0x0 ;  /* 0x0000000000027802 */ /* 0x004fe20000000f00 */
[----:B------:R-:W-:Y:S01]  /*c700*/  ULDC.64 UR6, c[0x4][0xa8] ;  /* 0x01002a0000067ab9 */ /* 0x000fe20000000a00 */
[----:B------:R-:W-:Y:S01]  /*c710*/  ULDC.64 UR8, c[0x4][0xb0] ;  /* 0x01002c0000087ab9 */ /* 0x000fe20000000a00 */
[----:B------:R-:W-:Y:S01]  /*c720*/  ULDC.64 UR4, c[0x4][0x20] ;  /* 0x0100080000047ab9 */ /* 0x000fe20000000a00 */
[----:B------:R-:W-:Y:S02]  /*c730*/  IMAD.U32 R4, RZ, RZ, UR6 ;  /* 0x00000006ff047e24 */ /* 0x000fe4000f8e00ff */
[----:B------:R-:W1:Y:S01]  /*c740*/  LDC.64 R2, c[0x4][R2] ;  /* 0x0100000002027b82 */ /* 0x000e620000000a00 */
[----:B------:R-:W-:Y:S02]  /*c750*/  IMAD.U32 R5, RZ, RZ, UR7 ;  /* 0x00000007ff057e24 */ /* 0x000fe4000f8e00ff */
[----:B------:R-:W-:Y:S02]  /*c760*/  IMAD.U32 R6, RZ, RZ, UR8 ;  /* 0x00000008ff067e24 */ /* 0x000fe4000f8e00ff */
[----:B---3--:R-:W-:-:S02]  /*c770*/  IMAD.U32 R7, RZ, RZ, UR9 ;  /* 0x00000009ff077e24 */ /* 0x008fc4000f8e00ff */
[----:B0-----:R-:W-:Y:S02]  /*c780*/  IMAD.U32 R10, RZ, RZ, UR4 ;  /* 0x00000004ff0a7e24 */ /* 0x001fe4000f8e00ff */
[----:B------:R-:W-:Y:S02]  /*c790*/  IMAD.U32 R11, RZ, RZ, UR5 ;  /* 0x00000005ff0b7e24 */ /* 0x000fe4000f8e00ff */
[----:B------:R-:W-:Y:S02]  /*c7a0*/  IMAD.MOV.U32 R8, RZ, RZ, 0x70 ;  /* 0x00000070ff087424 */ /* 0x000fe400078e00ff */
[----:B------:R-:W-:Y:S02]  /*c7b0*/  IMAD.MOV.U32 R12, RZ, RZ, 0x1 ;  /* 0x00000001ff0c7424 */ /* 0x000fe400078e00ff */
[----:B------:R-:W-:-:S07]  /*c7c0*/  IMAD.MOV.U32 R13, RZ, RZ, RZ ;  /* 0x000000ffff0d7224 */ /* 0x000fce00078e00ff */
[----:B------:R-:W-:-:S07]  /*c7d0*/  LEPC R20, `(.L_x_236) ;  /* 0x000000001014794e */ /* 0x000fce0000000000 */
[----:B-1----:R-:W-:Y:S05]  /*c7e0*/  CALL.ABS.NOINC R2 ;  /* 0x0000000002007343 */ /* 0x002fea0003c00000 */
.L_x_236:
[----:B------:R-:W-:Y:S05]  /*c7f0*/  BSYNC B6 ;  /* 0x0000000000067941 */ /* 0x000fea0003800000 */
.L_x_235:
[----:B--2---:R-:W2:Y:S01]  /*c800*/  LDL.LU R0, [R1+0x14] ;  /* 0x0000140001007983 */ /* 0x004ea20000300800 */
[----:B------:R-:W1:Y:S01]  /*c810*/  LDC R9, c[0x0][0x448] ;  /* 0x00011200ff097b82 */ /* 0x000e620000000800 */
[----:B------:R-:W-:Y:S01]  /*c820*/  ULDC.64 UR4, c[0x0][0x2d8] ;  /* 0x0000b60000047ab9 */ /* 0x000fe20000000a00 */
[----:B------:R-:W-:Y:S01]  /*c830*/  ULDC.64 UR6, c[0x0][0x2c8] ;  /* 0x0000b20000067ab9 */ /* 0x000fe20000000a00 */
[----:B------:R-:W2:Y:S01]  /*c840*/  LDL.LU.64 R2, [R1+0x20] ;  /* 0x0000200001027983 */ /* 0x000ea20000300a00 */
[----:B------:R-:W-:-:S03]  /*c850*/  ULDC.64 UR8, c[0x0][0x280] ;  /* 0x0000a00000087ab9 */ /* 0x000fc60000000a00 */
[----:B------:R-:W4:Y:S04]  /*c860*/  LDL.LU R20, [R1+0x18] ;  /* 0x0000180001147983 */ /* 0x000f280000300800 */
[----:B------:R-:W4:Y:S04]  /*c870*/  LDL.LU R21, [R1+0x34] ;  /* 0x0000340001157983 */ /* 0x000f280000300800 */
[----:B------:R-:W4:Y:S01]  /*c880*/  LDL.LU R4, [R1+0x8] ;  /* 0x0000080001047983 */ /* 0x000f220000300800 */
[----:B0-----:R-:W0:Y:S01]  /*c890*/  S2R R10, SR_TID.X ;  /* 0x00000000000a7919 */ /* 0x001e220000002100 */
[----:B------:R-:W0:Y:S01]  /*c8a0*/  S2R R11, SR_TID.X ;  /* 0x00000000000b7919 */ /* 0x000e220000002100 */
[----:B-1----:R-:W-:-:S13]  /*c8b0*/  ISETP.NE.AND P0, PT, R9, 0x1, PT ;  /* 0x000000010900780c */ /* 0x002fda0003f05270 */
[----:B------:R-:W1:Y:S08]  /*c8c0*/  @P0 LDC R5, c[0x0][0x450] ;  /* 0x00011400ff050b82 */ /* 0x000e700000000800 */
[----:B---3--:R-:W3:Y:S01]  /*c8d0*/  @P0 LDC R8, c[0x0][0x44c] ;  /* 0x00011300ff080b82 */ /* 0x008ee20000000800 */
[----:B--2---:R-:W-:Y:S02]  /*c8e0*/  IMAD.MOV.U32 R3, RZ, RZ, R0 ;  /* 0x000000ffff037224 */ /* 0x004fe400078e0000 */
[----:B----4-:R-:W-:-:S02]  /*c8f0*/  IMAD R0, R20, UR4, RZ ;  /* 0x0000000414007c24 */ /* 0x010fc4000f8e02ff */
[C---:B------:R-:W-:Y:S01]  /*c900*/  IMAD.WIDE.U32 R2, R18.reuse, UR4, R2 ;  /* 0x0000000412027c25 */ /* 0x040fe2000f8e0002 */
[----:B------:R-:W2:Y:S03]  /*c910*/  S2R R20, SR_TID.X ;  /* 0x0000000000147919 */ /* 0x000ea60000002100 */
[----:B------:R-:W-:Y:S01]  /*c920*/  IMAD R0, R18, UR5, R0 ;  /* 0x0000000512007c24 */ /* 0x000fe2000f8e0200 */
[----:B------:R-:W-:-:S03]  /*c930*/  ULDC.64 UR4, c[0x0][0x2e0] ;  /* 0x0000b80000047ab9 */ /* 0x000fc60000000a00 */
[----:B------:R-:W-:Y:S02]  /*c940*/  IMAD.IADD R3, R3, 0x1, R0 ;  /* 0x0000000103037824 */ /* 0x000fe400078e0200 */
[----:B------:R-:W-:Y:S02]  /*c950*/  IMAD R0, R21, UR4, RZ ;  /* 0x0000000415007c24 */ /* 0x000fe4000f8e02ff */
[----:B------:R-:W4:Y:S01]  /*c960*/  S2R R21, SR_TID.X ;  /* 0x0000000000157919 */ /* 0x000f220000002100 */
[----:B------:R-:W-:-:S04]  /*c970*/  IMAD.WIDE.U32 R2, R4, UR4, R2 ;  /* 0x0000000404027c25 */ /* 0x000fc8000f8e0002 */
[----:B------:R-:W-:Y:S01]  /*c980*/  IMAD R0, R4, UR5, R0 ;  /* 0x0000000504007c24 */ /* 0x000fe2000f8e0200 */
[----:B------:R-:W-:Y:S01]  /*c990*/  ULDC.64 UR4, c[0x0][0x2d0] ;  /* 0x0000b40000047ab9 */ /* 0x000fe20000000a00 */
[----:B------:R-:W1:Y:S02]  /*c9a0*/  @P0 LDC R4, c[0x0][0x44c] ;  /* 0x00011300ff040b82 */ /* 0x000e640000000800 */
[----:B------:R-:W-:Y:S01]  /*c9b0*/  IMAD.IADD R3, R3, 0x1, R0 ;  /* 0x0000000103037824 */ /* 0x000fe200078e0200 */
[----:B--2---:R-:W-:-:S04]  /*c9c0*/  LOP3.LUT R20, R20, 0x7f, RZ, 0xc0, !PT ;  /* 0x0000007f14147812 */ /* 0x004fc800078ec0ff */
[----:B------:R-:W-:Y:S01]  /*c9d0*/  SHF.R.U32.HI R20, RZ, 0x2, R20 ;  /* 0x00000002ff147819 */ /* 0x000fe20000011614 */
[----:B----4-:R-:W-:Y:S02]  /*c9e0*/  IMAD.SHL.U32 R6, R21, 0x20, RZ ;  /* 0x0000002015067824 */ /* 0x010fe400078e00ff */
[----:B0-----:R-:W-:-:S03]  /*c9f0*/  IMAD.SHL.U32 R21, R10, 0x8, RZ ;  /* 0x000000080a157824 */ /* 0x001fc600078e00ff */
[----:B------:R-:W-:Y:S01]  /*ca00*/  LOP3.LUT R6, R20, 0x60, R6, 0xf8, !PT ;  /* 0x0000006014067812 */ /* 0x000fe200078ef806 */
[----:B------:R-:W-:Y:S01]  /*ca10*/  IMAD.SHL.U32 R20, R11, 0x8, RZ ;  /* 0x000000080b147824 */ /* 0x000fe200078e00ff */
[----:B------:R-:W-:-:S03]  /*ca20*/  LOP3.LUT R21, R21, 0x18, RZ, 0xc0, !PT ;  /* 0x0000001815157812 */ /* 0x000fc600078ec0ff */
[----:B------:R-:W-:Y:S01]  /*ca30*/  IMAD R6, R17, 0xc0, R6 ;  /* 0x000000c011067824 */ /* 0x000fe200078e0206 */
[C---:B------:R-:W-:Y:S02]  /*ca40*/  LOP3.LUT R10, R21.reuse, 0x40, RZ, 0xfc, !PT ;  /* 0x00000040150a7812 */ /* 0x040fe400078efcff */
[----:B------:R-:W-:Y:S01]  /*ca50*/  LOP3.LUT R20, R20, 0x18, RZ, 0xc0, !PT ;  /* 0x0000001814147812 */ /* 0x000fe200078ec0ff */
[----:B-1----:R-:W-:Y:S01]  /*ca60*/  @P0 IMAD.HI.U32 R0, R6, R4, RZ ;  /* 0x0000000406000227 */ /* 0x002fe200078e00ff */
[----:B------:R-:W-:-:S03]  /*ca70*/  LOP3.LUT R12, R21, 0x20, RZ, 0xfc, !PT ;  /* 0x00000020150c7812 */ /* 0x000fc600078efcff */
[----:B------:R-:W-:Y:S01]  /*ca80*/  IMAD.MOV.U32 R4, RZ, RZ, R6 ;  /* 0x000000ffff047224 */ /* 0x000fe200078e0006 */
[----:B------:R-:W-:-:S04]  /*ca90*/  @P0 SHF.R.U32.HI R4, RZ, R5, R0 ;  /* 0x00000005ff040219 */ /* 0x000fc80000011600 */
[----:B------:R-:W-:-:S05]  /*caa0*/  SHF.R.S32.HI R0, RZ, 0x1f, R4 ;  /* 0x0000001fff007819 */ /* 0x000fca0000011404 */
        /* <DEDUP_REMOVED lines=14> */
[----:B---3--:R-:W-:Y:S01]  /*cb90*/  @P0 IMAD.HI.U32 R8, R7, R8, RZ ;  /* 0x0000000807080227 */ /* 0x008fe200078e00ff */
[----:B------:R-:W0:Y:S03]  /*cba0*/  @P0 LDC R5, c[0x0][0x450] ;  /* 0x00011400ff050b82 */ /* 0x000e260000000800 */
[----:B------:R-:W-:Y:S01]  /*cbb0*/  IMAD.MOV.U32 R6, RZ, RZ, R7 ;  /* 0x000000ffff067224 */ /* 0x000fe200078e0007 */
[----:B0-----:R-:W-:-:S05]  /*cbc0*/  @P0 SHF.R.U32.HI R6, RZ, R5, R8 ;  /* 0x00000005ff060219 */ /* 0x001fca0000011608 */
        /* <DEDUP_REMOVED lines=8> */
[----:B------:R0:W5:Y:S01]  /*cc50*/  LDL R10, [R1+0x4] ;  /* 0x00000400010a7983 */ /* 0x0001620000100800 */
[----:B------:R-:W-:Y:S02]  /*cc60*/  SHF.R.S32.HI R6, RZ, 0x1f, R5 ;  /* 0x0000001fff067819 */ /* 0x000fe40000011405 */
[----:B------:R-:W-:Y:S01]  /*cc70*/  IMAD.IADD R3, R3, 0x1, R7 ;  /* 0x0000000103037824 */ /* 0x000fe200078e0207 */
[----:B------:R-:W-:Y:S02]  /*cc80*/  ISETP.GE.AND P2, PT, R20, UR4, PT ;  /* 0x0000000414007c0c */ /* 0x000fe4000bf46270 */
[----:B------:R-:W-:Y:S01]  /*cc90*/  IMAD R6, R6, UR6, RZ ;  /* 0x0000000606067c24 */ /* 0x000fe2000f8e02ff */
[----:B------:R-:W-:Y:S01]  /*cca0*/  ISETP.GE.AND P1, PT, R12, UR4, PT ;  /* 0x000000040c007c0c */ /* 0x000fe2000bf26270 */
[----:B------:R-:W-:-:S04]  /*ccb0*/  IMAD.WIDE.U32 R2, R5, UR6, R2 ;  /* 0x0000000605027c25 */ /* 0x000fc8000f8e0002 */
[----:B------:R-:W-:Y:S01]  /*ccc0*/  IMAD R6, R5, UR7, R6 ;  /* 0x0000000705067c24 */ /* 0x000fe2000f8e0206 */
[----:B------:R-:W-:-:S03]  /*ccd0*/  LEA R7, P3, R2, UR8, 0x1 ;  /* 0x0000000802077c11 */ /* 0x000fc6000f8608ff */
[----:B------:R-:W-:Y:S01]  /*cce0*/  IMAD.IADD R6, R3, 0x1, R6 ;  /* 0x0000000103067824 */ /* 0x000fe200078e0206 */
[----:B------:R-:W-:Y:S01]  /*ccf0*/  UMOV UR4, 0xffffffff ;  /* 0xffffffff00047882 */ /* 0x000fe20000000000 */
[----:B------:R-:W-:-:S03]  /*cd00*/  LOP3.LUT R21, R11, 0x7f, RZ, 0xc0, !PT ;  /* 0x0000007f0b157812 */ /* 0x000fc600078ec0ff */
[----:B------:R-:W-:Y:S02]  /*cd10*/  LEA.HI.X R6, R2, UR9, R6, 0x1, P3 ;  /* 0x0000000902067c11 */ /* 0x000fe400098f0c06 */
[----:B------:R-:W-:Y:S01]  /*cd20*/  SHF.R.U32.HI R21, RZ, 0x2, R21 ;  /* 0x00000002ff157819 */ /* 0x000fe20000011615 */
[----:B0-----:R-:W-:Y:S06]  /*cd30*/  BRA.DIV UR4, `(.L_x_237) ;  /* 0x0000003e04d87947 */ /* 0x001fec000b800000 */
[----:B------:R-:W2:Y:S01]  /*cd40*/  LDL.LU R3, [R1+0x2c] ;  /* 0x00002c0001037983 */ /* 0x000ea20000300800 */
[----:B------:R-:W-:-:S03]  /*cd50*/  IMAD R17, R17, 0xc0, R21 ;  /* 0x000000c011117824 */ /* 0x000fc600078e0215 */
[----:B------:R-:W-:Y:S01]  /*cd60*/  SHFL.IDX PT, R2, R4, RZ, 0x1c1f ;  /* 0x001c1fff04027589 */ /* 0x000fe200000e0000 */
[----:B--2---:R-:W-:-:S03]  /*cd70*/  IMAD R5, R3, R9, RZ ;  /* 0x0000000903057224 */ /* 0x004fc600078e02ff */
[----:B------:R-:W0:Y:S02]  /*cd80*/  SHFL.IDX PT, R3, R0, RZ, 0x1c1f ;  /* 0x001c1fff00037589 */ /* 0x000e2400000e0000 */
[----:B------:R-:W-:-:S13]  /*cd90*/  ISETP.GE.AND P4, PT, R17, R5, PT ;  /* 0x000000051100720c */ /* 0x000fda0003f86270 */
[----:B0-----:R-:W-:-:S05]  /*cda0*/  @!P4 LEA R3, P3, R20, R3, 0x1 ;  /* 0x000000031403c211 */ /* 0x001fca00078608ff */
[----:B------:R-:W-:-:S05]  /*cdb0*/  @!P4 IMAD.X R2, RZ, RZ, R2, P3 ;  /* 0x000000ffff02c224 */ /* 0x000fca00018e0602 */
[----:B------:R-:W-:-:S04]  /*cdc0*/  @!P4 LOP3.LUT R3, R3, R2, RZ, 0x3c, !PT ;  /* 0x000000020303c212 */ /* 0x000fc800078e3cff */
[----:B------:R-:W-:-:S04]  /*cdd0*/  @!P4 LOP3.LUT R2, R3, R2, RZ, 0x3c, !PT ;  /* 0x000000020302c212 */ /* 0x000fc800078e3cff */
[----:B------:R-:W-:-:S05]  /*cde0*/  @!P4 LOP3.LUT R3, R3, R2, RZ, 0x3c, !PT ;  /* 0x000000020303c212 */ /* 0x000fca00078e3cff */
[----:B------:R-:W-:Y:S01]  /*cdf0*/  @!PT LDS RZ, [RZ] ;  /* 0x00000000fffff984 */ /* 0x000fe20000000800 */
[----:B-----5:R-:W-:Y:S04]  /*ce00*/  @!P4 LDGSTS.E.BYPASS.LTC128B.128 [R10+0xda00], desc[UR56][R2.64], !P2 ;  /* 0x0da00000020acfae */ /* 0x020fe8000d101d78 */
        /* <DEDUP_REMOVED lines=44> */
[----:B------:R-:W-:Y:S04]  /*d0d0*/  @!P3 LDGSTS.E.BYPASS.LTC128B.128 [R10+0xfa00], desc[UR56][R2.64], !P2 ;  /* 0x0fa00000020abfae */ /* 0x000fe8000d101d78 */
[----:B------:R-:W-:Y:S04]  /*d0e0*/  @!P3 LDGSTS.E.BYPASS.LTC128B.128 [R10+0x12a00], desc[UR56][R2.64+0x40], !P1 ;  /* 0x12a00040020abfae */ /* 0x000fe8000c901d78 */
[----:B------:R0:W-:Y:S04]  /*d0f0*/  @!P3 LDGSTS.E.BYPASS.LTC128B.128 [R10+0x15a00], desc[UR56][R2.64+0x80], !P0 ;  /* 0x15a00080020abfae */ /* 0x0001e8000c101d78 */
[----:B0-----:R0:W1:Y:S02]  /*d100*/  SHFL.IDX PT, R2, R7, 0x1, 0x1c1f ;  /* 0x003c1f0007027f89 */ /* 0x00106400000e0000 */
.L_x_354:
[----:B------:R-:W-:Y:S02]  /*d110*/  VIADD R17, R17, 0xa0 ;  /* 0x000000a011117836 */ /* 0x000fe40000000000 */
[----:B------:R-:W-:-:S03]  /*d120*/  VIADD R0, R22, 0x31c00 ;  /* 0x00031c0016007836 */ /* 0x000fc60000000000 */
[----:B------:R-:W-:-:S13]  /*d130*/  ISETP.GE.AND P3, PT, R17, R5, PT ;  /* 0x000000051100720c */ /* 0x000fda0003f66270 */
[----:B-1----:R-:W-:-:S05]  /*d140*/  @!P3 LEA R2, P4, R20, R2, 0x1 ;  /* 0x000000021402b211 */ /* 0x002fca00078808ff */
[----:B------:R-:W-:-:S05]  /*d150*/  @!P3 IMAD.X R3, RZ, RZ, R6, P4 ;  /* 0x000000ffff03b224 */ /* 0x000fca00020e0606 */
[----:B------:R-:W-:Y:S01]  /*d160*/  @!PT LDS RZ, [RZ] ;  /* 0x00000000fffff984 */ /* 0x000fe20000000800 */
[----:B------:R-:W-:Y:S01]  /*d170*/  @!PT LDS RZ, [RZ] ;  /* 0x00000000fffff984 */ /* 0x000fe20000000800 */
[----:B------:R-:W-:Y:S01]  /*d180*/  @!PT LDS RZ, [RZ] ;  /* 0x00000000fffff984 */ /* 0x000fe20000000800 */
[----:B------:R1:W-:Y:S04]  /*d190*/  @!P3 LDGSTS.E.BYPASS.LTC128B.128 [R10+0x10200], desc[UR56][R2.64], !P2 ;  /* 0x10200000020abfae */ /* 0x0003e8000d101d78 */
[----:B------:R1:W-:Y:S04]  /*d1a0*/  @!P3 LDGSTS.E.BYPASS.LTC128B.128 [R10+0x13200], desc[UR56][R2.64+0x40], !P1 ;  /* 0x13200040020abfae */ /* 0x0003e8000c901d78 */
[----:B------:R1:W-:Y:S01]  /*d1b0*/  @!P3 LDGSTS.E.BYPASS.LTC128B.128 [R10+0x16200], desc[UR56][R2.64+0x80], !P0 ;  /* 0x16200080020abfae */ /* 0x0003e2000c101d78 */
[----:B------:R-:W-:Y:S01]  /*d1c0*/  PLOP3.LUT P0, PT, PT, PT, PT, 0x80, 0x0 ;  /* 0x000000000000781c */ /* 0x000fe20003f0f070 */
[----:B------:R-:W-:-:S12]  /*d1d0*/  NOP ;  /* 0x0000000000007918 */ /* 0x000fd80000000000 */
.L_x_238:
[----:B------:R-:W-:Y:S02]  /*d1e0*/  PLOP3.LUT P1, PT, P1, P0, PT, 0xa2, 0x0 ;  /* 0x000000000000781c */ /* 0x000fe40000f21472 */
[----:B------:R-:W-:-:S08]  /*d1f0*/  @P0 R2UR P1, UR4, R22 ;  /* 0x00000000160402ca */ /* 0x000fd00000020000 */
[----:B------:R-:W-:-:S05]  /*d200*/  @P0 PLOP3.LUT P0, PT, P1, PT, PT, 0x80, 0x0 ;  /* 0x000000000000081c */ /* 0x000fca0000f0f070 */
[----:B------:R-:W-:Y:S01]  /*d210*/  @!P1 SYNCS.ARRIVE.TRANS64.RED.A0T1 RZ, [UR4+0x31c00], RZ ;  /* 0x031c00ffffff99a7 */ /* 0x000fe20008200404 */
[----:B------:R-:W-:Y:S07]  /*d220*/  @!P1 ARRIVES.LDGSTSBAR.64.TRANSCNT [UR4+0x31c00] ;  /* 0x031c0000ff0099b0 */ /* 0x000fee0008000a84 */
[----:B------:R-:W-:Y:S05]  /*d230*/  @P0 BRA.U.ANY `(.L_x_238) ;  /* 0xfffffffd00e80947 */ /* 0x000fea000393ffff */
[----:B-1----:R-:W2:Y:S02]  /*d240*/  LDL.LU R3, [R1+0x30] ;  /* 0x0000300001037983 */ /* 0x002ea40000300800 */
[----:B--2---:R-:W-:-:S05]  /*d250*/  VIADD R3, R3, 0x1 ;  /* 0x0000000103037836 */ /* 0x004fca0000000000 */
[----:B------:R-:W-:Y:S01]  /*d260*/  LEA.HI R2, R3, R3, RZ, 0x1 ;  /* 0x0000000303027211 */ /* 0x000fe200078f08ff */
[----:B------:R1:W-:Y:S03]  /*d270*/  STL [R1+0x30], R3 ;  /* 0x0000300301007387 */ /* 0x0003e60000100800 */
[----:B------:R-:W-:-:S05]  /*d280*/  LOP3.LUT R2, R2, 0xfffffffe, RZ, 0xc0, !PT ;  /* 0xfffffffe02027812 */ /* 0x000fca00078ec0ff */
[----:B------:R-:W-:-:S05]  /*d290*/  IMAD.IADD R2, R3, 0x1, -R2 ;  /* 0x0000000103027824 */ /* 0x000fca00078e0a02 */
[----:B-1----:R-:W-:Y:S01]  /*d2a0*/  SHF.L.U32 R3, R2, 0x1f, RZ ;  /* 0x0000001f02037819 */ /* 0x002fe200000006ff */
[----:B------:R-:W-:Y:S01]  /*d2b0*/  NOP ;  /* 0x0000000000007918 */ /* 0x000fe20000000000 */
[----:B------:R-:W2:Y:S01]  /*d2c0*/  LDL.LU R4, [R1+0x28] ;  /* 0x0000280001047983 */ /* 0x000ea20000300800 */
[----:B------:R1:W-:Y:S01]  /*d2d0*/  SYNCS.ARRIVE.TRANS64.A1T0 RZ, [R22+URZ+0x31c00], RZ ;  /* 0x031c00ff16ff79a7 */ /* 0x0003e2000810003f */
[----:B------:R-:W-:Y:S01]  /*d2e0*/  BSSY B0, `(.L_x_239) ;  /* 0x0000004000007945 */ /* 0x000fe20003800000 */
[----:B------:R-:W3:Y:S01]  /*d2f0*/  SYNCS.PHASECHK.TRANS64.TRYWAIT P0, [R22+URZ+0x31c20], R3 ;  /* 0x031c2003160075a7 */ /* 0x000ee2000800017f */
[----:B--2---:R-:W-:Y:S02]  /*d300*/  ISETP.GE.AND P1, PT, R4, 0x91, PT ;  /* 0x000000910400780c */ /* 0x004fe40003f26270 */
[----:B-1-3--:R-:W-:Y:S11]  /*d310*/  @!P0 BRA `(.L_x_240) ;  /* 0x0000004000708947 */ /* 0x00aff60003800000 */
.L_x_355:
[----:B------:R-:W-:Y:S05]  /*d320*/  BSYNC B0 ;  /* 0x0000000000007941 */ /* 0x000fea0003800000 */
.L_x_239:
[----:B------:R-:W-:Y:S04]  /*d330*/  BSSY B0, `(.L_x_241) ;  /* 0x0000227000007945 */ /* 0x000fe80003800000 */
[----:B------:R-:W-:Y:S05]  /*d340*/  @!P1 BRA `(.L_x_242) ;  /* 0x0000002000949947 */ /* 0x000fea0003800000 */
[----:B------:R-:W0:Y:S01]  /*d350*/  LDL R4, [R1+0x10] ;  /* 0x0000100001047983 */ /* 0x000e220000100800 */
[----:B------:R-:W-:Y:S01]  /*d360*/  IMAD.MOV.U32 R2, RZ, RZ, 0x1 ;  /* 0x00000001ff027424 */ /* 0x000fe200078e00ff */
[----:B------:R-:W-:Y:S01]  /*d370*/  BSSY B2, `(.L_x_243) ;  /* 0x00000bc000027945 */ /* 0x000fe20003800000 */
[----:B0-----:R-:W-:Y:S02]  /*d380*/  IMAD.MOV R7, RZ, RZ, -R4 ;  /* 0x000000ffff077224 */ /* 0x001fe400078e0a04 */
[----:B------:R-:W-:-:S03]  /*d390*/  VIADD R6, R4, 0xfffffffe ;  /* 0xfffffffe04067836 */ /* 0x000fc60000000000 */
[----:B------:R-:W-:-:S05]  /*d3a0*/  VIADDMNMX R7, R7, R2, 0xffffffff, !PT ;  /* 0xffffffff07077446 */ /* 0x000fca0007800102 */
[----:B------:R-:W-:-:S05]  /*d3b0*/  IMAD.IADD R2, R4, 0x1, R7 ;  /* 0x0000000104027824 */ /* 0x000fca00078e0207 */
[----:B------:R-:W-:-:S04]  /*d3c0*/  LOP3.LUT R2, R2, 0x1, RZ, 0xc0, !PT ;  /* 0x0000000102027812 */ /* 0x000fc800078ec0ff */
[----:B------:R-:W-:-:S13]  /*d3d0*/  ISETP.NE.U32.AND P0, PT, R2, 0x1, PT ;  /* 0x000000010200780c */ /* 0x000fda0003f05070 */
        /* <DEDUP_REMOVED lines=9> */
[----:B------:R-:W-:Y:S01]  /*d470*/  ULDC.64 UR4, c[0x0][0x418] ;  /* 0x0001060000047ab9 */ /* 0x000fe20000000a00 */
[----:B------:R-:W-:Y:S01]  /*d480*/  IMAD.MOV.U32 R5, RZ, RZ, R24 ;  /* 0x000000ffff057224 */ /* 0x000fe200078e0018 */
[----:B------:R-:W-:-:S04]  /*d490*/  ISETP.NE.U32.AND P0, PT, RZ, UR4, PT ;  /* 0x00000004ff007c0c */ /* 0x000fc8000bf05070 */
[----:B------:R-:W-:-:S13]  /*d4a0*/  ISETP.NE.AND.EX P0, PT, RZ, UR5, PT, P0 ;  /* 0x00000005ff007c0c */ /* 0x000fda000bf05300 */
[----:B------:R-:W-:Y:S05]  /*d4b0*/  @!P0 BRA `(.L_x_247) ;  /* 0x0000000000488947 */ /* 0x000fea0003800000 */
[----:B------:R-:W2:Y:S01]  /*d4c0*/  LDL R10, [R1] ;  /* 0x00000000010a7983 */ /* 0x000ea20000100800 */
[----:B------:R-:W0:Y:S01]  /*d4d0*/  LDC R5, c[0x0][0x43c] ;  /* 0x00010f00ff057b82 */ /* 0x000e220000000800 */
[----:B------:R-:W-:Y:S01]  /*d4e0*/  ULDC.64 UR6, c[0x0][0x428] ;  /* 0x00010a0000067ab9 */ /* 0x000fe20000000a00 */
[----:B0-----:R-:W-:-:S13]  /*d4f0*/  ISETP.NE.AND P0, PT, R5, 0x1, PT ;  /* 0x000000010500780c */ /* 0x001fda0003f05270 */
[----:B-1----:R-:W0:Y:S02]  /*d500*/  @P0 LDC.64 R2, c[0x0][0x440] ;  /* 0x00011000ff020b82 */ /* 0x002e240000000a00 */
[----:B0-----:R-:W-:-:S04]  /*d510*/  @P0 IMAD.HI.U32 R4, R6, R2, RZ ;  /* 0x0000000206040227 */ /* 0x001fc800078e00ff */
[----:B------:R-:W-:Y:S01]  /*d520*/  IMAD.MOV.U32 R2, RZ, RZ, R6 ;  /* 0x000000ffff027224 */ /* 0x000fe200078e0006 */
[----:B------:R-:W-:-:S05]  /*d530*/  @P0 SHF.R.U32.HI R2, RZ, R3, R4 ;  /* 0x00000003ff020219 */ /* 0x000fca0000011604 */
[----:B------:R-:W-:-:S04]  /*d540*/  IMAD.MOV R3, RZ, RZ, -R2 ;  /* 0x000000ffff037224 */ /* 0x000fc800078e0a02 */
[----:B------:R-:W-:Y:S01]  /*d550*/  IMAD R6, R5, R3, R6 ;  /* 0x0000000305067224 */ /* 0x000fe200078e0206 */
[----:B------:R-:W-:-:S03]  /*d560*/  SHF.R.S32.HI R3, RZ, 0x1f, R2 ;  /* 0x0000001fff037819 */ /* 0x000fc60000011402 */
[----:B------:R-:W-:-:S04]  /*d570*/  IMAD.WIDE.U32 R2, R25, UR6, R2 ;  /* 0x0000000619027c25 */ /* 0x000fc8000f8e0002 */
[----:B--2---:R-:W-:-:S04]  /*d580*/  IMAD R4, R10, UR6, RZ ;  /* 0x000000060a047c24 */ /* 0x004fc8000f8e02ff */
[----:B------:R-:W-:-:S04]  /*d590*/  IMAD R4, R25, UR7, R4 ;  /* 0x0000000719047c24 */ /* 0x000fc8000f8e0204 */
[----:B------:R-:W-:Y:S01]  /*d5a0*/  IMAD.IADD R3, R4, 0x1, R3 ;  /* 0x0000000104037824 */ /* 0x000fe200078e0203 */
[----:B------:R-:W-:-:S04]  /*d5b0*/  LEA R4, P0, R2, UR4, 0x2 ;  /* 0x0000000402047c11 */ /* 0x000fc8000f8010ff */
[----:B------:R-:W-:-:S06]  /*d5c0*/  LEA.HI.X R5, R2, UR5, R3, 0x2, P0 ;  /* 0x0000000502057c11 */ /* 0x000fcc00080f1403 */
[----:B------:R0:W5:Y:S03]  /*d5d0*/  LDG.E R5, desc[UR56][R4.64] ;  /* 0x0000003804057981 */ /* 0x000166000c1e1900 */
.L_x_247:
[----:B-1----:R-:W-:Y:S01]  /*d5e0*/  IMAD R3, R8, 0x8, R22 ;  /* 0x0000000808037824 */ /* 0x002fe200078e0216 */
[----:B------:R-:W-:Y:S01]  /*d5f0*/  SHF.L.U32 R2, R9, 0x1f, RZ ;  /* 0x0000001f09027819 */ /* 0x000fe200000006ff */
[----:B------:R-:W-:Y:S03]  /*d600*/  BSSY B3, `(.L_x_248) ;  /* 0x0000003000037945 */ /* 0x000fe60003800000 */
[----:B------:R-:W1:Y:S02]  /*d610*/  SYNCS.PHASECHK.TRANS64.TRYWAIT P0, [R3+URZ+0x31c40], R2 ;  /* 0x031c4002030075a7 */ /* 0x000e64000800017f */
[----:B-1----:R-:W-:Y:S05]  /*d620*/  @!P0 BRA `(.L_x_249) ;  /* 0x0000003c00c08947 */ /* 0x002fea0003800000 */
.L_x_356:
[----:B------:R-:W-:Y:S05]  /*d630*/  BSYNC B3 ;  /* 0x0000000000037941 */ /* 0x000fea0003800000 */
.L_x_248:
        /* <DEDUP_REMOVED lines=12> */
.L_x_251:
[----:B------:R-:W-:Y:S05]  /*d700*/  BSYNC B3 ;  /* 0x0000000000037941 */ /* 0x000fea0003800000 */
.L_x_250:
[----:B------:R-:W-:Y:S01]  /*d710*/  IMAD.MOV.U32 R11, RZ, RZ, RZ ;  /* 0x000000ffff0b7224 */ /* 0x000fe200078e00ff */
[----:B------:R-:W-:Y:S01]  /*d720*/  UIADD3 UR4, UP0, UR38, 0x370, URZ ;  /* 0x0000037026047890 */ /* 0x000fe2000ff1e03f */
[----:B------:R-:W-:Y:S01]  /*d730*/  IMAD R4, R8, 0x6c00, R22 ;  /* 0x00006c0008047824 */ /* 0x000fe200078e0216 */
[----:B------:R-:W-:Y:S01]  /*d740*/  PLOP3.LUT P0, PT, PT, PT, PT, 0x80, 0x0 ;  /* 0x000000000000781c */ /* 0x000fe20003f0f070 */
[----:B-1----:R-:W-:Y:S01]  /*d750*/  VIADD R3, R3, 0x31c30 ;  /* 0x00031c3003037836 */ /* 0x002fe20000000000 */
[----:B------:R-:W-:Y:S01]  /*d760*/  R2UR UR10, R11 ;  /* 0x000000000b0a72ca */ /* 0x000fe200000e0000 */
[----:B------:R-:W-:Y:S01]  /*d770*/  IMAD R2, R6, 0x90, R28 ;  /* 0x0000009006027824 */ /* 0x000fe200078e021c */
[----:B------:R-:W-:Y:S01]  /*d780*/  UIADD3.X UR5, URZ, UR39, URZ, UP0, !UPT ;  /* 0x000000273f057290 */ /* 0x000fe200087fe43f */
[----:B------:R-:W-:Y:S01]  /*d790*/  VIADD R10, R4, 0x16a00 ;  /* 0x00016a00040a7836 */ /* 0x000fe20000000000 */
[----:B------:R-:W-:Y:S01]  /*d7a0*/  UMOV UR6, 0x0 ;  /* 0x0000000000067882 */ /* 0x000fe20000000000 */
[----:B------:R-:W-:-:S10]  /*d7b0*/  UMOV UR7, 0x14f00000 ;  /* 0x14f0000000077882 */ /* 0x000fd40000000000 */
.L_x_252:
        /* <DEDUP_REMOVED lines=16> */
.L_x_253:
        /* <DEDUP_REMOVED lines=16> */
.L_x_254:
        /* <DEDUP_REMOVED lines=15> */
.L_x_357:
[----:B------:R-:W-:Y:S05]  /*dab0*/  BSYNC B3 ;  /* 0x0000000000037941 */ /* 0x000fea0003800000 */
.L_x_255:
[----:B------:R-:W-:Y:S01]  /*dac0*/  BSSY B3, `(.L_x_257) ;  /* 0x000000c000037945 */ /* 0x000fe20003800000 */
[----:B------:R-:W-:Y:S02]  /*dad0*/  IMAD.MOV.U32 R12, RZ, RZ, 0x0 ;  /* 0x00000000ff0c7424 */ /* 0x000fe400078e00ff */
[----:B------:R-:W-:Y:S01]  /*dae0*/  IMAD.MOV.U32 R13, RZ, RZ, 0x14f00000 ;  /* 0x14f00000ff0d7424 */ /* 0x000fe200078e00ff */
[----:B------:R-:W-:Y:S06]  /*daf0*/  @P1 BRA `(.L_x_258) ;  /* 0x0000000000201947 */ /* 0x000fec0003800000 */
[----:B------:R-:W1:Y:S01]  /*db00*/  S2R R4, SR_TID.X ;  /* 0x0000000000047919 */ /* 0x000e620000002100 */
[----:B0-----:R-:W-:Y:S02]  /*db10*/  IMAD R2, R23, 0x8, R22 ;  /* 0x0000000817027824 */ /* 0x001fe400078e0216 */
[----:B------:R-:W-:-:S04]  /*db20*/  IMAD.MOV.U32 R3, RZ, RZ, 0x6c00 ;  /* 0x00006c00ff037424 */ /* 0x000fc800078e00ff */
[----:B------:R2:W-:Y:S01]  /*db30*/  SYNCS.ARRIVE.TRANS64 RZ, [R2+URZ+0x31c50], R3 ;  /* 0x031c500302ff79a7 */ /* 0x0005e2000800003f */
[----:B-1----:R-:W-:-:S04]  /*db40*/  LOP3.LUT R4, R4, 0x1f, RZ, 0xc0, !PT ;  /* 0x0000001f04047812 */ /* 0x002fc800078ec0ff */
[----:B------:R-:W-:-:S13]  /*db50*/  ISETP.NE.AND P0, PT, R4, RZ, PT ;  /* 0x000000ff0400720c */ /* 0x000fda0003f05270 */
[----:B--2---:R-:W-:Y:S05]  /*db60*/  @!P0 BRA `(.L_x_258) ;  /* 0x0000000000048947 */ /* 0x004fea0003800000 */
[----:B------:R-:W-:Y:S01]  /*db70*/  BPT.TRAP 0x1 ;  /* 0x000000040000795c */ /* 0x000fe20000300000 */
.L_x_258:
[----:B------:R-:W-:Y:S05]  /*db80*/  BSYNC B3 ;  /* 0x0000000000037941 */ /* 0x000fea0003800000 */
.L_x_257:
[----:B------:R-:W-:Y:S01]  /*db90*/  R2UR UR10, R11 ;  /* 0x000000000b0a72ca */ /* 0x000fe200000e0000 */
[C-C-:B0-----:R-:W-:Y:S01]  /*dba0*/  IMAD R2, R23.reuse, 0x8, R22.reuse ;  /* 0x0000000817027824 */ /* 0x141fe200078e0216 */
[----:B------:R-:W-:Y:S01]  /*dbb0*/  R2UR UR6, R12 ;  /* 0x000000000c0672ca */ /* 0x000fe200000e0000 */
[----:B------:R-:W-:Y:S01]  /*dbc0*/  IMAD R3, R23, 0x6c00, R22 ;  /* 0x00006c0017037824 */ /* 0x000fe200078e0216 */
[----:B------:R-:W-:Y:S01]  /*dbd0*/  R2UR UR7, R13 ;  /* 0x000000000d0772ca */ /* 0x000fe200000e0000 */
[----:B------:R-:W-:Y:S01]  /*dbe0*/  UIADD3 UR4, UP0, UR38, 0x470, URZ ;  /* 0x0000047026047890 */ /* 0x000fe2000ff1e03f */
[----:B------:R-:W-:Y:S01]  /*dbf0*/  PLOP3.LUT P0, PT, PT, PT, PT, 0x80, 0x0 ;  /* 0x000000000000781c */ /* 0x000fe20003f0f070 */
[----:B------:R-:W-:Y:S02]  /*dc00*/  IMAD R4, R27, 0x90, R28 ;  /* 0x000000901b047824 */ /* 0x000fe400078e021c */
[----:B------:R-:W-:Y:S01]  /*dc10*/  VIADD R2, R2, 0x31c50 ;  /* 0x00031c5002027836 */ /* 0x000fe20000000000 */
[----:B------:R-:W-:Y:S01]  /*dc20*/  UIADD3.X UR5, URZ, UR39, URZ, UP0, !UPT ;  /* 0x000000273f057290 */ /* 0x000fe200087fe43f */
[----:B------:R-:W-:-:S11]  /*dc30*/  VIADD R10, R3, 0x200 ;  /* 0x00000200030a7836 */ /* 0x000fd60000000000 */
.L_x_259:
        /* <DEDUP_REMOVED lines=15> */
.L_x_260:
        /* <DEDUP_REMOVED lines=15> */
.L_x_261:
        /* <DEDUP_REMOVED lines=12> */
.L_x_246:
[----:B------:R-:W-:Y:S05]  /*dee0*/  BSYNC B1 ;  /* 0x0000000000017941 */ /* 0x000fea0003800000 */
.L_x_245:
[----:B------:R-:W2:Y:S01]  /*def0*/  LDL.LU R2, [R1+0x10] ;  /* 0x0000100001027983 */ /* 0x000ea20000300800 */
[----:B------:R-:W-:Y:S02]  /*df00*/  IMAD.MOV.U32 R23, RZ, RZ, R8 ;  /* 0x000000ffff177224 */ /* 0x000fe400078e0008 */
[----:B------:R-:W-:Y:S02]  /*df10*/  IMAD.MOV.U32 R26, RZ, RZ, R9 ;  /* 0x000000ffff1a7224 */ /* 0x000fe400078e0009 */
[----:B--2---:R-:W-:-:S07]  /*df20*/  VIADD R6, R2, 0xfffffffd ;  /* 0xfffffffd02067836 */ /* 0x004fce0000000000 */
.L_x_244:
[----:B------:R-:W-:Y:S05]  /*df30*/  BSYNC B2 ;  /* 0x0000000000027941 */ /* 0x000fea0003800000 */
.L_x_243:
[----:B------:R-:W2:Y:S01]  /*df40*/  LDL.LU R2, [R1+0xc] ;  /* 0x00000c0001027983 */ /* 0x000ea20000300800 */
[----:B------:R-:W-:-:S05]  /*df50*/  IMAD.MOV R7, RZ, RZ, -R7 ;  /* 0x000000ffff077224 */ /* 0x000fca00078e0a07 */
[----:B--2---:R-:W-:-:S13]  /*df60*/  ISETP.NE.AND P0, PT, R2, R7, PT ;  /* 0x000000070200720c */ /* 0x004fda0003f05270 */
[----:B------:R-:W-:Y:S05]  /*df70*/  @!P0 BRA `(.L_x_242) ;  /* 0x0000001400888947 */ /* 0x000fea0003800000 */
[----:B------:R-:W-:-:S07]  /*df80*/  IMAD.MOV.U32 R4, RZ, RZ, R24 ;  /* 0x000000ffff047224 */ /* 0x000fce00078e0018 */
.L_x_296:
[----:B------:R-:W-:Y:S01]  /*df90*/  LOP3.LUT P1, RZ, R29, 0x1, RZ, 0xc0, !PT ;  /* 0x000000011dff7812 */ /* 0x000fe2000782c0ff */
[----:B------:R-:W-:Y:S01]  /*dfa0*/  VIADD R7, R23, 0x1 ;  /* 0x0000000117077836 */ /* 0x000fe20000000000 */
[----:B------:R-:W-:Y:S05]  /*dfb0*/  YIELD ;  /* 0x0000000000007946 */ /* 0x000fea0003800000 */
[----:B------:R-:W-:Y:S01]  /*dfc0*/  ISETP.NE.AND P0, PT, R7, 0x2, PT ;  /* 0x000000020700780c */ /* 0x000fe20003f05270 */
[----:B------:R-:W-:Y:S03]  /*dfd0*/  BSSY B1, `(.L_x_262) ;  /* 0x00000aa000017945 */ /* 0x000fe60003800000 */
[----:B-1----:R-:W-:-:S02]  /*dfe0*/  SEL R3, RZ, 0x1, P0 ;  /* 0x00000001ff037807 */ /* 0x002fc40000000000 */
        /* <DEDUP_REMOVED lines=24> */
[----:B------:R-:W-:-:S05]  /*e170*/  LEA.HI.X R5, R2, UR5, R3, 0x2, P0 ;  /* 0x0000000502057c11 */ /* 0x000fca00080f1403 */
[----:B------:R0:W5:Y:S04]  /*e180*/  LDG.E R4, desc[UR56][R4.64] ;  /* 0x0000003804047981 */ /* 0x000168000c1e1900 */
.L_x_264:
[----:B------:R-:W-:Y:S01]  /*e190*/  IMAD R3, R7, 0x8, R22 ;  /* 0x0000000807037824 */ /* 0x000fe200078e0216 */
[----:B------:R-:W-:Y:S01]  /*e1a0*/  SHF.L.U32 R2, R8, 0x1f, RZ ;  /* 0x0000001f08027819 */ /* 0x000fe200000006ff */
[----:B------:R-:W-:Y:S03]  /*e1b0*/  BSSY B2, `(.L_x_265) ;  /* 0x0000003000027945 */ /* 0x000fe60003800000 */
[----:B------:R-:W1:Y:S02]  /*e1c0*/  SYNCS.PHASECHK.TRANS64.TRYWAIT P0, [R3+URZ+0x31c40], R2 ;  /* 0x031c4002030075a7 */ /* 0x000e64000800017f */
[----:B-1----:R-:W-:Y:S05]  /*e1d0*/  @!P0 BRA `(.L_x_266) ;  /* 0x0000003000fc8947 */ /* 0x002fea0003800000 */
.L_x_358:
[----:B------:R-:W-:Y:S05]  /*e1e0*/  BSYNC B2 ;  /* 0x0000000000027941 */ /* 0x000fea0003800000 */
.L_x_265:
        /* <DEDUP_REMOVED lines=12> */
.L_x_268:
[----:B------:R-:W-:Y:S05]  /*e2b0*/  BSYNC B2 ;  /* 0x0000000000027941 */ /* 0x000fea0003800000 */
.L_x_267:
        /* <DEDUP_REMOVED lines=11> */
.L_x_269:
        /* <DEDUP_REMOVED lines=16> */
.L_x_270:
        /* <DEDUP_REMOVED lines=16> */
.L_x_271:
        /* <DEDUP_REMOVED lines=15> */
.L_x_359:
[----:B------:R-:W-:Y:S05]  /*e660*/  BSYNC B2 ;  /* 0x0000000000027941 */ /* 0x000fea0003800000 */
.L_x_272:
        /* <DEDUP_REMOVED lines=11> */
.L_x_275:
[----:B------:R-:W-:Y:S05]  /*e720*/  BSYNC B2 ;  /* 0x0000000000027941 */ /* 0x000fea0003800000 */
.L_x_274:
[----:B------:R-:W-:Y:S01]  /*e730*/  R2UR UR6, R2 ;  /* 0x00000000020672ca */ /* 0x000fe200000e0000 */
[----:B------:R-:W-:Y:S01]  /*e740*/  IMAD R23, R23, 0x6c00, R22 ;  /* 0x00006c0017177824 */ /* 0x000fe200078e0216 */
[----:B------:R-:W-:Y:S01]  /*e750*/  R2UR UR7, R3 ;  /* 0x00000000030772ca */ /* 0x000fe200000e0000 */
[----:B------:R-:W-:Y:S01]  /*e760*/  UIADD3 UR4, UP0, UR38, 0x470, URZ ;  /* 0x0000047026047890 */ /* 0x000fe2000ff1e03f */
[----:B------:R-:W-:Y:S01]  /*e770*/  R2UR UR10, R5 ;  /* 0x00000000050a72ca */ /* 0x000fe200000e0000 */
[----:B------:R-:W-:Y:S01]  /*e780*/  IMAD R5, R27, 0x90, R28 ;  /* 0x000000901b057824 */ /* 0x000fe200078e021c */
[----:B------:R-:W-:Y:S01]  /*e790*/  PLOP3.LUT P0, PT, PT, PT, PT, 0x80, 0x0 ;  /* 0x000000000000781c */ /* 0x000fe20003f0f070 */
[----:B0-----:R-:W-:Y:S01]  /*e7a0*/  VIADD R12, R12, 0x50 ;  /* 0x000000500c0c7836 */ /* 0x001fe20000000000 */
[----:B------:R-:W-:Y:S01]  /*e7b0*/  UIADD3.X UR5, URZ, UR39, URZ, UP0, !UPT ;  /* 0x000000273f057290 */ /* 0x000fe200087fe43f */
[----:B------:R-:W-:-:S11]  /*e7c0*/  VIADD R13, R23, 0x200 ;  /* 0x00000200170d7836 */ /* 0x000fd60000000000 */
.L_x_276:
        /* <DEDUP_REMOVED lines=15> */
.L_x_277:
        /* <DEDUP_REMOVED lines=15> */
.L_x_278:
        /* <DEDUP_REMOVED lines=12> */
.L_x_263:
[----:B------:R-:W-:Y:S05]  /*ea70*/  BSYNC B1 ;  /* 0x0000000000017941 */ /* 0x000fea0003800000 */
.L_x_262:
        /* <DEDUP_REMOVED lines=9> */
[----:B------:R-:W-:Y:S01]  /*eb10*/  VIADD R9, R6, 0xffffffff ;  /* 0xffffffff06097836 */ /* 0x000fe20000000000 */
        /* <DEDUP_REMOVED lines=21> */
.L_x_281:
[----:B------:R-:W-:Y:S01]  /*ec70*/  IMAD R2, R23, 0x8, R22 ;  /* 0x0000000817027824 */ /* 0x000fe200078e0216 */
[----:B------:R-:W-:Y:S01]  /*ec80*/  SHF.L.U32 R3, R26, 0x1f, RZ ;  /* 0x0000001f1a037819 */ /* 0x000fe200000006ff */
[----:B------:R-:W-:Y:S03]  /*ec90*/  BSSY B2, `(.L_x_282) ;  /* 0x0000003000027945 */ /* 0x000fe60003800000 */
[----:B------:R-:W1:Y:S02]  /*eca0*/  SYNCS.PHASECHK.TRANS64.TRYWAIT P0, [R2+URZ+0x31c40], R3 ;  /* 0x031c4003020075a7 */ /* 0x000e64000800017f */
[----:B-1----:R-:W-:Y:S05]  /*ecb0*/  @!P0 BRA `(.L_x_283) ;  /* 0x00000028006c8947 */ /* 0x002fea0003800000 */
.L_x_360:
[----:B------:R-:W-:Y:S05]  /*ecc0*/  BSYNC B2 ;  /* 0x0000000000027941 */ /* 0x000fea0003800000 */
.L_x_282:
        /* <DEDUP_REMOVED lines=12> */
.L_x_285:
[----:B------:R-:W-:Y:S05]  /*ed90*/  BSYNC B2 ;  /* 0x0000000000027941 */ /* 0x000fea0003800000 */
.L_x_284:
        /* <DEDUP_REMOVED lines=8> */
[----:B------:R-:W-:Y:S01]  /*ee20*/  IMAD R2, R9, 0x90, R28 ;  /* 0x0000009009027824 */ /* 0x000fe200078e021c */
[----:B------:R-:W-:Y:S01]  /*ee30*/  UMOV UR6, 0x0 ;  /* 0x0000000000067882 */ /* 0x000fe20000000000 */
[----:B------:R-:W-:Y:S01]  /*ee40*/  VIADD R10, R12, 0x16a00 ;  /* 0x00016a000c0a7836 */ /* 0x000fe20000000000 */
[----:B------:R-:W-:-:S09]  /*ee50*/  UMOV UR7, 0x14f00000 ;  /* 0x14f0000000077882 */ /* 0x000fd20000000000 */
.L_x_286:
        /* <DEDUP_REMOVED lines=16> */
.L_x_287:
        /* <DEDUP_REMOVED lines=16> */
.L_x_288:
        /* <DEDUP_REMOVED lines=15> */
.L_x_361:
[----:B------:R-:W-:Y:S05]  /*f150*/  BSYNC B2 ;  /* 0x0000000000027941 */ /* 0x000fea0003800000 */
.L_x_289:
        /* <DEDUP_REMOVED lines=11> */
.L_x_292:
[----:B------:R-:W-:Y:S05]  /*f210*/  BSYNC B2 ;  /* 0x0000000000027941 */ /* 0x000fea0003800000 */
.L_x_291:
[----:B------:R-:W-:Y:S01]  /*f220*/  R2UR UR6, R2 ;  /* 0x00000000020672ca */ /* 0x000fe200000e0000 */
[----:B------:R-:W-:Y:S01]  /*f230*/  IMAD R7, R7, 0x6c00, R22 ;  /* 0x00006c0007077824 */ /* 0x000fe200078e0216 */
[----:B------:R-:W-:Y:S01]  /*f240*/  R2UR UR7, R3 ;  /* 0x00000000030772ca */ /* 0x000fe200000e0000 */
[----:B------:R-:W-:Y:S01]  /*f250*/  UIADD3 UR4, UP0, UR38, 0x470, URZ ;  /* 0x0000047026047890 */ /* 0x000fe2000ff1e03f */
[----:B------:R-:W-:Y:S01]  /*f260*/  R2UR UR10, R5 ;  /* 0x00000000050a72ca */ /* 0x000fe200000e0000 */
[----:B------:R-:W-:Y:S01]  /*f270*/  IMAD R5, R27, 0x90, R28 ;  /* 0x000000901b057824 */ /* 0x000fe200078e021c */
[----:B------:R-:W-:Y:S01]  /*f280*/  PLOP3.LUT P0, PT, PT, PT, PT, 0x80, 0x0 ;  /* 0x000000000000781c */ /* 0x000fe20003f0f070 */
[----:B------:R-:W-:Y:S01]  /*f290*/  VIADD R8, R8, 0x50 ;  /* 0x0000005008087836 */ /* 0x000fe20000000000 */
[----:B------:R-:W-:Y:S01]  /*f2a0*/  UIADD3.X UR5, URZ, UR39, URZ, UP0, !UPT ;  /* 0x000000273f057290 */ /* 0x000fe200087fe43f */
[----:B------:R-:W-:-:S11]  /*f2b0*/  VIADD R12, R7, 0x200 ;  /* 0x00000200070c7836 */ /* 0x000fd60000000000 */
.L_x_293:
        /* <DEDUP_REMOVED lines=15> */
.L_x_294:
        /* <DEDUP_REMOVED lines=15> */
.L_x_295:
        /* <DEDUP_REMOVED lines=12> */
.L_x_280:
[----:B------:R-:W-:Y:S05]  /*f560*/  BSYNC B1 ;  /* 0x0000000000017941 */ /* 0x000fea0003800000 */
.L_x_279:
[C---:B------:R-:W-:Y:S01]  /*f570*/  ISETP.GT.AND P0, PT, R6.reuse, 0x1, PT ;  /* 0x000000010600780c */ /* 0x040fe20003f04270 */
[----:B------:R-:W-:-:S12]  /*f580*/  VIADD R6, R6, 0xfffffffe ;  /* 0xfffffffe06067836 */ /* 0x000fd80000000000 */
[----:B------:R-:W-:Y:S05]  /*f590*/  @P0 BRA `(.L_x_296) ;  /* 0xffffffe8007c0947 */ /* 0x000fea000383ffff */
.L_x_242:
[----:B------:R-:W-:Y:S05]  /*f5a0*/  BSYNC B0 ;  /* 0x0000000000007941 */ /* 0x000fea0003800000 */
.L_x_241:
[----:B------:R-:W2:Y:S01]  /*f5b0*/  S2R R2, SR_TID.X ;  /* 0x0000000000027919 */ /* 0x000ea20000002100 */
[----:B------:R-:W-:Y:S01]  /*f5c0*/  BSSY B0, `(.L_x_297) ;  /* 0x0000010000007945 */ /* 0x000fe20003800000 */
[----:B--2---:R-:W-:-:S04]  /*f5d0*/  LOP3.LUT R8, R2, 0x7f, RZ, 0xc0, !PT ;  /* 0x0000007f02087812 */ /* 0x004fc800078ec0ff */
[----:B------:R-:W-:-:S13]  /*f5e0*/  ISETP.NE.AND P0, PT, R8, RZ, PT ;  /* 0x000000ff0800720c */ /* 0x000fda0003f05270 */
[----:B------:R-:W-:Y:S05]  /*f5f0*/  @P0 BRA `(.L_x_298) ;  /* 0x0000000000300947 */ /* 0x000fea0003800000 */
[----:B------:R-:W2:Y:S01]  /*f600*/  S2R R5, SR_LANEID ;  /* 0x0000000000057919 */ /* 0x000ea20000000000 */
[----:B------:R-:W-:Y:S01]  /*f610*/  VOTEU.ANY UR4, UPT, PT ;  /* 0x0000000000047886 */ /* 0x000fe200038e0100 */
[----:B-1----:R-:W1:Y:S01]  /*f620*/  LDC.64 R2, c[0x0][0xc60] ;  /* 0x00031800ff027b82 */ /* 0x002e620000000a00 */
[----:B------:R-:W2:Y:S02]  /*f630*/  FLO.U32 R0, UR4 ;  /* 0x0000000400007d00 */ /* 0x000ea400080e0000 */
[----:B--2---:R-:W-:-:S06]  /*f640*/  ISETP.EQ.U32.AND P0, PT, R0, R5, PT ;  /* 0x000000050000720c */ /* 0x004fcc0003f02070 */
[----:B------:R-:W1:Y:S07]  /*f650*/  POPC R5, UR4 ;  /* 0x0000000400057d09 */ /* 0x000e6e0008000000 */
[----:B-1----:R-:W2:Y:S01]  /*f660*/  @P0 ATOMG.E.ADD.STRONG.GPU PT, R3, desc[UR56][R2.64], R5 ;  /* 0x00000005020309a8 */ /* 0x002ea200081ee1f8 */
[----:B------:R-:W1:Y:S02]  /*f670*/  S2R R4, SR_LTMASK ;  /* 0x0000000000047919 */ /* 0x000e640000003900 */
[----:B-1----:R-:W-:-:S04]  /*f680*/  LOP3.LUT R4, R4, UR4, RZ, 0xc0, !PT ;  /* 0x0000000404047c12 */ /* 0x002fc8000f8ec0ff */
[----:B0-----:R-:W0:Y:S01]  /*f690*/  POPC R7, R4 ;  /* 0x0000000400077309 */ /* 0x001e220000000000 */
[----:B--2---:R-:W0:Y:S02]  /*f6a0*/  SHFL.IDX PT, R0, R3, R0, 0x1f ;  /* 0x00001f0003007589 */ /* 0x004e2400000e0000 */
[----:B0-----:R-:W-:-:S07]  /*f6b0*/  IADD3 R16, R0, UR36, R7 ;  /* 0x0000002400107c10 */ /* 0x001fce000fffe007 */
.L_x_298:
[----:B------:R-:W-:Y:S05]  /*f6c0*/  BSYNC B0 ;  /* 0x0000000000007941 */ /* 0x000fea0003800000 */
.L_x_297:
[----:B------:R-:W-:Y:S01]  /*f6d0*/  LOP3.LUT P0, RZ, R29, 0x1, RZ, 0xc0, !PT ;  /* 0x000000011dff7812 */ /* 0x000fe2000780c0ff */
[----:B------:R-:W-:-:S12]  /*f6e0*/  BSSY B0, `(.L_x_299) ;  /* 0x0000045000007945 */ /* 0x000fd80003800000 */
[----:B------:R-:W-:Y:S05]  /*f6f0*/  @!P0 BRA `(.L_x_300) ;  /* 0x00000004000c8947 */ /* 0x000fea0003800000 */
[----:B-1----:R-:W-:Y:S01]  /*f700*/  IMAD R3, R23, 0x8, R22 ;  /* 0x0000000817037824 */ /* 0x002fe200078e0216 */
[----:B------:R-:W-:Y:S01]  /*f710*/  SHF.L.U32 R0, R26, 0x1f, RZ ;  /* 0x0000001f1a007819 */ /* 0x000fe200000006ff */
[----:B------:R-:W-:Y:S01]  /*f720*/  BSSY B1, `(.L_x_301) ;  /* 0x0000004000017945 */ /* 0x000fe20003800000 */
[----:B------:R-:W-:Y:S02]  /*f730*/  ISETP.NE.AND P1, PT, R8, RZ, PT ;  /* 0x000000ff0800720c */ /* 0x000fe40003f25270 */
[----:B------:R-:W1:Y:S02]  /*f740*/  SYNCS.PHASECHK.TRANS64.TRYWAIT P0, [R3+URZ+0x31c60], R0 ;  /* 0x031c6000030075a7 */ /* 0x000e64000800017f */
[----:B-1----:R-:W-:Y:S09]  /*f750*/  @!P0 BRA `(.L_x_302) ;  /* 0x0000001c00ec8947 */ /* 0x002ff20003800000 */
.L_x_362:
[----:B------:R-:W-:Y:S05]  /*f760*/  BSYNC B1 ;  /* 0x0000000000017941 */ /* 0x000fea0003800000 */
.L_x_301:
[----:B------:R-:W-:Y:S04]  /*f770*/  BSSY B1, `(.L_x_303) ;  /* 0x0000009000017945 */ /* 0x000fe80003800000 */
[----:B------:R-:W-:Y:S05]  /*f780*/  @P1 BRA `(.L_x_304) ;  /* 0x00000000001c1947 */ /* 0x000fea0003800000 */
[----:B------:R-:W2:Y:S01]  /*f790*/  S2R R2, SR_TID.X ;  /* 0x0000000000027919 */ /* 0x000ea20000002100 */
[----:B-1----:R-:W-:-:S04]  /*f7a0*/  IMAD.MOV.U32 R0, RZ, RZ, 0x6c00 ;  /* 0x00006c00ff007424 */ /* 0x002fc800078e00ff */
[----:B------:R3:W-:Y:S01]  /*f7b0*/  SYNCS.ARRIVE.TRANS64 RZ, [R3+URZ+0x31c50], R0 ;  /* 0x031c500003ff79a7 */ /* 0x0007e2000800003f */
[----:B--2---:R-:W-:-:S04]  /*f7c0*/  LOP3.LUT R2, R2, 0x1f, RZ, 0xc0, !PT ;  /* 0x0000001f02027812 */ /* 0x004fc800078ec0ff */
[----:B------:R-:W-:-:S13]  /*f7d0*/  ISETP.NE.AND P0, PT, R2, RZ, PT ;  /* 0x000000ff0200720c */ /* 0x000fda0003f05270 */
[----:B---3--:R-:W-:Y:S05]  /*f7e0*/  @!P0 BRA `(.L_x_304) ;  /* 0x0000000000048947 */ /* 0x008fea0003800000 */
[----:B------:R-:W-:Y:S01]  /*f7f0*/  BPT.TRAP 0x1 ;  /* 0x000000040000795c */ /* 0x000fe20000300000 */
.L_x_304:
[----:B------:R-:W-:Y:S05]  /*f800*/  BSYNC B1 ;  /* 0x0000000000017941 */ /* 0x000fea0003800000 */
.L_x_303:
[----:B-1----:R-:W-:Y:S01]  /*f810*/  IMAD R0, R23, 0x6c00, R22 ;  /* 0x00006c0017007824 */ /* 0x002fe200078e0216 */
[----:B------:R-:W-:Y:S01]  /*f820*/  UIADD3 UR4, UP0, UR38, 0x470, URZ ;  /* 0x0000047026047890 */ /* 0x000fe2000ff1e03f */
[----:B------:R-:W-:Y:S01]  /*f830*/  VIADD R2, R3, 0x31c50 ;  /* 0x00031c5003027836 */ /* 0x000fe20000000000 */
[----:B------:R-:W-:Y:S01]  /*f840*/  PLOP3.LUT P0, PT, PT, PT, PT, 0x80, 0x0 ;  /* 0x000000000000781c */ /* 0x000fe20003f0f070 */
[----:B------:R-:W-:Y:S01]  /*f850*/  IMAD R28, R27, 0x90, R28 ;  /* 0x000000901b1c7824 */ /* 0x000fe200078e021c */
[----:B------:R-:W-:Y:S01]  /*f860*/  UIADD3.X UR5, URZ, UR39, URZ, UP0, !UPT ;  /* 0x000000273f057290 */ /* 0x000fe200087fe43f */
[----:B------:R-:W-:Y:S01]  /*f870*/  VIADD R3, R0, 0x200 ;  /* 0x0000020000037836 */ /* 0x000fe20000000000 */
[----:B------:R-:W-:Y:S01]  /*f880*/  UMOV UR6, 0x0 ;  /* 0x0000000000067882 */ /* 0x000fe20000000000 */
[----:B------:R-:W-:Y:S01]  /*f890*/  UMOV UR7, 0x14f00000 ;  /* 0x14f0000000077882 */ /* 0x000fe20000000000 */
[----:B------:R-:W-:-:S08]  /*f8a0*/  UMOV UR10, URZ ;  /* 0x0000003f000a7c82 */ /* 0x000fd00008000000 */
.L_x_305:
        /* <DEDUP_REMOVED lines=10> */
[----:B------:R-:W-:Y:S01]  /*f950*/  PLOP3.LUT P0, PT, PT, PT, PT, 0x80, 0x0 ;  /* 0x000000000000781c */ /* 0x000fe20003f0f070 */
[----:B------:R-:W-:Y:S01]  /*f960*/  VIADD R3, R0, 0x2600 ;  /* 0x0000260000037836 */ /* 0x000fe20000000000 */
[----:B------:R-:W-:Y:S01]  /*f970*/  UMOV UR6, 0x0 ;  /* 0x0000000000067882 */ /* 0x000fe20000000000 */
[----:B------:R-:W-:Y:S01]  /*f980*/  UMOV UR7, 0x14f00000 ;  /* 0x14f0000000077882 */ /* 0x000fe20000000000 */
[----:B------:R-:W-:-:S09]  /*f990*/  UMOV UR10, 0x20 ;  /* 0x00000020000a7882 */ /* 0x000fd20000000000 */
.L_x_306:
        /* <DEDUP_REMOVED lines=15> */
.L_x_307:
        /* <DEDUP_REMOVED lines=9> */
[----:B--2---:R-:W-:Y:S05]  /*fb20*/  @P0 BRA.U.ANY `(.L_x_307) ;  /* 0xfffffffd00d80947 */ /* 0x004fea000393ffff */
.L_x_300:
[----:B------:R-:W-:Y:S05]  /*fb30*/  BSYNC B0 ;  /* 0x0000000000007941 */ /* 0x000fea0003800000 */
.L_x_299:
[----:B------:R-:W-:-:S05]  /*fb40*/  VIADD R23, R23, 0x1 ;  /* 0x0000000117177836 */ /* 0x000fca0000000000 */
[----:B------:R-:W-:-:S04]  /*fb50*/  ISETP.NE.AND P0, PT, R23, 0x2, PT ;  /* 0x000000021700780c */ /* 0x000fc80003f05270 */
[----:B-1----:R-:W-:Y:S02]  /*fb60*/  SEL R3, RZ, 0x1, P0 ;  /* 0x00000001ff037807 */ /* 0x002fe40000000000 */
[----:B------:R-:W-:Y:S02]  /*fb70*/  SEL R23, R23, RZ, P0 ;  /* 0x000000ff17177207 */ /* 0x000fe40000000000 */
[----:B------:R-:W-:-:S07]  /*fb80*/  LOP3.LUT R26, R26, R3, RZ, 0x3c, !PT ;  /* 0x000000031a1a7212 */ /* 0x000fce00078e3cff */
.L_x_223:
[----:B------:R-:W-:Y:S05]  /*fb90*/  BSYNC B7 ;  /* 0x0000000000077941 */ /* 0x000fea0003800000 */
.L_x_221:
[----:B------:R-:W-:-:S13]  /*fba0*/  LOP3.LUT P0, RZ, R29, 0x2, RZ, 0xc0, !PT ;  /* 0x000000021dff7812 */ /* 0x000fda000780c0ff */
[----:B------:R-:W-:Y:S05]  /*fbb0*/  @!P0 BRA `(.L_x_308) ;  /* 0x0000000000248947 */ /* 0x000fea0003800000 */
[----:B------:R-:W-:Y:S05]  /*fbc0*/  WARPSYNC.ALL ;  /* 0x0000000000007948 */ /* 0x000fea0003800000 */
[----:B------:R-:W2:Y:S08]  /*fbd0*/  S2UR UR5, SR_CgaCtaId ;  /* 0x00000000000579c3 */ /* 0x000eb00000008800 */
[----:B------:R-:W-:Y:S06]  /*fbe0*/  BAR.SYNC.DEFER_BLOCKING 0x5, 0x200 ;  /* 0x0148000000007b1d */ /* 0x000fec0000010000 */
[----:B------:R-:W-:-:S02]  /*fbf0*/  UMOV UR4, 0x400 ;  /* 0x0000040000047882 */ /* 0x000fc40000000000 */
[----:B--2---:R-:W-:-:S06]  /*fc00*/  ULEA UR4, UR5, UR4, 0x18 ;  /* 0x0000000405047291 */ /* 0x004fcc000f8ec03f */
[----:B------:R-:W-:-:S05]  /*fc10*/  IMAD.U32 R22, RZ, RZ, UR4 ;  /* 0x00000004ff167e24 */ /* 0x000fca000f8e00ff */
[----:B------:R2:W3:Y:S01]  /*fc20*/  LDS.128 R16, [R22+0x31cd0] ;  /* 0x031cd00016107984 */ /* 0x0004e20000000c00 */
[----:B------:R-:W-:Y:S06]  /*fc30*/  BAR.ARV 0x4, 0x200 ;  /* 0x0108000000007b1d */ /* 0x000fec0000002000 */
[----:B------:R-:W-:Y:S05]  /*fc40*/  BRA `(.L_x_309) ;  /* 0x0000000800407947 */ /* 0x000fea0003800000 */
.L_x_308:
[----:B-1----:R-:W1:Y:S01]  /*fc50*/  S2R R0, SR_TID.X ;  /* 0x0000000000007919 */ /* 0x002e620000002100 */
[----:B------:R-:W-:Y:S01]  /*fc60*/  UMOV UR4, 0xffffffff ;  /* 0xffffffff00047882 */ /* 0x000fe20000000000 */
[----:B-1----:R-:W-:-:S04]  /*fc70*/  LOP3.LUT R8, R0, 0x1f, RZ, 0xc0, !PT ;  /* 0x0000001f00087812 */ /* 0x002fc800078ec0ff */
[----:B------:R-:W-:Y:S01]  /*fc80*/  ISETP.NE.AND P0, PT, R8, 0x1f, PT ;  /* 0x0000001f0800780c */ /* 0x000fe20003f05270 */
[----:B------:R-:W-:-:S12]  /*fc90*/  BRA.DIV UR4, `(.L_x_310) ;  /* 0x0000001a04b07947 */ /* 0x000fd8000b800000 */
[----:B------:R-:W-:Y:S01]  /*fca0*/  IMAD.IADD R5, R19, 0x1, R8 ;  /* 0x0000000113057824 */ /* 0x000fe200078e0208 */
[----:B------:R-:W-:-:S04]  /*fcb0*/  ULDC UR4, c[0x0][0xc3c] ;  /* 0x00030f0000047ab9 */ /* 0x000fc80000000800 */
[----:B------:R-:W-:-:S13]  /*fcc0*/  ISETP.GE.OR P1, PT, R5, UR4, !P0 ;  /* 0x0000000405007c0c */ /* 0x000fda000c726670 */
[----:B------:R-:W1:Y:S02]  /*fcd0*/  @!P1 LDC.64 R2, c[0x0][0xc80] ;  /* 0x00032000ff029b82 */ /* 0x000e640000000a00 */
[----:B-1----:R-:W-:-:S06]  /*fce0*/  @!P1 IMAD.WIDE R2, R5, 0x4, R2 ;  /* 0x0000000405029825 */ /* 0x002fcc00078e0202 */
[----:B------:R1:W2:Y:S01]  /*fcf0*/  @!P1 LDG.E R3, desc[UR56][R2.64] ;  /* 0x0000003802039981 */ /* 0x0002a2000c1e1900 */
[C---:B------:R-:W-:Y:S02]  /*fd00*/  ISETP.GE.U32.AND P2, PT, R8.reuse, 0x2, PT ;  /* 0x000000020800780c */ /* 0x040fe40003f46070 */
[C---:B------:R-:W-:Y:S01]  /*fd10*/  ISETP.GE.U32.AND P3, PT, R8.reuse, 0x4, PT ;  /* 0x000000040800780c */ /* 0x040fe20003f66070 */
[----:B------:R-:W-:Y:S01]  /*fd20*/  SHFL.IDX PT, R0, R16, RZ, 0x1f ;  /* 0x00001fff10007589 */ /* 0x000fe200000e0000 */
[C---:B------:R-:W-:Y:S02]  /*fd30*/  ISETP.GE.U32.AND P4, PT, R8.reuse, 0x8, PT ;  /* 0x000000080800780c */ /* 0x040fe40003f86070 */
[C---:B------:R-:W-:Y:S01]  /*fd40*/  ISETP.GE.U32.AND P5, PT, R8.reuse, 0x10, PT ;  /* 0x000000100800780c */ /* 0x040fe20003fa6070 */
[----:B------:R-:W-:Y:S01]  /*fd50*/  SHFL.IDX PT, R4, R16, 0x1, 0x1f ;  /* 0x00201f0010047f89 */ /* 0x000fe200000e0000 */
[----:B-1----:R-:W-:Y:S02]  /*fd60*/  IMAD.MOV.U32 R2, RZ, RZ, RZ ;  /* 0x000000ffff027224 */ /* 0x002fe400078e00ff */
[----:B--2---:R-:W-:Y:S01]  /*fd70*/  @!P1 IMAD.MOV.U32 R2, RZ, RZ, R3 ;  /* 0x000000ffff029224 */ /* 0x004fe200078e0003 */
[----:B------:R-:W-:-:S04]  /*fd80*/  ISETP.NE.AND P1, PT, R8, RZ, PT ;  /* 0x000000ff0800720c */ /* 0x000fc80003f25270 */
[----:B------:R-:W1:Y:S02]  /*fd90*/  SHFL.UP PT, R14, R2, 0x1, RZ ;  /* 0x04200000020e7989 */ /* 0x000e6400000e00ff */
[----:B-1----:R-:W-:-:S05]  /*fda0*/  SEL R5, R14, RZ, P1 ;  /* 0x000000ff0e057207 */ /* 0x002fca0000800000 */
[----:B------:R-:W-:-:S05]  /*fdb0*/  IMAD.IADD R5, R2, 0x1, R5 ;  /* 0x0000000102057824 */ /* 0x000fca00078e0205 */
[----:B------:R-:W1:Y:S02]  /*fdc0*/  SHFL.UP PT, R14, R5, 0x2, RZ ;  /* 0x04400000050e7989 */ /* 0x000e6400000e00ff */
[----:B-1----:R-:W-:-:S05]  /*fdd0*/  SEL R6, R14, RZ, P2 ;  /* 0x000000ff0e067207 */ /* 0x002fca0001000000 */
        /* <DEDUP_REMOVED lines=10> */
[----:B------:R0:W1:Y:S02]  /*fe80*/  SHFL.IDX PT, R14, R3, 0x1f, 0x1f ;  /* 0x03e01f00030e7f89 */ /* 0x00006400000e0000 */
.L_x_372:
[----:B------:R-:W-:Y:S02]  /*fe90*/  ULDC UR4, c[0x0][0xc38] ;  /* 0x00030e0000047ab9 */ /* 0x000fe40000000800 */
[----:B------:R-:W-:-:S04]  /*fea0*/  IMAD.U32 R16, RZ, RZ, UR4 ;  /* 0x00000004ff107e24 */ /* 0x000fc8000f8e00ff */
[----:B-1----:R-:W-:-:S04]  /*feb0*/  IMAD R5, R14, R16, RZ ;  /* 0x000000100e057224 */ /* 0x002fc800078e02ff */
[----:B------:R-:W-:-:S05]  /*fec0*/  IMAD.IADD R4, R4, 0x1, R5 ;  /* 0x0000000104047824 */ /* 0x000fca00078e0205 */
[----:B------:R-:W-:-:S13]  /*fed0*/  ISETP.GT.AND P6, PT, R4, R0, PT ;  /* 0x000000000400720c */ /* 0x000fda0003fc4270 */
[----:B------:R-:W-:Y:S05]  /*fee0*/  @P6 BRA `(.L_x_311) ;  /* 0x00000000009c6947 */ /* 0x000fea0003800000 */
.L_x_316:
[----:B------:R-:W1:Y:S01]  /*fef0*/  LDC R6, c[0x0][0xc3c] ;  /* 0x00030f00ff067b82 */ /* 0x000e620000000800 */
[----:B------:R-:W-:-:S05]  /*ff00*/  VIADD R19, R19, 0x1f ;  /* 0x0000001f13137836 */ /* 0x000fca0000000000 */
[----:B-1----:R-:W-:-:S13]  /*ff10*/  ISETP.GE.AND P6, PT, R19, R6, PT ;  /* 0x000000061300720c */ /* 0x002fda0003fc6270 */
[----:B------:R-:W-:Y:S05]  /*ff20*/  @P6 BRA `(.L_x_312) ;  /* 0x0000000400446947 */ /* 0x000fea0003800000 */
[----:B------:R-:W1:Y:S01]  /*ff30*/  S2R R2, SR_TID.X ;  /* 0x0000000000027919 */ /* 0x000e620000002100 */
[----:B------:R-:W-:Y:S01]  /*ff40*/  BSSY B0, `(.L_x_313) ;  /* 0x0000009000007945 */ /* 0x000fe20003800000 */
[----:B-1----:R-:W-:-:S05]  /*ff50*/  LOP3.LUT R2, R2, 0x1f, RZ, 0xc0, !PT ;  /* 0x0000001f02027812 */ /* 0x002fca00078ec0ff */
[----:B------:R-:W-:Y:S02]  /*ff60*/  IMAD.IADD R5, R19, 0x1, R2 ;  /* 0x0000000113057824 */ /* 0x000fe400078e0202 */
[----:B------:R-:W-:-:S03]  /*ff70*/  IMAD.MOV.U32 R2, RZ, RZ, RZ ;  /* 0x000000ffff027224 */ /* 0x000fc600078e00ff */
[----:B------:R-:W-:-:S13]  /*ff80*/  ISETP.GE.OR P6, PT, R5, R6, !P0 ;  /* 0x000000060500720c */ /* 0x000fda00047c6670 */
[----:B------:R-:W-:Y:S05]  /*ff90*/  @P6 BRA `(.L_x_314) ;  /* 0x00000000000c6947 */ /* 0x000fea0003800000 */
[----:B0-----:R-:W0:Y:S02]  /*ffa0*/  LDC.64 R2, c[0x0][0xc80] ;  /* 0x00032000ff027b82 */ /* 0x001e240000000a00 */
[----:B0-----:R-:W-:-:S06]  /*ffb0*/  IMAD.WIDE R2, R5, 0x4, R2 ;  /* 0x0000000405027825 */ /* 0x001fcc00078e0202 */
[----:B------:R1:W5:Y:S02]  /*ffc0*/  LDG.E R2, desc[UR56][R2.64] ;  /* 0x0000003802027981 */ /* 0x000364000c1e1900 */
.L_x_314:
[----:B------:R-:W-:Y:S05]  /*ffd0*/  BSYNC B0 ;  /* 0x0000000000007941 */ /* 0x000fea0003800000 */
.L_x_313:
[----:B------:R-:W-:-:S03]  /*ffe0*/  UMOV UR4, 0xffffffff ;  /* 0xffffffff00047882 */ /* 0x000fc60000000000 */
[----:B------:R-:W-:Y:S05]  /*fff0*/  BRA.DIV UR4, `(.L_x_315) ;  /* 0x0000001a04fc7947 */ /* 0x000fea000b800000 */
[----:B-----5:R-:W2:Y:S02]  /*10000*/  SHFL.UP PT, R14, R2, 0x1, RZ ;  /* 0x04200000020e7989 */ /* 0x020ea400000e00ff */
[----:B--2---:R-:W-:-:S05]  /*10010*/  SEL R13, R14, RZ, P1 ;  /* 0x000000ff0e0d7207 */ /* 0x004fca0000800000 */
[----:B------:R-:W-:-:S05]  /*10020*/  IMAD.IADD R13, R2, 0x1, R13 ;  /* 0x00000001020d7824 */ /* 0x000fca00078e020d */
[----:B------:R-:W2:Y:S02]  /*10030*/  SHFL.UP PT, R14, R13, 0x2, RZ ;  /* 0x044000000d0e7989 */ /* 0x000ea400000e00ff */
[----:B--2---:R-:W-:-:S05]  /*10040*/  SEL R14, R14, RZ, P2 ;  /* 0x000000ff0e0e7207 */ /* 0x004fca0001000000 */
[----:B01----:R-:W-:-:S05]  /*10050*/  IMAD.IADD R3, R13, 0x1, R14 ;  /* 0x000000010d037824 */ /* 0x003fca00078e020e */
        /* <DEDUP_REMOVED lines=10> */
.L_x_380:
[----:B------:R-:W-:Y:S02]  /*10100*/  ULDC UR4, c[0x0][0xc38] ;  /* 0x00030e0000047ab9 */ /* 0x000fe40000000800 */
[----:B------:R-:W-:-:S04]  /*10110*/  IMAD.U32 R16, RZ, RZ, UR4 ;  /* 0x00000004ff107e24 */ /* 0x000fc8000f8e00ff */
[----:B-1----:R-:W-:-:S04]  /*10120*/  IMAD R5, R14, R16, RZ ;  /* 0x000000100e057224 */ /* 0x002fc800078e02ff */
[----:B------:R-:W-:-:S05]  /*10130*/  IMAD.IADD R4, R5, 0x1, R4 ;  /* 0x0000000105047824 */ /* 0x000fca00078e0204 */
[----:B------:R-:W-:-:S13]  /*10140*/  ISETP.GT.AND P6, PT, R4, R0, PT ;  /* 0x000000000400720c */ /* 0x000fda0003fc4270 */
[----:B------:R-:W-:Y:S05]  /*10150*/  @!P6 BRA `(.L_x_316) ;  /* 0xfffffffc0064e947 */ /* 0x000fea000383ffff */
.L_x_311:
[----:B------:R-:W-:Y:S01]  /*10160*/  IMAD.IADD R5, R4, 0x1, -R5 ;  /* 0x0000000104057824 */ /* 0x000fe200078e0a05 */
[----:B------:R-:W-:-:S03]  /*10170*/  UMOV UR4, 0xffffffff ;  /* 0xffffffff00047882 */ /* 0x000fc60000000000 */
[----:B------:R-:W-:-:S05]  /*10180*/  IMAD R7, R3, R16, R5 ;  /* 0x0000001003077224 */ /* 0x000fca00078e0205 */
[----:B------:R-:W-:Y:S01]  /*10190*/  ISETP.GT.AND P6, PT, R7, R0, PT ;  /* 0x000000000700720c */ /* 0x000fe20003fc4270 */
[----:B------:R-:W-:-:S12]  /*101a0*/  BRA.DIV UR4, `(.L_x_317) ;  /* 0x0000001e044c7947 */ /* 0x000fd8000b800000 */
[----:B------:R-:W-:-:S04]  /*101b0*/  VOTE.ANY R6, PT, !P6 ;  /* 0x0000000000067806 */ /* 0x000fc800070e0100 */
[----:B------:R-:W1:Y:S02]  /*101c0*/  POPC R4, R6 ;  /* 0x0000000600047309 */ /* 0x000e640000000000 */
[----:B-1----:R1:W2:Y:S02]  /*101d0*/  SHFL.IDX PT, R17, R2, R4, 0x1f ;  /* 0x00001f0402117589 */ /* 0x0022a400000e0000 */
.L_x_384:
[----:B------:R-:W-:Y:S01]  /*101e0*/  ISETP.NE.AND P0, PT, R6, RZ, PT ;  /* 0x000000ff0600720c */ /* 0x000fe20003f05270 */
[----:B------:R-:W-:-:S12]  /*101f0*/  IMAD.MOV.U32 R14, RZ, RZ, RZ ;  /* 0x000000ffff0e7224 */ /* 0x000fd800078e00ff */
[----:B------:R-:W-:Y:S05]  /*10200*/  @!P0 BRA `(.L_x_318) ;  /* 0x0000000000108947 */ /* 0x000fea0003800000 */
[----:B------:R-:W-:Y:S01]  /*10210*/  UMOV UR4, 0xffffffff ;  /* 0xffffffff00047882 */ /* 0x000fe20000000000 */
[----:B------:R-:W-:Y:S02]  /*10220*/  VIADD R12, R4, 0xffffffff ;  /* 0xffffffff040c7836 */ /* 0x000fe40000000000 */
[----:B------:R-:W-:Y:S05]  /*10230*/  BRA.DIV UR4, `(.L_x_319) ;  /* 0x0000001e04707947 */ /* 0x000fea000b800000 */
[----:B------:R3:W4:Y:S02]  /*10240*/  SHFL.IDX PT, R14, R3, R12, 0x1f ;  /* 0x00001f0c030e7589 */ /* 0x00072400000e0000 */
.L_x_318:
[----:B--2---:R-:W-:Y:S01]  /*10250*/  IABS R6, R17 ;  /* 0x0000001100067213 */ /* 0x004fe20000000000 */
[----:B----4-:R-:W-:Y:S02]  /*10260*/  IMAD R16, R14, R16, R5 ;  /* 0x000000100e107224 */ /* 0x010fe400078e0205 */
[----:B------:R-:W-:Y:S01]  /*10270*/  IMAD.IADD R19, R4, 0x1, R19 ;  /* 0x0000000104137824 */ /* 0x000fe200078e0213 */
[----:B------:R-:W2:Y:S01]  /*10280*/  I2F.RP R7, R6 ;  /* 0x0000000600077306 */ /* 0x000ea20000209400 */
[----:B------:R-:W-:-:S07]  /*10290*/  IMAD.IADD R0, R0, 0x1, -R16 ;  /* 0x0000000100007824 */ /* 0x000fce00078e0a10 */
[----:B--2---:R-:W1:Y:S02]  /*102a0*/  MUFU.RCP R7, R7 ;  /* 0x0000000700077308 */ /* 0x004e640000001000 */
[----:B-1----:R-:W-:-:S06]  /*102b0*/  VIADD R2, R7, 0xffffffe ;  /* 0x0ffffffe07027836 */ /* 0x002fcc0000000000 */
[----:B0--3--:R0:W1:Y:S02]  /*102c0*/  F2I.FTZ.U32.TRUNC.NTZ R3, R2 ;  /* 0x0000000200037305 */ /* 0x009064000021f000 */
[----:B0-----:R-:W-:Y:S02]  /*102d0*/  IMAD.MOV.U32 R2, RZ, RZ, RZ ;  /* 0x000000ffff027224 */ /* 0x001fe400078e00ff */
[----:B-1----:R-:W-:-:S04]  /*102e0*/  IMAD.MOV R5, RZ, RZ, -R3 ;  /* 0x000000ffff057224 */ /* 0x002fc800078e0a03 */
[----:B------:R-:W-:-:S04]  /*102f0*/  IMAD R5, R5, R6, RZ ;  /* 0x0000000605057224 */ /* 0x000fc800078e02ff */
[----:B------:R-:W-:Y:S01]  /*10300*/  IMAD.HI.U32 R3, R3, R5, R2 ;  /* 0x0000000503037227 */ /* 0x000fe200078e0002 */
[----:B------:R-:W-:Y:S02]  /*10310*/  IABS R5, R17 ;  /* 0x0000001100057213 */ /* 0x000fe40000000000 */
[----:B------:R-:W-:-:S03]  /*10320*/  IABS R2, R0 ;  /* 0x0000000000027213 */ /* 0x000fc60000000000 */
[----:B------:R-:W-:Y:S02]  /*10330*/  IMAD.MOV R5, RZ, RZ, -R5 ;  /* 0x000000ffff057224 */ /* 0x000fe400078e0a05 */
[----:B------:R-:W-:-:S04]  /*10340*/  IMAD.HI.U32 R3, R3, R2, RZ ;  /* 0x0000000203037227 */ /* 0x000fc800078e00ff */
[----:B------:R-:W-:Y:S01]  /*10350*/  IMAD R5, R3, R5, R2 ;  /* 0x0000000503057224 */ /* 0x000fe200078e0202 */
[----:B------:R-:W-:-:S04]  /*10360*/  LOP3.LUT R2, R0, R17, RZ, 0x3c, !PT ;  /* 0x0000001100027212 */ /* 0x000fc800078e3cff */
[----:B------:R-:W-:Y:S02]  /*10370*/  ISETP.GT.U32.AND P1, PT, R6, R5, PT ;  /* 0x000000050600720c */ /* 0x000fe40003f24070 */
[----:B------:R-:W-:-:S11]  /*10380*/  ISETP.GE.AND P2, PT, R2, RZ, PT ;  /* 0x000000ff0200720c */ /* 0x000fd60003f46270 */
[----:B------:R-:W-:Y:S02]  /*10390*/  @!P1 IMAD.IADD R5, R5, 0x1, -R6 ;  /* 0x0000000105059824 */ /* 0x000fe400078e0a06 */
[----:B------:R-:W-:Y:S01]  /*103a0*/  @!P1 VIADD R3, R3, 0x1 ;  /* 0x0000000103039836 */ /* 0x000fe20000000000 */
[----:B------:R-:W-:Y:S02]  /*103b0*/  ISETP.NE.AND P1, PT, R17, RZ, PT ;  /* 0x000000ff1100720c */ /* 0x000fe40003f25270 */
[----:B------:R-:W-:-:S13]  /*103c0*/  ISETP.GE.U32.AND P0, PT, R5, R6, PT ;  /* 0x000000060500720c */ /* 0x000fda0003f06070 */
[----:B------:R-:W-:-:S04]  /*103d0*/  @P0 VIADD R3, R3, 0x1 ;  /* 0x0000000103030836 */ /* 0x000fc80000000000 */
[----:B------:R-:W-:Y:S01]  /*103e0*/  @!P2 IMAD.MOV R3, RZ, RZ, -R3 ;  /* 0x000000ffff03a224 */ /* 0x000fe200078e0a03 */
[----:B------:R-:W-:-:S05]  /*103f0*/  @!P1 LOP3.LUT R3, RZ, R17, RZ, 0x33, !PT ;  /* 0x00000011ff039212 */ /* 0x000fca00078e33ff */
[--C-:B------:R-:W-:Y:S02]  /*10400*/  IMAD.MOV R2, RZ, RZ, -R3.reuse ;  /* 0x000000ffff027224 */ /* 0x100fe400078e0a03 */
[----:B------:R-:W-:Y:S02]  /*10410*/  IMAD.MOV.U32 R18, RZ, RZ, R3 ;  /* 0x000000ffff127224 */ /* 0x000fe400078e0003 */
[----:B------:R-:W-:Y:S01]  /*10420*/  IMAD R17, R17, R2, R0 ;  /* 0x0000000211117224 */ /* 0x000fe200078e0200 */
[----:B------:R-:W-:Y:S06]  /*10430*/  BRA `(.L_x_320) ;  /* 0x00000000001c7947 */ /* 0x000fec0003800000 */
.L_x_312:
[----:B------:R-:W-:Y:S01]  /*10440*/  UMOV UR4, URZ ;  /* 0x0000003f00047c82 */ /* 0x000fe20008000000 */
[----:B------:R-:W-:Y:S01]  /*10450*/  UMOV UR5, URZ ;  /* 0x0000003f00057c82 */ /* 0x000fe20008000000 */
[----:B------:R-:W-:Y:S01]  /*10460*/  ULDC UR6, c[0x0][0xc3c] ;  /* 0x00030f0000067ab9 */ /* 0x000fe20000000800 */
[----:B------:R-:W-:Y:S02]  /*10470*/  IMAD.MOV.U32 R16, RZ, RZ, R0 ;  /* 0x000000ffff107224 */ /* 0x000fe400078e0000 */
[----:B------:R-:W-:Y:S02]  /*10480*/  IMAD.U32 R17, RZ, RZ, UR4 ;  /* 0x00000004ff117e24 */ /* 0x000fe4000f8e00ff */
[----:B------:R-:W-:Y:S02]  /*10490*/  IMAD.U32 R18, RZ, RZ, UR5 ;  /* 0x00000005ff127e24 */ /* 0x000fe4000f8e00ff */
[----:B------:R-:W-:-:S07]  /*104a0*/  IMAD.U32 R19, RZ, RZ, UR6 ;  /* 0x00000006ff137e24 */ /* 0x000fce000f8e00ff */
.L_x_320:
[----:B------:R-:W1:Y:S01]  /*104b0*/  S2R R0, SR_TID.X ;  /* 0x0000000000007919 */ /* 0x000e620000002100 */
[----:B------:R-:W-:Y:S05]  /*104c0*/  WARPSYNC.ALL ;  /* 0x0000000000007948 */ /* 0x000fea0003800000 */
[----:B------:R-:W-:Y:S01]  /*104d0*/  BAR.SYNC.DEFER_BLOCKING 0x4, 0x200 ;  /* 0x0108000000007b1d */ /* 0x000fe20000010000 */
[----:B-1----:R-:W-:-:S04]  /*104e0*/  LOP3.LUT R0, R0, 0x1f, RZ, 0xc0, !PT ;  /* 0x0000001f00007812 */ /* 0x002fc800078ec0ff */
[----:B------:R-:W-:-:S13]  /*104f0*/  ISETP.NE.AND P0, PT, R0, RZ, PT ;  /* 0x000000ff0000720c */ /* 0x000fda0003f05270 */
[----:B0-----:R-:W0:Y:S01]  /*10500*/  @!P0 S2R R3, SR_CgaCtaId ;  /* 0x0000000000038919 */ /* 0x001e220000008800 */
[----:B------:R-:W-:-:S04]  /*10510*/  @!P0 MOV R0, 0x400 ;  /* 0x0000040000008802 */ /* 0x000fc80000000f00 */
[----:B0-----:R-:W-:-:S05]  /*10520*/  @!P0 LEA R22, R3, R0, 0x18 ;  /* 0x0000000003168211 */ /* 0x001fca00078ec0ff */
[----:B------:R4:W-:Y:S01]  /*10530*/  @!P0 STS.128 [R22+0x31cd0], R16 ;  /* 0x031cd01016008388 */ /* 0x0009e20000000c00 */
[----:B------:R-:W-:Y:S06]  /*10540*/  BAR.ARV 0x5, 0x200 ;  /* 0x0148000000007b1d */ /* 0x000fec0000002000 */
.L_x_309:
[----:B------:R-:W-:Y:S02]  /*10550*/  ULDC UR4, c[0x0][0xc3c] ;  /* 0x00030f0000047ab9 */ /* 0x000fe40000000800 */
[----:B---3--:R-:W-:-:S13]  /*10560*/  ISETP.GE.AND P0, PT, R19, UR4, PT ;  /* 0x0000000413007c0c */ /* 0x008fda000bf06270 */
[----:B------:R-:W-:Y:S05]  /*10570*/  @!P0 BRA `(.L_x_321) ;  /* 0xffffffb000008947 */ /* 0x000fea000383ffff */
[----:B------:R-:W-:Y:S05]  /*10580*/  BSYNC B8 ;  /* 0x0000000000087941 */ /* 0x000fea0003800000 */
.L_x_217:
[----:B-1----:R-:W3:Y:S01]  /*10590*/  LDL.LU R0, [R1+0x30] ;  /* 0x0000300001007983 */ /* 0x002ee20000300800 */
[----:B------:R-:W-:Y:S01]  /*105a0*/  BSSY B0, `(.L_x_322) ;  /* 0x000000b000007945 */ /* 0x000fe20003800000 */
[----:B------:R-:W1:Y:S01]  /*105b0*/  S2R R5, SR_CgaCtaId ;  /* 0x0000000000057919 */ /* 0x000e620000008800 */
[----:B---3--:R-:W-:-:S05]  /*105c0*/  VIADD R0, R0, 0x1 ;  /* 0x0000000100007836 */ /* 0x008fca0000000000 */
[----:B------:R-:W-:-:S04]  /*105d0*/  LEA.HI R2, R0, R0, RZ, 0x1 ;  /* 0x0000000000027211 */ /* 0x000fc800078f08ff */
[----:B------:R-:W-:Y:S02]  /*105e0*/  LOP3.LUT R3, R2, 0xfffffffe, RZ, 0xc0, !PT ;  /* 0xfffffffe02037812 */ /* 0x000fe400078ec0ff */
[----:B------:R-:W-:-:S03]  /*105f0*/  MOV R2, 0x400 ;  /* 0x0000040000027802 */ /* 0x000fc60000000f00 */
[----:B------:R-:W-:Y:S01]  /*10600*/  IMAD.IADD R0, R0, 0x1, -R3 ;  /* 0x0000000100007824 */ /* 0x000fe200078e0a03 */
[----:B-1----:R-:W-:-:S04]  /*10610*/  LEA R9, R5, R2, 0x18 ;  /* 0x0000000205097211 */ /* 0x002fc800078ec0ff */
[----:B------:R-:W-:-:S04]  /*10620*/  SHF.L.U32 R0, R0, 0x1f, RZ ;  /* 0x0000001f00007819 */ /* 0x000fc800000006ff */
[----:B------:R-:W1:Y:S02]  /*10630*/  SYNCS.PHASECHK.TRANS64.TRYWAIT P0, [R9+URZ+0x31c20], R0 ;  /* 0x031c2000090075a7 */ /* 0x000e64000800017f */
[----:B-1----:R-:W-:Y:S05]  /*10640*/  @!P0 BRA `(.L_x_323) ;  /* 0x0000001800908947 */ /* 0x002fea0003800000 */
.L_x_387:
[----:B------:R-:W-:Y:S05]  /*10650*/  BSYNC B0 ;  /* 0x0000000000007941 */ /* 0x000fea0003800000 */
.L_x_322:
[----:B------:R-:W-:-:S03]  /*10660*/  UMOV UR4, 0xffffffff ;  /* 0xffffffff00047882 */ /* 0x000fc60000000000 */
[----:B------:R-:W-:Y:S05]  /*10670*/  BRA.DIV UR4, `(.L_x_324) ;  /* 0x0000001a04987947 */ /* 0x000fea000b800000 */
[----:B-1----:R-:W1:Y:S02]  /*10680*/  S2R R0, SR_TID.X ;  /* 0x0000000000007919 */ /* 0x002e640000002100 */
[----:B-1----:R-:W-:-:S04]  /*10690*/  SHF.R.U32.HI R0, RZ, 0x5, R0 ;  /* 0x00000005ff007819 */ /* 0x002fc80000011600 */
[----:B------:R-:W-:-:S05]  /*106a0*/  LOP3.LUT R0, R0, 0x3, RZ, 0xc0, !PT ;  /* 0x0000000300007812 */ /* 0x000fca00078ec0ff */
[----:B------:R1:W3:Y:S02]  /*106b0*/  SHFL.IDX PT, R14, R0, RZ, 0x1f ;  /* 0x00001fff000e7589 */ /* 0x0002e400000e0000 */
.L_x_390:
[----:B---3--:R-:W-:Y:S01]  /*106c0*/  ISETP.NE.AND P0, PT, R14, RZ, PT ;  /* 0x000000ff0e00720c */ /* 0x008fe20003f05270 */
[----:B------:R-:W-:-:S12]  /*106d0*/  BSSY B0, `(.L_x_325) ;  /* 0x0000024000007945 */ /* 0x000fd80003800000 */
[----:B------:R-:W-:Y:S05]  /*106e0*/  @P0 BRA `(.L_x_326) ;  /* 0x0000000000880947 */ /* 0x000fea0003800000 */
[----:B------:R-:W-:-:S03]  /*106f0*/  UMOV UR4, 0xffffffff ;  /* 0xffffffff00047882 */ /* 0x000fc60000000000 */
[----:B------:R-:W-:Y:S05]  /*10700*/  BRA.DIV UR4, `(.L_x_327) ;  /* 0x0000001a04a87947 */ /* 0x000fea000b800000 */
[----:B------:R-:W-:-:S13]  /*10710*/  ELECT P6, URZ, PT ;  /* 0x00000000003f782f */ /* 0x000fda00038c0000 */
.L_x_393:
[----:B------:R-:W-:Y:S05]  /*10720*/  @!P6 BRA `(.L_x_326) ;  /* 0x000000000078e947 */ /* 0x000fea0003800000 */
[----:B-1----:R-:W3:Y:S02]  /*10730*/  LDL.LU R0, [R1+0x38] ;  /* 0x0000380001007983 */ /* 0x002ee40000300800 */
[----:B---3--:R-:W-:-:S04]  /*10740*/  LOP3.LUT R0, R0, 0x2, RZ, 0xfc, !PT ;  /* 0x0000000200007812 */ /* 0x008fc800078efcff */
[----:B------:R-:W-:-:S13]  /*10750*/  ISETP.NE.AND P2, PT, R0, 0x3, PT ;  /* 0x000000030000780c */ /* 0x000fda0003f45270 */
[----:B------:R-:W-:Y:S05]  /*10760*/  @!P2 BRA `(.L_x_328) ;  /* 0x000000000004a947 */ /* 0x000fea0003800000 */
[----:B------:R-:W-:Y:S01]  /*10770*/  BPT.TRAP 0x1 ;  /* 0x000000040000795c */ /* 0x000fe20000300000 */
.L_x_328:
[----:B------:R-:W-:Y:S01]  /*10780*/  VIADD R0, R9, 0x31c40 ;  /* 0x00031c4009007836 */ /* 0x000fe20000000000 */
[----:B------:R-:W-:Y:S01]  /*10790*/  SHF.L.U32 R4, R26, 0x1f, RZ ;  /* 0x0000001f1a047819 */ /* 0x000fe200000006ff */
[C---:B------:R-:W-:Y:S02]  /*107a0*/  VIADD R2, R23.reuse, 0x1 ;  /* 0x0000000117027836 */ /* 0x040fe40000000000 */
[----:B------:R-:W-:-:S03]  /*107b0*/  IMAD R5, R23, 0x8, R0 ;  /* 0x0000000817057824 */ /* 0x000fc600078e0200 */
[C---:B------:R-:W-:Y:S01]  /*107c0*/  ISETP.NE.AND P1, PT, R2.reuse, 0x2, PT ;  /* 0x000000020200780c */ /* 0x040fe20003f25270 */
[----:B------:R-:W1:Y:S03]  /*107d0*/  SYNCS.PHASECHK.TRANS64.TRYWAIT P0, [R5+URZ], R4 ;  /* 0x00000004050075a7 */ /* 0x000e66000800017f */
[----:B------:R-:W-:Y:S02]  /*107e0*/  SEL R3, RZ, 0x1, P1 ;  /* 0x00000001ff037807 */ /* 0x000fe40000800000 */
[----:B0-----:R-:W-:Y:S02]  /*107f0*/  SEL R7, R2, RZ, P1 ;  /* 0x000000ff02077207 */ /* 0x001fe40000800000 */
[----:B------:R-:W-:-:S03]  /*10800*/  LOP3.LUT R2, R26, R3, RZ, 0x3c, !PT ;  /* 0x000000031a027212 */ /* 0x000fc600078e3cff */
[----:B------:R-:W-:Y:S01]  /*10810*/  IMAD R3, R7, 0x8, R0 ;  /* 0x0000000807037824 */ /* 0x000fe200078e0200 */
[----:B------:R-:W-:Y:S01]  /*10820*/  SHF.L.U32 R2, R2, 0x1f, RZ ;  /* 0x0000001f02027819 */ /* 0x000fe200000006ff */
[----:B-1----:R-:W-:Y:S06]  /*10830*/  @!P0 BRA `(.L_x_329) ;  /* 0x00000018007c8947 */ /* 0x002fec0003800000 */
.L_x_394:
[----:B------:R-:W1:Y:S02]  /*10840*/  SYNCS.PHASECHK.TRANS64.TRYWAIT P0, [R3+URZ], R2 ;  /* 0x00000002030075a7 */ /* 0x000e64000800017f */
[----:B-1----:R-:W-:Y:S05]  /*10850*/  @!P0 BRA `(.L_x_330) ;  /* 0x0000001800888947 */ /* 0x002fea0003800000 */
.L_x_395:
[----:B------:R-:W-:Y:S05]  /*10860*/  @!P2 BRA `(.L_x_331) ;  /* 0x000000000004a947 */ /* 0x000fea0003800000 */
[----:B------:R-:W-:Y:S01]  /*10870*/  BPT.TRAP 0x1 ;  /* 0x000000040000795c */ /* 0x000fe20000300000 */
.L_x_331:
[----:B------:R-:W-:-:S04]  /*10880*/  VIADD R0, R9, 0x31c60 ;  /* 0x00031c6009007836 */ /* 0x000fc80000000000 */
[----:B------:R-:W-:-:S04]  /*10890*/  IMAD R23, R23, 0x8, R0 ;  /* 0x0000000817177824 */ /* 0x000fc800078e0200 */
[----:B------:R-:W3:Y:S02]  /*108a0*/  SYNCS.PHASECHK.TRANS64.TRYWAIT P0, [R23+URZ], R4 ;  /* 0x00000004170075a7 */ /* 0x000ee4000800017f */
[----:B---3--:R-:W-:Y:S05]  /*108b0*/  @!P0 BRA `(.L_x_332) ;  /* 0x0000001800848947 */ /* 0x008fea0003800000 */
.L_x_396:
[----:B------:R-:W-:-:S07]  /*108c0*/  IMAD R7, R7, 0x8, R0 ;  /* 0x0000000807077824 */ /* 0x000fce00078e0200 */
.L_x_333:
[----:B------:R0:W0:Y:S02]  /*108d0*/  SYNCS.PHASECHK.TRANS64.TRYWAIT P0, [R7+URZ], R2 ;  /* 0x00000002070075a7 */ /* 0x000024000800017f */
[----:B0-----:R-:W-:Y:S05]  /*108e0*/  @!P0 NANOSLEEP.SYNCS 0x989680 ;  /* 0x009896800000895d */ /* 0x001fea0003900000 */
[----:B------:R-:W0:Y:S02]  /*108f0*/  @!P0 SYNCS.PHASECHK.TRANS64 P0, [R7+URZ], R2 ;  /* 0x00000002070085a7 */ /* 0x000e24000800007f */
[----:B0-----:R-:W-:Y:S05]  /*10900*/  @!P0 BRA `(.L_x_333) ;  /* 0xfffffffc00f08947 */ /* 0x001fea000383ffff */
.L_x_326:
[----:B------:R-:W-:Y:S05]  /*10910*/  BSYNC B0 ;  /* 0x0000000000007941 */ /* 0x000fea0003800000 */
.L_x_325:
[----:B------:R-:W-:Y:S05]  /*10920*/  EXIT ;  /* 0x000000000000794d */ /* 0x000fea0003800000 */
.L_x_177:
[----:B0-----:R-:W-:-:S04]  /*10930*/  IMAD.U32 R3, RZ, RZ, UR36 ;  /* 0x00000024ff037e24 */ /* 0x001fc8000f8e00ff */
[----:B------:R0:W1:Y:S03]  /*10940*/  SYNCS.PHASECHK.TRANS64.TRYWAIT P1, [R3+URZ+0x31c00], R0 ;  /* 0x031c0000030075a7 */ /* 0x000066000802017f */
[----:B-1----:R-:W-:Y:S05]  /*10950*/  @!P1 NANOSLEEP.SYNCS 0x989680 ;  /* 0x009896800000995d */ /* 0x002fea0003900000 */
[----:B------:R-:W1:Y:S02]  /*10960*/  @!P1 SYNCS.PHASECHK.TRANS64 P1, [R3+URZ+0x31c00], R0 ;  /* 0x031c0000030095a7 */ /* 0x000e64000802007f */
[----:B-1----:R-:W-:Y:S05]  /*10970*/  @!P1 BRA `(.L_x_177) ;  /* 0xfffffffc00ec9947 */ /* 0x002fea000383ffff */
[----:B------:R-:W-:Y:S05]  /*10980*/  BRA `(.L_x_334) ;  /* 0xffffff0c00147947 */ /* 0x000fea000383ffff */
.L_x_181:
[----:B-1----:R1:W2:Y:S02]  /*10990*/  SYNCS.PHASECHK.TRANS64.TRYWAIT P2, [R4+URZ+0x31c30], R3 ;  /* 0x031c3003040075a7 */ /* 0x0022a4000804017f */
[----:B--2---:R-:W-:Y:S05]  /*109a0*/  @!P2 NANOSLEEP.SYNCS 0x989680 ;  /* 0x009896800000a95d */ /* 0x004fea0003900000 */
[----:B------:R-:W2:Y:S02]  /*109b0*/  @!P2 SYNCS.PHASECHK.TRANS64 P2, [R4+URZ+0x31c30], R3 ;  /* 0x031c30030400a5a7 */ /* 0x000ea4000804007f */
[----:B--2---:R-:W-:Y:S05]  /*109c0*/  @!P2 BRA `(.L_x_181) ;  /* 0xfffffffc00f0a947 */ /* 0x004fea000383ffff */
[----:B------:R-:W-:Y:S05]  /*109d0*/  BRA `(.L_x_180) ;  /* 0xffffff0c00387947 */ /* 0x000fea000383ffff */
.L_x_186:
[----:B--2---:R-:W-:-:S04]  /*109e0*/  IMAD.U32 R3, RZ, RZ, UR6 ;  /* 0x00000006ff037e24 */ /* 0x004fc8000f8e00ff */
[----:B------:R2:W3:Y:S03]  /*109f0*/  SYNCS.PHASECHK.TRANS64.TRYWAIT P2, [R3+URZ+0x31c30], R0 ;  /* 0x031c3000030075a7 */ /* 0x0004e6000804017f */
[----:B---3--:R-:W-:Y:S05]  /*10a00*/  @!P2 NANOSLEEP.SYNCS 0x989680 ;  /* 0x009896800000a95d */ /* 0x008fea0003900000 */
[----:B------:R-:W3:Y:S02]  /*10a10*/  @!P2 SYNCS.PHASECHK.TRANS64 P2, [R3+URZ+0x31c30], R0 ;  /* 0x031c30000300a5a7 */ /* 0x000ee4000804007f */
[----:B---3--:R-:W-:Y:S05]  /*10a20*/  @!P2 BRA `(.L_x_186) ;  /* 0xfffffffc00eca947 */ /* 0x008fea000383ffff */
[----:B------:R-:W-:Y:S05]  /*10a30*/  BRA `(.L_x_183) ;  /* 0xffffff44005c7947 */ /* 0x000fea000383ffff */
.L_x_190:
[----:B-1----:R-:W-:-:S04]  /*10a40*/  IMAD.U32 R3, RZ, RZ, UR6 ;  /* 0x00000006ff037e24 */ /* 0x002fc8000f8e00ff */
[----:B------:R1:W2:Y:S03]  /*10a50*/  SYNCS.PHASECHK.TRANS64.TRYWAIT P2, [R3+URZ+0x31c50], R0 ;  /* 0x031c5000030075a7 */ /* 0x0002a6000804017f */
[----:B--2---:R-:W-:Y:S05]  /*10a60*/  @!P2 NANOSLEEP.SYNCS 0x989680 ;  /* 0x009896800000a95d */ /* 0x004fea0003900000 */
[----:B------:R-:W2:Y:S02]  /*10a70*/  @!P2 SYNCS.PHASECHK.TRANS64 P2, [R3+URZ+0x31c50], R0 ;  /* 0x031c50000300a5a7 */ /* 0x000ea4000804007f */
[----:B--2---:R-:W-:Y:S05]  /*10a80*/  @!P2 BRA `(.L_x_190) ;  /* 0xfffffffc00eca947 */ /* 0x004fea000383ffff */
[----:B------:R-:W-:Y:S05]  /*10a90*/  BRA `(.L_x_187) ;  /* 0xffffff5c00007947 */ /* 0x000fea000383ffff */
.L_x_195:
[----:B--2---:R-:W-:-:S04]  /*10aa0*/  IMAD.U32 R7, RZ, RZ, UR9 ;  /* 0x00000009ff077e24 */ /* 0x004fc8000f8e00ff */
[----:B------:R2:W4:Y:S03]  /*10ab0*/  SYNCS.PHASECHK.TRANS64.TRYWAIT P0, [R7+URZ+0x31c50], R6 ;  /* 0x031c5006070075a7 */ /* 0x000526000800017f */
[----:B----4-:R-:W-:Y:S05]  /*10ac0*/  @!P0 NANOSLEEP.SYNCS 0x989680 ;  /* 0x009896800000895d */ /* 0x010fea0003900000 */
[----:B------:R-:W4:Y:S02]  /*10ad0*/  @!P0 SYNCS.PHASECHK.TRANS64 P0, [R7+URZ+0x31c50], R6 ;  /* 0x031c5006070085a7 */ /* 0x000f24000800007f */
[----:B----4-:R-:W-:Y:S05]  /*10ae0*/  @!P0 BRA `(.L_x_195) ;  /* 0xfffffffc00ec8947 */ /* 0x010fea000383ffff */
[----:B------:R-:W-:Y:S05]  /*10af0*/  BRA `(.L_x_194) ;  /* 0xffffff7800d87947 */ /* 0x000fea000383ffff */
.L_x_229:
        /* <DEDUP_REMOVED lines=8> */
[----:B0--3--:R-:W-:Y:S05]  /*10b80*/  WARPSYNC.COLLECTIVE R15, `(.L_x_336) ;  /* 0x000000000f087348 */ /* 0x009fea0003c00000 */
[----:B------:R1:W2:Y:S02]  /*10b90*/  SHFL.IDX P6, R14, R13, R12, R11 ;  /* 0x0000000c0d0e7389 */ /* 0x0002a400000c000b */
[----:B0123--:R-:W-:Y:S01]  /*10ba0*/  ENDCOLLECTIVE ;  /* 0x000000000000791b */ /* 0x00ffe20003800000 */
.L_x_336:
[----:B------:R-:W-:Y:S05]  /*10bb0*/  BSYNC B0 ;  /* 0x0000000000007941 */ /* 0x000fea0003800000 */
.L_x_335:
[----:B------:R-:W-:Y:S05]  /*10bc0*/  BRA `(.L_x_337) ;  /* 0xffffffb400307947 */ /* 0x000fea000383ffff */
.L_x_231:
[----:B------:R-:W-:Y:S01]  /*10bd0*/  BSSY B0, `(.L_x_338) ;  /* 0x0000006000007945 */ /* 0x000fe20003800000 */
[----:B------:R-:W-:-:S07]  /*10be0*/  IMAD.MOV.U32 R15, RZ, RZ, -0x1 ;  /* 0xffffffffff0f7424 */ /* 0x000fce00078e00ff */
[----:B01-3--:R-:W-:Y:S05]  /*10bf0*/  WARPSYNC.COLLECTIVE R15, `(.L_x_339) ;  /* 0x000000000f0c7348 */ /* 0x00bfea0003c00000 */
[----:B------:R-:W-:Y:S02]  /*10c00*/  ELECT P6, UR62, PT ;  /* 0x00000000003e782f */ /* 0x000fe400038c0000 */
[----:B------:R-:W-:Y:S01]  /*10c10*/  MOV R14, UR62 ;  /* 0x0000003e000e7c02 */ /* 0x000fe20008000f00 */
[----:B01-3--:R-:W-:Y:S10]  /*10c20*/  ENDCOLLECTIVE ;  /* 0x000000000000791b */ /* 0x00bff40003800000 */
.L_x_339:
[----:B------:R-:W-:Y:S05]  /*10c30*/  BSYNC B0 ;  /* 0x0000000000007941 */ /* 0x000fea0003800000 */
.L_x_338:
[----:B------:R-:W-:Y:S05]  /*10c40*/  BRA `(.L_x_340) ;  /* 0xffffffb400307947 */ /* 0x000fea000383ffff */
.L_x_233:
[----:B-1----:R1:W2:Y:S02]  /*10c50*/  SYNCS.PHASECHK.TRANS64.TRYWAIT P0, [R0+URZ+0x31c40], R2 ;  /* 0x031c4002000075a7 */ /* 0x0022a4000800017f */
[----:B--2---:R-:W-:Y:S05]  /*10c60*/  @!P0 NANOSLEEP.SYNCS 0x989680 ;  /* 0x009896800000895d */ /* 0x004fea0003900000 */
[----:B------:R-:W2:Y:S02]  /*10c70*/  @!P0 SYNCS.PHASECHK.TRANS64 P0, [R0+URZ+0x31c40], R2 ;  /* 0x031c4002000085a7 */ /* 0x000ea4000800007f */
[----:B--2---:R-:W-:Y:S05]  /*10c80*/  @!P0 BRA `(.L_x_233) ;  /* 0xfffffffc00f08947 */ /* 0x004fea000383ffff */
[----:B------:R-:W-:Y:S05]  /*10c90*/  BRA `(.L_x_341) ;  /* 0xffffffb400847947 */ /* 0x000fea000383ffff */
.L_x_237:
[----:B------:R-:W2:Y:S01]  /*10ca0*/  LDL.LU R11, [R1+0x2c] ;  /* 0x00002c00010b7983 */ /* 0x000ea20000300800 */
[----:B------:R-:W-:Y:S02]  /*10cb0*/  IMAD.MOV.U32 R13, RZ, RZ, R4 ;  /* 0x000000ffff0d7224 */ /* 0x000fe400078e0004 */
[----:B------:R-:W-:Y:S02]  /*10cc0*/  IMAD.MOV.U32 R12, RZ, RZ, RZ ;  /* 0x000000ffff0c7224 */ /* 0x000fe400078e00ff */
[----:B------:R-:W-:Y:S02]  /*10cd0*/  IMAD.MOV.U32 R15, RZ, RZ, -0x1 ;  /* 0xffffffffff0f7424 */ /* 0x000fe400078e00ff */
[----:B------:R-:W-:-:S04]  /*10ce0*/  IMAD R17, R17, 0xc0, R21 ;  /* 0x000000c011117824 */ /* 0x000fc800078e0215 */
[----:B------:R-:W-:Y:S02]  /*10cf0*/  VIADD R8, R17, 0x20 ;  /* 0x0000002011087836 */ /* 0x000fe40000000000 */
[----:B--2---:R-:W-:Y:S02]  /*10d00*/  IMAD R5, R11, R9, RZ ;  /* 0x000000090b057224 */ /* 0x004fe400078e02ff */
[----:B------:R-:W-:-:S03]  /*10d10*/  IMAD.MOV.U32 R11, RZ, RZ, 0x1c1f ;  /* 0x00001c1fff0b7424 */ /* 0x000fc600078e00ff */
[----:B------:R-:W-:-:S13]  /*10d20*/  ISETP.GE.AND P4, PT, R17, R5, PT ;  /* 0x000000051100720c */ /* 0x000fda0003f86270 */
[----:B-----5:R-:W-:Y:S05]  /*10d30*/  WARPSYNC.COLLECTIVE R15, `(.L_x_342) ;  /* 0x000000000f087348 */ /* 0x020fea0003c00000 */
[----:B------:R0:W1:Y:S02]  /*10d40*/  SHFL.IDX P6, R14, R13, R12, R11 ;  /* 0x0000000c0d0e7389 */ /* 0x00006400000c000b */
[----:B01---5:R-:W-:Y:S01]  /*10d50*/  ENDCOLLECTIVE ;  /* 0x000000000000791b */ /* 0x023fe20003800000 */
.L_x_342:
[----:B------:R-:W-:Y:S02]  /*10d60*/  IMAD.MOV.U32 R13, RZ, RZ, R0 ;  /* 0x000000ffff0d7224 */ /* 0x000fe400078e0000 */
[----:B------:R-:W-:-:S07]  /*10d70*/  IMAD.MOV.U32 R2, RZ, RZ, R14 ;  /* 0x000000ffff027224 */ /* 0x000fce00078e000e */
[----:B------:R-:W-:Y:S05]  /*10d80*/  WARPSYNC.COLLECTIVE R15, `(.L_x_343) ;  /* 0x000000000f087348 */ /* 0x000fea0003c00000 */
[----:B------:R0:W1:Y:S02]  /*10d90*/  SHFL.IDX P6, R14, R13, R12, R11 ;  /* 0x0000000c0d0e7389 */ /* 0x00006400000c000b */
[----:B01----:R-:W-:Y:S01]  /*10da0*/  ENDCOLLECTIVE ;  /* 0x000000000000791b */ /* 0x003fe20003800000 */
.L_x_343:
[----:B------:R-:W-:Y:S02]  /*10db0*/  IMAD.MOV.U32 R13, RZ, RZ, R4 ;  /* 0x000000ffff0d7224 */ /* 0x000fe400078e0004 */
[----:B------:R-:W-:Y:S02]  /*10dc0*/  IMAD.MOV.U32 R12, RZ, RZ, 0x1 ;  /* 0x00000001ff0c7424 */ /* 0x000fe400078e00ff */
[----:B------:R-:W-:-:S07]  /*10dd0*/  IMAD.MOV.U32 R3, RZ, RZ, R14 ;  /* 0x000000ffff037224 */ /* 0x000fce00078e000e */
[----:B------:R-:W-:Y:S05]  /*10de0*/  WARPSYNC.COLLECTIVE R15, `(.L_x_344) ;  /* 0x000000000f087348 */ /* 0x000fea0003c00000 */
[----:B------:R0:W1:Y:S02]  /*10df0*/  SHFL.IDX P6, R14, R13, R12, R11 ;  /* 0x0000000c0d0e7389 */ /* 0x00006400000c000b */
[----:B01----:R-:W-:Y:S01]  /*10e00*/  ENDCOLLECTIVE ;  /* 0x000000000000791b */ /* 0x003fe20003800000 */
.L_x_344:
        /* <DEDUP_REMOVED lines=17> */
.L_x_345:
[----:B------:R-:W-:Y:S02]  /*10f20*/  IMAD.MOV.U32 R13, RZ, RZ, R4 ;  /* 0x000000ffff0d7224 */ /* 0x000fe400078e0004 */
[----:B------:R-:W-:Y:S02]  /*10f30*/  IMAD.MOV.U32 R12, RZ, RZ, 0x2 ;  /* 0x00000002ff0c7424 */ /* 0x000fe400078e00ff */
[----:B------:R-:W-:-:S07]  /*10f40*/  IMAD.MOV.U32 R3, RZ, RZ, R14 ;  /* 0x000000ffff037224 */ /* 0x000fce00078e000e */
[----:B------:R-:W-:Y:S05]  /*10f50*/  WARPSYNC.COLLECTIVE R15, `(.L_x_346) ;  /* 0x000000000f087348 */ /* 0x000fea0003c00000 */
[----:B------:R0:W1:Y:S02]  /*10f60*/  SHFL.IDX P6, R14, R13, R12, R11 ;  /* 0x0000000c0d0e7389 */ /* 0x00006400000c000b */
[----:B01----:R-:W-:Y:S01]  /*10f70*/  ENDCOLLECTIVE ;  /* 0x000000000000791b */ /* 0x003fe20003800000 */
.L_x_346:
        /* <DEDUP_REMOVED lines=18> */
.L_x_347:
[----:B------:R-:W-:Y:S02]  /*110a0*/  IMAD.MOV.U32 R13, RZ, RZ, R4 ;  /* 0x000000ffff0d7224 */ /* 0x000fe400078e0004 */
[----:B------:R-:W-:Y:S02]  /*110b0*/  IMAD.MOV.U32 R12, RZ, RZ, 0x3 ;  /* 0x00000003ff0c7424 */ /* 0x000fe400078e00ff */
[----:B------:R-:W-:-:S07]  /*110c0*/  IMAD.MOV.U32 R3, RZ, RZ, R14 ;  /* 0x000000ffff037224 */ /* 0x000fce00078e000e */
[----:B------:R-:W-:Y:S05]  /*110d0*/  WARPSYNC.COLLECTIVE R15, `(.L_x_348) ;  /* 0x000000000f087348 */ /* 0x000fea0003c00000 */
[----:B------:R0:W1:Y:S02]  /*110e0*/  SHFL.IDX P6, R14, R13, R12, R11 ;  /* 0x0000000c0d0e7389 */ /* 0x00006400000c000b */
[----:B01----:R-:W-:Y:S01]  /*110f0*/  ENDCOLLECTIVE ;  /* 0x000000000000791b */ /* 0x003fe20003800000 */
.L_x_348:
        /* <DEDUP_REMOVED lines=11> */
.L_x_349:
        /* <DEDUP_REMOVED lines=13> */
.L_x_350:
        /* <DEDUP_REMOVED lines=13> */
.L_x_351:
        /* <DEDUP_REMOVED lines=8> */
.L_x_352:
        /* <DEDUP_REMOVED lines=15> */
.L_x_353:
[----:B------:R-:W-:Y:S01]  /*114c0*/  IMAD.MOV.U32 R2, RZ, RZ, R14 ;  /* 0x000000ffff027224 */ /* 0x000fe200078e000e */
[----:B------:R-:W-:Y:S06]  /*114d0*/  BRA `(.L_x_354) ;  /* 0xffffffbc000c7947 */ /* 0x000fec000383ffff */
.L_x_240:
[----:B-1----:R1:W2:Y:S02]  /*114e0*/  SYNCS.PHASECHK.TRANS64.TRYWAIT P0, [R22+URZ+0x31c20], R3 ;  /* 0x031c2003160075a7 */ /* 0x0022a4000800017f */
[----:B--2---:R-:W-:Y:S05]  /*114f0*/  @!P0 NANOSLEEP.SYNCS 0x989680 ;  /* 0x009896800000895d */ /* 0x004fea0003900000 */
[----:B------:R-:W2:Y:S02]  /*11500*/  @!P0 SYNCS.PHASECHK.TRANS64 P0, [R22+URZ+0x31c20], R3 ;  /* 0x031c2003160085a7 */ /* 0x000ea4000800007f */
[----:B--2---:R-:W-:Y:S05]  /*11510*/  @!P0 BRA `(.L_x_240) ;  /* 0xfffffffc00f08947 */ /* 0x004fea000383ffff */
[----:B------:R-:W-:Y:S05]  /*11520*/  BRA `(.L_x_355) ;  /* 0xffffffbc007c7947 */ /* 0x000fea000383ffff */
.L_x_249:
[----:B-1----:R1:W2:Y:S02]  /*11530*/  SYNCS.PHASECHK.TRANS64.TRYWAIT P0, [R3+URZ+0x31c40], R2 ;  /* 0x031c4002030075a7 */ /* 0x0022a4000800017f */
[----:B--2---:R-:W-:Y:S05]  /*11540*/  @!P0 NANOSLEEP.SYNCS 0x989680 ;  /* 0x009896800000895d */ /* 0x004fea0003900000 */
[----:B------:R-:W2:Y:S02]  /*11550*/  @!P0 SYNCS.PHASECHK.TRANS64 P0, [R3+URZ+0x31c40], R2 ;  /* 0x031c4002030085a7 */ /* 0x000ea4000800007f */
[----:B--2---:R-:W-:Y:S05]  /*11560*/  @!P0 BRA `(.L_x_249) ;  /* 0xfffffffc00f08947 */ /* 0x004fea000383ffff */
[----:B------:R-:W-:Y:S05]  /*11570*/  BRA `(.L_x_356) ;  /* 0xffffffc0002c7947 */ /* 0x000fea000383ffff */
.L_x_256:
[----:B0-----:R0:W1:Y:S02]  /*11580*/  SYNCS.PHASECHK.TRANS64.TRYWAIT P0, [R3+URZ+0x60], R2 ;  /* 0x00006002030075a7 */ /* 0x001064000800017f */
[----:B-1----:R-:W-:Y:S05]  /*11590*/  @!P0 NANOSLEEP.SYNCS 0x989680 ;  /* 0x009896800000895d */ /* 0x002fea0003900000 */
[----:B------:R-:W1:Y:S02]  /*115a0*/  @!P0 SYNCS.PHASECHK.TRANS64 P0, [R3+URZ+0x60], R2 ;  /* 0x00006002030085a7 */ /* 0x000e64000800007f */
[----:B-1----:R-:W-:Y:S05]  /*115b0*/  @!P0 BRA `(.L_x_256) ;  /* 0xfffffffc00f08947 */ /* 0x002fea000383ffff */
[----:B------:R-:W-:Y:S05]  /*115c0*/  BRA `(.L_x_357) ;  /* 0xffffffc400387947 */ /* 0x000fea000383ffff */
.L_x_266:
[----:B-1----:R1:W2:Y:S02]  /*115d0*/  SYNCS.PHASECHK.TRANS64.TRYWAIT P0, [R3+URZ+0x31c40], R2 ;  /* 0x031c4002030075a7 */ /* 0x0022a4000800017f */
[----:B--2---:R-:W-:Y:S05]  /*115e0*/  @!P0 NANOSLEEP.SYNCS 0x989680 ;  /* 0x009896800000895d */ /* 0x004fea0003900000 */
[----:B------:R-:W2:Y:S02]  /*115f0*/  @!P0 SYNCS.PHASECHK.TRANS64 P0, [R3+URZ+0x31c40], R2 ;  /* 0x031c4002030085a7 */ /* 0x000ea4000800007f */
[----:B--2---:R-:W-:Y:S05]  /*11600*/  @!P0 BRA `(.L_x_266) ;  /* 0xfffffffc00f08947 */ /* 0x004fea000383ffff */
[----:B------:R-:W-:Y:S05]  /*11610*/  BRA `(.L_x_358) ;  /* 0xffffffc800f07947 */ /* 0x000fea000383ffff */
.L_x_273:
[----:B0-----:R0:W1:Y:S02]  /*11620*/  SYNCS.PHASECHK.TRANS64.TRYWAIT P0, [R12+URZ+0x60], R26 ;  /* 0x0000601a0c0075a7 */ /* 0x001064000800017f */
[----:B-1----:R-:W-:Y:S05]  /*11630*/  @!P0 NANOSLEEP.SYNCS 0x989680 ;  /* 0x009896800000895d */ /* 0x002fea0003900000 */
[----:B------:R-:W1:Y:S02]  /*11640*/  @!P0 SYNCS.PHASECHK.TRANS64 P0, [R12+URZ+0x60], R26 ;  /* 0x0000601a0c0085a7 */ /* 0x000e64000800007f */
[----:B-1----:R-:W-:Y:S05]  /*11650*/  @!P0 BRA `(.L_x_273) ;  /* 0xfffffffc00f08947 */ /* 0x002fea000383ffff */
[----:B------:R-:W-:Y:S05]  /*11660*/  BRA `(.L_x_359) ;  /* 0xffffffcc00fc7947 */ /* 0x000fea000383ffff */
.L_x_283:
[----:B-1----:R1:W2:Y:S02]  /*11670*/  SYNCS.PHASECHK.TRANS64.TRYWAIT P0, [R2+URZ+0x31c40], R3 ;  /* 0x031c4003020075a7 */ /* 0x0022a4000800017f */
[----:B--2---:R-:W-:Y:S05]  /*11680*/  @!P0 NANOSLEEP.SYNCS 0x989680 ;  /* 0x009896800000895d */ /* 0x004fea0003900000 */
[----:B------:R-:W2:Y:S02]  /*11690*/  @!P0 SYNCS.PHASECHK.TRANS64 P0, [R2+URZ+0x31c40], R3 ;  /* 0x031c4003020085a7 */ /* 0x000ea4000800007f */
[----:B--2---:R-:W-:Y:S05]  /*116a0*/  @!P0 BRA `(.L_x_283) ;  /* 0xfffffffc00f08947 */ /* 0x004fea000383ffff */
[----:B------:R-:W-:Y:S05]  /*116b0*/  BRA `(.L_x_360) ;  /* 0xffffffd400807947 */ /* 0x000fea000383ffff */
.L_x_290:
[----:B0-----:R0:W1:Y:S02]  /*116c0*/  SYNCS.PHASECHK.TRANS64.TRYWAIT P0, [R8+URZ+0x60], R2 ;  /* 0x00006002080075a7 */ /* 0x001064000800017f */
[----:B-1----:R-:W-:Y:S05]  /*116d0*/  @!P0 NANOSLEEP.SYNCS 0x989680 ;  /* 0x009896800000895d */ /* 0x002fea0003900000 */
[----:B------:R-:W1:Y:S02]  /*116e0*/  @!P0 SYNCS.PHASECHK.TRANS64 P0, [R8+URZ+0x60], R2 ;  /* 0x00006002080085a7 */ /* 0x000e64000800007f */
[----:B-1----:R-:W-:Y:S05]  /*116f0*/  @!P0 BRA `(.L_x_290) ;  /* 0xfffffffc00f08947 */ /* 0x002fea000383ffff */
[----:B------:R-:W-:Y:S05]  /*11700*/  BRA `(.L_x_361) ;  /* 0xffffffd800907947 */ /* 0x000fea000383ffff */
.L_x_302:
[----:B-1----:R1:W2:Y:S02]  /*11710*/  SYNCS.PHASECHK.TRANS64.TRYWAIT P0, [R3+URZ+0x31c60], R0 ;  /* 0x031c6000030075a7 */ /* 0x0022a4000800017f */
[----:B--2---:R-:W-:Y:S05]  /*11720*/  @!P0 NANOSLEEP.SYNCS 0x989680 ;  /* 0x009896800000895d */ /* 0x004fea0003900000 */
[----:B------:R-:W2:Y:S02]  /*11730*/  @!P0 SYNCS.PHASECHK.TRANS64 P0, [R3+URZ+0x31c60], R0 ;  /* 0x031c6000030085a7 */ /* 0x000ea4000800007f */
[----:B--2---:R-:W-:Y:S05]  /*11740*/  @!P0 BRA `(.L_x_302) ;  /* 0xfffffffc00f08947 */ /* 0x004fea000383ffff */
[----:B------:R-:W-:Y:S05]  /*11750*/  BRA `(.L_x_362) ;  /* 0xffffffe000007947 */ /* 0x000fea000383ffff */
.L_x_310:
[----:B------:R-:W-:Y:S01]  /*11760*/  BSSY B0, `(.L_x_363) ;  /* 0x0000008000007945 */ /* 0x000fe20003800000 */
[----:B------:R-:W-:Y:S02]  /*11770*/  IMAD.MOV.U32 R13, RZ, RZ, R16 ;  /* 0x000000ffff0d7224 */ /* 0x000fe400078e0010 */
[----:B------:R-:W-:Y:S02]  /*11780*/  IMAD.MOV.U32 R12, RZ, RZ, RZ ;  /* 0x000000ffff0c7224 */ /* 0x000fe400078e00ff */
[----:B------:R-:W-:Y:S02]  /*11790*/  IMAD.MOV.U32 R11, RZ, RZ, 0x1f ;  /* 0x0000001fff0b7424 */ /* 0x000fe400078e00ff */
[----:B------:R-:W-:-:S07]  /*117a0*/  IMAD.MOV.U32 R15, RZ, RZ, -0x1 ;  /* 0xffffffffff0f7424 */ /* 0x000fce00078e00ff */
[----:B0-----:R-:W-:Y:S05]  /*117b0*/  WARPSYNC.COLLECTIVE R15, `(.L_x_364) ;  /* 0x000000000f087348 */ /* 0x001fea0003c00000 */
[----:B------:R1:W2:Y:S02]  /*117c0*/  SHFL.IDX P6, R14, R13, R12, R11 ;  /* 0x0000000c0d0e7389 */ /* 0x0002a400000c000b */
[----:B012---:R-:W-:Y:S01]  /*117d0*/  ENDCOLLECTIVE ;  /* 0x000000000000791b */ /* 0x007fe20003800000 */
.L_x_364:
[----:B------:R-:W-:Y:S05]  /*117e0*/  BSYNC B0 ;  /* 0x0000000000007941 */ /* 0x000fea0003800000 */
.L_x_363:
[----:B------:R-:W-:Y:S02]  /*117f0*/  IMAD.MOV.U32 R13, RZ, RZ, R16 ;  /* 0x000000ffff0d7224 */ /* 0x000fe400078e0010 */
[----:B------:R-:W-:Y:S02]  /*11800*/  IMAD.MOV.U32 R12, RZ, RZ, 0x1 ;  /* 0x00000001ff0c7424 */ /* 0x000fe400078e00ff */
[----:B------:R-:W-:Y:S02]  /*11810*/  IMAD.MOV.U32 R11, RZ, RZ, 0x1f ;  /* 0x0000001fff0b7424 */ /* 0x000fe400078e00ff */
[----:B------:R-:W-:Y:S02]  /*11820*/  IMAD.MOV.U32 R15, RZ, RZ, -0x1 ;  /* 0xffffffffff0f7424 */ /* 0x000fe400078e00ff */
[----:B------:R-:W-:Y:S02]  /*11830*/  IMAD.IADD R5, R19, 0x1, R8 ;  /* 0x0000000113057824 */ /* 0x000fe400078e0208 */
[----:B------:R-:W-:-:S07]  /*11840*/  IMAD.MOV.U32 R0, RZ, RZ, R14 ;  /* 0x000000ffff007224 */ /* 0x000fce00078e000e */
[----:B------:R-:W-:Y:S05]  /*11850*/  WARPSYNC.COLLECTIVE R15, `(.L_x_365) ;  /* 0x000000000f087348 */ /* 0x000fea0003c00000 */
[----:B------:R0:W1:Y:S02]  /*11860*/  SHFL.IDX P6, R14, R13, R12, R11 ;  /* 0x0000000c0d0e7389 */ /* 0x00006400000c000b */
[----:B01----:R-:W-:Y:S01]  /*11870*/  ENDCOLLECTIVE ;  /* 0x000000000000791b */ /* 0x003fe20003800000 */
.L_x_365:
[----:B------:R-:W-:Y:S02]  /*11880*/  ULDC UR4, c[0x0][0xc3c] ;  /* 0x00030f0000047ab9 */ /* 0x000fe40000000800 */
[----:B------:R-:W-:-:S13]  /*11890*/  ISETP.GE.OR P1, PT, R5, UR4, !P0 ;  /* 0x0000000405007c0c */ /* 0x000fda000c726670 */
[----:B------:R-:W0:Y:S01]  /*118a0*/  @!P1 LDC.64 R2, c[0x0][0xc80] ;  /* 0x00032000ff029b82 */ /* 0x000e220000000a00 */
[----:B------:R-:W-:Y:S02]  /*118b0*/  IMAD.MOV.U32 R11, RZ, RZ, RZ ;  /* 0x000000ffff0b7224 */ /* 0x000fe400078e00ff */
[----:B------:R-:W-:Y:S02]  /*118c0*/  IMAD.MOV.U32 R4, RZ, RZ, R14 ;  /* 0x000000ffff047224 */ /* 0x000fe400078e000e */
[----:B0-----:R-:W-:-:S06]  /*118d0*/  @!P1 IMAD.WIDE R2, R5, 0x4, R2 ;  /* 0x0000000405029825 */ /* 0x001fcc00078e0202 */
[----:B------:R0:W2:Y:S01]  /*118e0*/  @!P1 LDG.E R3, desc[UR56][R2.64] ;  /* 0x0000003802039981 */ /* 0x0000a2000c1e1900 */
[C---:B------:R-:W-:Y:S02]  /*118f0*/  ISETP.GE.U32.AND P2, PT, R8.reuse, 0x2, PT ;  /* 0x000000020800780c */ /* 0x040fe40003f46070 */
[C---:B------:R-:W-:Y:S02]  /*11900*/  ISETP.GE.U32.AND P3, PT, R8.reuse, 0x4, PT ;  /* 0x000000040800780c */ /* 0x040fe40003f66070 */
[C---:B------:R-:W-:Y:S02]  /*11910*/  ISETP.GE.U32.AND P4, PT, R8.reuse, 0x8, PT ;  /* 0x000000080800780c */ /* 0x040fe40003f86070 */
[C---:B------:R-:W-:Y:S01]  /*11920*/  ISETP.GE.U32.AND P5, PT, R8.reuse, 0x10, PT ;  /* 0x000000100800780c */ /* 0x040fe20003fa6070 */
[----:B0-----:R-:W-:Y:S02]  /*11930*/  IMAD.MOV.U32 R2, RZ, RZ, RZ ;  /* 0x000000ffff027224 */ /* 0x001fe400078e00ff */
[----:B--2---:R-:W-:Y:S01]  /*11940*/  @!P1 IMAD.MOV.U32 R2, RZ, RZ, R3 ;  /* 0x000000ffff029224 */ /* 0x004fe200078e0003 */
[----:B------:R-:W-:-:S03]  /*11950*/  ISETP.NE.AND P1, PT, R8, RZ, PT ;  /* 0x000000ff0800720c */ /* 0x000fc60003f25270 */
[----:B------:R-:W-:-:S10]  /*11960*/  IMAD.MOV.U32 R13, RZ, RZ, R2 ;  /* 0x000000ffff0d7224 */ /* 0x000fd400078e0002 */
[----:B------:R-:W-:Y:S05]  /*11970*/  WARPSYNC.COLLECTIVE R15, `(.L_x_366) ;  /* 0x000000000f087348 */ /* 0x000fea0003c00000 */
[----:B------:R0:W1:Y:S02]  /*11980*/  SHFL.UP P6, R14, R13, R12, R11 ;  /* 0x0400000c0d0e7389 */ /* 0x00006400000c000b */
[----:B01----:R-:W-:Y:S01]  /*11990*/  ENDCOLLECTIVE ;  /* 0x000000000000791b */ /* 0x003fe20003800000 */
.L_x_366:
[----:B------:R-:W-:Y:S01]  /*119a0*/  IMAD.MOV.U32 R12, RZ, RZ, 0x2 ;  /* 0x00000002ff0c7424 */ /* 0x000fe200078e00ff */
[----:B------:R-:W-:-:S05]  /*119b0*/  SEL R5, R14, RZ, P1 ;  /* 0x000000ff0e057207 */ /* 0x000fca0000800000 */
[----:B------:R-:W-:-:S04]  /*119c0*/  IMAD.IADD R5, R2, 0x1, R5 ;  /* 0x0000000102057824 */ /* 0x000fc800078e0205 */
[----:B------:R-:W-:-:S07]  /*119d0*/  IMAD.MOV.U32 R13, RZ, RZ, R5 ;  /* 0x000000ffff0d7224 */ /* 0x000fce00078e0005 */
[----:B------:R-:W-:Y:S05]  /*119e0*/  WARPSYNC.COLLECTIVE R15, `(.L_x_367) ;  /* 0x000000000f087348 */ /* 0x000fea0003c00000 */
[----:B------:R0:W1:Y:S02]  /*119f0*/  SHFL.UP P6, R14, R13, R12, R11 ;  /* 0x0400000c0d0e7389 */ /* 0x00006400000c000b */
[----:B01----:R-:W-:Y:S01]  /*11a00*/  ENDCOLLECTIVE ;  /* 0x000000000000791b */ /* 0x003fe20003800000 */
.L_x_367:
[----:B------:R-:W-:Y:S01]  /*11a10*/  IMAD.MOV.U32 R12, RZ, RZ, 0x4 ;  /* 0x00000004ff0c7424 */ /* 0x000fe200078e00ff */
[----:B------:R-:W-:-:S05]  /*11a20*/  SEL R6, R14, RZ, P2 ;  /* 0x000000ff0e067207 */ /* 0x000fca0001000000 */
[----:B------:R-:W-:-:S04]  /*11a30*/  IMAD.IADD R6, R5, 0x1, R6 ;  /* 0x0000000105067824 */ /* 0x000fc800078e0206 */
[----:B------:R-:W-:-:S07]  /*11a40*/  IMAD.MOV.U32 R13, RZ, RZ, R6 ;  /* 0x000000ffff0d7224 */ /* 0x000fce00078e0006 */
[----:B------:R-:W-:Y:S05]  /*11a50*/  WARPSYNC.COLLECTIVE R15, `(.L_x_368) ;  /* 0x000000000f087348 */ /* 0x000fea0003c00000 */
[----:B------:R0:W1:Y:S02]  /*11a60*/  SHFL.UP P6, R14, R13, R12, R11 ;  /* 0x0400000c0d0e7389 */ /* 0x00006400000c000b */
[----:B01----:R-:W-:Y:S01]  /*11a70*/  ENDCOLLECTIVE ;  /* 0x000000000000791b */ /* 0x003fe20003800000 */
.L_x_368:
[----:B------:R-:W-:Y:S01]  /*11a80*/  IMAD.MOV.U32 R12, RZ, RZ, 0x8 ;  /* 0x00000008ff0c7424 */ /* 0x000fe200078e00ff */
[----:B------:R-:W-:-:S05]  /*11a90*/  SEL R7, R14, RZ, P3 ;  /* 0x000000ff0e077207 */ /* 0x000fca0001800000 */
[----:B------:R-:W-:-:S04]  /*11aa0*/  IMAD.IADD R7, R6, 0x1, R7 ;  /* 0x0000000106077824 */ /* 0x000fc800078e0207 */
[----:B------:R-:W-:-:S07]  /*11ab0*/  IMAD.MOV.U32 R13, RZ, RZ, R7 ;  /* 0x000000ffff0d7224 */ /* 0x000fce00078e0007 */
[----:B------:R-:W-:Y:S05]  /*11ac0*/  WARPSYNC.COLLECTIVE R15, `(.L_x_369) ;  /* 0x000000000f087348 */ /* 0x000fea0003c00000 */
[----:B------:R0:W1:Y:S02]  /*11ad0*/  SHFL.UP P6, R14, R13, R12, R11 ;  /* 0x0400000c0d0e7389 */ /* 0x00006400000c000b */
[----:B01----:R-:W-:Y:S01]  /*11ae0*/  ENDCOLLECTIVE ;  /* 0x000000000000791b */ /* 0x003fe20003800000 */
.L_x_369:
[----:B------:R-:W-:Y:S01]  /*11af0*/  IMAD.MOV.U32 R12, RZ, RZ, 0x10 ;  /* 0x00000010ff0c7424 */ /* 0x000fe200078e00ff */
[----:B------:R-:W-:-:S05]  /*11b00*/  SEL R14, R14, RZ, P4 ;  /* 0x000000ff0e0e7207 */ /* 0x000fca0002000000 */
[----:B------:R-:W-:-:S04]  /*11b10*/  IMAD.IADD R5, R7, 0x1, R14 ;  /* 0x0000000107057824 */ /* 0x000fc800078e020e */
[----:B------:R-:W-:-:S07]  /*11b20*/  IMAD.MOV.U32 R13, RZ, RZ, R5 ;  /* 0x000000ffff0d7224 */ /* 0x000fce00078e0005 */
[----:B------:R-:W-:Y:S05]  /*11b30*/  WARPSYNC.COLLECTIVE R15, `(.L_x_370) ;  /* 0x000000000f087348 */ /* 0x000fea0003c00000 */
[----:B------:R0:W1:Y:S02]  /*11b40*/  SHFL.UP P6, R14, R13, R12, R11 ;  /* 0x0400000c0d0e7389 */ /* 0x00006400000c000b */
[----:B01----:R-:W-:Y:S01]  /*11b50*/  ENDCOLLECTIVE ;  /* 0x000000000000791b */ /* 0x003fe20003800000 */
.L_x_370:
[----:B------:R-:W-:Y:S02]  /*11b60*/  IMAD.MOV.U32 R12, RZ, RZ, 0x1f ;  /* 0x0000001fff0c7424 */ /* 0x000fe400078e00ff */
[----:B------:R-:W-:Y:S01]  /*11b70*/  IMAD.MOV.U32 R11, RZ, RZ, 0x1f ;  /* 0x0000001fff0b7424 */ /* 0x000fe200078e00ff */
[----:B------:R-:W-:-:S05]  /*11b80*/  SEL R14, R14, RZ, P5 ;  /* 0x000000ff0e0e7207 */ /* 0x000fca0002800000 */
[----:B------:R-:W-:-:S04]  /*11b90*/  IMAD.IADD R3, R5, 0x1, R14 ;  /* 0x0000000105037824 */ /* 0x000fc800078e020e */
[----:B------:R-:W-:-:S07]  /*11ba0*/  IMAD.MOV.U32 R13, RZ, RZ, R3 ;  /* 0x000000ffff0d7224 */ /* 0x000fce00078e0003 */
[----:B------:R-:W-:Y:S05]  /*11bb0*/  WARPSYNC.COLLECTIVE R15, `(.L_x_371) ;  /* 0x000000000f087348 */ /* 0x000fea0003c00000 */
[----:B------:R0:W1:Y:S02]  /*11bc0*/  SHFL.IDX P6, R14, R13, R12, R11 ;  /* 0x0000000c0d0e7389 */ /* 0x00006400000c000b */
[----:B01----:R-:W-:Y:S01]  /*11bd0*/  ENDCOLLECTIVE ;  /* 0x000000000000791b */ /* 0x003fe20003800000 */
.L_x_371:
[----:B------:R-:W-:Y:S05]  /*11be0*/  BRA `(.L_x_372) ;  /* 0xffffffe000a87947 */ /* 0x000fea000383ffff */
.L_x_315:
[----:B------:R-:W-:Y:S01]  /*11bf0*/  BSSY B0, `(.L_x_373) ;  /* 0x0000008000007945 */ /* 0x000fe20003800000 */
[----:B-----5:R-:W-:Y:S02]  /*11c00*/  IMAD.MOV.U32 R13, RZ, RZ, R2 ;  /* 0x000000ffff0d7224 */ /* 0x020fe400078e0002 */
[----:B------:R-:W-:Y:S02]  /*11c10*/  IMAD.MOV.U32 R12, RZ, RZ, 0x1 ;  /* 0x00000001ff0c7424 */ /* 0x000fe400078e00ff */
[----:B------:R-:W-:Y:S02]  /*11c20*/  IMAD.MOV.U32 R11, RZ, RZ, RZ ;  /* 0x000000ffff0b7224 */ /* 0x000fe400078e00ff */
[----:B------:R-:W-:-:S07]  /*11c30*/  IMAD.MOV.U32 R15, RZ, RZ, -0x1 ;  /* 0xffffffffff0f7424 */ /* 0x000fce00078e00ff */
[----:B01----:R-:W-:Y:S05]  /*11c40*/  WARPSYNC.COLLECTIVE R15, `(.L_x_374) ;  /* 0x000000000f087348 */ /* 0x003fea0003c00000 */
[----:B------:R2:W3:Y:S02]  /*11c50*/  SHFL.UP P6, R14, R13, R12, R11 ;  /* 0x0400000c0d0e7389 */ /* 0x0004e400000c000b */
[----:B0123--:R-:W-:Y:S01]  /*11c60*/  ENDCOLLECTIVE ;  /* 0x000000000000791b */ /* 0x00ffe20003800000 */
.L_x_374:
[----:B------:R-:W-:Y:S05]  /*11c70*/  BSYNC B0 ;  /* 0x0000000000007941 */ /* 0x000fea0003800000 */
.L_x_373:
[----:B------:R-:W-:Y:S01]  /*11c80*/  SEL R13, R14, RZ, P1 ;  /* 0x000000ff0e0d7207 */ /* 0x000fe20000800000 */
[----:B------:R-:W-:Y:S02]  /*11c90*/  IMAD.MOV.U32 R12, RZ, RZ, 0x2 ;  /* 0x00000002ff0c7424 */ /* 0x000fe400078e00ff */
[----:B------:R-:W-:Y:S02]  /*11ca0*/  IMAD.MOV.U32 R11, RZ, RZ, RZ ;  /* 0x000000ffff0b7224 */ /* 0x000fe400078e00ff */
[----:B------:R-:W-:Y:S02]  /*11cb0*/  IMAD.IADD R13, R2, 0x1, R13 ;  /* 0x00000001020d7824 */ /* 0x000fe400078e020d */
[----:B------:R-:W-:-:S07]  /*11cc0*/  IMAD.MOV.U32 R15, RZ, RZ, -0x1 ;  /* 0xffffffffff0f7424 */ /* 0x000fce00078e00ff */
[----:B------:R-:W-:Y:S05]  /*11cd0*/  WARPSYNC.COLLECTIVE R15, `(.L_x_375) ;  /* 0x000000000f087348 */ /* 0x000fea0003c00000 */
[----:B------:R0:W1:Y:S02]  /*11ce0*/  SHFL.UP P6, R14, R13, R12, R11 ;  /* 0x0400000c0d0e7389 */ /* 0x00006400000c000b */
[----:B01----:R-:W-:Y:S01]  /*11cf0*/  ENDCOLLECTIVE ;  /* 0x000000000000791b */ /* 0x003fe20003800000 */
.L_x_375:
[----:B------:R-:W-:Y:S01]  /*11d00*/  IMAD.MOV.U32 R12, RZ, RZ, 0x4 ;  /* 0x00000004ff0c7424 */ /* 0x000fe200078e00ff */
[----:B------:R-:W-:-:S05]  /*11d10*/  SEL R14, R14, RZ, P2 ;  /* 0x000000ff0e0e7207 */ /* 0x000fca0001000000 */
[----:B------:R-:W-:-:S04]  /*11d20*/  IMAD.IADD R3, R13, 0x1, R14 ;  /* 0x000000010d037824 */ /* 0x000fc800078e020e */
[----:B------:R-:W-:-:S07]  /*11d30*/  IMAD.MOV.U32 R13, RZ, RZ, R3 ;  /* 0x000000ffff0d7224 */ /* 0x000fce00078e0003 */
[----:B------:R-:W-:Y:S05]  /*11d40*/  WARPSYNC.COLLECTIVE R15, `(.L_x_376) ;  /* 0x000000000f087348 */ /* 0x000fea0003c00000 */
[----:B------:R0:W1:Y:S02]  /*11d50*/  SHFL.UP P6, R14, R13, R12, R11 ;  /* 0x0400000c0d0e7389 */ /* 0x00006400000c000b */
[----:B01----:R-:W-:Y:S01]  /*11d60*/  ENDCOLLECTIVE ;  /* 0x000000000000791b */ /* 0x003fe20003800000 */
.L_x_376:
[----:B------:R-:W-:Y:S01]  /*11d70*/  IMAD.MOV.U32 R12, RZ, RZ, 0x8 ;  /* 0x00000008ff0c7424 */ /* 0x000fe200078e00ff */
[----:B------:R-:W-:-:S05]  /*11d80*/  SEL R14, R14, RZ, P3 ;  /* 0x000000ff0e0e7207 */ /* 0x000fca0001800000 */
[----:B------:R-:W-:-:S04]  /*11d90*/  IMAD.IADD R5, R3, 0x1, R14 ;  /* 0x0000000103057824 */ /* 0x000fc800078e020e */
[----:B------:R-:W-:-:S07]  /*11da0*/  IMAD.MOV.U32 R13, RZ, RZ, R5 ;  /* 0x000000ffff0d7224 */ /* 0x000fce00078e0005 */
[----:B------:R-:W-:Y:S05]  /*11db0*/  WARPSYNC.COLLECTIVE R15, `(.L_x_377) ;  /* 0x000000000f087348 */ /* 0x000fea0003c00000 */
[----:B------:R0:W1:Y:S02]  /*11dc0*/  SHFL.UP P6, R14, R13, R12, R11 ;  /* 0x0400000c0d0e7389 */ /* 0x00006400000c000b */
[----:B01----:R-:W-:Y:S01]  /*11dd0*/  ENDCOLLECTIVE ;  /* 0x000000000000791b */ /* 0x003fe20003800000 */
.L_x_377:
[----:B------:R-:W-:Y:S01]  /*11de0*/  IMAD.MOV.U32 R12, RZ, RZ, 0x10 ;  /* 0x00000010ff0c7424 */ /* 0x000fe200078e00ff */
[----:B------:R-:W-:-:S05]  /*11df0*/  SEL R6, R14, RZ, P4 ;  /* 0x000000ff0e067207 */ /* 0x000fca0002000000 */
[----:B------:R-:W-:-:S04]  /*11e00*/  IMAD.IADD R6, R5, 0x1, R6 ;  /* 0x0000000105067824 */ /* 0x000fc800078e0206 */
[----:B------:R-:W-:-:S07]  /*11e10*/  IMAD.MOV.U32 R13, RZ, RZ, R6 ;  /* 0x000000ffff0d7224 */ /* 0x000fce00078e0006 */
[----:B------:R-:W-:Y:S05]  /*11e20*/  WARPSYNC.COLLECTIVE R15, `(.L_x_378) ;  /* 0x000000000f087348 */ /* 0x000fea0003c00000 */
[----:B------:R0:W1:Y:S02]  /*11e30*/  SHFL.UP P6, R14, R13, R12, R11 ;  /* 0x0400000c0d0e7389 */ /* 0x00006400000c000b */
[----:B01----:R-:W-:Y:S01]  /*11e40*/  ENDCOLLECTIVE ;  /* 0x000000000000791b */ /* 0x003fe20003800000 */
.L_x_378:
        /* <DEDUP_REMOVED lines=8> */
.L_x_379:
[----:B------:R-:W-:Y:S05]  /*11ed0*/  BRA `(.L_x_380) ;  /* 0xffffffe000887947 */ /* 0x000fea000383ffff */
.L_x_317:
[----:B------:R-:W-:Y:S01]  /*11ee0*/  BSSY B0, `(.L_x_381) ;  /* 0x0000006000007945 */ /* 0x000fe20003800000 */
[----:B------:R-:W-:Y:S01]  /*11ef0*/  PLOP3.LUT P6, PT, P6, PT, PT, 0x8, 0x0 ;  /* 0x000000000000781c */ /* 0x000fe200037ce170 */
[----:B------:R-:W-:-:S12]  /*11f00*/  IMAD.MOV.U32 R15, RZ, RZ, -0x1 ;  /* 0xffffffffff0f7424 */ /* 0x000fd800078e00ff */
[----:B0-----:R-:W-:Y:S05]  /*11f10*/  WARPSYNC.COLLECTIVE R15, `(.L_x_382) ;  /* 0x000000000f087348 */ /* 0x001fea0003c00000 */
[----:B------:R-:W-:Y:S01]  /*11f20*/  VOTE.ANY R14, PT, P6 ;  /* 0x00000000000e7806 */ /* 0x000fe200030e0100 */
[----:B0-----:R-:W-:Y:S06]  /*11f30*/  ENDCOLLECTIVE ;  /* 0x000000000000791b */ /* 0x001fec0003800000 */
.L_x_382:
[----:B------:R-:W-:Y:S05]  /*11f40*/  BSYNC B0 ;  /* 0x0000000000007941 */ /* 0x000fea0003800000 */
.L_x_381:
[----:B------:R-:W-:Y:S02]  /*11f50*/  IMAD.MOV.U32 R6, RZ, RZ, R14 ;  /* 0x000000ffff067224 */ /* 0x000fe400078e000e */
[----:B------:R-:W-:Y:S02]  /*11f60*/  IMAD.MOV.U32 R13, RZ, RZ, R2 ;  /* 0x000000ffff0d7224 */ /* 0x000fe400078e0002 */
[----:B------:R-:W0:Y:S01]  /*11f70*/  POPC R4, R6 ;  /* 0x0000000600047309 */ /* 0x000e220000000000 */
[----:B------:R-:W-:Y:S02]  /*11f80*/  IMAD.MOV.U32 R11, RZ, RZ, 0x1f ;  /* 0x0000001fff0b7424 */ /* 0x000fe400078e00ff */
[----:B------:R-:W-:Y:S02]  /*11f90*/  IMAD.MOV.U32 R15, RZ, RZ, -0x1 ;  /* 0xffffffffff0f7424 */ /* 0x000fe400078e00ff */
[----:B0-----:R-:W-:-:S07]  /*11fa0*/  IMAD.MOV.U32 R12, RZ, RZ, R4 ;  /* 0x000000ffff0c7224 */ /* 0x001fce00078e0004 */
[----:B------:R-:W-:Y:S05]  /*11fb0*/  WARPSYNC.COLLECTIVE R15, `(.L_x_383) ;  /* 0x000000000f087348 */ /* 0x000fea0003c00000 */
[----:B------:R0:W1:Y:S02]  /*11fc0*/  SHFL.IDX P6, R14, R13, R12, R11 ;  /* 0x0000000c0d0e7389 */ /* 0x00006400000c000b */
[----:B01----:R-:W-:Y:S01]  /*11fd0*/  ENDCOLLECTIVE ;  /* 0x000000000000791b */ /* 0x003fe20003800000 */
.L_x_383:
[----:B------:R-:W-:Y:S01]  /*11fe0*/  IMAD.MOV.U32 R17, RZ, RZ, R14 ;  /* 0x000000ffff117224 */ /* 0x000fe200078e000e */
[----:B------:R-:W-:Y:S06]  /*11ff0*/  BRA `(.L_x_384) ;  /* 0xffffffe000787947 */ /* 0x000fec000383ffff */
.L_x_319:
[----:B------:R-:W-:Y:S01]  /*12000*/  BSSY B0, `(.L_x_385) ;  /* 0x0000007000007945 */ /* 0x000fe20003800000 */
[----:B------:R-:W-:Y:S02]  /*12010*/  IMAD.MOV.U32 R13, RZ, RZ, R3 ;  /* 0x000000ffff0d7224 */ /* 0x000fe400078e0003 */
[----:B------:R-:W-:Y:S02]  /*12020*/  IMAD.MOV.U32 R11, RZ, RZ, 0x1f ;  /* 0x0000001fff0b7424 */ /* 0x000fe400078e00ff */
[----:B------:R-:W-:-:S07]  /*12030*/  IMAD.MOV.U32 R15, RZ, RZ, -0x1 ;  /* 0xffffffffff0f7424 */ /* 0x000fce00078e00ff */
[----:B012---:R-:W-:Y:S05]  /*12040*/  WARPSYNC.COLLECTIVE R15, `(.L_x_386) ;  /* 0x000000000f087348 */ /* 0x007fea0003c00000 */
[----:B------:R3:W4:Y:S02]  /*12050*/  SHFL.IDX P6, R14, R13, R12, R11 ;  /* 0x0000000c0d0e7389 */ /* 0x00072400000c000b */
[----:B01234-:R-:W-:Y:S01]  /*12060*/  ENDCOLLECTIVE ;  /* 0x000000000000791b */ /* 0x01ffe20003800000 */
.L_x_386:
[----:B------:R-:W-:Y:S05]  /*12070*/  BSYNC B0 ;  /* 0x0000000000007941 */ /* 0x000fea0003800000 */
.L_x_385:
[----:B------:R-:W-:Y:S05]  /*12080*/  BRA `(.L_x_318) ;  /* 0xffffffe000707947 */ /* 0x000fea000383ffff */
.L_x_323:
[----:B-1----:R1:W3:Y:S02]  /*12090*/  SYNCS.PHASECHK.TRANS64.TRYWAIT P0, [R9+URZ+0x31c20], R0 ;  /* 0x031c2000090075a7 */ /* 0x0022e4000800017f */
[----:B---3--:R-:W-:Y:S05]  /*120a0*/  @!P0 NANOSLEEP.SYNCS 0x989680 ;  /* 0x009896800000895d */ /* 0x008fea0003900000 */
[----:B------:R-:W3:Y:S02]  /*120b0*/  @!P0 SYNCS.PHASECHK.TRANS64 P0, [R9+URZ+0x31c20], R0 ;  /* 0x031c2000090085a7 */ /* 0x000ee4000800007f */
[----:B---3--:R-:W-:Y:S05]  /*120c0*/  @!P0 BRA `(.L_x_323) ;  /* 0xfffffffc00f08947 */ /* 0x008fea000383ffff */
[----:B------:R-:W-:Y:S05]  /*120d0*/  BRA `(.L_x_387) ;  /* 0xffffffe4005c7947 */ /* 0x000fea000383ffff */
.L_x_324:
[----:B------:R-:W3:Y:S01]  /*120e0*/  S2R R2, SR_TID.X ;  /* 0x0000000000027919 */ /* 0x000ee20000002100 */
[----:B------:R-:W-:Y:S01]  /*120f0*/  BSSY B0, `(.L_x_388) ;  /* 0x000000a000007945 */ /* 0x000fe20003800000 */
[----:B------:R-:W-:Y:S02]  /*12100*/  IMAD.MOV.U32 R12, RZ, RZ, RZ ;  /* 0x000000ffff0c7224 */ /* 0x000fe400078e00ff */
[----:B------:R-:W-:Y:S02]  /*12110*/  IMAD.MOV.U32 R11, RZ, RZ, 0x1f ;  /* 0x0000001fff0b7424 */ /* 0x000fe400078e00ff */
[----:B------:R-:W-:Y:S01]  /*12120*/  IMAD.MOV.U32 R15, RZ, RZ, -0x1 ;  /* 0xffffffffff0f7424 */ /* 0x000fe200078e00ff */
[----:B---3--:R-:W-:-:S04]  /*12130*/  SHF.R.U32.HI R2, RZ, 0x5, R2 ;  /* 0x00000005ff027819 */ /* 0x008fc80000011602 */
[----:B------:R-:W-:-:S05]  /*12140*/  LOP3.LUT R2, R2, 0x3, RZ, 0xc0, !PT ;  /* 0x0000000302027812 */ /* 0x000fca00078ec0ff */
[----:B------:R-:W-:-:S07]  /*12150*/  IMAD.MOV.U32 R13, RZ, RZ, R2 ;  /* 0x000000ffff0d7224 */ /* 0x000fce00078e0002 */
[----:B012-4-:R-:W-:Y:S05]  /*12160*/  WARPSYNC.COLLECTIVE R15, `(.L_x_389) ;  /* 0x000000000f087348 */ /* 0x017fea0003c00000 */
[----:B------:R3:W0:Y:S02]  /*12170*/  SHFL.IDX P6, R14, R13, R12, R11 ;  /* 0x0000000c0d0e7389 */ /* 0x00062400000c000b */
[----:B01234-:R-:W-:Y:S01]  /*12180*/  ENDCOLLECTIVE ;  /* 0x000000000000791b */ /* 0x01ffe20003800000 */
.L_x_389:
[----:B------:R-:W-:Y:S05]  /*12190*/  BSYNC B0 ;  /* 0x0000000000007941 */ /* 0x000fea0003800000 */
.L_x_388:
[----:B------:R-:W-:Y:S05]  /*121a0*/  BRA `(.L_x_390) ;  /* 0xffffffe400447947 */ /* 0x000fea000383ffff */
.L_x_327:
[----:B------:R-:W-:Y:S01]  /*121b0*/  BSSY B1, `(.L_x_391) ;  /* 0x0000006000017945 */ /* 0x000fe20003800000 */
[----:B------:R-:W-:-:S07]  /*121c0*/  IMAD.MOV.U32 R15, RZ, RZ, -0x1 ;  /* 0xffffffffff0f7424 */ /* 0x000fce00078e00ff */
[----:B012-4-:R-:W-:Y:S05]  /*121d0*/  WARPSYNC.COLLECTIVE R15, `(.L_x_392) ;  /* 0x000000000f0c7348 */ /* 0x017fea0003c00000 */
[----:B------:R-:W-:Y:S02]  /*121e0*/  ELECT P6, UR62, PT ;  /* 0x00000000003e782f */ /* 0x000fe400038c0000 */
[----:B------:R-:W-:Y:S01]  /*121f0*/  MOV R14, UR62 ;  /* 0x0000003e000e7c02 */ /* 0x000fe20008000f00 */
[----:B012-4-:R-:W-:Y:S10]  /*12200*/  ENDCOLLECTIVE ;  /* 0x000000000000791b */ /* 0x017ff40003800000 */
.L_x_392:
[----:B------:R-:W-:Y:S05]  /*12210*/  BSYNC B1 ;  /* 0x0000000000017941 */ /* 0x000fea0003800000 */
.L_x_391:
[----:B------:R-:W-:Y:S05]  /*12220*/  BRA `(.L_x_393) ;  /* 0xffffffe4003c7947 */ /* 0x000fea000383ffff */
.L_x_329:
[----:B0-----:R0:W1:Y:S02]  /*12230*/  SYNCS.PHASECHK.TRANS64.TRYWAIT P0, [R5+URZ], R4 ;  /* 0x00000004050075a7 */ /* 0x001064000800017f */
[----:B-1----:R-:W-:Y:S05]  /*12240*/  @!P0 NANOSLEEP.SYNCS 0x989680 ;  /* 0x009896800000895d */ /* 0x002fea0003900000 */
[----:B------:R-:W1:Y:S02]  /*12250*/  @!P0 SYNCS.PHASECHK.TRANS64 P0, [R5+URZ], R4 ;  /* 0x00000004050085a7 */ /* 0x000e64000800007f */
[----:B-1----:R-:W-:Y:S05]  /*12260*/  @!P0 BRA `(.L_x_329) ;  /* 0xfffffffc00f08947 */ /* 0x002fea000383ffff */
[----:B------:R-:W-:Y:S05]  /*12270*/  BRA `(.L_x_394) ;  /* 0xffffffe400707947 */ /* 0x000fea000383ffff */
.L_x_330:
[----:B-1----:R1:W3:Y:S02]  /*12280*/  SYNCS.PHASECHK.TRANS64.TRYWAIT P0, [R3+URZ], R2 ;  /* 0x00000002030075a7 */ /* 0x0022e4000800017f */
[----:B---3--:R-:W-:Y:S05]  /*12290*/  @!P0 NANOSLEEP.SYNCS 0x989680 ;  /* 0x009896800000895d */ /* 0x008fea0003900000 */
[----:B------:R-:W3:Y:S02]  /*122a0*/  @!P0 SYNCS.PHASECHK.TRANS64 P0, [R3+URZ], R2 ;  /* 0x00000002030085a7 */ /* 0x000ee4000800007f */
[----:B---3--:R-:W-:Y:S05]  /*122b0*/  @!P0 BRA `(.L_x_330) ;  /* 0xfffffffc00f08947 */ /* 0x008fea000383ffff */
[----:B------:R-:W-:Y:S05]  /*122c0*/  BRA `(.L_x_395) ;  /* 0xffffffe400647947 */ /* 0x000fea000383ffff */
.L_x_332:
[----:B---3--:R3:W0:Y:S02]  /*122d0*/  SYNCS.PHASECHK.TRANS64.TRYWAIT P0, [R23+URZ], R4 ;  /* 0x00000004170075a7 */ /* 0x008624000800017f */
[----:B0-----:R-:W-:Y:S05]  /*122e0*/  @!P0 NANOSLEEP.SYNCS 0x989680 ;  /* 0x009896800000895d */ /* 0x001fea0003900000 */
[----:B------:R-:W0:Y:S02]  /*122f0*/  @!P0 SYNCS.PHASECHK.TRANS64 P0, [R23+URZ], R4 ;  /* 0x00000004170085a7 */ /* 0x000e24000800007f */
[----:B0-----:R-:W-:Y:S05]  /*12300*/  @!P0 BRA `(.L_x_332) ;  /* 0xfffffffc00f08947 */ /* 0x001fea000383ffff */
[----:B------:R-:W-:Y:S05]  /*12310*/  BRA `(.L_x_396) ;  /* 0xffffffe400687947 */ /* 0x000fea000383ffff */
.L_x_397:
        /* <DEDUP_REMOVED lines=14> */
.L_x_2725:


//--------------------- .text._ZN7cutlass13device_kernelIN5flash11enable_sm90INS1_16FlashAttnFwdSm90INS1_25CollectiveMainloopFwdSm90ILi2EN4cute5tupleIJNS5_1CILi1EEES8_S8_EEENS6_IJNS7_ILi192EEENS7_ILi144EEENS7_ILi96EEEEEELi96ENS_10bfloat16_tEfNS_4arch4Sm90ELb0ELb0ELb0ELb1ELb0ELb1ELb0ELb0ELb1ELb1ELb0ELb0EEENS1_21CollectiveEpilogueFwdINS6_IJSA_SC_SB_EEES9_SE_SG_Li384ELb1ELb1ELb0ELb0EEENS1_36VarlenDynamicPersistentTileSchedulerILi192ELi144ELi384ELi128ELb0ELb1ELb1ELb0ELb1ELb1EEEEEEEEEvNT_6ParamsE --------------------------
	.section	.text._ZN7cutlass13device_kernelIN5flash11enable_sm90INS1_16FlashAttnFwdSm90INS1_25CollectiveMainloopFwdSm90ILi2EN4cute5tupleIJNS5_1CILi1EEES8_S8_EEENS6_IJNS7_ILi192EEENS7_ILi144EEENS7_ILi96EEEEEELi96ENS_10bfloat16_tEfNS_4arch4Sm90ELb0ELb0ELb0ELb1ELb0ELb1ELb0ELb0ELb1ELb1ELb0ELb0EEENS1_21CollectiveEpilogueFwdINS6_IJSA_SC_SB_EEES9_SE_SG_Li384ELb1ELb1ELb0ELb0EEENS1_36VarlenDynamicPersistentTileSchedulerILi192ELi144ELi384ELi128ELb0ELb1ELb1ELb0ELb1ELb1EEEEEEEEEvNT_6ParamsE,"ax",@progbits
	.align	128
.text._ZN7cutlass13device_kernelIN5flash11enable_sm90INS1_16FlashAttnFwdSm90INS1_25CollectiveMainloopFwdSm90ILi2EN4cute5tupleIJNS5_1CILi1EEES8_S8_EEENS6_IJNS7_ILi192EEENS7_ILi144EEENS7_ILi96EEEEEELi96ENS_10bfloat16_tEfNS_4arch4Sm90ELb0ELb0ELb0ELb1ELb0ELb1ELb0ELb0ELb1ELb1ELb0ELb0EEENS1_21CollectiveEpilogueFwdINS6_IJSA_SC_SB_EEES9_SE_SG_Li384ELb1ELb1ELb0ELb0EEENS1_36VarlenDynamicPersistentTileSchedulerILi192ELi144ELi384ELi128ELb0ELb1ELb1ELb0ELb1ELb1EEEEEEEEEvNT_6ParamsE:
        .type           _ZN7cutlass13device_kernelIN5flash11enable_sm90INS1_16FlashAttnFwdSm90INS1_25CollectiveMainloopFwdSm90ILi2EN4cute5tupleIJNS5_1CILi1EEES8_S8_EEENS6_IJNS7_ILi192EEENS7_ILi144EEENS7_ILi96EEEEEELi96ENS_10bfloat16_tEfNS_4arch4Sm90ELb0ELb0ELb0ELb1ELb0ELb1ELb0ELb0ELb1ELb1ELb0ELb0EEENS1_21CollectiveEpilogueFwdINS6_IJSA_SC_SB_EEES9_SE_SG_Li384ELb1ELb1ELb0ELb0EEENS1_36VarlenDynamicPersistentTileSchedulerILi192ELi144ELi384ELi128ELb0ELb1ELb1ELb0ELb1ELb1EEEEEEEEEvNT_6ParamsE,@function
        .size           _ZN7cutlass13device_kernelIN5flash11enable_sm90INS1_16FlashAttnFwdSm90INS1_25CollectiveMainloopFwdSm90ILi2EN4cute5tupleIJNS5_1CILi1EEES8_S8_EEENS6_IJNS7_ILi192EEENS7_ILi144EEENS7_ILi96EEEEEELi96ENS_10bfloat16_tEfNS_4arch4Sm90ELb0ELb0ELb0ELb1ELb0ELb1ELb0ELb0ELb1ELb1ELb0ELb0EEENS1_21CollectiveEpilogueFwdINS6_IJSA_SC_SB_EEES9_SE_SG_Li384ELb1ELb1ELb0ELb0EEENS1_36VarlenDynamicPersistentTileSchedulerILi192ELi144ELi384ELi128ELb0ELb1ELb1ELb0ELb1ELb1EEEEEEEEEvNT_6ParamsE,(.L_x_2726 - _ZN7cutlass13device_kernelIN5flash11enable_sm90INS1_16FlashAttnFwdSm90INS1_25CollectiveMainloopFwdSm90ILi2EN4cute5tupleIJNS5_1CILi1EEES8_S8_EEENS6_IJNS7_ILi192EEENS7_ILi144EEENS7_ILi96EEEEEELi96ENS_10bfloat16_tEfNS_4arch4Sm90ELb0ELb0ELb0ELb1ELb0ELb1ELb0ELb0ELb1ELb1ELb0ELb0EEENS1_21CollectiveEpilogueFwdINS6_IJSA_SC_SB_EEES9_SE_SG_Li384ELb1ELb1ELb0ELb0EEENS1_36VarlenDynamicPersistentTileSchedulerILi192ELi144ELi384ELi128ELb0ELb1ELb1ELb0ELb1ELb1EEEEEEEEEvNT_6ParamsE)
        .other          _ZN7cutlass13device_kernelIN5flash11enable_sm90INS1_16FlashAttnFwdSm90INS1_25CollectiveMainloopFwdSm90ILi2EN4cute5tupleIJNS5_1CILi1EEES8_S8_EEENS6_IJNS7_ILi192EEENS7_ILi144EEENS7_ILi96EEEEEELi96ENS_10bfloat16_tEfNS_4arch4Sm90ELb0ELb0ELb0ELb1ELb0ELb1ELb0ELb0ELb1ELb1ELb0ELb0EEENS1_21CollectiveEpilogueFwdINS6_IJSA_SC_SB_EEES9_SE_SG_Li384ELb1ELb1ELb0ELb0EEENS1_36VarlenDynamicPersistentTileSchedulerILi192ELi144ELi384ELi128ELb0ELb1ELb1ELb0ELb1ELb1EEEEEEEEEvNT_6ParamsE,@"STO_CUDA_ENTRY STV_DEFAULT"
_ZN7cutlass13device_kernelIN5flash11enable_sm90INS1_16FlashAttnFwdSm90INS1_25CollectiveMainloopFwdSm90ILi2EN4cute5tupleIJNS5_1CILi1EEES8_S8_EEENS6_IJNS7_ILi192EEENS7_ILi144EEENS7_ILi96EEEEEELi96ENS_10bfloat16_tEfNS_4arch4Sm90ELb0ELb0ELb0ELb1ELb0ELb1ELb0ELb0ELb1ELb1ELb0ELb0EEENS1_21CollectiveEpilogueFwdINS6_IJSA_SC_SB_EEES9_SE_SG_Li384ELb1ELb1ELb0ELb0EEENS1_36VarlenDynamicPersistentTileSchedulerILi192ELi144ELi384ELi128ELb0ELb1ELb1ELb0ELb1ELb1EEEEEEEEEvNT_6ParamsE:
        /* <DEDUP_REMOVED lines=12> */
[----:B------:R-:W-:Y:S02]  /*00c0*/  UIADD3 UR10, UP2, UR4, 0x570, URZ ;  /* 0x00000570040a7890 */ /* 0x000fe4000ff5e03f */
[----:B------:R-:W-:Y:S02]  /*00d0*/  UIADD3 UR4, UP3, UR4, 0x670, URZ ;  /* 0x0000067004047890 */ /* 0x000fe4000ff7e03f */
[----:B------:R-:W-:-:S02]  /*00e0*/  UIADD3.X UR7, URZ, UR5, URZ, UP0, !UPT ;  /* 0x000000053f077290 */ /* 0x000fc400087fe43f */
[----:B------:R-:W-:Y:S02]  /*00f0*/  UIADD3.X UR9, URZ, UR5, URZ, UP1, !UPT ;  /* 0x000000053f097290 */ /* 0x000fe40008ffe43f */
[----:B------:R-:W-:Y:S02]  /*0100*/  UIADD3.X UR11, URZ, UR5, URZ, UP2, !UPT ;  /* 0x000000053f0b7290 */ /* 0x000fe400097fe43f */
[----:B------:R-:W-:-:S03]  /*0110*/  UIADD3.X UR5, URZ, UR5, URZ, UP3, !UPT ;  /* 0x000000053f057290 */ /* 0x000fc60009ffe43f */
[----:B------:R0:W-:Y:S02]  /*0120*/  UTMACCTL.PF [UR6] ;  /* 0x00000000060079b9 */ /* 0x0001e40008040000 */
[----:B------:R0:W-:Y:S02]  /*0130*/  UTMACCTL.PF [UR8] ;  /* 0x00000000080079b9 */ /* 0x0001e40008040000 */
[----:B------:R0:W-:Y:S02]  /*0140*/  UTMACCTL.PF [UR10] ;  /* 0x000000000a0079b9 */ /* 0x0001e40008040000 */
[----:B------:R0:W-:Y:S02]  /*0150*/  UTMACCTL.PF [UR4] ;  /* 0x00000000040079b9 */ /* 0x0001e40008040000 */
[----:B0-----:R-:W-:Y:S01]  /*0160*/  NOP ;  /* 0x0000000000007918 */ /* 0x001fe20000000000 */
.L_x_399:
[----:B------:R-:W-:Y:S05]  /*0170*/  BSYNC B0 ;  /* 0x0000000000007941 */ /* 0x000fea0003800000 */
.L_x_398:
        /* <DEDUP_REMOVED lines=40> */
.L_x_400:
        /* <DEDUP_REMOVED lines=22> */
.L_x_401:
        /* <DEDUP_REMOVED lines=18> */
.L_x_402:
        /* <DEDUP_REMOVED lines=22> */
.L_x_403:
        /* <DEDUP_REMOVED lines=22> */
.L_x_404:
[----:B--2---:R-:W-:Y:S01]  /*0940*/  ISETP.NE.AND P0, PT, R2, RZ, PT ;  /* 0x000000ff0200720c */ /* 0x004fe20003f05270 */
[----:B------:R-:W-:Y:S01]  /*0950*/  IMAD.MOV.U32 R2, RZ, RZ, 0x1 ;  /* 0x00000001ff027424 */ /* 0x000fe200078e00ff */
[----:B------:R-:W-:Y:S01]  /*0960*/  NOP ;  /* 0x0000000000007918 */ /* 0x000fe20000000000 */
[----:B------:R-:W-:Y:S01]  /*0970*/  ULDC.64 UR60, c[0x0][0x208] ;  /* 0x00008200003c7ab9 */ /* 0x000fe20000000a00 */
[----:B------:R-:W-:Y:S02]  /*0980*/  BSSY B9, `(.L_x_405) ;  /* 0x0001d33000097945 */ /* 0x000fe40003800000 */
[----:B------:R-:W-:-:S05]  /*0990*/  SEL R2, R2, 0x2, !P0 ;  /* 0x0000000202027807 */ /* 0x000fca0004000000 */
[----:B------:R2:W-:Y:S01]  /*09a0*/  STL [R1+0x58], R2 ;  /* 0x0000580201007387 */ /* 0x0005e20000100800 */
[----:B01-34-:R-:W-:Y:S06]  /*09b0*/  BAR.SYNC.DEFER_BLOCKING 0x0 ;  /* 0x0000000000007b1d */ /* 0x01bfec0000010000 */
[----:B------:R-:W-:Y:S05]  /*09c0*/  @!P0 BRA `(.L_x_406) ;  /* 0x0000015c00408947 */ /* 0x000fea0003800000 */
.L_x_407:
[----:B------:R-:W-:-:S08]  /*09d0*/  NOP ;  /* 0x0000000000007918 */ /* 0x000fd00000000000 */
[----:B------:R-:W0:Y:S02]  /*09e0*/  USETMAXREG.TRY_ALLOC.CTAPOOL UP0, 0xa0 ;  /* 0x000000a0000079c8 */ /* 0x000e240008000600 */
[----:B0-----:R-:W-:-:S13]  /*09f0*/  PLOP3.LUT P0, PT, PT, PT, UP0, 0x80, 0x0 ;  /* 0x000000000000781c */ /* 0x001fda0003f0f008 */
[----:B------:R-:W-:Y:S05]  /*0a00*/  @!P0 BRA `(.L_x_407) ;  /* 0xfffffffc00f08947 */ /* 0x000fea000383ffff */
[----:B------:R-:W3:Y:S01]  /*0a10*/  LDL.LU R0, [R1+0x4c] ;  /* 0x00004c0001007983 */ /* 0x000ee20000300800 */
[----:B--2---:R-:W0:Y:S01]  /*0a20*/  S2R R2, SR_TID.X ;  /* 0x0000000000027919 */ /* 0x004e220000002100 */
[----:B------:R-:W1:Y:S01]  /*0a30*/  S2UR UR5, SR_CgaCtaId ;  /* 0x00000000000579c3 */ /* 0x000e620000008800 */
[----:B------:R-:W-:Y:S01]  /*0a40*/  UMOV UR4, 0x400 ;  /* 0x0000040000047882 */ /* 0x000fe20000000000 */
[----:B0-----:R-:W-:-:S06]  /*0a50*/  SHF.R.U32.HI R2, RZ, 0x7, R2 ;  /* 0x00000007ff027819 */ /* 0x001fcc0000011602 */
[----:B------:R-:W-:Y:S06]  /*0a60*/  BAR.ARV 0x8, 0x200 ;  /* 0x0208000000007b1d */ /* 0x000fec0000002000 */
[----:B------:R-:W-:-:S13]  /*0a70*/  ISETP.NE.AND P0, PT, R2, 0x1, PT ;  /* 0x000000010200780c */ /* 0x000fda0003f05270 */
[----:B------:R-:W-:Y:S08]  /*0a80*/  @!P0 BAR.ARV 0x9, 0x100 ;  /* 0x0244000000008b1d */ /* 0x000ff00000002000 */
[----:B------:R-:W-:Y:S01]  /*0a90*/  BAR.SYNC.DEFER_BLOCKING 0x5, 0x200 ;  /* 0x0148000000007b1d */ /* 0x000fe20000010000 */
[----:B-1----:R-:W-:-:S06]  /*0aa0*/  ULEA UR4, UR5, UR4, 0x18 ;  /* 0x0000000405047291 */ /* 0x002fcc000f8ec03f */
[----:B------:R-:W-:Y:S01]  /*0ab0*/  IMAD.U32 R16, RZ, RZ, UR4 ;  /* 0x00000004ff107e24 */ /* 0x000fe2000f8e00ff */
[----:B------:R-:W-:-:S04]  /*0ac0*/  ULDC UR4, c[0x0][0xc3c] ;  /* 0x00030f0000047ab9 */ /* 0x000fc80000000800 */
[----:B------:R-:W0:Y:S01]  /*0ad0*/  LDS.128 R104, [R16+0x31cd0] ;  /* 0x031cd00010687984 */ /* 0x000e220000000c00 */
[----:B------:R-:W-:Y:S06]  /*0ae0*/  BAR.ARV 0x4, 0x200 ;  /* 0x0108000000007b1d */ /* 0x000fec0000002000 */
[----:B---3--:R-:W-:-:S04]  /*0af0*/  LOP3.LUT R0, R0, 0xffffffef, RZ, 0xc0, !PT ;  /* 0xffffffef00007812 */ /* 0x008fc800078ec0ff */
[----:B------:R-:W-:-:S05]  /*0b00*/  @P0 LOP3.LUT R0, R0, 0x10, RZ, 0xfc, !PT ;  /* 0x0000001000000812 */ /* 0x000fca00078efcff */
[----:B------:R1:W-:Y:S01]  /*0b10*/  STL [R1+0x4c], R0 ;  /* 0x00004c0001007387 */ /* 0x0003e20000100800 */
[----:B0-----:R-:W-:-:S13]  /*0b20*/  ISETP.GE.AND P0, PT, R107, UR4, PT ;  /* 0x000000046b007c0c */ /* 0x001fda000bf06270 */
[----:B-1----:R-:W-:Y:S05]  /*0b30*/  @P0 BRA `(.L_x_408) ;  /* 0x000001d0005c0947 */ /* 0x002fea0003800000 */
[----:B------:R-:W0:Y:S01]  /*0b40*/  S2R R0, SR_TID.X ;  /* 0x0000000000007919 */ /* 0x000e220000002100 */
[----:B------:R-:W-:Y:S02]  /*0b50*/  IMAD.MOV.U32 R20, RZ, RZ, -0x2 ;  /* 0xfffffffeff147424 */ /* 0x000fe400078e00ff */
[----:B0-----:R-:W-:-:S05]  /*0b60*/  VIADD R24, R0, 0xffffff80 ;  /* 0xffffff8000187836 */ /* 0x001fca0000000000 */
[-C--:B------:R-:W-:Y:S02]  /*0b70*/  LEA.HI R4, R24, R24.reuse, RZ, 0x1 ;  /* 0x0000001818047211 */ /* 0x080fe400078f08ff */
[----:B------:R-:W-:Y:S02]  /*0b80*/  SHF.R.S32.HI R0, RZ, 0x1f, R24 ;  /* 0x0000001fff007819 */ /* 0x000fe40000011418 */
[----:B------:R-:W-:Y:S02]  /*0b90*/  LOP3.LUT R2, R4, 0xfffffffe, RZ, 0xc0, !PT ;  /* 0xfffffffe04027812 */ /* 0x000fe400078ec0ff */
[----:B------:R-:W-:Y:S02]  /*0ba0*/  LEA.HI R3, R0, R24, RZ, 0x4 ;  /* 0x0000001800037211 */ /* 0x000fe400078f20ff */
[----:B------:R-:W-:Y:S01]  /*0bb0*/  SHF.R.S32.HI R19, RZ, 0x1, R4 ;  /* 0x00000001ff137819 */ /* 0x000fe20000011404 */
[----:B------:R-:W-:Y:S01]  /*0bc0*/  IMAD.IADD R21, R24, 0x1, -R2 ;  /* 0x0000000118157824 */ /* 0x000fe200078e0a02 */
[----:B------:R-:W-:-:S02]  /*0bd0*/  SHF.R.S32.HI R2, RZ, 0x4, R3 ;  /* 0x00000004ff027819 */ /* 0x000fc40000011403 */
[----:B------:R-:W-:Y:S01]  /*0be0*/  LEA.HI R5, R4, R19, RZ, 0x1 ;  /* 0x0000001304057211 */ /* 0x000fe200078f08ff */
[----:B------:R-:W-:Y:S01]  /*0bf0*/  IMAD.SHL.U32 R22, R21, 0x4, RZ ;  /* 0x0000000415167824 */ /* 0x000fe200078e00ff */
[----:B------:R-:W-:Y:S02]  /*0c00*/  LEA.HI R4, R3, R2, RZ, 0x1 ;  /* 0x0000000203047211 */ /* 0x000fe400078f08ff */
[----:B------:R-:W-:Y:S01]  /*0c10*/  LOP3.LUT R6, R5, 0x7fffffe, RZ, 0xc0, !PT ;  /* 0x07fffffe05067812 */ /* 0x000fe200078ec0ff */
[----:B------:R-:W-:Y:S01]  /*0c20*/  VIADD R7, R22, 0x10 ;  /* 0x0000001016077836 */ /* 0x000fe20000000000 */
[----:B------:R-:W-:Y:S01]  /*0c30*/  STL [R1+0x40], R22 ;  /* 0x0000401601007387 */ /* 0x000fe20000100800 */
[----:B------:R-:W-:Y:S01]  /*0c40*/  LOP3.LUT R5, R4, 0x1ffffffe, RZ, 0xc0, !PT ;  /* 0x1ffffffe04057812 */ /* 0x000fe200078ec0ff */
[C---:B------:R-:W-:Y:S01]  /*0c50*/  VIADD R8, R22.reuse, 0x20 ;  /* 0x0000002016087836 */ /* 0x040fe20000000000 */
[----:B------:R-:W-:Y:S01]  /*0c60*/  LOP3.LUT R3, R3, 0xfffffff0, RZ, 0xc0, !PT ;  /* 0xfffffff003037812 */ /* 0x000fe200078ec0ff */
[----:B------:R0:W-:Y:S01]  /*0c70*/  STL [R1+0x64], R7 ;  /* 0x0000640701007387 */ /* 0x0001e20000100800 */
[----:B------:R-:W-:-:S02]  /*0c80*/  IMAD.IADD R4, R22, 0x1, R7 ;  /* 0x0000000116047824 */ /* 0x000fc400078e0207 */
[----:B------:R-:W-:Y:S01]  /*0c90*/  IMAD.IADD R5, R2, 0x1, -R5 ;  /* 0x0000000102057824 */ /* 0x000fe200078e0a05 */
[----:B------:R1:W-:Y:S01]  /*0ca0*/  STL [R1+0x60], R8 ;  /* 0x0000600801007387 */ /* 0x0003e20000100800 */
[----:B------:R-:W-:Y:S01]  /*0cb0*/  IMAD.IADD R3, R24, 0x1, -R3 ;  /* 0x0000000118037824 */ /* 0x000fe200078e0a03 */
[----:B------:R-:W-:Y:S01]  /*0cc0*/  SHF.R.S32.HI R9, RZ, 0x1f, R4 ;  /* 0x0000001fff097819 */ /* 0x000fe20000011404 */
[----:B------:R-:W-:Y:S02]  /*0cd0*/  IMAD.SHL.U32 R5, R5, 0x8, RZ ;  /* 0x0000000805057824 */ /* 0x000fe400078e00ff */
[----:B0-----:R-:W-:Y:S01]  /*0ce0*/  IMAD.IADD R7, R19, 0x1, -R6 ;  /* 0x0000000113077824 */ /* 0x001fe200078e0a06 */
[CC--:B------:R-:W-:Y:S01]  /*0cf0*/  LEA.HI R12, R9.reuse, R4.reuse, RZ, 0x3 ;  /* 0x00000004090c7211 */ /* 0x0c0fe200078f18ff */
[----:B------:R-:W-:Y:S01]  /*0d00*/  IMAD.IADD R6, R22, 0x1, R8 ;  /* 0x0000000116067824 */ /* 0x000fe200078e0208 */
[----:B------:R-:W-:Y:S01]  /*0d10*/  LEA.HI R14, R9, R4, RZ, 0x5 ;  /* 0x00000004090e7211 */ /* 0x000fe200078f28ff */
[----:B------:R-:W-:Y:S01]  /*0d20*/  IMAD R17, R2, 0x8, R7 ;  /* 0x0000000802117824 */ /* 0x000fe200078e0207 */
[----:B------:R-:W-:-:S02]  /*0d30*/  LEA.HI R2, R0, R24, RZ, 0x7 ;  /* 0x0000001800027211 */ /* 0x000fc400078f38ff */
[----:B------:R-:W-:Y:S02]  /*0d40*/  SHF.R.S32.HI R7, RZ, 0x1f, R6 ;  /* 0x0000001fff077819 */ /* 0x000fe40000011406 */
[----:B------:R-:W-:Y:S02]  /*0d50*/  LOP3.LUT R4, R2, 0xffffff80, RZ, 0xc0, !PT ;  /* 0xffffff8002047812 */ /* 0x000fe400078ec0ff */
[CC--:B------:R-:W-:Y:S02]  /*0d60*/  LEA.HI R13, R7.reuse, R6.reuse, RZ, 0x3 ;  /* 0x00000006070d7211 */ /* 0x0c0fe400078f18ff */
[----:B------:R-:W-:Y:S01]  /*0d70*/  LEA.HI R15, R7, R6, RZ, 0x5 ;  /* 0x00000006070f7211 */ /* 0x000fe200078f28ff */
[----:B------:R-:W-:Y:S01]  /*0d80*/  IMAD.IADD R27, R24, 0x1, -R4 ;  /* 0x00000001181b7824 */ /* 0x000fe200078e0a04 */
[----:B------:R-:W-:Y:S02]  /*0d90*/  SHF.R.S32.HI R4, RZ, 0x1f, R3 ;  /* 0x0000001fff047819 */ /* 0x000fe40000011403 */
[----:B------:R-:W-:-:S02]  /*0da0*/  LEA.HI R6, R0, R24, RZ, 0x5 ;  /* 0x0000001800067211 */ /* 0x000fc400078f28ff */
[----:B-1----:R-:W-:Y:S02]  /*0db0*/  SHF.R.S32.HI R8, RZ, 0x1f, R27 ;  /* 0x0000001fff087819 */ /* 0x002fe4000001141b */
[----:B------:R-:W-:Y:S02]  /*0dc0*/  LEA.HI R7, R0, R24, RZ, 0x2 ;  /* 0x0000001800077211 */ /* 0x000fe400078f10ff */
[----:B------:R-:W-:Y:S02]  /*0dd0*/  LEA.HI R9, R8, R27, RZ, 0x2 ;  /* 0x0000001b08097211 */ /* 0x000fe400078f10ff */
[-C--:B------:R-:W-:Y:S02]  /*0de0*/  LEA.HI R0, R4, R3.reuse, RZ, 0x3 ;  /* 0x0000000304007211 */ /* 0x080fe400078f18ff */
[----:B------:R-:W-:Y:S02]  /*0df0*/  LOP3.LUT R10, R9, 0x7ffffffc, RZ, 0xc0, !PT ;  /* 0x7ffffffc090a7812 */ /* 0x000fe400078ec0ff */
[----:B------:R-:W-:Y:S01]  /*0e00*/  SHF.R.S32.HI R26, RZ, 0x7, R2 ;  /* 0x00000007ff1a7819 */ /* 0x000fe20000011402 */
[----:B------:R-:W-:Y:S01]  /*0e10*/  IMAD.SHL.U32 R2, R0, 0x10, RZ ;  /* 0x0000001000027824 */ /* 0x000fe200078e00ff */
[----:B------:R-:W-:Y:S01]  /*0e20*/  LEA.HI R4, R4, R3, RZ, 0x2 ;  /* 0x0000000304047211 */ /* 0x000fe200078f10ff */
[----:B------:R-:W-:Y:S01]  /*0e30*/  IMAD.IADD R11, R27, 0x1, -R10 ;  /* 0x000000011b0b7824 */ /* 0x000fe200078e0a0a */
[----:B------:R-:W-:-:S02]  /*0e40*/  SHF.R.S32.HI R25, RZ, 0x2, R7 ;  /* 0x00000002ff197819 */ /* 0x000fc40000011407 */
[----:B------:R-:W-:Y:S02]  /*0e50*/  SHF.R.S32.HI R10, RZ, 0x1f, R7 ;  /* 0x0000001fff0a7819 */ /* 0x000fe40000011407 */
[----:B------:R-:W-:Y:S02]  /*0e60*/  SHF.R.S32.HI R6, RZ, 0x5, R6 ;  /* 0x00000005ff067819 */ /* 0x000fe40000011406 */
[----:B------:R-:W-:Y:S02]  /*0e70*/  LOP3.LUT R0, R4, 0x7fffffc, RZ, 0xc0, !PT ;  /* 0x07fffffc04007812 */ /* 0x000fe400078ec0ff */
[----:B------:R-:W-:Y:S01]  /*0e80*/  LOP3.LUT R2, R2, 0x7fffff80, RZ, 0xc0, !PT ;  /* 0x7fffff8002027812 */ /* 0x000fe200078ec0ff */
[----:B------:R-:W-:Y:S01]  /*0e90*/  IMAD R18, R6, 0x10, R3 ;  /* 0x0000001006127824 */ /* 0x000fe200078e0203 */
[----:B------:R-:W-:Y:S01]  /*0ea0*/  LEA.HI R10, R10, R25, RZ, 0x2 ;  /* 0x000000190a0a7211 */ /* 0x000fe200078f10ff */
[----:B------:R-:W-:Y:S01]  /*0eb0*/  IMAD.IADD R0, R3, 0x1, -R0 ;  /* 0x0000000103007824 */ /* 0x000fe200078e0a00 */
[----:B------:R-:W-:Y:S01]  /*0ec0*/  SHF.R.S32.HI R4, RZ, 0x2, R4 ;  /* 0x00000002ff047819 */ /* 0x000fe20000011404 */
[----:B------:R-:W-:Y:S01]  /*0ed0*/  IMAD R3, R6, 0x100, R2 ;  /* 0x0000010006037824 */ /* 0x000fe200078e0202 */
[----:B------:R-:W-:Y:S01]  /*0ee0*/  LOP3.LUT R10, R10, 0xfffffffc, RZ, 0xc0, !PT ;  /* 0xfffffffc0a0a7812 */ /* 0x000fe200078ec0ff */
[----:B------:R-:W-:Y:S01]  /*0ef0*/  IMAD R2, R11, R20, 0x90 ;  /* 0x000000900b027424 */ /* 0x000fe200078e0214 */
[--C-:B------:R-:W-:Y:S01]  /*0f00*/  SHF.R.S32.HI R6, RZ, 0x2, R9.reuse ;  /* 0x00000002ff067819 */ /* 0x100fe20000011409 */
[----:B------:R-:W-:Y:S01]  /*0f10*/  IMAD.SHL.U32 R4, R4, 0x40, RZ ;  /* 0x0000004004047824 */ /* 0x000fe200078e00ff */
[----:B------:R-:W-:Y:S01]  /*0f20*/  SHF.R.S32.HI R9, RZ, 0x1f, R9 ;  /* 0x0000001fff097819 */ /* 0x000fe20000011409 */
[----:B------:R-:W-:Y:S01]  /*0f30*/  IMAD.IADD R11, R25, 0x1, -R10 ;  /* 0x00000001190b7824 */ /* 0x000fe200078e0a0a */
[----:B------:R0:W-:Y:S01]  /*0f40*/  STL [R1+0xb0], R2 ;  /* 0x0000b00201007387 */ /* 0x0001e20000100800 */
[----:B------:R-:W-:Y:S01]  /*0f50*/  IMAD R3, R0, 0x10, R3 ;  /* 0x0000001000037824 */ /* 0x000fe200078e0203 */
[----:B------:R-:W-:Y:S01]  /*0f60*/  LEA.HI R9, R9, R6, RZ, 0x3 ;  /* 0x0000000609097211 */ /* 0x000fe200078f18ff */
[----:B------:R-:W-:Y:S01]  /*0f70*/  IMAD.U32 R10, R18, 0x20, R5 ;  /* 0x00000020120a7824 */ /* 0x000fe200078e0005 */
[----:B------:R-:W2:Y:S01]  /*0f80*/  LDL.LU R25, [R1+0x58] ;  /* 0x0000580001197983 */ /* 0x000ea20000300800 */
[----:B------:R-:W-:Y:S01]  /*0f90*/  IMAD.SHL.U32 R0, R11, 0x40, RZ ;  /* 0x000000400b007824 */ /* 0x000fe200078e00ff */
[----:B------:R-:W-:-:S02]  /*0fa0*/  LOP3.LUT R9, R9, 0xfffffff8, RZ, 0xc0, !PT ;  /* 0xfffffff809097812 */ /* 0x000fc400078ec0ff */
[----:B------:R-:W-:Y:S01]  /*0fb0*/  LEA.HI R8, R8, R27, RZ, 0x5 ;  /* 0x0000001b08087211 */ /* 0x000fe200078f28ff */
[----:B0-----:R-:W-:Y:S01]  /*0fc0*/  IMAD.HI R2, R26, 0x55555556, RZ ;  /* 0x555555561a027827 */ /* 0x001fe200078e02ff */
[----:B------:R-:W-:Y:S02]  /*0fd0*/  LOP3.LUT R4, R4, 0x40, RZ, 0xc0, !PT ;  /* 0x0000004004047812 */ /* 0x000fe400078ec0ff */
[----:B------:R-:W-:Y:S01]  /*0fe0*/  SHF.R.S32.HI R8, RZ, 0x5, R8 ;  /* 0x00000005ff087819 */ /* 0x000fe20000011408 */
[----:B------:R-:W-:Y:S01]  /*0ff0*/  IMAD.IADD R9, R6, 0x1, -R9 ;  /* 0x0000000106097824 */ /* 0x000fe200078e0a09 */
[----:B------:R-:W-:Y:S02]  /*1000*/  LEA.HI R2, R2, R2, RZ, 0x1 ;  /* 0x0000000202027211 */ /* 0x000fe400078f08ff */
[----:B------:R-:W-:Y:S02]  /*1010*/  LOP3.LUT R20, R0, 0xc0, RZ, 0xc0, !PT ;  /* 0x000000c000147812 */ /* 0x000fe400078ec0ff */
[----:B------:R-:W-:Y:S01]  /*1020*/  LOP3.LUT R5, R4, 0x8, R5, 0xf8, !PT ;  /* 0x0000000804057812 */ /* 0x000fe200078ef805 */
[----:B------:R0:W-:Y:S01]  /*1030*/  STL [R1+0xb8], R10 ;  /* 0x0000b80a01007387 */ /* 0x0001e20000100800 */
[----:B------:R-:W-:Y:S01]  /*1040*/  SHF.R.U32.HI R4, RZ, 0x3, R4 ;  /* 0x00000003ff047819 */ /* 0x000fe20000011604 */
[----:B------:R-:W-:Y:S01]  /*1050*/  IMAD R2, R2, -0x3, R26 ;  /* 0xfffffffd02027824 */ /* 0x000fe200078e021a */
[----:B------:R-:W-:Y:S01]  /*1060*/  LOP3.LUT R0, R20, 0x18, R12, 0xf8, !PT ;  /* 0x0000001814007812 */ /* 0x000fe200078ef80c */
[----:B------:R-:W-:Y:S01]  /*1070*/  IMAD R9, R8, 0x10, R9 ;  /* 0x0000001008097824 */ /* 0x000fe200078e0209 */
[----:B------:R-:W-:Y:S01]  /*1080*/  SHF.R.U32.HI R18, RZ, 0x3, R20 ;  /* 0x00000003ff127819 */ /* 0x000fe20000011614 */
[----:B------:R1:W-:Y:S01]  /*1090*/  STL [R1+0x80], R11 ;  /* 0x0000800b01007387 */ /* 0x0003e20000100800 */
[----:B------:R-:W-:-:S02]  /*10a0*/  LOP3.LUT R7, R7, 0xfffffffc, RZ, 0xc0, !PT ;  /* 0xfffffffc07077812 */ /* 0x000fc400078ec0ff */
[----:B------:R-:W-:Y:S01]  /*10b0*/  LOP3.LUT R4, R5, R4, RZ, 0x3c, !PT ;  /* 0x0000000405047212 */ /* 0x000fe200078e3cff */
[----:B0-----:R-:W-:Y:S01]  /*10c0*/  IMAD R10, R2, 0x40, R9 ;  /* 0x00000040020a7824 */ /* 0x001fe200078e0209 */
[----:B------:R-:W-:Y:S01]  /*10d0*/  LOP3.LUT R5, R0, R18, RZ, 0x3c, !PT ;  /* 0x0000001200057212 */ /* 0x000fe200078e3cff */
[----:B------:R-:W-:Y:S01]  /*10e0*/  STL [R1+0x48], R20 ;  /* 0x0000481401007387 */ /* 0x000fe20000100800 */
[----:B-1----:R-:W-:Y:S01]  /*10f0*/  IMAD.SHL.U32 R11, R17, 0x20, RZ ;  /* 0x00000020110b7824 */ /* 0x002fe200078e00ff */
[----:B------:R-:W-:Y:S01]  /*1100*/  SHF.R.S32.HI R2, RZ, 0x1f, R19 ;  /* 0x0000001fff027819 */ /* 0x000fe20000011413 */
[----:B------:R-:W-:Y:S02]  /*1110*/  IMAD.IADD R7, R24, 0x1, -R7 ;  /* 0x0000000118077824 */ /* 0x000fe400078e0a07 */
[----:B------:R-:W-:Y:S01]  /*1120*/  VIADD R8, R16, 0xda00 ;  /* 0x0000da0010087836 */ /* 0x000fe20000000000 */
[----:B------:R-:W-:Y:S01]  /*1130*/  STL [R1+0x54], R11 ;  /* 0x0000540b01007387 */ /* 0x000fe20000100800 */
[----:B------:R-:W-:-:S03]  /*1140*/  VIADD R2, R22, 0x8 ;  /* 0x0000000816027836 */ /* 0x000fc60000000000 */
[----:B------:R-:W-:Y:S01]  /*1150*/  STL [R1+0x50], R18 ;  /* 0x0000501201007387 */ /* 0x000fe20000100800 */
[----:B------:R-:W-:-:S03]  /*1160*/  IMAD.SHL.U32 R144, R21, 0x8, RZ ;  /* 0x0000000815907824 */ /* 0x000fc600078e00ff */
[----:B------:R-:W-:Y:S01]  /*1170*/  STL [R1+0xac], R10 ;  /* 0x0000ac0a01007387 */ /* 0x000fe20000100800 */
[----:B------:R-:W-:Y:S02]  /*1180*/  VIADD R9, R22, 0x18 ;  /* 0x0000001816097836 */ /* 0x000fe40000000000 */
[----:B------:R-:W-:Y:S01]  /*1190*/  IMAD.IADD R3, R4, 0x1, R3 ;  /* 0x0000000104037824 */ /* 0x000fe200078e0203 */
[C---:B------:R-:W-:Y:S02]  /*11a0*/  LOP3.LUT R4, R20.reuse, 0x18, R144, 0xf8, !PT ;  /* 0x0000001814047812 */ /* 0x040fe400078ef890 */
[----:B------:R-:W-:Y:S02]  /*11b0*/  SHF.R.S32.HI R14, RZ, 0x5, R14 ;  /* 0x00000005ff0e7819 */ /* 0x000fe4000001140e */
[----:B------:R-:W-:Y:S02]  /*11c0*/  SHF.R.S32.HI R15, RZ, 0x5, R15 ;  /* 0x00000005ff0f7819 */ /* 0x000fe4000001140f */
[----:B------:R-:W-:-:S02]  /*11d0*/  LOP3.LUT R6, R20, 0x18, R13, 0xf8, !PT ;  /* 0x0000001814067812 */ /* 0x000fc400078ef80d */
[-C--:B------:R-:W-:Y:S01]  /*11e0*/  LOP3.LUT R4, R4, R18.reuse, RZ, 0x3c, !PT ;  /* 0x0000001204047212 */ /* 0x080fe200078e3cff */
[--C-:B------:R-:W-:Y:S01]  /*11f0*/  IMAD R14, R14, 0x1800, R11.reuse ;  /* 0x000018000e0e7824 */ /* 0x100fe200078e020b */
[----:B------:R-:W-:Y:S01]  /*1200*/  LOP3.LUT R6, R6, R18, RZ, 0x3c, !PT ;  /* 0x0000001206067212 */ /* 0x000fe200078e3cff */
[----:B------:R-:W-:Y:S02]  /*1210*/  IMAD R15, R15, 0x1800, R11 ;  /* 0x000018000f0f7824 */ /* 0x000fe400078e020b */
[----:B------:R-:W-:Y:S02]  /*1220*/  IMAD.IADD R4, R11, 0x1, R4 ;  /* 0x000000010b047824 */ /* 0x000fe400078e0204 */
[----:B------:R-:W-:Y:S02]  /*1230*/  IMAD.IADD R5, R14, 0x1, R5 ;  /* 0x000000010e057824 */ /* 0x000fe400078e0205 */
[----:B------:R-:W-:Y:S01]  /*1240*/  IMAD.IADD R6, R15, 0x1, R6 ;  /* 0x000000010f067824 */ /* 0x000fe200078e0206 */
[----:B------:R-:W-:Y:S01]  /*1250*/  CS2R R152, SRZ ;  /* 0x0000000000987805 */ /* 0x000fe2000001ff00 */
[----:B------:R-:W-:Y:S01]  /*1260*/  IMAD.MOV.U32 R17, RZ, RZ, RZ ;  /* 0x000000ffff117224 */ /* 0x000fe200078e00ff */
[----:B--2---:R-:W-:-:S05]  /*1270*/  LOP3.LUT R0, R25, 0x1, RZ, 0xfc, !PT ;  /* 0x0000000119007812 */ /* 0x004fca00078efcff */
[----:B------:R0:W-:Y:S04]  /*1280*/  STL [R1+0x3c], R0 ;  /* 0x00003c0001007387 */ /* 0x0001e80000100800 */
[----:B------:R-:W-:Y:S04]  /*1290*/  STL [R1+0x90], RZ ;  /* 0x000090ff01007387 */ /* 0x000fe80000100800 */
[----:B------:R-:W-:Y:S01]  /*12a0*/  STL [R1+0x58], RZ ;  /* 0x000058ff01007387 */ /* 0x000fe20000100800 */
[----:B0-----:R-:W-:-:S03]  /*12b0*/  LEA.HI R0, R7, R7, RZ, 0x1 ;  /* 0x0000000707007211 */ /* 0x001fc600078f08ff */
[----:B------:R-:W-:Y:S01]  /*12c0*/  STL [R1+0xa8], R8 ;  /* 0x0000a80801007387 */ /* 0x000fe20000100800 */
[----:B------:R-:W-:-:S03]  /*12d0*/  LOP3.LUT R0, R0, 0x1ffffffe, RZ, 0xc0, !PT ;  /* 0x1ffffffe00007812 */ /* 0x000fc600078ec0ff */
[----:B------:R0:W-:Y:S04]  /*12e0*/  STL [R1+0x5c], R2 ;  /* 0x00005c0201007387 */ /* 0x0001e80000100800 */
[----:B------:R1:W-:Y:S01]  /*12f0*/  STL [R1+0x68], R9 ;  /* 0x0000680901007387 */ /* 0x0003e20000100800 */
[----:B0-----:R-:W-:Y:S01]  /*1300*/  LOP3.LUT R2, R20, 0x8, R144, 0xf8, !PT ;  /* 0x0000000814027812 */ /* 0x001fe200078ef890 */
[----:B-1----:R-:W-:-:S03]  /*1310*/  VIADD R9, R22, 0x28 ;  /* 0x0000002816097836 */ /* 0x002fc60000000000 */
[----:B------:R-:W-:Y:S01]  /*1320*/  LOP3.LUT R2, R2, R18, RZ, 0x3c, !PT ;  /* 0x0000001202027212 */ /* 0x000fe200078e3cff */
[----:B------:R-:W-:Y:S01]  /*1330*/  IMAD.IADD R0, R7, 0x1, -R0 ;  /* 0x0000000107007824 */ /* 0x000fe200078e0a00 */
[----:B------:R-:W-:Y:S01]  /*1340*/  SHF.R.S32.HI R7, RZ, 0x3, R12 ;  /* 0x00000003ff077819 */ /* 0x000fe2000001140c */
[----:B------:R0:W-:Y:S02]  /*1350*/  STL [R1+0x6c], R9 ;  /* 0x00006c0901007387 */ /* 0x0001e40000100800 */
[----:B------:R-:W-:Y:S02]  /*1360*/  IMAD.IADD R2, R11, 0x1, R2 ;  /* 0x000000010b027824 */ /* 0x000fe400078e0202 */
[----:B------:R1:W-:Y:S01]  /*1370*/  STL [R1+0x94], R7 ;  /* 0x0000940701007387 */ /* 0x0003e20000100800 */
[----:B0-----:R-:W-:Y:S01]  /*1380*/  SHF.R.S32.HI R9, RZ, 0x3, R13 ;  /* 0x00000003ff097819 */ /* 0x001fe2000001140d */
[----:B------:R-:W-:Y:S02]  /*1390*/  IMAD R0, R0, 0x8, R10 ;  /* 0x0000000800007824 */ /* 0x000fe400078e020a */
[----:B-1----:R-:W-:-:S02]  /*13a0*/  IMAD R7, R4, 0x2, R8 ;  /* 0x0000000204077824 */ /* 0x002fc400078e0208 */
[----:B------:R-:W-:Y:S01]  /*13b0*/  STL [R1+0x98], R9 ;  /* 0x0000980901007387 */ /* 0x000fe20000100800 */
[----:B------:R-:W-:-:S03]  /*13c0*/  IMAD R4, R5, 0x2, R8 ;  /* 0x0000000205047824 */ /* 0x000fc600078e0208 */
[----:B------:R0:W-:Y:S04]  /*13d0*/  STL [R1+0x7c], R2 ;  /* 0x00007c0201007387 */ /* 0x0001e80000100800 */
[----:B------:R1:W-:Y:S01]  /*13e0*/  STL [R1+0xa4], R7 ;  /* 0x0000a40701007387 */ /* 0x0003e20000100800 */
[----:B0-----:R-:W-:-:S03]  /*13f0*/  IMAD R2, R6, 0x2, R8 ;  /* 0x0000000206027824 */ /* 0x001fc600078e0208 */
[----:B------:R1:W-:Y:S04]  /*1400*/  STL [R1+0xa0], R4 ;  /* 0x0000a00401007387 */ /* 0x0003e80000100800 */
[----:B------:R1:W-:Y:S04]  /*1410*/  STL [R1+0x9c], R2 ;  /* 0x00009c0201007387 */ /* 0x0003e80000100800 */
[----:B------:R1:W-:Y:S01]  /*1420*/  STL [R1+0xb4], R0 ;  /* 0x0000b40001007387 */ /* 0x0003e20000100800 */
[----:B------:R-:W-:-:S07]  /*1430*/  IMAD R18, R3, 0x2, R16 ;  /* 0x0000000203127824 */ /* 0x000fce00078e0210 */
.L_x_544:
[----:B01-3--:R-:W0:Y:S02]  /*1440*/  LDC.64 R2, c[0x0][0xc88] ;  /* 0x00032200ff027b82 */ /* 0x00be240000000a00 */
[----:B0-----:R-:W-:-:S05]  /*1450*/  IMAD.WIDE R2, R107, 0x4, R2 ;  /* 0x000000046b027825 */ /* 0x001fca00078e0202 */
[----:B--2-4-:R0:W2:Y:S01]  /*1460*/  LDG.E R10, desc[UR60][R2.64] ;  /* 0x0000003c020a7981 */ /* 0x0140a2000c1e1900 */
[----:B------:R-:W-:Y:S05]  /*1470*/  YIELD ;  /* 0x0000000000007946 */ /* 0x000fea0003800000 */
[----:B------:R-:W-:Y:S01]  /*1480*/  ULDC.64 UR4, c[0x0][0xa28] ;  /* 0x00028a0000047ab9 */ /* 0x000fe20000000a00 */
[----:B------:R-:W-:Y:S01]  /*1490*/  ULDC.64 UR8, c[0x0][0xa18] ;  /* 0x0002860000087ab9 */ /* 0x000fe20000000a00 */
[----:B------:R-:W-:Y:S01]  /*14a0*/  ISETP.NE.U32.AND P1, PT, RZ, UR4, PT ;  /* 0x00000004ff007c0c */ /* 0x000fe2000bf25070 */
[----:B------:R-:W-:Y:S01]  /*14b0*/  ULDC.64 UR6, c[0x0][0xa08] ;  /* 0x0002820000067ab9 */ /* 0x000fe20000000a00 */
[----:B0-----:R-:W-:Y:S01]  /*14c0*/  IMAD.MOV.U32 R3, RZ, RZ, RZ ;  /* 0x000000ffff037224 */ /* 0x001fe200078e00ff */
[----:B------:R-:W-:Y:S01]  /*14d0*/  ISETP.NE.U32.AND P0, PT, RZ, UR6, PT ;  /* 0x00000006ff007c0c */ /* 0x000fe2000bf05070 */
[----:B------:R-:W-:Y:S01]  /*14e0*/  IMAD.MOV.U32 R27, RZ, RZ, RZ ;  /* 0x000000ffff1b7224 */ /* 0x000fe200078e00ff */
[----:B------:R-:W-:-:S02]  /*14f0*/  ISETP.NE.AND.EX P1, PT, RZ, UR5, PT, P1 ;  /* 0x00000005ff007c0c */ /* 0x000fc4000bf25310 */
[----:B------:R-:W-:Y:S02]  /*1500*/  ISETP.NE.AND.EX P0, PT, RZ, UR7, PT, P0 ;  /* 0x00000007ff007c0c */ /* 0x000fe4000bf05300 */
[----:B--2---:R-:W-:Y:S01]  /*1510*/  SHF.R.S32.HI R0, RZ, 0x1f, R10 ;  /* 0x0000001fff007819 */ /* 0x004fe2000001140a */
[----:B------:R-:W-:-:S08]  /*1520*/  IMAD.SHL.U32 R26, R10, 0x4, RZ ;  /* 0x000000040a1a7824 */ /* 0x000fd000078e00ff */
[C---:B------:R-:W-:Y:S01]  /*1530*/  @P1 LEA R4, P2, R10.reuse, UR4, 0x2 ;  /* 0x000000040a041c11 */ /* 0x040fe2000f8410ff */
[----:B------:R0:W-:Y:S01]  /*1540*/  STL [R1+0x84], R10 ;  /* 0x0000840a01007387 */ /* 0x0001e20000100800 */
[C-C-:B------:R-:W-:Y:S02]  /*1550*/  SHF.L.U64.HI R28, R10.reuse, 0x2, R0.reuse ;  /* 0x000000020a1c7819 */ /* 0x140fe40000010200 */
[----:B------:R-:W-:Y:S02]  /*1560*/  @P1 LEA.HI.X R5, R10, UR5, R0, 0x2, P2 ;  /* 0x000000050a051c11 */ /* 0x000fe400090f1400 */
[----:B------:R-:W-:Y:S01]  /*1570*/  ISETP.NE.U32.AND P2, PT, RZ, UR8, PT ;  /* 0x00000008ff007c0c */ /* 0x000fe2000bf45070 */
[----:B------:R-:W-:Y:S01]  /*1580*/  ULDC UR4, c[0x0][0x288] ;  /* 0x0000a20000047ab9 */ /* 0x000fe20000000800 */
[----:B------:R-:W-:Y:S01]  /*1590*/  IADD3 R8, P3, R26, UR6, RZ ;  /* 0x000000061a087c10 */ /* 0x000fe2000ff7e0ff */
[----:B------:R0:W5:Y:S01]  /*15a0*/  @P1 LDG.E R3, desc[UR60][R4.64] ;  /* 0x0000003c04031981 */ /* 0x000162000c1e1900 */
[----:B------:R-:W-:Y:S01]  /*15b0*/  ISETP.NE.AND.EX P2, PT, RZ, UR9, PT, P2 ;  /* 0x00000009ff007c0c */ /* 0x000fe2000bf45320 */
[----:B------:R-:W-:Y:S01]  /*15c0*/  IMAD.U32 R108, RZ, RZ, UR4 ;  /* 0x00000004ff6c7e24 */ /* 0x000fe2000f8e00ff */
[----:B------:R-:W-:Y:S01]  /*15d0*/  IADD3.X R9, R28, UR7, RZ, P3, !PT ;  /* 0x000000071c097c10 */ /* 0x000fe20009ffe4ff */
[----:B------:R-:W-:-:S04]  /*15e0*/  ULDC.64 UR4, c[0x0][0x418] ;  /* 0x0001060000047ab9 */ /* 0x000fc80000000a00 */
[----:B------:R0:W5:Y:S06]  /*15f0*/  @P0 LDG.E R27, desc[UR60][R8.64] ;  /* 0x0000003c081b0981 */ /* 0x00016c000c1e1900 */
[----:B------:R-:W-:-:S04]  /*1600*/  @P2 IADD3 R6, P1, R26, UR8, RZ ;  /* 0x000000081a062c10 */ /* 0x000fc8000ff3e0ff */
[----:B------:R-:W-:-:S05]  /*1610*/  @P2 IADD3.X R7, R28, UR9, RZ, P1, !PT ;  /* 0x000000091c072c10 */ /* 0x000fca0008ffe4ff */
[----:B------:R0:W5:Y:S01]  /*1620*/  @P2 LDG.E R108, desc[UR60][R6.64] ;  /* 0x0000003c066c2981 */ /* 0x000162000c1e1900 */
[----:B------:R-:W-:-:S03]  /*1630*/  UISETP.NE.U32.AND UP0, UPT, UR4, URZ, UPT ;  /* 0x0000003f0400728c */ /* 0x000fc6000bf05070 */
[----:B------:R-:W-:Y:S01]  /*1640*/  ULDC UR4, c[0x0][0x424] ;  /* 0x0001090000047ab9 */ /* 0x000fe20000000800 */
[----:B------:R-:W-:-:S03]  /*1650*/  UISETP.NE.AND.EX UP0, UPT, UR5, URZ, UPT, UP0 ;  /* 0x0000003f0500728c */ /* 0x000fc6000bf05300 */
[----:B------:R-:W-:Y:S01]  /*1660*/  ULDC UR5, c[0x0][0x2f0] ;  /* 0x0000bc0000057ab9 */ /* 0x000fe20000000800 */
[----:B------:R-:W-:-:S04]  /*1670*/  USEL UR4, UR4, 0x1, UP0 ;  /* 0x0000000104047887 */ /* 0x000fc80008000000 */
[----:B------:R-:W-:-:S03]  /*1680*/  UIMAD UR4, UR4, UR5, URZ ;  /* 0x00000005040472a4 */ /* 0x000fc6000f8e023f */
[----:B------:R-:W-:Y:S02]  /*1690*/  ULDC UR5, c[0x0][0x348] ;  /* 0x0000d20000057ab9 */ /* 0x000fe40000000800 */
[----:B------:R-:W-:Y:S02]  /*16a0*/  IMAD.U32 R2, RZ, RZ, UR5 ;  /* 0x00000005ff027e24 */ /* 0x000fe4000f8e00ff */
[----:B------:R-:W-:Y:S02]  /*16b0*/  IMAD.U32 R24, RZ, RZ, UR4 ;  /* 0x00000004ff187e24 */ /* 0x000fe4000f8e00ff */
[----:B------:R-:W-:Y:S01]  /*16c0*/  IMAD.MOV.U32 R25, RZ, RZ, R10 ;  /* 0x000000ffff197224 */ /* 0x000fe200078e000a */
[----:B0-----:R-:W-:Y:S06]  /*16d0*/  @P2 BRA `(.L_x_409) ;  /* 0x0000000000242947 */ /* 0x001fec0003800000 */
[----:B------:R-:W-:Y:S02]  /*16e0*/  ULDC.64 UR4, c[0x0][0xa00] ;  /* 0x0002800000047ab9 */ /* 0x000fe40000000a00 */
[----:B------:R-:W-:-:S04]  /*16f0*/  ISETP.NE.U32.AND P1, PT, RZ, UR4, PT ;  /* 0x00000004ff007c0c */ /* 0x000fc8000bf25070 */
[----:B------:R-:W-:-:S13]  /*1700*/  ISETP.NE.AND.EX P1, PT, RZ, UR5, PT, P1 ;  /* 0x00000005ff007c0c */ /* 0x000fda000bf25310 */
[----:B------:R-:W-:Y:S05]  /*1710*/  @!P1 BRA `(.L_x_409) ;  /* 0x0000000000149947 */ /* 0x000fea0003800000 */
[----:B------:R-:W0:Y:S02]  /*1720*/  LDC.64 R4, c[0x0][0xa00] ;  /* 0x00028000ff047b82 */ /* 0x000e240000000a00 */
[----:B0-----:R-:W-:-:S05]  /*1730*/  IMAD.WIDE R4, R25, 0x4, R4 ;  /* 0x0000000419047825 */ /* 0x001fca00078e0204 */
[----:B-----5:R-:W2:Y:S04]  /*1740*/  LDG.E R108, desc[UR60][R4.64] ;  /* 0x0000003c046c7981 */ /* 0x020ea8000c1e1900 */
[----:B------:R-:W2:Y:S02]  /*1750*/  LDG.E R7, desc[UR60][R4.64+0x4] ;  /* 0x0000043c04077981 */ /* 0x000ea4000c1e1900 */
[----:B--2---:R-:W-:-:S07]  /*1760*/  IMAD.IADD R108, R7, 0x1, -R108 ;  /* 0x00000001076c7824 */ /* 0x004fce00078e0a6c */
.L_x_409:
[----:B------:R-:W-:Y:S01]  /*1770*/  ULDC.64 UR4, c[0x0][0xa20] ;  /* 0x0002880000047ab9 */ /* 0x000fe20000000a00 */
[----:B------:R0:W-:Y:S01]  /*1780*/  STL [R1+0x8c], R105 ;  /* 0x00008c6901007387 */ /* 0x0001e20000100800 */
[----:B------:R-:W-:-:S03]  /*1790*/  ISETP.NE.U32.AND P1, PT, RZ, UR4, PT ;  /* 0x00000004ff007c0c */ /* 0x000fc6000bf25070 */
[----:B------:R0:W-:Y:S01]  /*17a0*/  STL [R1+0x88], R106 ;  /* 0x0000886a01007387 */ /* 0x0001e20000100800 */
[----:B------:R-:W-:-:S13]  /*17b0*/  ISETP.NE.AND.EX P1, PT, RZ, UR5, PT, P1 ;  /* 0x00000005ff007c0c */ /* 0x000fda000bf25310 */
[----:B0-----:R-:W-:Y:S05]  /*17c0*/  @!P1 BRA `(.L_x_410) ;  /* 0x0000000000109947 */ /* 0x001fea0003800000 */
[----:B------:R-:W-:-:S04]  /*17d0*/  IADD3 R4, P0, R26, UR4, RZ ;  /* 0x000000041a047c10 */ /* 0x000fc8000ff1e0ff */
[----:B------:R-:W-:-:S05]  /*17e0*/  IADD3.X R5, R28, UR5, RZ, P0, !PT ;  /* 0x000000051c057c10 */ /* 0x000fca00087fe4ff */
[----:B------:R0:W5:Y:S01]  /*17f0*/  LDG.E R24, desc[UR60][R4.64] ;  /* 0x0000003c04187981 */ /* 0x000162000c1e1900 */
[----:B------:R-:W-:Y:S05]  /*1800*/  BRA `(.L_x_411) ;  /* 0x0000000000107947 */ /* 0x000fea0003800000 */
.L_x_410:
[----:B------:R-:W-:Y:S05]  /*1810*/  @!P0 BRA `(.L_x_411) ;  /* 0x00000000000c8947 */ /* 0x000fea0003800000 */
[----:B------:R-:W2:Y:S04]  /*1820*/  LDG.E R5, desc[UR60][R8.64] ;  /* 0x0000003c08057981 */ /* 0x000ea8000c1e1900 */
[----:B------:R-:W2:Y:S02]  /*1830*/  LDG.E R24, desc[UR60][R8.64+0x4] ;  /* 0x0000043c08187981 */ /* 0x000ea4000c1e1900 */
[----:B--2---:R-:W-:-:S07]  /*1840*/  IMAD.IADD R24, R24, 0x1, -R5 ;  /* 0x0000000118187824 */ /* 0x004fce00078e0a05 */
.L_x_411:
[----:B------:R-:W-:Y:S02]  /*1850*/  ULDC.64 UR4, c[0x0][0xa10] ;  /* 0x0002840000047ab9 */ /* 0x000fe40000000a00 */
[----:B------:R-:W-:-:S04]  /*1860*/  ISETP.NE.U32.AND P0, PT, RZ, UR4, PT ;  /* 0x00000004ff007c0c */ /* 0x000fc8000bf05070 */
[----:B------:R-:W-:Y:S01]  /*1870*/  ISETP.NE.AND.EX P0, PT, RZ, UR5, PT, P0 ;  /* 0x00000005ff007c0c */ /* 0x000fe2000bf05300 */
[----:B-----5:R-:W-:Y:S01]  /*1880*/  IMAD.IADD R3, R24, 0x1, -R3 ;  /* 0x0000000118037824 */ /* 0x020fe200078e0a03 */
[----:B------:R-:W-:-:S11]  /*1890*/  ULDC.64 UR4, c[0x0][0xa30] ;  /* 0x00028c0000047ab9 */ /* 0x000fd60000000a00 */
[----:B0-----:R-:W0:Y:S02]  /*18a0*/  @P0 LDC.64 R4, c[0x0][0xa10] ;  /* 0x00028400ff040b82 */ /* 0x001e240000000a00 */
[----:B0-----:R-:W-:-:S05]  /*18b0*/  @P0 IMAD.WIDE R4, R25, 0x4, R4 ;  /* 0x0000000419040825 */ /* 0x001fca00078e0204 */
[----:B------:R-:W2:Y:S04]  /*18c0*/  @P0 LDG.E R0, desc[UR60][R4.64] ;  /* 0x0000003c04000981 */ /* 0x000ea8000c1e1900 */
[----:B------:R-:W2:Y:S01]  /*18d0*/  @P0 LDG.E R9, desc[UR60][R4.64+0x4] ;  /* 0x0000043c04090981 */ /* 0x000ea2000c1e1900 */
[----:B------:R-:W-:Y:S01]  /*18e0*/  IMAD.MOV R80, RZ, RZ, -R3 ;  /* 0x000000ffff507224 */ /* 0x000fe200078e0a03 */
[----:B------:R-:W-:Y:S01]  /*18f0*/  ISETP.NE.U32.AND P1, PT, RZ, UR4, PT ;  /* 0x00000004ff007c0c */ /* 0x000fe2000bf25070 */
[----:B------:R-:W-:-:S03]  /*1900*/  IMAD.MOV.U32 R104, RZ, RZ, R24 ;  /* 0x000000ffff687224 */ /* 0x000fc600078e0018 */
[----:B------:R-:W-:Y:S02]  /*1910*/  VIMNMX R80, RZ, R80, !PT ;  /* 0x00000050ff507248 */ /* 0x000fe40007fe0100 */
[----:B------:R-:W-:-:S13]  /*1920*/  ISETP.NE.AND.EX P1, PT, RZ, UR5, PT, P1 ;  /* 0x00000005ff007c0c */ /* 0x000fda000bf25310 */
[----:B------:R-:W-:-:S04]  /*1930*/  @P1 IADD3 R6, P2, R26, UR4, RZ ;  /* 0x000000041a061c10 */ /* 0x000fc8000ff5e0ff */
[----:B------:R-:W-:-:S05]  /*1940*/  @P1 IADD3.X R7, R28, UR5, RZ, P2, !PT ;  /* 0x000000051c071c10 */ /* 0x000fca00097fe4ff */
[----:B------:R0:W5:Y:S01]  /*1950*/  @P1 LDG.E R104, desc[UR60][R6.64] ;  /* 0x0000003c06681981 */ /* 0x000162000c1e1900 */
[----:B--2---:R-:W-:-:S04]  /*1960*/  @P0 IMAD.IADD R2, R9, 0x1, -R0 ;  /* 0x0000000109020824 */ /* 0x004fc800078e0a00 */
[----:B------:R-:W-:-:S04]  /*1970*/  IMAD.IADD R109, R3, 0x1, R2 ;  /* 0x00000001036d7824 */ /* 0x000fc800078e0202 */
[----:B------:R-:W-:-:S04]  /*1980*/  VIADD R0, R109, 0x8f ;  /* 0x0000008f6d007836 */ /* 0x000fc80000000000 */
[----:B------:R-:W-:-:S05]  /*1990*/  IMAD.HI R0, R0, 0x38e38e39, RZ ;  /* 0x38e38e3900007827 */ /* 0x000fca00078e02ff */
[----:B------:R-:W-:-:S04]  /*19a0*/  SHF.R.U32.HI R113, RZ, 0x1f, R0 ;  /* 0x0000001fff717819 */ /* 0x000fc80000011600 */
[----:B------:R-:W-:-:S05]  /*19b0*/  LEA.HI.SX32 R113, R0, R113, 0x1b ;  /* 0x0000007100717211 */ /* 0x000fca00078fdaff */
[----:B------:R-:W-:-:S05]  /*19c0*/  IMAD R3, R113, 0x90, -R3 ;  /* 0x0000009071037824 */ /* 0x000fca00078e0a03 */
[----:B------:R-:W-:-:S04]  /*19d0*/  VIMNMX R3, R3, R2, PT ;  /* 0x0000000203037248 */ /* 0x000fc80003fe0100 */
[----:B------:R-:W-:Y:S01]  /*19e0*/  ISETP.GT.AND P0, PT, R3, R80, PT ;  /* 0x000000500300720c */ /* 0x000fe20003f04270 */
[----:B------:R-:W-:-:S05]  /*19f0*/  IMAD.WIDE.U32 R80, R80, 0x38e38e39, RZ ;  /* 0x38e38e3950507825 */ /* 0x000fca00078e00ff */
[----:B------:R-:W-:-:S05]  /*1a00*/  SHF.R.U32.HI R80, RZ, 0x5, R81 ;  /* 0x00000005ff507819 */ /* 0x000fca0000011651 */
[----:B------:R-:W-:Y:S02]  /*1a10*/  IMAD.MOV.U32 R22, RZ, RZ, R80 ;  /* 0x000000ffff167224 */ /* 0x000fe400078e0050 */
[----:B------:R-:W-:-:S04]  /*1a20*/  @P0 VIADD R0, R3, 0x8f ;  /* 0x0000008f03000836 */ /* 0x000fc80000000000 */
[----:B------:R-:W-:-:S05]  /*1a30*/  @P0 IMAD.HI R0, R0, 0x38e38e39, RZ ;  /* 0x38e38e3900000827 */ /* 0x000fca00078e02ff */
[----:B------:R-:W-:-:S04]  /*1a40*/  @P0 SHF.R.U32.HI R3, RZ, 0x1f, R0 ;  /* 0x0000001fff030819 */ /* 0x000fc80000011600 */
[----:B------:R-:W-:Y:S02]  /*1a50*/  @P0 LEA.HI.SX32 R22, R0, R3, 0x1b ;  /* 0x0000000300160211 */ /* 0x000fe400078fdaff */
[----:B------:R-:W-:Y:S02]  /*1a60*/  PLOP3.LUT P0, PT, PT, PT, PT, 0x80, 0x0 ;  /* 0x000000000000781c */ /* 0x000fe40003f0f070 */
[----:B------:R-:W-:-:S13]  /*1a70*/  ISETP.GT.AND P1, PT, R22, R80, PT ;  /* 0x000000501600720c */ /* 0x000fda0003f24270 */
[----:B0-----:R-:W-:Y:S05]  /*1a80*/  @!P1 BRA `(.L_x_412) ;  /* 0x0000005000e09947 */ /* 0x001fea0003800000 */
[----:B------:R-:W-:Y:S01]  /*1a90*/  VIADD R0, R16, 0x16a00 ;  /* 0x00016a0010007836 */ /* 0x000fe20000000000 */
[----:B------:R-:W-:Y:S04]  /*1aa0*/  BSSY B6, `(.L_x_413) ;  /* 0x0000013000067945 */ /* 0x000fe80003800000 */
[----:B------:R-:W-:-:S13]  /*1ab0*/  LOP3.LUT P0, RZ, R0, 0x1bf, RZ, 0xc0, !PT ;  /* 0x000001bf00ff7812 */ /* 0x000fda000780c0ff */
[----:B------:R-:W-:Y:S05]  /*1ac0*/  @!P0 BRA `(.L_x_414) ;  /* 0x0000000000408947 */ /* 0x000fea0003800000 */
        /* <DEDUP_REMOVED lines=15> */
[----:B-1---5:R-:W-:Y:S05]  /*1bc0*/  CALL.ABS.NOINC R14 ;  /* 0x000000000e007343 */ /* 0x022fea0003c00000 */
.L_x_414:
[----:B------:R-:W-:Y:S05]  /*1bd0*/  BSYNC B6 ;  /* 0x0000000000067941 */ /* 0x000fea0003800000 */
.L_x_413:
        /* <DEDUP_REMOVED lines=20> */
.L_x_416:
[----:B------:R-:W-:Y:S05]  /*1d20*/  BSYNC B6 ;  /* 0x0000000000067941 */ /* 0x000fea0003800000 */
.L_x_415:
[----:B------:R-:W-:Y:S01]  /*1d30*/  ULDC.64 UR4, c[0x0][0x9f8] ;  /* 0x00027e0000047ab9 */ /* 0x000fe20000000a00 */
[----:B------:R-:W0:Y:S01]  /*1d40*/  LDC.64 R30, c[0x0][0x300] ;  /* 0x0000c000ff1e7b82 */ /* 0x000e220000000a00 */
[----:B------:R-:W-:Y:S01]  /*1d50*/  ISETP.NE.U32.AND P0, PT, RZ, UR4, PT ;  /* 0x00000004ff007c0c */ /* 0x000fe2000bf05070 */
[----:B------:R-:W-:Y:S01]  /*1d60*/  IMAD.IADD R76, R27, 0x1, R24 ;  /* 0x000000011b4c7824 */ /* 0x000fe200078e0218 */
[----:B------:R-:W-:Y:S01]  /*1d70*/  ULDC.64 UR6, c[0x0][0xa08] ;  /* 0x0002820000067ab9 */ /* 0x000fe20000000a00 */
[----:B------:R-:W2:Y:S01]  /*1d80*/  LDL.64 R14, [R1+0x40] ;  /* 0x00004000010e7983 */ /* 0x000ea20000100a00 */
[----:B------:R-:W-:-:S03]  /*1d90*/  ISETP.NE.AND.EX P0, PT, RZ, UR5, PT, P0 ;  /* 0x00000005ff007c0c */ /* 0x000fc6000bf05300 */
[----:B------:R-:W3:Y:S01]  /*1da0*/  LDL R38, [R1+0x48] ;  /* 0x0000480001267983 */ /* 0x000ee20000100800 */
[----:B------:R-:W1:Y:S01]  /*1db0*/  S2R R20, SR_TID.X ;  /* 0x0000000000147919 */ /* 0x000e620000002100 */
[----:B------:R-:W-:Y:S01]  /*1dc0*/  SHF.R.S32.HI R8, RZ, 0x1f, R106 ;  /* 0x0000001fff087819 */ /* 0x000fe2000001146a */
[----:B------:R-:W4:Y:S07]  /*1dd0*/  LDC.64 R68, c[0x0][0x408] ;  /* 0x00010200ff447b82 */ /* 0x000f2e0000000a00 */
[----:B------:R-:W-:-:S04]  /*1de0*/  @P0 IADD3 R4, P1, R26, UR4, RZ ;  /* 0x000000041a040c10 */ /* 0x000fc8000ff3e0ff */
[----:B------:R-:W-:Y:S01]  /*1df0*/  @P0 IADD3.X R5, R28, UR5, RZ, P1, !PT ;  /* 0x000000051c050c10 */ /* 0x000fe20008ffe4ff */
[----:B------:R-:W-:Y:S01]  /*1e00*/  ULDC.64 UR4, c[0x0][0x308] ;  /* 0x0000c20000047ab9 */ /* 0x000fe20000000a00 */
[----:B------:R-:W-:Y:S01]  /*1e10*/  SHF.R.S32.HI R32, RZ, 0x1f, R19 ;  /* 0x0000001fff207819 */ /* 0x000fe20000011413 */
[----:B------:R-:W4:Y:S02]  /*1e20*/  LDC R107, c[0x0][0x3f4] ;  /* 0x0000fd00ff6b7b82 */ /* 0x000f240000000800 */
[----:B------:R1:W4:Y:S01]  /*1e30*/  @P0 LDG.E R25, desc[UR60][R4.64] ;  /* 0x0000003c04190981 */ /* 0x000322000c1e1900 */
[----:B------:R-:W-:Y:S01]  /*1e40*/  SHF.R.S32.HI R11, RZ, 0x1f, R76 ;  /* 0x0000001fff0b7819 */ /* 0x000fe2000001144c */
[----:B0-----:R-:W-:Y:S01]  /*1e50*/  IMAD.WIDE.U32 R6, R76, R30, RZ ;  /* 0x0000001e4c067225 */ /* 0x001fe200078e00ff */
[----:B------:R-:W-:-:S03]  /*1e60*/  ISETP.NE.U32.AND P0, PT, RZ, UR6, PT ;  /* 0x00000006ff007c0c */ /* 0x000fc6000bf05070 */
[----:B------:R-:W-:Y:S01]  /*1e70*/  IMAD R0, R11, R30, RZ ;  /* 0x0000001e0b007224 */ /* 0x000fe200078e02ff */
[----:B------:R-:W-:Y:S01]  /*1e80*/  ISETP.NE.AND.EX P0, PT, RZ, UR7, PT, P0 ;  /* 0x00000007ff007c0c */ /* 0x000fe2000bf05300 */
[----:B------:R-:W0:Y:S02]  /*1e90*/  LDC.64 R74, c[0x0][0x3f8] ;  /* 0x0000fe00ff4a7b82 */ /* 0x000e240000000a00 */
[----:B------:R-:W-:-:S04]  /*1ea0*/  IMAD R3, R76, R31, R0 ;  /* 0x0000001f4c037224 */ /* 0x000fc800078e0200 */
[----:B------:R-:W-:Y:S02]  /*1eb0*/  IMAD.IADD R7, R7, 0x1, R3 ;  /* 0x0000000107077824 */ /* 0x000fe400078e0203 */
[----:B------:R-:W-:Y:S01]  /*1ec0*/  IMAD R3, R8, UR4, RZ ;  /* 0x0000000408037c24 */ /* 0x000fe2000f8e02ff */
[----:B-1----:R-:W-:Y:S01]  /*1ed0*/  SHF.R.U32.HI R33, RZ, 0x7, R20 ;  /* 0x00000007ff217819 */ /* 0x002fe20000011614 */
[----:B------:R-:W-:Y:S01]  /*1ee0*/  IMAD.WIDE.U32 R4, R106, UR4, R6 ;  /* 0x000000046a047c25 */ /* 0x000fe2000f8e0006 */
[----:B----4-:R-:W-:-:S03]  /*1ef0*/  SHF.R.S32.HI R0, RZ, 0x1f, R25 ;  /* 0x0000001fff007819 */ /* 0x010fc60000011419 */
[----:B------:R-:W-:Y:S01]  /*1f00*/  IMAD R3, R106, UR5, R3 ;  /* 0x000000056a037c24 */ /* 0x000fe2000f8e0203 */
[----:B------:R-:W-:Y:S01]  /*1f10*/  SEL R21, R25, RZ, !P0 ;  /* 0x000000ff19157207 */ /* 0x000fe20004000000 */
[----:B------:R-:W-:Y:S01]  /*1f20*/  ULDC.64 UR4, c[0x0][0x310] ;  /* 0x0000c40000047ab9 */ /* 0x000fe20000000a00 */
[----:B------:R1:W2:Y:S01]  /*1f30*/  LDL.64 R24, [R1+0x40] ;  /* 0x0000400001187983 */ /* 0x0002a20000100a00 */
[----:B------:R-:W-:Y:S01]  /*1f40*/  ISETP.NE.AND P6, PT, R33, 0x1, PT ;  /* 0x000000012100780c */ /* 0x000fe20003fc5270 */
[----:B------:R-:W-:Y:S01]  /*1f50*/  IMAD.IADD R5, R5, 0x1, R3 ;  /* 0x0000000105057824 */ /* 0x000fe200078e0203 */
[----:B------:R-:W-:Y:S01]  /*1f60*/  SEL R13, R0, RZ, !P0 ;  /* 0x000000ff000d7207 */ /* 0x000fe20004000000 */
[----:B------:R-:W4:Y:S04]  /*1f70*/  LDL.LU R34, [R1+0x4c] ;  /* 0x00004c0001227983 */ /* 0x000f280000300800 */
[----:B------:R-:W-:-:S02]  /*1f80*/  IMAD R0, R13, UR4, RZ ;  /* 0x000000040d007c24 */ /* 0x000fc4000f8e02ff */
[----:B------:R-:W-:-:S04]  /*1f90*/  IMAD.WIDE.U32 R26, R21, UR4, R4 ;  /* 0x00000004151a7c25 */ /* 0x000fc8000f8e0004 */
[----:B------:R-:W-:Y:S02]  /*1fa0*/  IMAD R3, R21, UR5, R0 ;  /* 0x0000000515037c24 */ /* 0x000fe4000f8e0200 */
[----:B------:R-:W-:Y:S01]  /*1fb0*/  VIADD R0, R144, 0x10 ;  /* 0x0000001090007836 */ /* 0x000fe20000000000 */
[----:B------:R-:W-:Y:S05]  /*1fc0*/  @!P6 WARPSYNC.ALL ;  /* 0x000000000000e948 */ /* 0x000fea0003800000 */
[----:B------:R-:W-:Y:S01]  /*1fd0*/  ULDC.64 UR6, c[0x0][0x330] ;  /* 0x0000cc0000067ab9 */ /* 0x000fe20000000a00 */
[----:B------:R-:W-:Y:S01]  /*1fe0*/  ULDC UR4, c[0x0][0x2f4] ;  /* 0x0000bd0000047ab9 */ /* 0x000fe20000000800 */
[----:B------:R-:W-:Y:S01]  /*1ff0*/  SHF.R.S32.HI R145, RZ, 0x1f, R144 ;  /* 0x0000001fff917819 */ /* 0x000fe20000011490 */
[----:B--2---:R-:W-:-:S05]  /*2000*/  IMAD.MOV.U32 R24, RZ, RZ, R14 ;  /* 0x000000ffff187224 */ /* 0x004fca00078e000e */
[----:B------:R-:W-:-:S05]  /*2010*/  SHF.R.S32.HI R25, RZ, 0x1f, R24 ;  /* 0x0000001fff197819 */ /* 0x000fca0000011418 */
[----:B------:R2:W-:Y:S04]  /*2020*/  STL [R1+0x44], R25 ;  /* 0x0000441901007387 */ /* 0x0005e80000100800 */
[----:B------:R-:W3:Y:S04]  /*2030*/  LDL R35, [R1+0x80] ;  /* 0x0000800001237983 */ /* 0x000ee80000100800 */
[----:B------:R-:W3:Y:S04]  /*2040*/  LDL R36, [R1+0x50] ;  /* 0x0000500001247983 */ /* 0x000ee80000100800 */
[----:B------:R-:W3:Y:S01]  /*2050*/  LDL R37, [R1+0x54] ;  /* 0x0000540001257983 */ /* 0x000ee20000100800 */
[----:B------:R-:W-:Y:S01]  /*2060*/  IMAD R6, R32, R30, RZ ;  /* 0x0000001e20067224 */ /* 0x000fe200078e02ff */
[----:B------:R-:W-:Y:S01]  /*2070*/  ISETP.GE.AND P1, PT, R0, UR4, PT ;  /* 0x0000000400007c0c */ /* 0x000fe2000bf26270 */
[----:B------:R-:W-:-:S02]  /*2080*/  IMAD R7, R8, UR6, RZ ;  /* 0x0000000608077c24 */ /* 0x000fc4000f8e02ff */
[C---:B------:R-:W-:Y:S01]  /*2090*/  IMAD R89, R19.reuse, R31, R6 ;  /* 0x0000001f13597224 */ /* 0x040fe200078e0206 */
[----:B------:R-:W-:Y:S01]  /*20a0*/  SEL R6, RZ, 0xffffffff, P1 ;  /* 0xffffffffff067807 */ /* 0x000fe20000800000 */
[----:B------:R-:W-:Y:S01]  /*20b0*/  IMAD.WIDE.U32 R4, R19, R30, R144 ;  /* 0x0000001e13047225 */ /* 0x000fe200078e0090 */
[----:B------:R-:W-:-:S03]  /*20c0*/  ISETP.GE.AND P0, PT, R144, UR4, PT ;  /* 0x0000000490007c0c */ /* 0x000fc6000bf06270 */
[C---:B------:R-:W-:Y:S02]  /*20d0*/  IMAD R7, R106.reuse, UR7, R7 ;  /* 0x000000076a077c24 */ /* 0x040fe4000f8e0207 */
[----:B------:R-:W-:Y:S01]  /*20e0*/  IMAD.WIDE.U32 R28, R106, UR6, R144 ;  /* 0x000000066a1c7c25 */ /* 0x000fe2000f8e0090 */
[----:B------:R-:W-:Y:S01]  /*20f0*/  IADD3 R94, P2, R26, R4, RZ ;  /* 0x000000041a5e7210 */ /* 0x000fe20007f5e0ff */
[----:B------:R-:W-:Y:S02]  /*2100*/  ULDC.64 UR6, c[0x0][0x338] ;  /* 0x0000ce0000067ab9 */ /* 0x000fe40000000a00 */
[----:B------:R-:W-:Y:S01]  /*2110*/  IMAD.IADD R29, R29, 0x1, R7 ;  /* 0x000000011d1d7824 */ /* 0x000fe200078e0207 */
[----:B------:R-:W-:Y:S01]  /*2120*/  SEL R4, RZ, 0x1, P0 ;  /* 0x00000001ff047807 */ /* 0x000fe20000000000 */
[----:B------:R-:W-:Y:S02]  /*2130*/  IMAD.SHL.U32 R7, R6, 0x2, RZ ;  /* 0x0000000206077824 */ /* 0x000fe400078e00ff */
[----:B------:R-:W-:-:S03]  /*2140*/  IMAD.IADD R3, R27, 0x1, R3 ;  /* 0x000000011b037824 */ /* 0x000fc600078e0203 */
[----:B------:R-:W-:Y:S01]  /*2150*/  LOP3.LUT R7, R7, 0x2, R4, 0xe2, !PT ;  /* 0x0000000207077812 */ /* 0x000fe200078ee204 */
[C---:B------:R-:W-:Y:S01]  /*2160*/  VIADD R4, R144.reuse, 0x20 ;  /* 0x0000002090047836 */ /* 0x040fe20000000000 */
[----:B------:R-:W-:Y:S01]  /*2170*/  IADD3.X R89, R3, R5, R89, P2, !PT ;  /* 0x0000000503597210 */ /* 0x000fe200017fe459 */
[----:B------:R-:W-:Y:S02]  /*2180*/  VIADD R5, R144, 0x30 ;  /* 0x0000003090057836 */ /* 0x000fe40000000000 */
[----:B------:R-:W-:Y:S01]  /*2190*/  IMAD R8, R32, R68, RZ ;  /* 0x0000004420087224 */ /* 0x000fe200078e02ff */
[----:B------:R-:W-:Y:S01]  /*21a0*/  ISETP.GE.AND P0, PT, R4, UR4, PT ;  /* 0x0000000404007c0c */ /* 0x000fe2000bf06270 */
[----:B------:R-:W-:Y:S01]  /*21b0*/  VIADD R6, R144, 0x40 ;  /* 0x0000004090067836 */ /* 0x000fe20000000000 */
[----:B------:R-:W-:Y:S02]  /*21c0*/  ISETP.GE.AND P3, PT, R4, R107, PT ;  /* 0x0000006b0400720c */ /* 0x000fe40003f66270 */
[----:B------:R-:W-:Y:S01]  /*21d0*/  ISETP.GE.AND P1, PT, R5, UR4, PT ;  /* 0x0000000405007c0c */ /* 0x000fe2000bf26270 */
[----:B------:R-:W-:Y:S01]  /*21e0*/  IMAD R15, R19, R69, R8 ;  /* 0x00000045130f7224 */ /* 0x000fe200078e0208 */
[----:B------:R-:W-:-:S02]  /*21f0*/  SEL R8, RZ, 0x4, P0 ;  /* 0x00000004ff087807 */ /* 0x000fc40000000000 */
[----:B------:R-:W-:Y:S02]  /*2200*/  SEL R9, RZ, 0x8, P1 ;  /* 0x00000008ff097807 */ /* 0x000fe40000800000 */
[----:B------:R-:W-:Y:S01]  /*2210*/  ISETP.GE.AND P0, PT, R6, UR4, PT ;  /* 0x0000000406007c0c */ /* 0x000fe2000bf06270 */
[-C--:B------:R-:W-:Y:S01]  /*2220*/  IMAD.WIDE.U32 R64, R19, R68.reuse, R144 ;  /* 0x0000004413407225 */ /* 0x080fe200078e0090 */
[----:B------:R-:W-:Y:S02]  /*2230*/  LOP3.LUT R7, R9, R7, R8, 0xfe, !PT ;  /* 0x0000000709077212 */ /* 0x000fe400078efe08 */
[----:B------:R-:W-:Y:S01]  /*2240*/  SEL R12, RZ, 0x10, P0 ;  /* 0x00000010ff0c7807 */ /* 0x000fe20000000000 */
[----:B------:R-:W-:Y:S01]  /*2250*/  IMAD.WIDE.U32 R66, R19, R68, R24 ;  /* 0x0000004413427225 */ /* 0x000fe200078e0018 */
[----:B----4-:R-:W-:Y:S02]  /*2260*/  LOP3.LUT R34, R34, 0xfffffffe, RZ, 0xc0, !PT ;  /* 0xfffffffe22227812 */ /* 0x010fe400078ec0ff */
[-C--:B------:R-:W-:Y:S01]  /*2270*/  ISETP.GE.AND P0, PT, R144, R107.reuse, PT ;  /* 0x0000006b9000720c */ /* 0x080fe20003f06270 */
[----:B------:R-:W-:Y:S01]  /*2280*/  IMAD.IADD R65, R65, 0x1, R15 ;  /* 0x0000000141417824 */ /* 0x000fe200078e020f */
[----:B------:R-:W-:Y:S01]  /*2290*/  ISETP.GE.AND P1, PT, R0, R107, PT ;  /* 0x0000006b0000720c */ /* 0x000fe20003f26270 */
[----:B------:R-:W-:Y:S01]  /*22a0*/  IMAD.IADD R67, R15, 0x1, R67 ;  /* 0x000000010f437824 */ /* 0x000fe200078e0243 */
[----:B------:R-:W-:Y:S01]  /*22b0*/  LOP3.LUT R12, R7, R12, RZ, 0xfc, !PT ;  /* 0x0000000c070c7212 */ /* 0x000fe200078efcff */
[----:B------:R-:W-:Y:S01]  /*22c0*/  IMAD R13, R13, UR6, RZ ;  /* 0x000000060d0d7c24 */ /* 0x000fe2000f8e02ff */
[----:B------:R-:W-:Y:S01]  /*22d0*/  @P3 LOP3.LUT R34, R34, 0x1, RZ, 0xfc, !PT ;  /* 0x0000000122223812 */ /* 0x000fe200078efcff */
[----:B0-----:R-:W-:Y:S01]  /*22e0*/  IMAD R8, R32, R74, RZ ;  /* 0x0000004a20087224 */ /* 0x001fe200078e02ff */
[----:B------:R-:W-:-:S02]  /*22f0*/  SEL R15, R107, RZ, P3 ;  /* 0x000000ff6b0f7207 */ /* 0x000fc40001800000 */
[C---:B------:R-:W-:Y:S02]  /*2300*/  SEL R7, R107.reuse, RZ, P0 ;  /* 0x000000ff6b077207 */ /* 0x040fe40000000000 */
[----:B------:R-:W-:Y:S01]  /*2310*/  SEL R9, R107, RZ, P1 ;  /* 0x000000ff6b097207 */ /* 0x000fe20000800000 */
[C---:B------:R-:W-:Y:S02]  /*2320*/  IMAD R13, R21.reuse, UR7, R13 ;  /* 0x00000007150d7c24 */ /* 0x040fe4000f8e020d */
[----:B------:R-:W-:-:S04]  /*2330*/  IMAD.WIDE.U32 R28, R21, UR6, R28 ;  /* 0x00000006151c7c25 */ /* 0x000fc8000f8e001c */
[C---:B------:R-:W-:Y:S02]  /*2340*/  IMAD R21, R19.reuse, R75, R8 ;  /* 0x0000004b13157224 */ /* 0x040fe400078e0208 */
[----:B------:R-:W-:Y:S02]  /*2350*/  IMAD.IADD R8, R144, 0x1, R7 ;  /* 0x0000000190087824 */ /* 0x000fe400078e0207 */
[----:B------:R-:W-:Y:S01]  /*2360*/  IMAD.IADD R14, R0, 0x1, R9 ;  /* 0x00000001000e7824 */ /* 0x000fe200078e0209 */
[----:B------:R-:W-:Y:S01]  /*2370*/  LOP3.LUT R34, R34, 0xfffffffd, RZ, 0xc0, !PT ;  /* 0xfffffffd22227812 */ /* 0x000fe200078ec0ff */
[----:B------:R-:W-:Y:S01]  /*2380*/  IMAD.WIDE.U32 R70, R19, R74, R144 ;  /* 0x0000004a13467225 */ /* 0x000fe200078e0090 */
[----:B------:R-:W-:-:S03]  /*2390*/  SHF.R.S32.HI R9, RZ, 0x1f, R8 ;  /* 0x0000001fff097819 */ /* 0x000fc60000011408 */
[----:B------:R-:W-:-:S04]  /*23a0*/  IMAD.WIDE.U32 R72, R19, R74, R24 ;  /* 0x0000004a13487225 */ /* 0x000fc800078e0018 */
[----:B------:R-:W-:Y:S01]  /*23b0*/  IMAD.IADD R20, R4, 0x1, R15 ;  /* 0x0000000104147824 */ /* 0x000fe200078e020f */
[----:B------:R-:W-:Y:S01]  /*23c0*/  SHF.R.S32.HI R15, RZ, 0x1f, R14 ;  /* 0x0000001fff0f7819 */ /* 0x000fe2000001140e */
[----:B------:R-:W-:Y:S01]  /*23d0*/  IMAD.IADD R71, R71, 0x1, R21 ;  /* 0x0000000147477824 */ /* 0x000fe200078e0215 */
[-C--:B------:R-:W-:Y:S01]  /*23e0*/  LEA.HI R7, R9, R8.reuse, RZ, 0x3 ;  /* 0x0000000809077211 */ /* 0x080fe200078f18ff */
[----:B------:R-:W-:Y:S01]  /*23f0*/  IMAD.IADD R73, R21, 0x1, R73 ;  /* 0x0000000115497824 */ /* 0x000fe200078e0249 */
[----:B------:R-:W-:Y:S02]  /*2400*/  SHF.R.S32.HI R21, RZ, 0x1f, R20 ;  /* 0x0000001fff157819 */ /* 0x000fe40000011414 */
[----:B------:R-:W-:Y:S02]  /*2410*/  LEA.HI R10, R9, R8, RZ, 0x5 ;  /* 0x00000008090a7211 */ /* 0x000fe400078f28ff */
[CC--:B------:R-:W-:Y:S02]  /*2420*/  LEA.HI R8, R15.reuse, R14.reuse, RZ, 0x3 ;  /* 0x0000000e0f087211 */ /* 0x0c0fe400078f18ff */
[----:B------:R-:W-:-:S02]  /*2430*/  LEA.HI R15, R15, R14, RZ, 0x5 ;  /* 0x0000000e0f0f7211 */ /* 0x000fc400078f28ff */
[CC--:B------:R-:W-:Y:S02]  /*2440*/  LEA.HI R9, R21.reuse, R20.reuse, RZ, 0x3 ;  /* 0x0000001415097211 */ /* 0x0c0fe400078f18ff */
[----:B------:R-:W-:Y:S01]  /*2450*/  SHF.R.S32.HI R14, RZ, 0x5, R10 ;  /* 0x00000005ff0e7819 */ /* 0x000fe2000001140a */
[----:B------:R-:W-:Y:S01]  /*2460*/  VIADD R79, R144, 0x50 ;  /* 0x00000050904f7836 */ /* 0x000fe20000000000 */
[----:B------:R-:W-:Y:S02]  /*2470*/  LEA.HI R21, R21, R20, RZ, 0x5 ;  /* 0x0000001415157211 */ /* 0x000fe400078f28ff */
[----:B--2--5:R-:W-:Y:S02]  /*2480*/  SHF.R.S32.HI R25, RZ, 0x1f, R104 ;  /* 0x0000001fff197819 */ /* 0x024fe40000011468 */
[----:B---3--:R-:W-:Y:S02]  /*2490*/  LOP3.LUT R10, R38, 0x18, R7, 0xf8, !PT ;  /* 0x00000018260a7812 */ /* 0x008fe400078ef807 */
[----:B------:R-:W-:-:S02]  /*24a0*/  IADD3 R76, P2, R19, R76, RZ ;  /* 0x0000004c134c7210 */ /* 0x000fc40007f5e0ff */
[----:B------:R-:W-:Y:S02]  /*24b0*/  SHF.R.S32.HI R20, RZ, 0x5, R15 ;  /* 0x00000005ff147819 */ /* 0x000fe4000001140f */
[----:B------:R-:W-:Y:S01]  /*24c0*/  LOP3.LUT R15, R38, 0x18, R8, 0xf8, !PT ;  /* 0x00000018260f7812 */ /* 0x000fe200078ef808 */
[----:B------:R-:W-:Y:S01]  /*24d0*/  IMAD.X R77, R32, 0x1, R11, P2 ;  /* 0x00000001204d7824 */ /* 0x000fe200010e060b */
[----:B------:R-:W-:Y:S01]  /*24e0*/  ISETP.GE.AND P2, PT, R79, UR4, PT ;  /* 0x000000044f007c0c */ /* 0x000fe2000bf46270 */
[-C--:B------:R-:W-:Y:S01]  /*24f0*/  IMAD.WIDE.U32 R70, R104, R74.reuse, R70 ;  /* 0x0000004a68467225 */ /* 0x080fe200078e0046 */
[----:B------:R-:W-:Y:S02]  /*2500*/  SHF.R.S32.HI R24, RZ, 0x5, R21 ;  /* 0x00000005ff187819 */ /* 0x000fe40000011415 */
[----:B------:R-:W-:Y:S01]  /*2510*/  LOP3.LUT R21, R38, 0x18, R9, 0xf8, !PT ;  /* 0x0000001826157812 */ /* 0x000fe200078ef809 */
[----:B------:R-:W-:Y:S01]  /*2520*/  IMAD.WIDE.U32 R72, R104, R74, R72 ;  /* 0x0000004a68487225 */ /* 0x000fe200078e0048 */
[----:B------:R-:W-:-:S03]  /*2530*/  SEL R11, RZ, 0x20, P2 ;  /* 0x00000020ff0b7807 */ /* 0x000fc60001000000 */
[----:B------:R-:W-:Y:S01]  /*2540*/  IMAD.WIDE.U32 R64, R104, R68, R64 ;  /* 0x0000004468407225 */ /* 0x000fe200078e0040 */
[----:B------:R-:W-:-:S03]  /*2550*/  LOP3.LUT R78, R7, 0xfffffff8, RZ, 0xc0, !PT ;  /* 0xfffffff8074e7812 */ /* 0x000fc600078ec0ff */
[----:B------:R-:W-:-:S04]  /*2560*/  IMAD.WIDE.U32 R66, R104, R68, R66 ;  /* 0x0000004468427225 */ /* 0x000fc800078e0042 */
[----:B------:R-:W-:Y:S02]  /*2570*/  IMAD R95, R31, 0x90, RZ ;  /* 0x000000901f5f7824 */ /* 0x000fe400078e02ff */
[----:B------:R-:W-:Y:S02]  /*2580*/  IMAD R97, R75, 0x90, RZ ;  /* 0x000000904b617824 */ /* 0x000fe400078e02ff */
[----:B------:R-:W-:Y:S01]  /*2590*/  IMAD.WIDE.U32 R30, R30, 0x90, RZ ;  /* 0x000000901e1e7825 */ /* 0x000fe200078e00ff */
[----:B------:R-:W-:-:S03]  /*25a0*/  SHF.R.S32.HI R100, RZ, 0x1f, R78 ;  /* 0x0000001fff647819 */ /* 0x000fc6000001144e */
[----:B------:R-:W-:Y:S02]  /*25b0*/  IMAD.IADD R88, R29, 0x1, R13 ;  /* 0x000000011d587824 */ /* 0x000fe400078e020d */
[----:B------:R-:W-:Y:S02]  /*25c0*/  VIADD R112, R33, 0x8 ;  /* 0x0000000821707836 */ /* 0x000fe40000000000 */
[----:B------:R-:W-:Y:S02]  /*25d0*/  IMAD.SHL.U32 R107, R107, 0x2, RZ ;  /* 0x000000026b6b7824 */ /* 0x000fe400078e00ff */
[----:B------:R-:W-:Y:S01]  /*25e0*/  IMAD.IADD R95, R31, 0x1, R95 ;  /* 0x000000011f5f7824 */ /* 0x000fe200078e025f */
[----:B------:R-:W-:Y:S01]  /*25f0*/  @!P6 BAR.SYNC.DEFER_BLOCKING 0x9, 0x100 ;  /* 0x024400000000eb1d */ /* 0x000fe20000010000 */
[----:B------:R-:W-:-:S13]  /*2600*/  LOP3.LUT P3, RZ, R35, 0x2, RZ, 0xc0, !PT ;  /* 0x0000000223ff7812 */ /* 0x000fda000786c0ff */
[----:B------:R-:W-:-:S05]  /*2610*/  @P3 LOP3.LUT R34, R34, 0x2, RZ, 0xfc, !PT ;  /* 0x0000000222223812 */ /* 0x000fca00078efcff */
[----:B------:R1:W-:Y:S01]  /*2620*/  STL [R1+0x4c], R34 ;  /* 0x00004c2201007387 */ /* 0x0003e20000100800 */
[----:B------:R-:W-:Y:S01]  /*2630*/  LOP3.LUT R103, R10, R36, RZ, 0x3c, !PT ;  /* 0x000000240a677212 */ /* 0x000fe200078e3cff */
[----:B------:R-:W-:Y:S01]  /*2640*/  IMAD R10, R25, R68, RZ ;  /* 0x00000044190a7224 */ /* 0x000fe200078e02ff */
[----:B------:R-:W-:Y:S01]  /*2650*/  LOP3.LUT R15, R15, R36, RZ, 0x3c, !PT ;  /* 0x000000240f0f7212 */ /* 0x000fe200078e3cff */
[----:B------:R-:W-:Y:S02]  /*2660*/  IMAD R25, R25, R74, RZ ;  /* 0x0000004a19197224 */ /* 0x000fe400078e02ff */
[----:B------:R-:W-:Y:S02]  /*2670*/  IMAD R20, R20, 0x1200, R37 ;  /* 0x0000120014147824 */ /* 0x000fe400078e0225 */
[----:B------:R-:W-:Y:S02]  /*2680*/  IMAD R25, R104, R75, R25 ;  /* 0x0000004b68197224 */ /* 0x000fe400078e0219 */
[----:B------:R-:W-:-:S02]  /*2690*/  IMAD.IADD R102, R20, 0x1, R15 ;  /* 0x0000000114667824 */ /* 0x000fc400078e020f */
[----:B------:R-:W-:Y:S02]  /*26a0*/  IMAD R83, R104, R69, R10 ;  /* 0x0000004568537224 */ /* 0x000fe400078e020a */
[----:B------:R-:W-:Y:S01]  /*26b0*/  IMAD R15, R69, 0x90, RZ ;  /* 0x00000090450f7824 */ /* 0x000fe200078e02ff */
[----:B------:R-:W-:Y:S01]  /*26c0*/  LOP3.LUT R21, R21, R36, RZ, 0x3c, !PT ;  /* 0x0000002415157212 */ /* 0x000fe200078e3cff */
[----:B------:R-:W-:Y:S01]  /*26d0*/  IMAD R14, R14, 0x1200, R37 ;  /* 0x000012000e0e7824 */ /* 0x000fe200078e0225 */
[----:B------:R-:W-:Y:S01]  /*26e0*/  LOP3.LUT R20, R12, R11, RZ, 0xfc, !PT ;  /* 0x0000000b0c147212 */ /* 0x000fe200078efcff */
[----:B------:R-:W-:Y:S01]  /*26f0*/  IMAD.WIDE.U32 R68, R68, 0x90, RZ ;  /* 0x0000009044447825 */ /* 0x000fe200078e00ff */
[----:B------:R-:W-:-:S03]  /*2700*/  LOP3.LUT R10, R9, 0xfffffff8, RZ, 0xc0, !PT ;  /* 0xfffffff8090a7812 */ /* 0x000fc600078ec0ff */
[----:B------:R-:W-:Y:S02]  /*2710*/  IMAD.IADD R84, R71, 0x1, R25 ;  /* 0x0000000147547824 */ /* 0x000fe400078e0219 */
[----:B------:R-:W-:Y:S01]  /*2720*/  IMAD.IADD R82, R25, 0x1, R73 ;  /* 0x0000000119527824 */ /* 0x000fe200078e0249 */
[----:B------:R-:W-:Y:S01]  /*2730*/  LOP3.LUT R25, R8, 0xfffffff8, RZ, 0xc0, !PT ;  /* 0xfffffff808197812 */ /* 0x000fe200078ec0ff */
[----:B------:R-:W-:Y:S02]  /*2740*/  IMAD R24, R24, 0x1200, R37 ;  /* 0x0000120018187824 */ /* 0x000fe400078e0225 */
[----:B------:R-:W-:Y:S01]  /*2750*/  IMAD.WIDE.U32 R74, R74, 0x90, RZ ;  /* 0x000000904a4a7825 */ /* 0x000fe200078e00ff */
[----:B------:R-:W-:Y:S02]  /*2760*/  LOP3.LUT R11, R12, 0x1, RZ, 0xc0, !PT ;  /* 0x000000010c0b7812 */ /* 0x000fe400078ec0ff */
[----:B------:R-:W-:Y:S01]  /*2770*/  LOP3.LUT R12, R20, 0x2, RZ, 0xc0, !PT ;  /* 0x00000002140c7812 */ /* 0x000fe200078ec0ff */
[----:B------:R-:W-:Y:S01]  /*2780*/  IMAD.IADD R103, R14, 0x1, R103 ;  /* 0x000000010e677824 */ /* 0x000fe200078e0267 */
[C---:B------:R-:W-:Y:S01]  /*2790*/  LOP3.LUT R13, R20.reuse, 0x4, RZ, 0xc0, !PT ;  /* 0x00000004140d7812 */ /* 0x040fe200078ec0ff */
[----:B------:R-:W-:Y:S01]  /*27a0*/  IMAD.IADD R96, R69, 0x1, R15 ;  /* 0x0000000145607824 */ /* 0x000fe200078e020f */
[C---:B------:R-:W-:Y:S01]  /*27b0*/  LOP3.LUT R14, R20.reuse, 0x8, RZ, 0xc0, !PT ;  /* 0x00000008140e7812 */ /* 0x040fe200078ec0ff */
[----:B------:R-:W-:Y:S01]  /*27c0*/  IMAD.IADD R85, R65, 0x1, R83 ;  /* 0x0000000141557824 */ /* 0x000fe200078e0253 */
[----:B------:R-:W-:Y:S01]  /*27d0*/  LOP3.LUT R15, R20, 0x10, RZ, 0xc0, !PT ;  /* 0x00000010140f7812 */ /* 0x000fe200078ec0ff */
[----:B------:R-:W-:Y:S01]  /*27e0*/  IMAD.IADD R101, R24, 0x1, R21 ;  /* 0x0000000118657824 */ /* 0x000fe200078e0215 */
[----:B------:R-:W-:Y:S01]  /*27f0*/  SHF.R.S32.HI R99, RZ, 0x1f, R25 ;  /* 0x0000001fff637819 */ /* 0x000fe20000011419 */
[----:B------:R-:W-:Y:S01]  /*2800*/  IMAD.IADD R97, R75, 0x1, R97 ;  /* 0x000000014b617824 */ /* 0x000fe200078e0261 */
[----:B------:R-:W-:Y:S01]  /*2810*/  SHF.R.S32.HI R98, RZ, 0x1f, R10 ;  /* 0x0000001fff627819 */ /* 0x000fe2000001140a */
[----:B------:R-:W-:Y:S01]  /*2820*/  IMAD.IADD R83, R83, 0x1, R67 ;  /* 0x0000000153537824 */ /* 0x000fe200078e0243 */
[----:B-1----:R-:W-:-:S07]  /*2830*/  LOP3.LUT R20, R20, 0x20, RZ, 0xc0, !PT ;  /* 0x0000002014147812 */ /* 0x002fce00078ec0ff */
.L_x_472:
[----:B-1-3--:R-:W2:Y:S01]  /*2840*/  LDL R32, [R1+0x7c] ;  /* 0x00007c0001207983 */ /* 0x00aea20000100800 */
[----:B0-----:R-:W0:Y:S03]  /*2850*/  LDC.64 R90, c[0x0][0x2e8] ;  /* 0x0000ba00ff5a7b82 */ /* 0x001e260000000a00 */
[----:B------:R-:W3:Y:S01]  /*2860*/  LDL R24, [R1+0x80] ;  /* 0x0000800001187983 */ /* 0x000ee20000100800 */
[----:B------:R-:W-:Y:S01]  /*2870*/  VIADD R35, R22, 0xffffffff ;  /* 0xffffffff16237836 */ /* 0x000fe20000000000 */
[----:B------:R-:W-:Y:S05]  /*2880*/  YIELD ;  /* 0x0000000000007946 */ /* 0x000fea0003800000 */
[----:B------:R-:W1:Y:S01]  /*2890*/  LDC R106, c[0x0][0x3f4] ;  /* 0x0000fd00ff6a7b82 */ /* 0x000e620000000800 */
[----:B------:R-:W-:Y:S01]  /*28a0*/  SHF.R.S32.HI R34, RZ, 0x1f, R35 ;  /* 0x0000001fff227819 */ /* 0x000fe20000011423 */
[-C--:B------:R-:W-:Y:S01]  /*28b0*/  IMAD R21, R95, R35.reuse, RZ ;  /* 0x000000235f157224 */ /* 0x080fe200078e02ff */
[----:B------:R-:W-:Y:S01]  /*28c0*/  BSSY B0, `(.L_x_417) ;  /* 0x0000407000007945 */ /* 0x000fe20003800000 */
[----:B------:R-:W-:-:S04]  /*28d0*/  IMAD.WIDE.U32 R60, R30, R35, RZ ;  /* 0x000000231e3c7225 */ /* 0x000fc800078e00ff */
[----:B------:R-:W-:Y:S01]  /*28e0*/  IMAD R33, R34, R30, R21 ;  /* 0x0000001e22217224 */ /* 0x000fe200078e0215 */
[----:B------:R-:W-:-:S03]  /*28f0*/  IADD3 R21, P2, R94, R60, RZ ;  /* 0x0000003c5e157210 */ /* 0x000fc60007f5e0ff */
[----:B------:R-:W-:Y:S01]  /*2900*/  IMAD.IADD R92, R61, 0x1, R33 ;  /* 0x000000013d5c7824 */ /* 0x000fe200078e0221 */
[----:B0-----:R-:W-:Y:S01]  /*2910*/  LEA R36, P3, R21, R90, 0x1 ;  /* 0x0000005a15247211 */ /* 0x001fe200078608ff */
[----:B--2---:R-:W-:Y:S02]  /*2920*/  IMAD R22, R17, 0x3600, R32 ;  /* 0x0000360011167824 */ /* 0x004fe400078e0220 */
[----:B------:R-:W-:Y:S01]  /*2930*/  IMAD.X R32, R92, 0x1, R89, P2 ;  /* 0x000000015c207824 */ /* 0x000fe200010e0659 */
[----:B------:R-:W-:Y:S01]  /*2940*/  ISETP.GT.AND P2, PT, R35, R80, PT ;  /* 0x000000502300720c */ /* 0x000fe20003f44270 */
[----:B------:R-:W-:Y:S01]  /*2950*/  IMAD R81, R22, 0x2, R23 ;  /* 0x0000000216517824 */ /* 0x000fe200078e0217 */
[----:B---3--:R-:W-:Y:S01]  /*2960*/  LOP3.LUT P4, RZ, R24, 0x2, RZ, 0xc0, !PT ;  /* 0x0000000218ff7812 */ /* 0x008fe2000788c0ff */
[----:B------:R-:W-:Y:S01]  /*2970*/  VIADD R24, R22, 0x10 ;  /* 0x0000001016187836 */ /* 0x000fe20000000000 */
[----:B------:R-:W-:Y:S02]  /*2980*/  LEA.HI.X R37, R21, R91, R32, 0x1, P3 ;  /* 0x0000005b15257211 */ /* 0x000fe400018f0c20 */
[----:B-1----:R-:W-:-:S09]  /*2990*/  ISETP.GE.AND P3, PT, R106, 0x1, PT ;  /* 0x000000016a00780c */ /* 0x002fd20003f66270 */
[----:B------:R-:W-:Y:S02]  /*29a0*/  @P4 VIADD R24, R22, 0xfffffff0 ;  /* 0xfffffff016184836 */ /* 0x000fe40000000000 */
[----:B------:R-:W-:Y:S02]  /*29b0*/  IMAD.MOV.U32 R22, RZ, RZ, R35 ;  /* 0x000000ffff167224 */ /* 0x000fe400078e0023 */
[----:B------:R-:W-:Y:S01]  /*29c0*/  IMAD R24, R24, 0x2, R23 ;  /* 0x0000000218187824 */ /* 0x000fe200078e0217 */
[----:B------:R-:W-:Y:S06]  /*29d0*/  @!P3 BRA `(.L_x_418) ;  /* 0x0000003c0054b947 */ /* 0x000fec0003800000 */
[----:B------:R-:W-:Y:S01]  /*29e0*/  ULDC.U8 UR4, c[0x0][0x410] ;  /* 0x0001040000047ab9 */ /* 0x000fe20000000000 */
[-C--:B------:R-:W-:Y:S01]  /*29f0*/  IMAD R21, R97, R35.reuse, RZ ;  /* 0x0000002361157224 */ /* 0x080fe200078e02ff */
[----:B------:R-:W-:Y:S01]  /*2a00*/  ISETP.NE.AND P3, PT, RZ, UR4, PT ;  /* 0x00000004ff007c0c */ /* 0x000fe2000bf65270 */
[-C--:B------:R-:W-:Y:S02]  /*2a10*/  IMAD R33, R96, R35.reuse, RZ ;  /* 0x0000002360217224 */ /* 0x080fe400078e02ff */
[----:B------:R-:W-:Y:S02]  /*2a20*/  IMAD R86, R22, -0x90, R2 ;  /* 0xffffff7016567824 */ /* 0x000fe400078e0202 */
[C---:B------:R-:W-:Y:S02]  /*2a30*/  IMAD R21, R34.reuse, R74, R21 ;  /* 0x0000004a22157224 */ /* 0x040fe400078e0215 */
[----:B------:R-:W-:Y:S01]  /*2a40*/  IMAD R33, R34, R68, R33 ;  /* 0x0000004422217224 */ /* 0x000fe200078e0221 */
[----:B------:R-:W-:Y:S01]  /*2a50*/  VIMNMX R86, R86, 0x90, PT ;  /* 0x0000009056567848 */ /* 0x000fe20003fe0100 */
[----:B------:R-:W-:-:S04]  /*2a60*/  IMAD.WIDE.U32 R58, R74, R35, RZ ;  /* 0x000000234a3a7225 */ /* 0x000fc800078e00ff */
[----:B------:R-:W-:-:S04]  /*2a70*/  IMAD.WIDE.U32 R56, R68, R35, RZ ;  /* 0x0000002344387225 */ /* 0x000fc800078e00ff */
[----:B------:R-:W-:Y:S02]  /*2a80*/  IMAD.IADD R21, R59, 0x1, R21 ;  /* 0x000000013b157824 */ /* 0x000fe400078e0215 */
[----:B------:R-:W-:Y:S01]  /*2a90*/  IMAD.IADD R87, R57, 0x1, R33 ;  /* 0x0000000139577824 */ /* 0x000fe200078e0221 */
[----:B------:R-:W-:Y:S06]  /*2aa0*/  @!P3 BRA `(.L_x_419) ;  /* 0x0000001c0010b947 */ /* 0x000fec0003800000 */
[----:B------:R-:W-:Y:S01]  /*2ab0*/  ISETP.GE.AND P4, PT, R19, R86, PT ;  /* 0x000000561300720c */ /* 0x000fe20003f86270 */
[----:B------:R-:W-:Y:S01]  /*2ac0*/  BSSY B1, `(.L_x_420) ;  /* 0x000003c000017945 */ /* 0x000fe20003800000 */
        /* <DEDUP_REMOVED lines=11> */
[----:B------:R-:W-:Y:S01]  /*2b80*/  CS2R R90, SRZ ;  /* 0x00000000005a7805 */ /* 0x000fe2000001ff00 */
[----:B------:R-:W-:Y:S06]  /*2b90*/  @P4 BRA `(.L_x_421) ;  /* 0x0000000000b84947 */ /* 0x000fec0003800000 */
[----:B------:R-:W2:Y:S04]  /*2ba0*/  LDL.64 R116, [R1+0x40] ;  /* 0x0000400001747983 */ /* 0x000ea80000100a00 */
[----:B------:R-:W3:Y:S04]  /*2bb0*/  LDL R115, [R1+0x5c] ;  /* 0x00005c0001737983 */ /* 0x000ee80000100800 */
[----:B------:R-:W4:Y:S04]  /*2bc0*/  LDL R114, [R1+0x64] ;  /* 0x0000640001727983 */ /* 0x000f280000100800 */
[----:B------:R-:W4:Y:S04]  /*2bd0*/  LDL R111, [R1+0x68] ;  /* 0x00006800016f7983 */ /* 0x000f280000100800 */
[----:B------:R-:W4:Y:S04]  /*2be0*/  LDL R110, [R1+0x60] ;  /* 0x00006000016e7983 */ /* 0x000f280000100800 */
[----:B------:R-:W4:Y:S01]  /*2bf0*/  LDL R93, [R1+0x6c] ;  /* 0x00006c00015d7983 */ /* 0x000f220000100800 */
[----:B------:R-:W-:Y:S01]  /*2c00*/  IADD3 R58, P3, R72, R58, RZ ;  /* 0x0000003a483a7210 */ /* 0x000fe20007f7e0ff */
[----:B------:R-:W-:Y:S01]  /*2c10*/  ULDC.64 UR4, c[0x0][0x3e8] ;  /* 0x0000fa0000047ab9 */ /* 0x000fe20000000a00 */
[----:B------:R-:W-:-:S02]  /*2c20*/  CS2R R62, SRZ ;  /* 0x00000000003e7805 */ /* 0x000fc4000001ff00 */
[----:B------:R-:W-:Y:S01]  /*2c30*/  CS2R R90, SRZ ;  /* 0x00000000005a7805 */ /* 0x000fe2000001ff00 */
[----:B------:R-:W-:Y:S01]  /*2c40*/  IMAD.X R21, R21, 0x1, R82, P3 ;  /* 0x0000000115157824 */ /* 0x000fe200018e0652 */
[----:B------:R-:W-:-:S05]  /*2c50*/  IADD3 R56, P3, R66, R56, RZ ;  /* 0x0000003842387210 */ /* 0x000fca0007f7e0ff */
[----:B------:R-:W-:Y:S01]  /*2c60*/  IMAD.X R87, R87, 0x1, R83, P3 ;  /* 0x0000000157577824 */ /* 0x000fe200018e0653 */
[----:B------:R-:W-:-:S04]  /*2c70*/  LEA R32, P3, R58, UR4, 0x1 ;  /* 0x000000043a207c11 */ /* 0x000fc8000f8608ff */
[----:B------:R-:W-:Y:S01]  /*2c80*/  LEA.HI.X R33, R58, UR5, R21, 0x1, P3 ;  /* 0x000000053a217c11 */ /* 0x000fe200098f0c15 */
[----:B------:R-:W-:Y:S02]  /*2c90*/  ULDC.64 UR4, c[0x0][0x400] ;  /* 0x0001000000047ab9 */ /* 0x000fe40000000a00 */
[----:B------:R-:W-:-:S04]  /*2ca0*/  LEA R34, P3, R56, UR4, 0x1 ;  /* 0x0000000438227c11 */ /* 0x000fc8000f8608ff */
[----:B------:R-:W-:Y:S02]  /*2cb0*/  LEA.HI.X R35, R56, UR5, R87, 0x1, P3 ;  /* 0x0000000538237c11 */ /* 0x000fe400098f0c57 */
        /* <DEDUP_REMOVED lines=10> */
[----:B--2---:R-:W-:-:S13]  /*2d60*/  ISETP.GE.AND P3, PT, R116, R106, PT ;  /* 0x0000006a7400720c */ /* 0x004fda0003f66270 */
[----:B------:R0:W5:Y:S04]  /*2d70*/  @!P3 LDG.E.64 R62, desc[UR60][R32.64] ;  /* 0x0000003c203eb981 */ /* 0x000168000c1e1b00 */
[----:B------:R0:W5:Y:S01]  /*2d80*/  @!P3 LDG.E.64 R90, desc[UR60][R34.64] ;  /* 0x0000003c225ab981 */ /* 0x000162000c1e1b00 */
[----:B---3--:R-:W-:-:S13]  /*2d90*/  ISETP.GE.AND P3, PT, R115, R106, PT ;  /* 0x0000006a7300720c */ /* 0x008fda0003f66270 */
[----:B------:R0:W5:Y:S04]  /*2da0*/  @!P3 LDG.E.64 R54, desc[UR60][R32.64+0x10] ;  /* 0x0000103c2036b981 */ /* 0x000168000c1e1b00 */
[----:B------:R0:W5:Y:S01]  /*2db0*/  @!P3 LDG.E.64 R60, desc[UR60][R34.64+0x10] ;  /* 0x0000103c223cb981 */ /* 0x000162000c1e1b00 */
[----:B----4-:R-:W-:-:S13]  /*2dc0*/  ISETP.GE.AND P3, PT, R114, R106, PT ;  /* 0x0000006a7200720c */ /* 0x010fda0003f66270 */
[----:B------:R0:W5:Y:S04]  /*2dd0*/  @!P3 LDG.E.64 R50, desc[UR60][R32.64+0x20] ;  /* 0x0000203c2032b981 */ /* 0x000168000c1e1b00 */
[----:B------:R0:W5:Y:S01]  /*2de0*/  @!P3 LDG.E.64 R52, desc[UR60][R34.64+0x20] ;  /* 0x0000203c2234b981 */ /* 0x000162000c1e1b00 */
[----:B------:R-:W-:-:S13]  /*2df0*/  ISETP.GE.AND P3, PT, R111, R106, PT ;  /* 0x0000006a6f00720c */ /* 0x000fda0003f66270 */
[----:B------:R0:W5:Y:S04]  /*2e00*/  @!P3 LDG.E.64 R46, desc[UR60][R32.64+0x30] ;  /* 0x0000303c202eb981 */ /* 0x000168000c1e1b00 */
[----:B------:R0:W5:Y:S01]  /*2e10*/  @!P3 LDG.E.64 R48, desc[UR60][R34.64+0x30] ;  /* 0x0000303c2230b981 */ /* 0x000162000c1e1b00 */
[----:B------:R-:W-:-:S13]  /*2e20*/  ISETP.GE.AND P3, PT, R110, R106, PT ;  /* 0x0000006a6e00720c */ /* 0x000fda0003f66270 */
[----:B------:R0:W5:Y:S04]  /*2e30*/  @!P3 LDG.E.64 R42, desc[UR60][R32.64+0x40] ;  /* 0x0000403c202ab981 */ /* 0x000168000c1e1b00 */
[----:B------:R0:W5:Y:S01]  /*2e40*/  @!P3 LDG.E.64 R44, desc[UR60][R34.64+0x40] ;  /* 0x0000403c222cb981 */ /* 0x000162000c1e1b00 */
[----:B------:R-:W-:-:S13]  /*2e50*/  ISETP.GE.AND P3, PT, R93, R106, PT ;  /* 0x0000006a5d00720c */ /* 0x000fda0003f66270 */
[----:B------:R0:W5:Y:S04]  /*2e60*/  @!P3 LDG.E.64 R38, desc[UR60][R32.64+0x50] ;  /* 0x0000503c2026b981 */ /* 0x000168000c1e1b00 */
[----:B------:R0:W5:Y:S02]  /*2e70*/  @!P3 LDG.E.64 R40, desc[UR60][R34.64+0x50] ;  /* 0x0000503c2228b981 */ /* 0x000164000c1e1b00 */
.L_x_421:
[----:B------:R-:W-:Y:S05]  /*2e80*/  BSYNC B1 ;  /* 0x0000000000017941 */ /* 0x000fea0003800000 */
.L_x_420:
[----:B0-----:R-:W2:Y:S01]  /*2e90*/  LDL R35, [R1+0x3c] ;  /* 0x00003c0001237983 */ /* 0x001ea20000100800 */
[----:B-----5:R-:W-:Y:S02]  /*2ea0*/  IMAD.MOV.U32 R21, RZ, RZ, R38 ;  /* 0x000000ffff157224 */ /* 0x020fe400078e0026 */
[----:B------:R-:W-:Y:S02]  /*2eb0*/  IMAD.MOV.U32 R32, RZ, RZ, R39 ;  /* 0x000000ffff207224 */ /* 0x000fe400078e0027 */
[----:B------:R-:W-:Y:S01]  /*2ec0*/  IMAD.MOV.U32 R33, RZ, RZ, R42 ;  /* 0x000000ffff217224 */ /* 0x000fe200078e002a */
[----:B------:R-:W-:Y:S01]  /*2ed0*/  PRMT R110, R21, 0x7610, R110 ;  /* 0x00007610156e7816 */ /* 0x000fe2000000006e */
        /* <DEDUP_REMOVED lines=16> */
[----:B------:R-:W-:-:S03]  /*2fe0*/  IMAD.MOV.U32 R34, RZ, RZ, R51 ;  /* 0x000000ffff227224 */ /* 0x000fc600078e0033 */
        /* <DEDUP_REMOVED lines=23> */
[----:B------:R-:W-:-:S05]  /*3160*/  IMAD.MOV.U32 R32, RZ, RZ, R91 ;  /* 0x000000ffff207224 */ /* 0x000fca00078e005b */
[----:B------:R-:W-:Y:S02]  /*3170*/  PRMT R92, R21, 0x5410, R32 ;  /* 0x00005410155c7816 */ /* 0x000fe40000000020 */
[----:B--2---:R-:W-:-:S13]  /*3180*/  ISETP.NE.AND P3, PT, R35, 0x3, PT ;  /* 0x000000032300780c */ /* 0x004fda0003f65270 */
[----:B------:R-:W-:Y:S05]  /*3190*/  @!P3 BRA `(.L_x_422) ;  /* 0x000000000004b947 */ /* 0x000fea0003800000 */
[----:B------:R-:W-:Y:S01]  /*31a0*/  BPT.TRAP 0x1 ;  /* 0x000000040000795c */ /* 0x000fe20000300000 */
.L_x_422:
[----:B------:R-:W-:Y:S01]  /*31b0*/  IMAD R21, R17, 0x8, R16 ;  /* 0x0000000811157824 */ /* 0x000fe200078e0210 */
[----:B------:R-:W-:Y:S01]  /*31c0*/  SHF.L.U32 R87, R153, 0x1f, RZ ;  /* 0x0000001f99577819 */ /* 0x000fe200000006ff */
[----:B------:R-:W-:Y:S03]  /*31d0*/  BSSY B1, `(.L_x_423) ;  /* 0x0000003000017945 */ /* 0x000fe60003800000 */
[----:B------:R-:W0:Y:S02]  /*31e0*/  SYNCS.PHASECHK.TRANS64.TRYWAIT P5, [R21+URZ+0x31c90], R87 ;  /* 0x031c9057150075a7 */ /* 0x000e2400080a017f */
[----:B0-----:R-:W-:Y:S05]  /*31f0*/  @!P5 BRA `(.L_x_424) ;  /* 0x000001a800b4d947 */ /* 0x001fea0003800000 */
.L_x_709:
[----:B------:R-:W-:Y:S05]  /*3200*/  BSYNC B1 ;  /* 0x0000000000017941 */ /* 0x000fea0003800000 */
.L_x_423:
[----:B------:R-:W-:Y:S05]  /*3210*/  @P4 BRA `(.L_x_425) ;  /* 0x0000003400c44947 */ /* 0x000fea0003800000 */
[----:B------:R-:W-:Y:S01]  /*3220*/  ISETP.NE.AND P4, PT, R11, RZ, PT ;  /* 0x000000ff0b00720c */ /* 0x000fe20003f85270 */
[----:B------:R-:W-:-:S12]  /*3230*/  BSSY B1, `(.L_x_426) ;  /* 0x0000035000017945 */ /* 0x000fd80003800000 */
[----:B------:R-:W-:Y:S05]  /*3240*/  @!P4 BRA `(.L_x_427) ;  /* 0x0000000000ccc947 */ /* 0x000fea0003800000 */
[----:B------:R-:W2:Y:S01]  /*3250*/  LDL.64 R56, [R1+0x40] ;  /* 0x0000400001387983 */ /* 0x000ea20000100a00 */
[----:B------:R-:W-:Y:S03]  /*3260*/  BSSY B2, `(.L_x_428) ;  /* 0x0000030000027945 */ /* 0x000fe60003800000 */
[----:B------:R1:W3:Y:S01]  /*3270*/  LDS.128 R32, [R81+0x16800] ;  /* 0x0168000051207984 */ /* 0x0002e20000000c00 */
[----:B--2---:R-:W-:-:S13]  /*3280*/  ISETP.GE.AND P4, PT, R56, R106, PT ;  /* 0x0000006a3800720c */ /* 0x004fda0003f86270 */
[----:B-1-3--:R-:W-:Y:S05]  /*3290*/  @P4 BRA `(.L_x_429) ;  /* 0x0000000000b04947 */ /* 0x00afea0003800000 */
[----:B------:R-:W-:Y:S01]  /*32a0*/  SHF.R.U64 R57, R90, 0x10, R91 ;  /* 0x000000105a397819 */ /* 0x000fe2000000125b */
[----:B------:R-:W-:Y:S01]  /*32b0*/  IMAD.U32 R90, R33, 0x10000, RZ ;  /* 0x00010000215a7824 */ /* 0x000fe200078e00ff */
[----:B------:R-:W-:Y:S02]  /*32c0*/  SHF.R.U64 R56, R62, 0x10, R63 ;  /* 0x000000103e387819 */ /* 0x000fe4000000123f */
[----:B------:R-:W-:Y:S02]  /*32d0*/  SHF.R.U32.HI R62, RZ, 0x10, R91 ;  /* 0x00000010ff3e7819 */ /* 0x000fe4000001165b */
[----:B------:R-:W-:Y:S02]  /*32e0*/  PRMT R57, R92, 0x5410, R57 ;  /* 0x000054105c397816 */ /* 0x000fe40000000039 */
[----:B------:R-:W-:Y:S02]  /*32f0*/  PRMT R56, R58, 0x5432, R56 ;  /* 0x000054323a387816 */ /* 0x000fe40000000038 */
[----:B------:R-:W-:-:S02]  /*3300*/  SHF.R.U32.HI R59, RZ, 0x10, R63 ;  /* 0x00000010ff3b7819 */ /* 0x000fc4000001163f */
[----:B------:R-:W-:Y:S02]  /*3310*/  PRMT R62, R92, 0x5432, R62 ;  /* 0x000054325c3e7816 */ /* 0x000fe4000000003e */
[----:B------:R-:W-:Y:S02]  /*3320*/  LOP3.LUT R92, R33, 0xffff0000, RZ, 0xc0, !PT ;  /* 0xffff0000215c7812 */ /* 0x000fe400078ec0ff */
[----:B------:R-:W-:Y:S02]  /*3330*/  LOP3.LUT R63, R57, 0xffff0000, RZ, 0xc0, !PT ;  /* 0xffff0000393f7812 */ /* 0x000fe400078ec0ff */
[C---:B------:R-:W-:Y:S01]  /*3340*/  LOP3.LUT R33, R56.reuse, 0xffff0000, RZ, 0xc0, !PT ;  /* 0xffff000038217812 */ /* 0x040fe200078ec0ff */
[----:B------:R-:W-:Y:S01]  /*3350*/  IMAD.U32 R56, R56, 0x10000, RZ ;  /* 0x0001000038387824 */ /* 0x000fe200078e00ff */
[----:B------:R-:W-:Y:S01]  /*3360*/  PRMT R59, R58, 0x5410, R59 ;  /* 0x000054103a3b7816 */ /* 0x000fe2000000003b */
[C---:B------:R-:W-:Y:S02]  /*3370*/  FMUL.FTZ R91, R92.reuse, R63 ;  /* 0x0000003f5c5b7220 */ /* 0x040fe40000410000 */
[----:B------:R-:W-:-:S02]  /*3380*/  FMUL.FTZ R92, R92, R33 ;  /* 0x000000215c5c7220 */ /* 0x000fc40000410000 */
[C---:B------:R-:W-:Y:S01]  /*3390*/  FFMA.FTZ R58, R90.reuse, R33, -R91 ;  /* 0x000000215a3a7223 */ /* 0x040fe2000001085b */
[----:B------:R-:W-:Y:S02]  /*33a0*/  IMAD.U32 R91, R59, 0x10000, RZ ;  /* 0x000100003b5b7824 */ /* 0x000fe400078e00ff */
[----:B------:R-:W-:Y:S01]  /*33b0*/  FFMA.FTZ R33, R90, R63, R92 ;  /* 0x0000003f5a217223 */ /* 0x000fe2000001005c */
[----:B------:R-:W-:Y:S01]  /*33c0*/  LOP3.LUT R92, R34, 0xffff0000, RZ, 0xc0, !PT ;  /* 0xffff0000225c7812 */ /* 0x000fe200078ec0ff */
[C---:B------:R-:W-:Y:S01]  /*33d0*/  IMAD.U32 R63, R62.reuse, 0x10000, RZ ;  /* 0x000100003e3f7824 */ /* 0x040fe200078e00ff */
[----:B------:R-:W-:Y:S01]  /*33e0*/  LOP3.LUT R62, R62, 0xffff0000, RZ, 0xc0, !PT ;  /* 0xffff00003e3e7812 */ /* 0x000fe200078ec0ff */
[----:B------:R-:W-:Y:S01]  /*33f0*/  IMAD.U32 R90, R34, 0x10000, RZ ;  /* 0x00010000225a7824 */ /* 0x000fe200078e00ff */
[----:B------:R-:W-:Y:S01]  /*3400*/  F2FP.BF16.F32.PACK_AB R33, R33, R58 ;  /* 0x0000003a2121723e */ /* 0x000fe200000010ff */
[C---:B------:R-:W-:Y:S01]  /*3410*/  FMUL.FTZ R93, R92.reuse, R63 ;  /* 0x0000003f5c5d7220 */ /* 0x040fe20000410000 */
[----:B------:R-:W-:-:S03]  /*3420*/  FMUL.FTZ R92, R92, R91 ;  /* 0x0000005b5c5c7220 */ /* 0x000fc60000410000 */
[C---:B------:R-:W-:Y:S01]  /*3430*/  FFMA.FTZ R34, R90.reuse, R91, -R93 ;  /* 0x0000005b5a227223 */ /* 0x040fe2000001085d */
[----:B------:R-:W-:Y:S01]  /*3440*/  LOP3.LUT R91, R35, 0xffff0000, RZ, 0xc0, !PT ;  /* 0xffff0000235b7812 */ /* 0x000fe200078ec0ff */
[----:B------:R-:W-:Y:S01]  /*3450*/  FFMA.FTZ R63, R90, R63, R92 ;  /* 0x0000003f5a3f7223 */ /* 0x000fe2000001005c */
[----:B------:R-:W-:Y:S01]  /*3460*/  LOP3.LUT R90, R59, 0xffff0000, RZ, 0xc0, !PT ;  /* 0xffff00003b5a7812 */ /* 0x000fe200078ec0ff */
[----:B------:R-:W-:Y:S02]  /*3470*/  IMAD.U32 R93, R35, 0x10000, RZ ;  /* 0x00010000235d7824 */ /* 0x000fe400078e00ff */
[C---:B------:R-:W-:Y:S01]  /*3480*/  FMUL.FTZ R92, R91.reuse, R62 ;  /* 0x0000003e5b5c7220 */ /* 0x040fe20000410000 */
[C---:B------:R-:W-:Y:S02]  /*3490*/  IMAD.U32 R59, R32.reuse, 0x10000, RZ ;  /* 0x00010000203b7824 */ /* 0x040fe400078e00ff */
[----:B------:R-:W-:Y:S01]  /*34a0*/  FMUL.FTZ R91, R91, R90 ;  /* 0x0000005a5b5b7220 */ /* 0x000fe20000410000 */
[----:B------:R-:W-:Y:S01]  /*34b0*/  F2FP.BF16.F32.PACK_AB R34, R63, R34 ;  /* 0x000000223f22723e */ /* 0x000fe200000010ff */
[----:B------:R-:W-:Y:S01]  /*34c0*/  FFMA.FTZ R35, R93, R90, -R92 ;  /* 0x0000005a5d237223 */ /* 0x000fe2000001085c */
[----:B------:R-:W-:Y:S01]  /*34d0*/  IMAD.U32 R90, R57, 0x10000, RZ ;  /* 0x00010000395a7824 */ /* 0x000fe200078e00ff */
[----:B------:R-:W-:Y:S01]  /*34e0*/  LOP3.LUT R57, R32, 0xffff0000, RZ, 0xc0, !PT ;  /* 0xffff000020397812 */ /* 0x000fe200078ec0ff */
[----:B------:R-:W-:-:S04]  /*34f0*/  FFMA.FTZ R62, R93, R62, R91 ;  /* 0x0000003e5d3e7223 */ /* 0x000fc8000001005b */
[C---:B------:R-:W-:Y:S01]  /*3500*/  FMUL.FTZ R32, R57.reuse, R90 ;  /* 0x0000005a39207220 */ /* 0x040fe20000410000 */
[-C--:B------:R-:W-:Y:S01]  /*3510*/  FMUL.FTZ R57, R57, R56.reuse ;  /* 0x0000003839397220 */ /* 0x080fe20000410000 */
[----:B------:R-:W-:Y:S02]  /*3520*/  F2FP.BF16.F32.PACK_AB R35, R62, R35 ;  /* 0x000000233e23723e */ /* 0x000fe400000010ff */
[C---:B------:R-:W-:Y:S01]  /*3530*/  FFMA.FTZ R32, R59.reuse, R56, -R32 ;  /* 0x000000383b207223 */ /* 0x040fe20000010820 */
[----:B------:R-:W-:-:S05]  /*3540*/  FFMA.FTZ R57, R59, R90, R57 ;  /* 0x0000005a3b397223 */ /* 0x000fca0000010039 */
[----:B------:R-:W-:-:S07]  /*3550*/  F2FP.BF16.F32.PACK_AB R32, R57, R32 ;  /* 0x000000203920723e */ /* 0x000fce00000010ff */
.L_x_429:
[----:B------:R-:W-:Y:S05]  /*3560*/  BSYNC B2 ;  /* 0x0000000000027941 */ /* 0x000fea0003800000 */
.L_x_428:
[----:B------:R1:W-:Y:S02]  /*3570*/  STG.E.128 desc[UR60][R36.64], R32 ;  /* 0x0000002024007986 */ /* 0x0003e4000c101d3c */
.L_x_427:
[----:B------:R-:W-:Y:S05]  /*3580*/  BSYNC B1 ;  /* 0x0000000000017941 */ /* 0x000fea0003800000 */
.L_x_426:
[----:B------:R-:W-:Y:S01]  /*3590*/  ISETP.NE.AND P4, PT, R12, RZ, PT ;  /* 0x000000ff0c00720c */ /* 0x000fe20003f85270 */
[----:B------:R-:W-:-:S12]  /*35a0*/  BSSY B1, `(.L_x_430) ;  /* 0x0000035000017945 */ /* 0x000fd80003800000 */
[----:B------:R-:W-:Y:S05]  /*35b0*/  @!P4 BRA `(.L_x_431) ;  /* 0x0000000000ccc947 */ /* 0x000fea0003800000 */
[----:B------:R-:W2:Y:S01]  /*35c0*/  LDL R56, [R1+0x5c] ;  /* 0x00005c0001387983 */ /* 0x000ea20000100800 */
[----:B------:R-:W-:Y:S03]  /*35d0*/  BSSY B2, `(.L_x_432) ;  /* 0x0000030000027945 */ /* 0x000fe60003800000 */
[----:B-1----:R1:W3:Y:S01]  /*35e0*/  LDS.128 R32, [R24+0x16800] ;  /* 0x0168000018207984 */ /* 0x0022e20000000c00 */
[----:B--2---:R-:W-:-:S13]  /*35f0*/  ISETP.GE.AND P4, PT, R56, R106, PT ;  /* 0x0000006a3800720c */ /* 0x004fda0003f86270 */
[----:B-1-3--:R-:W-:Y:S05]  /*3600*/  @P4 BRA `(.L_x_433) ;  /* 0x0000000000b04947 */ /* 0x00afea0003800000 */
[----:B------:R-:W-:Y:S02]  /*3610*/  SHF.R.U64 R57, R60, 0x10, R61 ;  /* 0x000000103c397819 */ /* 0x000fe4000000123d */
[----:B------:R-:W-:Y:S02]  /*3620*/  SHF.R.U64 R54, R54, 0x10, R55 ;  /* 0x0000001036367819 */ /* 0x000fe40000001237 */
[----:B------:R-:W-:Y:S02]  /*3630*/  PRMT R57, R127, 0x5410, R57 ;  /* 0x000054107f397816 */ /* 0x000fe40000000039 */
[----:B------:R-:W-:Y:S02]  /*3640*/  PRMT R54, R114, 0x5432, R54 ;  /* 0x0000543272367816 */ /* 0x000fe40000000036 */
[C---:B------:R-:W-:Y:S01]  /*3650*/  LOP3.LUT R59, R33.reuse, 0xffff0000, RZ, 0xc0, !PT ;  /* 0xffff0000213b7812 */ /* 0x040fe200078ec0ff */
[----:B------:R-:W-:Y:S01]  /*3660*/  IMAD.U32 R33, R33, 0x10000, RZ ;  /* 0x0001000021217824 */ /* 0x000fe200078e00ff */
[----:B------:R-:W-:-:S02]  /*3670*/  LOP3.LUT R60, R57, 0xffff0000, RZ, 0xc0, !PT ;  /* 0xffff0000393c7812 */ /* 0x000fc400078ec0ff */
[C---:B------:R-:W-:Y:S01]  /*3680*/  LOP3.LUT R56, R54.reuse, 0xffff0000, RZ, 0xc0, !PT ;  /* 0xffff000036387812 */ /* 0x040fe200078ec0ff */
[----:B------:R-:W-:Y:S01]  /*3690*/  IMAD.U32 R54, R54, 0x10000, RZ ;  /* 0x0001000036367824 */ /* 0x000fe200078e00ff */
[----:B------:R-:W-:Y:S01]  /*36a0*/  SHF.R.U32.HI R58, RZ, 0x10, R61 ;  /* 0x00000010ff3a7819 */ /* 0x000fe2000001163d */
[C---:B------:R-:W-:Y:S01]  /*36b0*/  FMUL.FTZ R62, R59.reuse, R60 ;  /* 0x0000003c3b3e7220 */ /* 0x040fe20000410000 */
[----:B------:R-:W-:Y:S01]  /*36c0*/  SHF.R.U32.HI R55, RZ, 0x10, R55 ;  /* 0x00000010ff377819 */ /* 0x000fe20000011637 */
[-C--:B------:R-:W-:Y:S01]  /*36d0*/  FMUL.FTZ R59, R59, R56.reuse ;  /* 0x000000383b3b7220 */ /* 0x080fe20000410000 */
[----:B------:R-:W-:Y:S01]  /*36e0*/  PRMT R58, R115, 0x5432, R58 ;  /* 0x00005432733a7816 */ /* 0x000fe2000000003a */
[C---:B------:R-:W-:Y:S01]  /*36f0*/  FFMA.FTZ R56, R33.reuse, R56, -R62 ;  /* 0x0000003821387223 */ /* 0x040fe2000001083e */
[----:B------:R-:W-:Y:S01]  /*3700*/  PRMT R55, R124, 0x5410, R55 ;  /* 0x000054107c377816 */ /* 0x000fe20000000037 */
[----:B------:R-:W-:Y:S01]  /*3710*/  FFMA.FTZ R33, R33, R60, R59 ;  /* 0x0000003c21217223 */ /* 0x000fe2000001003b */
[----:B------:R-:W-:Y:S01]  /*3720*/  LOP3.LUT R60, R34, 0xffff0000, RZ, 0xc0, !PT ;  /* 0xffff0000223c7812 */ /* 0x000fe200078ec0ff */
[----:B------:R-:W-:-:S02]  /*3730*/  IMAD.U32 R59, R58, 0x10000, RZ ;  /* 0x000100003a3b7824 */ /* 0x000fc400078e00ff */
[C---:B------:R-:W-:Y:S01]  /*3740*/  IMAD.U32 R61, R55.reuse, 0x10000, RZ ;  /* 0x00010000373d7824 */ /* 0x040fe200078e00ff */
[----:B------:R-:W-:Y:S01]  /*3750*/  LOP3.LUT R55, R55, 0xffff0000, RZ, 0xc0, !PT ;  /* 0xffff000037377812 */ /* 0x000fe200078ec0ff */
[----:B------:R-:W-:Y:S01]  /*3760*/  FMUL.FTZ R63, R60, R59 ;  /* 0x0000003b3c3f7220 */ /* 0x000fe20000410000 */
[----:B------:R-:W-:Y:S02]  /*3770*/  IMAD.U32 R34, R34, 0x10000, RZ ;  /* 0x0001000022227824 */ /* 0x000fe400078e00ff */
[-C--:B------:R-:W-:Y:S01]  /*3780*/  FMUL.FTZ R60, R60, R61.reuse ;  /* 0x0000003d3c3c7220 */ /* 0x080fe20000410000 */
[----:B------:R-:W-:Y:S01]  /*3790*/  F2FP.BF16.F32.PACK_AB R33, R33, R56 ;  /* 0x000000382121723e */ /* 0x000fe200000010ff */
[C---:B------:R-:W-:Y:S02]  /*37a0*/  FFMA.FTZ R63, R34.reuse, R61, -R63 ;  /* 0x0000003d223f7223 */ /* 0x040fe4000001083f */
[----:B------:R-:W-:Y:S01]  /*37b0*/  FFMA.FTZ R60, R34, R59, R60 ;  /* 0x0000003b223c7223 */ /* 0x000fe2000001003c */
[----:B------:R-:W-:Y:S01]  /*37c0*/  LOP3.LUT R59, R58, 0xffff0000, RZ, 0xc0, !PT ;  /* 0xffff00003a3b7812 */ /* 0x000fe200078ec0ff */
[C---:B------:R-:W-:Y:S01]  /*37d0*/  IMAD.U32 R58, R35.reuse, 0x10000, RZ ;  /* 0x00010000233a7824 */ /* 0x040fe200078e00ff */
[----:B------:R-:W-:-:S05]  /*37e0*/  LOP3.LUT R34, R35, 0xffff0000, RZ, 0xc0, !PT ;  /* 0xffff000023227812 */ /* 0x000fca00078ec0ff */
[C---:B------:R-:W-:Y:S01]  /*37f0*/  FMUL.FTZ R35, R34.reuse, R59 ;  /* 0x0000003b22237220 */ /* 0x040fe20000410000 */
[----:B------:R-:W-:-:S03]  /*3800*/  FMUL.FTZ R34, R34, R55 ;  /* 0x0000003722227220 */ /* 0x000fc60000410000 */
[C---:B------:R-:W-:Y:S01]  /*3810*/  FFMA.FTZ R35, R58.reuse, R55, -R35 ;  /* 0x000000373a237223 */ /* 0x040fe20000010823 */
[----:B------:R-:W-:Y:S01]  /*3820*/  FFMA.FTZ R34, R58, R59, R34 ;  /* 0x0000003b3a227223 */ /* 0x000fe20000010022 */
[C---:B------:R-:W-:Y:S01]  /*3830*/  LOP3.LUT R55, R32.reuse, 0xffff0000, RZ, 0xc0, !PT ;  /* 0xffff000020377812 */ /* 0x040fe200078ec0ff */
[----:B------:R-:W-:Y:S02]  /*3840*/  IMAD.U32 R58, R57, 0x10000, RZ ;  /* 0x00010000393a7824 */ /* 0x000fe400078e00ff */
[----:B------:R-:W-:Y:S01]  /*3850*/  IMAD.U32 R57, R32, 0x10000, RZ ;  /* 0x0001000020397824 */ /* 0x000fe200078e00ff */
[----:B------:R-:W-:Y:S01]  /*3860*/  F2FP.BF16.F32.PACK_AB R35, R34, R35 ;  /* 0x000000232223723e */ /* 0x000fe200000010ff */
[C---:B------:R-:W-:Y:S01]  /*3870*/  FMUL.FTZ R32, R55.reuse, R58 ;  /* 0x0000003a37207220 */ /* 0x040fe20000410000 */
[-C--:B------:R-:W-:Y:S01]  /*3880*/  FMUL.FTZ R55, R55, R54.reuse ;  /* 0x0000003637377220 */ /* 0x080fe20000410000 */
[----:B------:R-:W-:Y:S02]  /*3890*/  F2FP.BF16.F32.PACK_AB R34, R60, R63 ;  /* 0x0000003f3c22723e */ /* 0x000fe400000010ff */
[C---:B------:R-:W-:Y:S01]  /*38a0*/  FFMA.FTZ R32, R57.reuse, R54, -R32 ;  /* 0x0000003639207223 */ /* 0x040fe20000010820 */
[----:B------:R-:W-:-:S05]  /*38b0*/  FFMA.FTZ R55, R57, R58, R55 ;  /* 0x0000003a39377223 */ /* 0x000fca0000010037 */
[----:B------:R-:W-:-:S07]  /*38c0*/  F2FP.BF16.F32.PACK_AB R32, R55, R32 ;  /* 0x000000203720723e */ /* 0x000fce00000010ff */
.L_x_433:
[----:B------:R-:W-:Y:S05]  /*38d0*/  BSYNC B2 ;  /* 0x0000000000027941 */ /* 0x000fea0003800000 */
.L_x_432:
[----:B------:R2:W-:Y:S02]  /*38e0*/  STG.E.128 desc[UR60][R36.64+0x20], R32 ;  /* 0x0000202024007986 */ /* 0x0005e4000c101d3c */
.L_x_431:
[----:B------:R-:W-:Y:S05]  /*38f0*/  BSYNC B1 ;  /* 0x0000000000017941 */ /* 0x000fea0003800000 */
.L_x_430:
[----:B------:R-:W-:Y:S01]  /*3900*/  ISETP.NE.AND P4, PT, R13, RZ, PT ;  /* 0x000000ff0d00720c */ /* 0x000fe20003f85270 */
[----:B------:R-:W-:-:S12]  /*3910*/  BSSY B1, `(.L_x_434) ;  /* 0x0000035000017945 */ /* 0x000fd80003800000 */
[----:B------:R-:W-:Y:S05]  /*3920*/  @!P4 BRA `(.L_x_435) ;  /* 0x0000000000ccc947 */ /* 0x000fea0003800000 */
[----:B------:R-:W3:Y:S01]  /*3930*/  LDL R54, [R1+0x64] ;  /* 0x0000640001367983 */ /* 0x000ee20000100800 */
[----:B------:R-:W-:Y:S03]  /*3940*/  BSSY B2, `(.L_x_436) ;  /* 0x0000030000027945 */ /* 0x000fe60003800000 */
[----:B-12---:R1:W2:Y:S01]  /*3950*/  LDS.128 R32, [R81+0x18c00] ;  /* 0x018c000051207984 */ /* 0x0062a20000000c00 */
[----:B---3--:R-:W-:-:S13]  /*3960*/  ISETP.GE.AND P4, PT, R54, R106, PT ;  /* 0x0000006a3600720c */ /* 0x008fda0003f86270 */
[----:B-12---:R-:W-:Y:S05]  /*3970*/  @P4 BRA `(.L_x_437) ;  /* 0x0000000000b04947 */ /* 0x006fea0003800000 */
[--C-:B------:R-:W-:Y:S02]  /*3980*/  SHF.R.U64 R57, R50, 0x10, R51.reuse ;  /* 0x0000001032397819 */ /* 0x100fe40000001233 */
[----:B------:R-:W-:Y:S02]  /*3990*/  SHF.R.U32.HI R54, RZ, 0x10, R51 ;  /* 0x00000010ff367819 */ /* 0x000fe40000011633 */
[--C-:B------:R-:W-:Y:S02]  /*39a0*/  SHF.R.U64 R51, R52, 0x10, R53.reuse ;  /* 0x0000001034337819 */ /* 0x100fe40000001235 */
[----:B------:R-:W-:Y:S02]  /*39b0*/  SHF.R.U32.HI R55, RZ, 0x10, R53 ;  /* 0x00000010ff377819 */ /* 0x000fe40000011635 */
[----:B------:R-:W-:Y:S01]  /*39c0*/  PRMT R53, R125, 0x5410, R51 ;  /* 0x000054107d357816 */ /* 0x000fe20000000033 */
[----:B------:R-:W-:Y:S01]  /*39d0*/  IMAD.U32 R51, R33, 0x10000, RZ ;  /* 0x0001000021337824 */ /* 0x000fe200078e00ff */
[----:B------:R-:W-:-:S02]  /*39e0*/  PRMT R50, R110, 0x5432, R57 ;  /* 0x000054326e327816 */ /* 0x000fc40000000039 */
[----:B------:R-:W-:Y:S02]  /*39f0*/  LOP3.LUT R57, R33, 0xffff0000, RZ, 0xc0, !PT ;  /* 0xffff000021397812 */ /* 0x000fe400078ec0ff */
[C---:B------:R-:W-:Y:S01]  /*3a00*/  LOP3.LUT R56, R53.reuse, 0xffff0000, RZ, 0xc0, !PT ;  /* 0xffff000035387812 */ /* 0x040fe200078ec0ff */
[----:B------:R-:W-:Y:S01]  /*3a10*/  IMAD.U32 R53, R53, 0x10000, RZ ;  /* 0x0001000035357824 */ /* 0x000fe200078e00ff */
[C---:B------:R-:W-:Y:S01]  /*3a20*/  LOP3.LUT R52, R50.reuse, 0xffff0000, RZ, 0xc0, !PT ;  /* 0xffff000032347812 */ /* 0x040fe200078ec0ff */
[----:B------:R-:W-:Y:S02]  /*3a30*/  IMAD.U32 R50, R50, 0x10000, RZ ;  /* 0x0001000032327824 */ /* 0x000fe400078e00ff */
[C---:B------:R-:W-:Y:S02]  /*3a40*/  FMUL.FTZ R58, R57.reuse, R56 ;  /* 0x00000038393a7220 */ /* 0x040fe40000410000 */
[-C--:B------:R-:W-:Y:S02]  /*3a50*/  FMUL.FTZ R33, R57, R52.reuse ;  /* 0x0000003439217220 */ /* 0x080fe40000410000 */
[----:B------:R-:W-:-:S02]  /*3a60*/  FFMA.FTZ R52, R51, R52, -R58 ;  /* 0x0000003433347223 */ /* 0x000fc4000001083a */
[----:B------:R-:W-:Y:S01]  /*3a70*/  FFMA.FTZ R51, R51, R56, R33 ;  /* 0x0000003833337223 */ /* 0x000fe20000010021 */
[----:B------:R-:W-:Y:S02]  /*3a80*/  PRMT R33, R111, 0x5432, R54 ;  /* 0x000054326f217816 */ /* 0x000fe40000000036 */
[----:B------:R-:W-:Y:S02]  /*3a90*/  PRMT R54, R126, 0x5410, R55 ;  /* 0x000054107e367816 */ /* 0x000fe40000000037 */
[----:B------:R-:W-:Y:S01]  /*3aa0*/  LOP3.LUT R56, R34, 0xffff0000, RZ, 0xc0, !PT ;  /* 0xffff000022387812 */ /* 0x000fe200078ec0ff */
[C---:B------:R-:W-:Y:S01]  /*3ab0*/  IMAD.U32 R57, R33.reuse, 0x10000, RZ ;  /* 0x0001000021397824 */ /* 0x040fe200078e00ff */
[----:B------:R-:W-:Y:S01]  /*3ac0*/  LOP3.LUT R33, R33, 0xffff0000, RZ, 0xc0, !PT ;  /* 0xffff000021217812 */ /* 0x000fe200078ec0ff */
[----:B------:R-:W-:Y:S02]  /*3ad0*/  IMAD.U32 R55, R54, 0x10000, RZ ;  /* 0x0001000036377824 */ /* 0x000fe400078e00ff */
[----:B------:R-:W-:-:S02]  /*3ae0*/  IMAD.U32 R34, R34, 0x10000, RZ ;  /* 0x0001000022227824 */ /* 0x000fc400078e00ff */
[C---:B------:R-:W-:Y:S01]  /*3af0*/  FMUL.FTZ R59, R56.reuse, R55 ;  /* 0x00000037383b7220 */ /* 0x040fe20000410000 */
[----:B------:R-:W-:-:S03]  /*3b00*/  FMUL.FTZ R56, R56, R57 ;  /* 0x0000003938387220 */ /* 0x000fc60000410000 */
[C---:B------:R-:W-:Y:S01]  /*3b10*/  FFMA.FTZ R59, R34.reuse, R57, -R59 ;  /* 0x00000039223b7223 */ /* 0x040fe2000001083b */
[----:B------:R-:W-:Y:S01]  /*3b20*/  FFMA.FTZ R56, R34, R55, R56 ;  /* 0x0000003722387223 */ /* 0x000fe20000010038 */
[----:B------:R-:W-:Y:S01]  /*3b30*/  LOP3.LUT R55, R54, 0xffff0000, RZ, 0xc0, !PT ;  /* 0xffff000036377812 */ /* 0x000fe200078ec0ff */
[C---:B------:R-:W-:Y:S01]  /*3b40*/  IMAD.U32 R54, R35.reuse, 0x10000, RZ ;  /* 0x0001000023367824 */ /* 0x040fe200078e00ff */
[----:B------:R-:W-:-:S05]  /*3b50*/  LOP3.LUT R34, R35, 0xffff0000, RZ, 0xc0, !PT ;  /* 0xffff000023227812 */ /* 0x000fca00078ec0ff */
[C---:B------:R-:W-:Y:S01]  /*3b60*/  FMUL.FTZ R35, R34.reuse, R55 ;  /* 0x0000003722237220 */ /* 0x040fe20000410000 */
[----:B------:R-:W-:-:S03]  /*3b70*/  FMUL.FTZ R34, R34, R33 ;  /* 0x0000002122227220 */ /* 0x000fc60000410000 */
[----:B------:R-:W-:Y:S01]  /*3b80*/  FFMA.FTZ R35, R54, R33, -R35 ;  /* 0x0000002136237223 */ /* 0x000fe20000010823 */
[----:B------:R-:W-:Y:S01]  /*3b90*/  LOP3.LUT R33, R32, 0xffff0000, RZ, 0xc0, !PT ;  /* 0xffff000020217812 */ /* 0x000fe200078ec0ff */
[----:B------:R-:W-:Y:S01]  /*3ba0*/  FFMA.FTZ R34, R54, R55, R34 ;  /* 0x0000003736227223 */ /* 0x000fe20000010022 */
[----:B------:R-:W-:-:S03]  /*3bb0*/  IMAD.U32 R32, R32, 0x10000, RZ ;  /* 0x0001000020207824 */ /* 0x000fc600078e00ff */
[C---:B------:R-:W-:Y:S01]  /*3bc0*/  FMUL.FTZ R55, R33.reuse, R53 ;  /* 0x0000003521377220 */ /* 0x040fe20000410000 */
[-C--:B------:R-:W-:Y:S01]  /*3bd0*/  FMUL.FTZ R54, R33, R50.reuse ;  /* 0x0000003221367220 */ /* 0x080fe20000410000 */
[----:B------:R-:W-:Y:S02]  /*3be0*/  F2FP.BF16.F32.PACK_AB R35, R34, R35 ;  /* 0x000000232223723e */ /* 0x000fe400000010ff */
[C---:B------:R-:W-:Y:S01]  /*3bf0*/  FFMA.FTZ R50, R32.reuse, R50, -R55 ;  /* 0x0000003220327223 */ /* 0x040fe20000010837 */
[----:B------:R-:W-:Y:S01]  /*3c00*/  FFMA.FTZ R53, R32, R53, R54 ;  /* 0x0000003520357223 */ /* 0x000fe20000010036 */
[----:B------:R-:W-:Y:S02]  /*3c10*/  F2FP.BF16.F32.PACK_AB R33, R51, R52 ;  /* 0x000000343321723e */ /* 0x000fe400000010ff */
[----:B------:R-:W-:Y:S02]  /*3c20*/  F2FP.BF16.F32.PACK_AB R34, R56, R59 ;  /* 0x0000003b3822723e */ /* 0x000fe400000010ff */
[----:B------:R-:W-:-:S07]  /*3c30*/  F2FP.BF16.F32.PACK_AB R32, R53, R50 ;  /* 0x000000323520723e */ /* 0x000fce00000010ff */
.L_x_437:
[----:B------:R-:W-:Y:S05]  /*3c40*/  BSYNC B2 ;  /* 0x0000000000027941 */ /* 0x000fea0003800000 */
.L_x_436:
[----:B------:R3:W-:Y:S02]  /*3c50*/  STG.E.128 desc[UR60][R36.64+0x40], R32 ;  /* 0x0000402024007986 */ /* 0x0007e4000c101d3c */
.L_x_435:
[----:B------:R-:W-:Y:S05]  /*3c60*/  BSYNC B1 ;  /* 0x0000000000017941 */ /* 0x000fea0003800000 */
.L_x_434:
[----:B------:R-:W-:Y:S01]  /*3c70*/  ISETP.NE.AND P4, PT, R14, RZ, PT ;  /* 0x000000ff0e00720c */ /* 0x000fe20003f85270 */
[----:B------:R-:W-:-:S12]  /*3c80*/  BSSY B1, `(.L_x_438) ;  /* 0x0000037000017945 */ /* 0x000fd80003800000 */
[----:B------:R-:W-:Y:S05]  /*3c90*/  @!P4 BRA `(.L_x_439) ;  /* 0x0000000000d4c947 */ /* 0x000fea0003800000 */
[----:B------:R-:W4:Y:S01]  /*3ca0*/  LDL R50, [R1+0x68] ;  /* 0x0000680001327983 */ /* 0x000f220000100800 */
[----:B------:R-:W-:Y:S03]  /*3cb0*/  BSSY B2, `(.L_x_440) ;  /* 0x0000032000027945 */ /* 0x000fe60003800000 */
[----:B-123--:R1:W2:Y:S01]  /*3cc0*/  LDS.128 R32, [R24+0x18c00] ;  /* 0x018c000018207984 */ /* 0x00e2a20000000c00 */
[----:B----4-:R-:W-:-:S13]  /*3cd0*/  ISETP.GE.AND P4, PT, R50, R106, PT ;  /* 0x0000006a3200720c */ /* 0x010fda0003f86270 */
[----:B-12---:R-:W-:Y:S05]  /*3ce0*/  @P4 BRA `(.L_x_441) ;  /* 0x0000000000b84947 */ /* 0x006fea0003800000 */
[----:B------:R-:W-:Y:S02]  /*3cf0*/  SHF.R.U64 R53, R46, 0x10, R47 ;  /* 0x000000102e357819 */ /* 0x000fe4000000122f */
[----:B------:R-:W-:Y:S02]  /*3d00*/  SHF.R.U64 R46, R48, 0x10, R49 ;  /* 0x00000010302e7819 */ /* 0x000fe40000001231 */
[----:B------:R-:W-:Y:S02]  /*3d10*/  PRMT R122, R122, 0x5410, R53 ;  /* 0x000054107a7a7816 */ /* 0x000fe40000000035 */
[----:B------:R-:W-:Y:S02]  /*3d20*/  PRMT R123, R123, 0x5410, R46 ;  /* 0x000054107b7b7816 */ /* 0x000fe4000000002e */
[----:B------:R-:W-:Y:S02]  /*3d30*/  LOP3.LUT R51, R33, 0xffff0000, RZ, 0xc0, !PT ;  /* 0xffff000021337812 */ /* 0x000fe400078ec0ff */
[C---:B------:R-:W-:Y:S01]  /*3d40*/  LOP3.LUT R46, R123.reuse, 0xffff0000, RZ, 0xc0, !PT ;  /* 0xffff00007b2e7812 */ /* 0x040fe200078ec0ff */
[----:B------:R-:W-:Y:S01]  /*3d50*/  IMAD.U32 R123, R123, 0x10000, RZ ;  /* 0x000100007b7b7824 */ /* 0x000fe200078e00ff */
[C---:B------:R-:W-:Y:S01]  /*3d60*/  LOP3.LUT R48, R122.reuse, 0xffff0000, RZ, 0xc0, !PT ;  /* 0xffff00007a307812 */ /* 0x040fe200078ec0ff */
[----:B------:R-:W-:Y:S01]  /*3d70*/  IMAD.U32 R122, R122, 0x10000, RZ ;  /* 0x000100007a7a7824 */ /* 0x000fe200078e00ff */
[----:B------:R-:W-:Y:S01]  /*3d80*/  SHF.R.U32.HI R53, RZ, 0x10, R47 ;  /* 0x00000010ff357819 */ /* 0x000fe2000001162f */
[----:B------:R-:W-:Y:S01]  /*3d90*/  FMUL.FTZ R50, R51, R46 ;  /* 0x0000002e33327220 */ /* 0x000fe20000410000 */
[----:B------:R-:W-:Y:S01]  /*3da0*/  SHF.R.U32.HI R52, RZ, 0x10, R49 ;  /* 0x00000010ff347819 */ /* 0x000fe20000011631 */
[----:B------:R-:W-:-:S02]  /*3db0*/  IMAD.U32 R47, R33, 0x10000, RZ ;  /* 0x00010000212f7824 */ /* 0x000fc400078e00ff */
[-C--:B------:R-:W-:Y:S01]  /*3dc0*/  FMUL.FTZ R51, R51, R48.reuse ;  /* 0x0000003033337220 */ /* 0x080fe20000410000 */
[----:B------:R-:W-:Y:S01]  /*3dd0*/  PRMT R120, R120, 0x5410, R53 ;  /* 0x0000541078787816 */ /* 0x000fe20000000035 */
[----:B------:R-:W-:Y:S01]  /*3de0*/  IMAD.U32 R49, R35, 0x10000, RZ ;  /* 0x0001000023317824 */ /* 0x000fe200078e00ff */
[----:B------:R-:W-:Y:S01]  /*3df0*/  PRMT R121, R121, 0x5410, R52 ;  /* 0x0000541079797816 */ /* 0x000fe20000000034 */
[C---:B------:R-:W-:Y:S01]  /*3e00*/  FFMA.FTZ R33, R47.reuse, R48, -R50 ;  /* 0x000000302f217223 */ /* 0x040fe20000010832 */
[----:B------:R-:W-:Y:S01]  /*3e10*/  FFMA.FTZ R46, R47, R46, R51 ;  /* 0x0000002e2f2e7223 */ /* 0x000fe20000010033 */
[----:B------:R-:W-:Y:S01]  /*3e20*/  LOP3.LUT R52, R34, 0xffff0000, RZ, 0xc0, !PT ;  /* 0xffff000022347812 */ /* 0x000fe200078ec0ff */
[C---:B------:R-:W-:Y:S01]  /*3e30*/  IMAD.U32 R51, R120.reuse, 0x10000, RZ ;  /* 0x0001000078337824 */ /* 0x040fe200078e00ff */
[----:B------:R-:W-:Y:S01]  /*3e40*/  LOP3.LUT R120, R120, 0xffff0000, RZ, 0xc0, !PT ;  /* 0xffff000078787812 */ /* 0x000fe200078ec0ff */
[C---:B------:R-:W-:Y:S01]  /*3e50*/  IMAD.U32 R47, R121.reuse, 0x10000, RZ ;  /* 0x00010000792f7824 */ /* 0x040fe200078e00ff */
[----:B------:R-:W-:Y:S01]  /*3e60*/  LOP3.LUT R121, R121, 0xffff0000, RZ, 0xc0, !PT ;  /* 0xffff000079797812 */ /* 0x000fe200078ec0ff */
[----:B------:R-:W-:Y:S01]  /*3e70*/  IMAD.U32 R48, R34, 0x10000, RZ ;  /* 0x0001000022307824 */ /* 0x000fe200078e00ff */
[----:B------:R-:W-:Y:S01]  /*3e80*/  LOP3.LUT R34, R35, 0xffff0000, RZ, 0xc0, !PT ;  /* 0xffff000023227812 */ /* 0x000fe200078ec0ff */
[C---:B------:R-:W-:Y:S01]  /*3e90*/  FMUL.FTZ R53, R52.reuse, R47 ;  /* 0x0000002f34357220 */ /* 0x040fe20000410000 */
[-C--:B------:R-:W-:Y:S01]  /*3ea0*/  FMUL.FTZ R55, R52, R51.reuse ;  /* 0x0000003334377220 */ /* 0x080fe20000410000 */
[C---:B------:R-:W-:Y:S01]  /*3eb0*/  IMAD.U32 R35, R32.reuse, 0x10000, RZ ;  /* 0x0001000020237824 */ /* 0x040fe200078e00ff */
[----:B------:R-:W-:Y:S01]  /*3ec0*/  LOP3.LUT R50, R32, 0xffff0000, RZ, 0xc0, !PT ;  /* 0xffff000020327812 */ /* 0x000fe200078ec0ff */
[C---:B------:R-:W-:Y:S01]  /*3ed0*/  FFMA.FTZ R32, R48.reuse, R51, -R53 ;  /* 0x0000003330207223 */ /* 0x040fe20000010835 */
[----:B------:R-:W-:Y:S01]  /*3ee0*/  FFMA.FTZ R47, R48, R47, R55 ;  /* 0x0000002f302f7223 */ /* 0x000fe20000010037 */
[C---:B------:R-:W-:Y:S01]  /*3ef0*/  FMUL.FTZ R48, R34.reuse, R121 ;  /* 0x0000007922307220 */ /* 0x040fe20000410000 */
[----:B------:R-:W-:Y:S01]  /*3f00*/  FMUL.FTZ R52, R34, R120 ;  /* 0x0000007822347220 */ /* 0x000fe20000410000 */
[C---:B------:R-:W-:Y:S01]  /*3f10*/  FMUL.FTZ R34, R50.reuse, R123 ;  /* 0x0000007b32227220 */ /* 0x040fe20000410000 */
[----:B------:R-:W-:Y:S01]  /*3f20*/  FMUL.FTZ R50, R50, R122 ;  /* 0x0000007a32327220 */ /* 0x000fe20000410000 */
[C---:B------:R-:W-:Y:S01]  /*3f30*/  FFMA.FTZ R48, R49.reuse, R120, -R48 ;  /* 0x0000007831307223 */ /* 0x040fe20000010830 */
[----:B------:R-:W-:Y:S01]  /*3f40*/  FFMA.FTZ R49, R49, R121, R52 ;  /* 0x0000007931317223 */ /* 0x000fe20000010034 */
[C---:B------:R-:W-:Y:S01]  /*3f50*/  FFMA.FTZ R34, R35.reuse, R122, -R34 ;  /* 0x0000007a23227223 */ /* 0x040fe20000010822 */
[----:B------:R-:W-:Y:S01]  /*3f60*/  FFMA.FTZ R35, R35, R123, R50 ;  /* 0x0000007b23237223 */ /* 0x000fe20000010032 */
[----:B------:R-:W-:-:S02]  /*3f70*/  F2FP.BF16.F32.PACK_AB R47, R47, R32 ;  /* 0x000000202f2f723e */ /* 0x000fc400000010ff */
[----:B------:R-:W-:Y:S02]  /*3f80*/  F2FP.BF16.F32.PACK_AB R48, R49, R48 ;  /* 0x000000303130723e */ /* 0x000fe400000010ff */
[----:B------:R-:W-:Y:S01]  /*3f90*/  F2FP.BF16.F32.PACK_AB R32, R35, R34 ;  /* 0x000000222320723e */ /* 0x000fe200000010ff */
[----:B------:R-:W-:Y:S01]  /*3fa0*/  IMAD.MOV.U32 R34, RZ, RZ, R47 ;  /* 0x000000ffff227224 */ /* 0x000fe200078e002f */
[----:B------:R-:W-:Y:S01]  /*3fb0*/  F2FP.BF16.F32.PACK_AB R33, R46, R33 ;  /* 0x000000212e21723e */ /* 0x000fe200000010ff */
[----:B------:R-:W-:-:S07]  /*3fc0*/  IMAD.MOV.U32 R35, RZ, RZ, R48 ;  /* 0x000000ffff237224 */ /* 0x000fce00078e0030 */
.L_x_441:
[----:B------:R-:W-:Y:S05]  /*3fd0*/  BSYNC B2 ;  /* 0x0000000000027941 */ /* 0x000fea0003800000 */
.L_x_440:
[----:B------:R4:W-:Y:S02]  /*3fe0*/  STG.E.128 desc[UR60][R36.64+0x60], R32 ;  /* 0x0000602024007986 */ /* 0x0009e4000c101d3c */
.L_x_439:
[----:B------:R-:W-:Y:S05]  /*3ff0*/  BSYNC B1 ;  /* 0x0000000000017941 */ /* 0x000fea0003800000 */
.L_x_438:
[----:B------:R-:W-:Y:S01]  /*4000*/  ISETP.NE.AND P4, PT, R15, RZ, PT ;  /* 0x000000ff0f00720c */ /* 0x000fe20003f85270 */
[----:B------:R-:W-:-:S12]  /*4010*/  BSSY B1, `(.L_x_442) ;  /* 0x0000036000017945 */ /* 0x000fd80003800000 */
[----:B------:R-:W-:Y:S05]  /*4020*/  @!P4 BRA `(.L_x_443) ;  /* 0x0000000000d0c947 */ /* 0x000fea0003800000 */
[----:B------:R-:W5:Y:S01]  /*4030*/  LDL R46, [R1+0x60] ;  /* 0x00006000012e7983 */ /* 0x000f620000100800 */
[----:B------:R-:W-:Y:S03]  /*4040*/  BSSY B2, `(.L_x_444) ;  /* 0x0000031000027945 */ /* 0x000fe60003800000 */
[----:B-1234-:R1:W2:Y:S01]  /*4050*/  LDS.128 R32, [R81+0x1b000] ;  /* 0x01b0000051207984 */ /* 0x01e2a20000000c00 */
[----:B-----5:R-:W-:-:S13]  /*4060*/  ISETP.GE.AND P4, PT, R46, R106, PT ;  /* 0x0000006a2e00720c */ /* 0x020fda0003f86270 */
[----:B-12---:R-:W-:Y:S05]  /*4070*/  @P4 BRA `(.L_x_445) ;  /* 0x0000000000b44947 */ /* 0x006fea0003800000 */
[--C-:B------:R-:W-:Y:S01]  /*4080*/  SHF.R.U64 R47, R42, 0x10, R43.reuse ;  /* 0x000000102a2f7819 */ /* 0x100fe2000000122b */
[----:B------:R-:W-:Y:S01]  /*4090*/  IMAD.U32 R42, R34, 0x10000, RZ ;  /* 0x00010000222a7824 */ /* 0x000fe200078e00ff */
[----:B------:R-:W-:Y:S02]  /*40a0*/  SHF.R.U32.HI R48, RZ, 0x10, R43 ;  /* 0x00000010ff307819 */ /* 0x000fe4000001162b */
[--C-:B------:R-:W-:Y:S02]  /*40b0*/  SHF.R.U64 R43, R44, 0x10, R45.reuse ;  /* 0x000000102c2b7819 */ /* 0x100fe4000000122d */
[----:B------:R-:W-:Y:S01]  /*40c0*/  SHF.R.U32.HI R46, RZ, 0x10, R45 ;  /* 0x00000010ff2e7819 */ /* 0x000fe2000001162d */
[----:B------:R-:W-:Y:S01]  /*40d0*/  IMAD.U32 R45, R33, 0x10000, RZ ;  /* 0x00010000212d7824 */ /* 0x000fe200078e00ff */
[----:B------:R-:W-:Y:S02]  /*40e0*/  PRMT R118, R118, 0x5410, R43 ;  /* 0x0000541076767816 */ /* 0x000fe4000000002b */
[----:B------:R-:W-:-:S02]  /*40f0*/  PRMT R116, R116, 0x5410, R47 ;  /* 0x0000541074747816 */ /* 0x000fc4000000002f */
[----:B------:R-:W-:Y:S02]  /*4100*/  PRMT R117, R117, 0x5410, R48 ;  /* 0x0000541075757816 */ /* 0x000fe40000000030 */
[----:B------:R-:W-:Y:S02]  /*4110*/  PRMT R119, R119, 0x5410, R46 ;  /* 0x0000541077777816 */ /* 0x000fe4000000002e */
[----:B------:R-:W-:Y:S01]  /*4120*/  LOP3.LUT R43, R33, 0xffff0000, RZ, 0xc0, !PT ;  /* 0xffff0000212b7812 */ /* 0x000fe200078ec0ff */
[----:B------:R-:W-:Y:S01]  /*4130*/  IMAD.U32 R47, R117, 0x10000, RZ ;  /* 0x00010000752f7824 */ /* 0x000fe200078e00ff */
[----:B------:R-:W-:Y:S01]  /*4140*/  LOP3.LUT R48, R118, 0xffff0000, RZ, 0xc0, !PT ;  /* 0xffff000076307812 */ /* 0x000fe200078ec0ff */
[----:B------:R-:W-:Y:S01]  /*4150*/  IMAD.U32 R49, R119, 0x10000, RZ ;  /* 0x0001000077317824 */ /* 0x000fe200078e00ff */
[----:B------:R-:W-:Y:S01]  /*4160*/  LOP3.LUT R46, R116, 0xffff0000, RZ, 0xc0, !PT ;  /* 0xffff0000742e7812 */ /* 0x000fe200078ec0ff */
[----:B------:R-:W-:Y:S01]  /*4170*/  IMAD.U32 R33, R32, 0x10000, RZ ;  /* 0x0001000020217824 */ /* 0x000fe200078e00ff */
[----:B------:R-:W-:Y:S01]  /*4180*/  LOP3.LUT R44, R34, 0xffff0000, RZ, 0xc0, !PT ;  /* 0xffff0000222c7812 */ /* 0x000fe200078ec0ff */
[----:B------:R-:W-:Y:S01]  /*4190*/  FMUL.FTZ R50, R43, R48 ;  /* 0x000000302b327220 */ /* 0x000fe20000410000 */
[----:B------:R-:W-:Y:S01]  /*41a0*/  LOP3.LUT R34, R35, 0xffff0000, RZ, 0xc0, !PT ;  /* 0xffff000023227812 */ /* 0x000fe200078ec0ff */
[-C--:B------:R-:W-:Y:S01]  /*41b0*/  FMUL.FTZ R51, R43, R46.reuse ;  /* 0x0000002e2b337220 */ /* 0x080fe20000410000 */
[----:B------:R-:W-:Y:S01]  /*41c0*/  LOP3.LUT R43, R32, 0xffff0000, RZ, 0xc0, !PT ;  /* 0xffff0000202b7812 */ /* 0x000fe200078ec0ff */
[----:B------:R-:W-:Y:S01]  /*41d0*/  FFMA.FTZ R32, R45, R46, -R50 ;  /* 0x0000002e2d207223 */ /* 0x000fe20000010832 */
[----:B------:R-:W-:Y:S01]  /*41e0*/  LOP3.LUT R119, R119, 0xffff0000, RZ, 0xc0, !PT ;  /* 0xffff000077777812 */ /* 0x000fe200078ec0ff */
[----:B------:R-:W-:Y:S01]  /*41f0*/  FMUL.FTZ R53, R44, R49 ;  /* 0x000000312c357220 */ /* 0x000fe20000410000 */
[----:B------:R-:W-:Y:S01]  /*4200*/  LOP3.LUT R117, R117, 0xffff0000, RZ, 0xc0, !PT ;  /* 0xffff000075757812 */ /* 0x000fe200078ec0ff */
[----:B------:R-:W-:Y:S01]  /*4210*/  FFMA.FTZ R45, R45, R48, R51 ;  /* 0x000000302d2d7223 */ /* 0x000fe20000010033 */
[----:B------:R-:W-:-:S02]  /*4220*/  IMAD.U32 R118, R118, 0x10000, RZ ;  /* 0x0001000076767824 */ /* 0x000fc400078e00ff */
[----:B------:R-:W-:Y:S01]  /*4230*/  FMUL.FTZ R51, R44, R47 ;  /* 0x0000002f2c337220 */ /* 0x000fe20000410000 */
[----:B------:R-:W-:Y:S02]  /*4240*/  IMAD.U32 R116, R116, 0x10000, RZ ;  /* 0x0001000074747824 */ /* 0x000fe400078e00ff */
[C---:B------:R-:W-:Y:S01]  /*4250*/  FMUL.FTZ R44, R34.reuse, R119 ;  /* 0x00000077222c7220 */ /* 0x040fe20000410000 */
[----:B------:R-:W-:Y:S01]  /*4260*/  FMUL.FTZ R46, R34, R117 ;  /* 0x00000075222e7220 */ /* 0x000fe20000410000 */
[C---:B------:R-:W-:Y:S01]  /*4270*/  FFMA.FTZ R53, R42.reuse, R47, -R53 ;  /* 0x0000002f2a357223 */ /* 0x040fe20000010835 */
[----:B------:R-:W-:Y:S01]  /*4280*/  FMUL.FTZ R34, R43, R118 ;  /* 0x000000762b227220 */ /* 0x000fe20000410000 */
[----:B------:R-:W-:Y:S02]  /*4290*/  IMAD.U32 R35, R35, 0x10000, RZ ;  /* 0x0001000023237824 */ /* 0x000fe400078e00ff */
[----:B------:R-:W-:Y:S01]  /*42a0*/  FFMA.FTZ R42, R42, R49, R51 ;  /* 0x000000312a2a7223 */ /* 0x000fe20000010033 */
[-C--:B------:R-:W-:Y:S01]  /*42b0*/  FMUL.FTZ R43, R43, R116.reuse ;  /* 0x000000742b2b7220 */ /* 0x080fe20000410000 */
[----:B------:R-:W-:Y:S01]  /*42c0*/  FFMA.FTZ R34, R33, R116, -R34 ;  /* 0x0000007421227223 */ /* 0x000fe20000010822 */
[C---:B------:R-:W-:Y:S01]  /*42d0*/  FFMA.FTZ R44, R35.reuse, R117, -R44 ;  /* 0x00000075232c7223 */ /* 0x040fe2000001082c */
[----:B------:R-:W-:Y:S01]  /*42e0*/  FFMA.FTZ R35, R35, R119, R46 ;  /* 0x0000007723237223 */ /* 0x000fe2000001002e */
[----:B------:R-:W-:Y:S01]  /*42f0*/  FFMA.FTZ R43, R33, R118, R43 ;  /* 0x00000076212b7223 */ /* 0x000fe2000001002b */
[----:B------:R-:W-:-:S02]  /*4300*/  F2FP.BF16.F32.PACK_AB R42, R42, R53 ;  /* 0x000000352a2a723e */ /* 0x000fc400000010ff */
[----:B------:R-:W-:Y:S02]  /*4310*/  F2FP.BF16.F32.PACK_AB R33, R45, R32 ;  /* 0x000000202d21723e */ /* 0x000fe400000010ff */
[----:B------:R-:W-:Y:S01]  /*4320*/  F2FP.BF16.F32.PACK_AB R32, R43, R34 ;  /* 0x000000222b20723e */ /* 0x000fe200000010ff */
[----:B------:R-:W-:Y:S01]  /*4330*/  IMAD.MOV.U32 R34, RZ, RZ, R42 ;  /* 0x000000ffff227224 */ /* 0x000fe200078e002a */
[----:B------:R-:W-:-:S07]  /*4340*/  F2FP.BF16.F32.PACK_AB R35, R35, R44 ;  /* 0x0000002c2323723e */ /* 0x000fce00000010ff */
.L_x_445:
[----:B------:R-:W-:Y:S05]  /*4350*/  BSYNC B2 ;  /* 0x0000000000027941 */ /* 0x000fea0003800000 */
.L_x_444:
[----:B------:R1:W-:Y:S02]  /*4360*/  STG.E.128 desc[UR60][R36.64+0x80], R32 ;  /* 0x0000802024007986 */ /* 0x0003e4000c101d3c */
.L_x_443:
[----:B------:R-:W-:Y:S05]  /*4370*/  BSYNC B1 ;  /* 0x0000000000017941 */ /* 0x000fea0003800000 */
.L_x_442:
[----:B------:R-:W-:-:S13]  /*4380*/  ISETP.NE.AND P4, PT, R20, RZ, PT ;  /* 0x000000ff1400720c */ /* 0x000fda0003f85270 */
[----:B------:R-:W-:Y:S05]  /*4390*/  @!P4 BRA `(.L_x_425) ;  /* 0x000000240064c947 */ /* 0x000fea0003800000 */
[----:B------:R-:W5:Y:S01]  /*43a0*/  LDL R42, [R1+0x6c] ;  /* 0x00006c00012a7983 */ /* 0x000f620000100800 */
[----:B------:R-:W-:Y:S03]  /*43b0*/  BSSY B1, `(.L_x_446) ;  /* 0x0000031000017945 */ /* 0x000fe60003800000 */
[----:B-1234-:R1:W2:Y:S01]  /*43c0*/  LDS.128 R32, [R24+0x1b000] ;  /* 0x01b0000018207984 */ /* 0x01e2a20000000c00 */
[----:B-----5:R-:W-:-:S13]  /*43d0*/  ISETP.GE.AND P4, PT, R42, R106, PT ;  /* 0x0000006a2a00720c */ /* 0x020fda0003f86270 */
[----:B-12---:R-:W-:Y:S05]  /*43e0*/  @P4 BRA `(.L_x_447) ;  /* 0x0000000000b44947 */ /* 0x006fea0003800000 */
[----:B------:R-:W-:Y:S02]  /*43f0*/  SHF.R.U64 R43, R40, 0x10, R41 ;  /* 0x00000010282b7819 */ /* 0x000fe40000001229 */
[----:B------:R-:W-:Y:S02]  /*4400*/  SHF.R.U64 R45, R38, 0x10, R39 ;  /* 0x00000010262d7819 */ /* 0x000fe40000001227 */
[----:B------:R-:W-:Y:S02]  /*4410*/  SHF.R.U32.HI R40, RZ, 0x10, R41 ;  /* 0x00000010ff287819 */ /* 0x000fe40000011629 */
        /* <DEDUP_REMOVED lines=13> */
[C---:B------:R-:W-:Y:S01]  /*44f0*/  IMAD.U32 R34, R35.reuse, 0x10000, RZ ;  /* 0x0001000023227824 */ /* 0x040fe200078e00ff */
[----:B------:R-:W-:Y:S01]  /*4500*/  LOP3.LUT R38, R35, 0xffff0000, RZ, 0xc0, !PT ;  /* 0xffff000023267812 */ /* 0x000fe200078ec0ff */
[----:B------:R-:W-:Y:S01]  /*4510*/  FMUL.FTZ R48, R40, R43 ;  /* 0x0000002b28307220 */ /* 0x000fe20000410000 */
[----:B------:R-:W-:-:S02]  /*4520*/  IMAD.U32 R35, R33, 0x10000, RZ ;  /* 0x0001000021237824 */ /* 0x000fc400078e00ff */
[----:B------:R-:W-:Y:S01]  /*4530*/  FMUL.FTZ R40, R40, R42 ;  /* 0x0000002a28287220 */ /* 0x000fe20000410000 */
[----:B------:R-:W-:Y:S01]  /*4540*/  FMUL.FTZ R50, R41, R46 ;  /* 0x0000002e29327220 */ /* 0x000fe20000410000 */
[----:B------:R-:W-:Y:S01]  /*4550*/  LOP3.LUT R115, R115, 0xffff0000, RZ, 0xc0, !PT ;  /* 0xffff000073737812 */ /* 0x000fe200078ec0ff */
[C---:B------:R-:W-:Y:S02]  /*4560*/  IMAD.U32 R33, R32.reuse, 0x10000, RZ ;  /* 0x0001000020217824 */ /* 0x040fe400078e00ff */
[----:B------:R-:W-:Y:S01]  /*4570*/  FFMA.FTZ R43, R35, R43, R40 ;  /* 0x0000002b232b7223 */ /* 0x000fe20000010028 */
[-C--:B------:R-:W-:Y:S01]  /*4580*/  FMUL.FTZ R40, R41, R44.reuse ;  /* 0x0000002c29287220 */ /* 0x080fe20000410000 */
[----:B------:R-:W-:Y:S01]  /*4590*/  LOP3.LUT R111, R111, 0xffff0000, RZ, 0xc0, !PT ;  /* 0xffff00006f6f7812 */ /* 0x000fe200078ec0ff */
[C---:B------:R-:W-:Y:S01]  /*45a0*/  FFMA.FTZ R50, R39.reuse, R44, -R50 ;  /* 0x0000002c27327223 */ /* 0x040fe20000010832 */
[----:B------:R-:W-:Y:S01]  /*45b0*/  LOP3.LUT R32, R32, 0xffff0000, RZ, 0xc0, !PT ;  /* 0xffff000020207812 */ /* 0x000fe200078ec0ff */
[----:B------:R-:W-:Y:S01]  /*45c0*/  FFMA.FTZ R39, R39, R46, R40 ;  /* 0x0000002e27277223 */ /* 0x000fe20000010028 */
[----:B------:R-:W-:-:S02]  /*45d0*/  IMAD.U32 R110, R110, 0x10000, RZ ;  /* 0x000100006e6e7824 */ /* 0x000fc400078e00ff */
[C---:B------:R-:W-:Y:S01]  /*45e0*/  FMUL.FTZ R41, R38.reuse, R115 ;  /* 0x0000007326297220 */ /* 0x040fe20000410000 */
[-C--:B------:R-:W-:Y:S01]  /*45f0*/  FMUL.FTZ R40, R38, R111.reuse ;  /* 0x0000006f26287220 */ /* 0x080fe20000410000 */
[----:B------:R-:W-:Y:S01]  /*4600*/  FFMA.FTZ R48, R35, R42, -R48 ;  /* 0x0000002a23307223 */ /* 0x000fe20000010830 */
[C---:B------:R-:W-:Y:S01]  /*4610*/  FMUL.FTZ R38, R32.reuse, R114 ;  /* 0x0000007220267220 */ /* 0x040fe20000410000 */
[-C--:B------:R-:W-:Y:S01]  /*4620*/  FMUL.FTZ R35, R32, R110.reuse ;  /* 0x0000006e20237220 */ /* 0x080fe20000410000 */
[C---:B------:R-:W-:Y:S01]  /*4630*/  FFMA.FTZ R41, R34.reuse, R111, -R41 ;  /* 0x0000006f22297223 */ /* 0x040fe20000010829 */
[----:B------:R-:W-:Y:S01]  /*4640*/  FFMA.FTZ R40, R34, R115, R40 ;  /* 0x0000007322287223 */ /* 0x000fe20000010028 */
[C---:B------:R-:W-:Y:S01]  /*4650*/  FFMA.FTZ R38, R33.reuse, R110, -R38 ;  /* 0x0000006e21267223 */ /* 0x040fe20000010826 */
[----:B------:R-:W-:Y:S01]  /*4660*/  FFMA.FTZ R35, R33, R114, R35 ;  /* 0x0000007221237223 */ /* 0x000fe20000010023 */
[----:B------:R-:W-:Y:S02]  /*4670*/  F2FP.BF16.F32.PACK_AB R33, R43, R48 ;  /* 0x000000302b21723e */ /* 0x000fe400000010ff */
[----:B------:R-:W-:-:S02]  /*4680*/  F2FP.BF16.F32.PACK_AB R40, R40, R41 ;  /* 0x000000292828723e */ /* 0x000fc400000010ff */
[----:B------:R-:W-:Y:S02]  /*4690*/  F2FP.BF16.F32.PACK_AB R32, R35, R38 ;  /* 0x000000262320723e */ /* 0x000fe400000010ff */
[----:B------:R-:W-:Y:S01]  /*46a0*/  F2FP.BF16.F32.PACK_AB R34, R39, R50 ;  /* 0x000000322722723e */ /* 0x000fe200000010ff */
[----:B------:R-:W-:-:S07]  /*46b0*/  IMAD.MOV.U32 R35, RZ, RZ, R40 ;  /* 0x000000ffff237224 */ /* 0x000fce00078e0028 */
.L_x_447:
[----:B------:R-:W-:Y:S05]  /*46c0*/  BSYNC B1 ;  /* 0x0000000000017941 */ /* 0x000fea0003800000 */
.L_x_446:
[----:B------:R1:W-:Y:S01]  /*46d0*/  STG.E.128 desc[UR60][R36.64+0xa0], R32 ;  /* 0x0000a02024007986 */ /* 0x0003e2000c101d3c */
[----:B------:R-:W-:Y:S05]  /*46e0*/  BRA `(.L_x_425) ;  /* 0x0000002000907947 */ /* 0x000fea0003800000 */
.L_x_419:
        /* <DEDUP_REMOVED lines=15> */
[----:B------:R-:W-:Y:S01]  /*47e0*/  IADD3 R58, P3, R70, R58, RZ ;  /* 0x0000003a463a7210 */ /* 0x000fe20007f7e0ff */
[----:B------:R-:W-:Y:S01]  /*47f0*/  ULDC.64 UR4, c[0x0][0x3e8] ;  /* 0x0000fa0000047ab9 */ /* 0x000fe20000000a00 */
[----:B------:R-:W-:Y:S02]  /*4800*/  CS2R R42, SRZ ;  /* 0x00000000002a7805 */ /* 0x000fe4000001ff00 */
[----:B------:R-:W-:Y:S02]  /*4810*/  CS2R R40, SRZ ;  /* 0x0000000000287805 */ /* 0x000fe4000001ff00 */
[----:B------:R-:W-:Y:S01]  /*4820*/  CS2R R54, SRZ ;  /* 0x0000000000367805 */ /* 0x000fe2000001ff00 */
[----:B------:R-:W-:Y:S01]  /*4830*/  IMAD.X R33, R21, 0x1, R84, P3 ;  /* 0x0000000115217824 */ /* 0x000fe200018e0654 */
[----:B------:R-:W-:Y:S02]  /*4840*/  IADD3 R21, P3, R64, R56, RZ ;  /* 0x0000003840157210 */ /* 0x000fe40007f7e0ff */
[----:B------:R-:W-:-:S03]  /*4850*/  CS2R R52, SRZ ;  /* 0x0000000000347805 */ /* 0x000fc6000001ff00 */
[----:B------:R-:W-:Y:S01]  /*4860*/  IMAD.X R32, R87, 0x1, R85, P3 ;  /* 0x0000000157207824 */ /* 0x000fe200018e0655 */
[----:B------:R-:W-:-:S04]  /*4870*/  LEA R56, P3, R58, UR4, 0x1 ;  /* 0x000000043a387c11 */ /* 0x000fc8000f8608ff */
[----:B------:R-:W-:Y:S01]  /*4880*/  LEA.HI.X R57, R58, UR5, R33, 0x1, P3 ;  /* 0x000000053a397c11 */ /* 0x000fe200098f0c21 */
[----:B------:R-:W-:Y:S02]  /*4890*/  ULDC.64 UR4, c[0x0][0x400] ;  /* 0x0001000000047ab9 */ /* 0x000fe40000000a00 */
[----:B------:R-:W-:-:S04]  /*48a0*/  LEA R58, P3, R21, UR4, 0x1 ;  /* 0x00000004153a7c11 */ /* 0x000fc8000f8608ff */
[----:B------:R-:W-:Y:S02]  /*48b0*/  LEA.HI.X R59, R21, UR5, R32, 0x1, P3 ;  /* 0x00000005153b7c11 */ /* 0x000fe400098f0c20 */
[----:B------:R-:W-:Y:S02]  /*48c0*/  ISETP.GE.AND P3, PT, R144, R106, PT ;  /* 0x0000006a9000720c */ /* 0x000fe40003f66270 */
[----:B------:R-:W-:Y:S02]  /*48d0*/  CS2R R38, SRZ ;  /* 0x0000000000267805 */ /* 0x000fe4000001ff00 */
[----:B------:R-:W-:Y:S02]  /*48e0*/  CS2R R36, SRZ ;  /* 0x0000000000247805 */ /* 0x000fe4000001ff00 */
[----:B------:R-:W-:Y:S02]  /*48f0*/  CS2R R50, SRZ ;  /* 0x0000000000327805 */ /* 0x000fe4000001ff00 */
[----:B------:R-:W-:-:S05]  /*4900*/  CS2R R48, SRZ ;  /* 0x0000000000307805 */ /* 0x000fca000001ff00 */
[----:B------:R0:W5:Y:S04]  /*4910*/  @!P3 LDG.E.128 R40, desc[UR60][R56.64] ;  /* 0x0000003c3828b981 */ /* 0x000168000c1e1d00 */
[----:B------:R0:W5:Y:S01]  /*4920*/  @!P3 LDG.E.128 R52, desc[UR60][R58.64] ;  /* 0x0000003c3a34b981 */ /* 0x000162000c1e1d00 */
[----:B------:R-:W-:Y:S02]  /*4930*/  ISETP.GE.AND P3, PT, R0, R106, PT ;  /* 0x0000006a0000720c */ /* 0x000fe40003f66270 */
[----:B------:R-:W-:Y:S02]  /*4940*/  CS2R R34, SRZ ;  /* 0x0000000000227805 */ /* 0x000fe4000001ff00 */
[----:B------:R-:W-:Y:S02]  /*4950*/  CS2R R32, SRZ ;  /* 0x0000000000207805 */ /* 0x000fe4000001ff00 */
[----:B------:R-:W-:-:S02]  /*4960*/  CS2R R46, SRZ ;  /* 0x00000000002e7805 */ /* 0x000fc4000001ff00 */
[----:B------:R-:W-:-:S05]  /*4970*/  CS2R R44, SRZ ;  /* 0x00000000002c7805 */ /* 0x000fca000001ff00 */
[----:B------:R0:W5:Y:S04]  /*4980*/  @!P3 LDG.E.128 R36, desc[UR60][R56.64+0x20] ;  /* 0x0000203c3824b981 */ /* 0x000168000c1e1d00 */
[----:B------:R0:W5:Y:S01]  /*4990*/  @!P3 LDG.E.128 R48, desc[UR60][R58.64+0x20] ;  /* 0x0000203c3a30b981 */ /* 0x000162000c1e1d00 */
[----:B------:R-:W-:-:S13]  /*49a0*/  ISETP.GE.AND P3, PT, R4, R106, PT ;  /* 0x0000006a0400720c */ /* 0x000fda0003f66270 */
[----:B------:R0:W5:Y:S04]  /*49b0*/  @!P3 LDG.E.128 R32, desc[UR60][R56.64+0x40] ;  /* 0x0000403c3820b981 */ /* 0x000168000c1e1d00 */
[----:B------:R0:W5:Y:S02]  /*49c0*/  @!P3 LDG.E.128 R44, desc[UR60][R58.64+0x40] ;  /* 0x0000403c3a2cb981 */ /* 0x000164000c1e1d00 */
.L_x_449:
[----:B------:R-:W-:Y:S05]  /*49d0*/  BSYNC B1 ;  /* 0x0000000000017941 */ /* 0x000fea0003800000 */
.L_x_448:
[----:B0-----:R-:W2:Y:S01]  /*49e0*/  LDL R57, [R1+0x3c] ;  /* 0x00003c0001397983 */ /* 0x001ea20000100800 */
[----:B-----5:R-:W-:Y:S02]  /*49f0*/  IMAD.MOV.U32 R21, RZ, RZ, R34 ;  /* 0x000000ffff157224 */ /* 0x020fe400078e0022 */
[----:B------:R-:W-:-:S05]  /*4a00*/  IMAD.MOV.U32 R56, RZ, RZ, R35 ;  /* 0x000000ffff387224 */ /* 0x000fca00078e0023 */
[----:B------:R-:W-:Y:S01]  /*4a10*/  PRMT R121, R21, 0x5410, R56 ;  /* 0x0000541015797816 */ /* 0x000fe20000000038 */
[----:B------:R-:W-:Y:S02]  /*4a20*/  IMAD.MOV.U32 R21, RZ, RZ, R32 ;  /* 0x000000ffff157224 */ /* 0x000fe400078e0020 */
        /* <DEDUP_REMOVED lines=12> */
[----:B------:R-:W-:-:S03]  /*4af0*/  IMAD.MOV.U32 R21, RZ, RZ, R41 ;  /* 0x000000ffff157224 */ /* 0x000fc600078e0029 */
[----:B------:R-:W-:Y:S01]  /*4b00*/  PRMT R117, R117, 0x5410, R56 ;  /* 0x0000541075757816 */ /* 0x000fe20000000038 */
[----:B------:R-:W-:Y:S01]  /*4b10*/  IMAD.MOV.U32 R56, RZ, RZ, R46 ;  /* 0x000000ffff387224 */ /* 0x000fe200078e002e */
[----:B------:R-:W-:Y:S01]  /*4b20*/  PRMT R119, R119, 0x5410, R21 ;  /* 0x0000541077777816 */ /* 0x000fe20000000015 */
        /* <DEDUP_REMOVED lines=15> */
[----:B------:R-:W-:-:S04]  /*4c20*/  PRMT R119, R56, 0x7610, R119 ;  /* 0x0000761038777816 */ /* 0x000fc80000000077 */
[----:B------:R-:W-:Y:S01]  /*4c30*/  PRMT R120, R21, 0x7610, R120 ;  /* 0x0000761015787816 */ /* 0x000fe20000000078 */
[----:B------:R-:W-:-:S05]  /*4c40*/  IMAD.MOV.U32 R21, RZ, RZ, R53 ;  /* 0x000000ffff157224 */ /* 0x000fca00078e0035 */
[----:B------:R-:W-:Y:S02]  /*4c50*/  PRMT R129, R21, 0x7610, R129 ;  /* 0x0000761015817816 */ /* 0x000fe40000000081 */
[----:B--2---:R-:W-:-:S13]  /*4c60*/  ISETP.NE.AND P3, PT, R57, 0x3, PT ;  /* 0x000000033900780c */ /* 0x004fda0003f65270 */
[----:B------:R-:W-:Y:S05]  /*4c70*/  @!P3 BRA `(.L_x_450) ;  /* 0x000000000004b947 */ /* 0x000fea0003800000 */
[----:B------:R-:W-:Y:S01]  /*4c80*/  BPT.TRAP 0x1 ;  /* 0x000000040000795c */ /* 0x000fe20000300000 */
.L_x_450:
[----:B------:R-:W-:Y:S01]  /*4c90*/  IMAD R21, R17, 0x8, R16 ;  /* 0x0000000811157824 */ /* 0x000fe200078e0210 */
[----:B------:R-:W-:Y:S01]  /*4ca0*/  SHF.L.U32 R87, R153, 0x1f, RZ ;  /* 0x0000001f99577819 */ /* 0x000fe200000006ff */
[----:B------:R-:W-:Y:S03]  /*4cb0*/  BSSY B1, `(.L_x_451) ;  /* 0x0000003000017945 */ /* 0x000fe60003800000 */
[----:B------:R-:W0:Y:S02]  /*4cc0*/  SYNCS.PHASECHK.TRANS64.TRYWAIT P5, [R21+URZ+0x31c90], R87 ;  /* 0x031c9057150075a7 */ /* 0x000e2400080a017f */
[----:B0-----:R-:W-:Y:S05]  /*4cd0*/  @!P5 BRA `(.L_x_452) ;  /* 0x000001900010d947 */ /* 0x001fea0003800000 */
.L_x_710:
[----:B------:R-:W-:Y:S05]  /*4ce0*/  BSYNC B1 ;  /* 0x0000000000017941 */ /* 0x000fea0003800000 */
.L_x_451:
[----:B------:R-:W-:Y:S05]  /*4cf0*/  @P4 BRA `(.L_x_425) ;  /* 0x0000001c000c4947 */ /* 0x000fea0003800000 */
[----:B------:R-:W1:Y:S01]  /*4d00*/  LDC R110, c[0x0][0x2f4] ;  /* 0x0000bd00ff6e7b82 */ /* 0x000e620000000800 */
[----:B------:R-:W-:Y:S01]  /*4d10*/  ISETP.NE.AND P4, PT, R11, RZ, PT ;  /* 0x000000ff0b00720c */ /* 0x000fe20003f85270 */
[----:B------:R-:W-:Y:S01]  /*4d20*/  ULDC.64 UR4, c[0x0][0x300] ;  /* 0x0000c00000047ab9 */ /* 0x000fe20000000a00 */
[----:B------:R-:W-:Y:S01]  /*4d30*/  SHF.R.S32.HI R56, RZ, 0x1f, R19 ;  /* 0x0000001fff387819 */ /* 0x000fe20000011413 */
[----:B------:R-:W-:Y:S01]  /*4d40*/  IMAD.MOV.U32 R93, RZ, RZ, R92 ;  /* 0x000000ffff5d7224 */ /* 0x000fe200078e005c */
[----:B------:R-:W-:Y:S01]  /*4d50*/  BSSY B1, `(.L_x_453) ;  /* 0x000008a000017945 */ /* 0x000fe20003800000 */
[----:B------:R-:W-:Y:S02]  /*4d60*/  IMAD.MOV.U32 R92, RZ, RZ, R60 ;  /* 0x000000ffff5c7224 */ /* 0x000fe400078e003c */
[----:B------:R-:W-:Y:S02]  /*4d70*/  IMAD R56, R56, UR4, RZ ;  /* 0x0000000438387c24 */ /* 0x000fe4000f8e02ff */
[----:B------:R-:W-:-:S04]  /*4d80*/  IMAD.WIDE.U32 R92, R19, UR4, R92 ;  /* 0x00000004135c7c25 */ /* 0x000fc8000f8e005c */
[----:B------:R-:W-:-:S04]  /*4d90*/  IMAD R56, R19, UR5, R56 ;  /* 0x0000000513387c24 */ /* 0x000fc8000f8e0238 */
[----:B------:R-:W-:Y:S02]  /*4da0*/  IMAD.IADD R111, R56, 0x1, R93 ;  /* 0x00000001386f7824 */ /* 0x000fe400078e025d */
[----:B-1----:R-:W-:Y:S01]  /*4db0*/  IMAD.IADD R114, R110, 0x1, -R107 ;  /* 0x000000016e727824 */ /* 0x002fe200078e0a6b */
[----:B------:R-:W-:Y:S06]  /*4dc0*/  @!P4 BRA `(.L_x_454) ;  /* 0x000000080008c947 */ /* 0x000fec0003800000 */
[----:B------:R-:W2:Y:S04]  /*4dd0*/  LDL R62, [R1+0x48] ;  /* 0x00004800013e7983 */ /* 0x000ea80000100800 */
[----:B------:R-:W3:Y:S04]  /*4de0*/  LDL R58, [R1+0x50] ;  /* 0x00005000013a7983 */ /* 0x000ee80000100800 */
[----:B------:R-:W4:Y:S01]  /*4df0*/  LDL R59, [R1+0x54] ;  /* 0x00005400013b7983 */ /* 0x000f220000100800 */
[----:B------:R-:W-:-:S04]  /*4e00*/  SEL R56, R107, R114, !P0 ;  /* 0x000000726b387207 */ /* 0x000fc80004000000 */
[----:B------:R-:W-:-:S04]  /*4e10*/  SHF.R.S32.HI R57, RZ, 0x1f, R56 ;  /* 0x0000001fff397819 */ /* 0x000fc80000011438 */
[----:B------:R-:W-:-:S04]  /*4e20*/  LEA.HI R57, R57, R56, RZ, 0x4 ;  /* 0x0000003839397211 */ /* 0x000fc800078f20ff */
[----:B------:R-:W-:-:S04]  /*4e30*/  SHF.R.S32.HI R57, RZ, 0x4, R57 ;  /* 0x00000004ff397819 */ /* 0x000fc80000011439 */
[----:B------:R-:W-:-:S04]  /*4e40*/  LEA.HI.SX32 R115, R7, R57, 0x1d ;  /* 0x0000003907737211 */ /* 0x000fc800078feaff */
[----:B------:R-:W-:-:S04]  /*4e50*/  SHF.R.S32.HI R57, RZ, 0x1f, R115 ;  /* 0x0000001fff397819 */ /* 0x000fc80000011473 */
[----:B------:R-:W-:Y:S01]  /*4e60*/  LEA.HI R57, R57, R115, RZ, 0x2 ;  /* 0x0000007339397211 */ /* 0x000fe200078f10ff */
[----:B------:R-:W-:-:S03]  /*4e70*/  IMAD.SHL.U32 R115, R115, 0x8, RZ ;  /* 0x0000000873737824 */ /* 0x000fc600078e00ff */
[----:B------:R-:W-:Y:S02]  /*4e80*/  SHF.R.S32.HI R57, RZ, 0x2, R57 ;  /* 0x00000002ff397819 */ /* 0x000fe40000011439 */
[----:B------:R-:W-:Y:S01]  /*4e90*/  ISETP.GE.AND P4, PT, R144, R106, PT ;  /* 0x0000006a9000720c */ /* 0x000fe20003f86270 */
[----:B------:R-:W-:Y:S01]  /*4ea0*/  BSSY B2, `(.L_x_455) ;  /* 0x0000068000027945 */ /* 0x000fe20003800000 */
[----:B--2---:R-:W-:-:S04]  /*4eb0*/  LOP3.LUT R56, R62, 0x18, R115, 0xf8, !PT ;  /* 0x000000183e387812 */ /* 0x004fc800078ef873 */
[----:B---3--:R-:W-:Y:S01]  /*4ec0*/  LOP3.LUT R56, R56, R58, RZ, 0x3c, !PT ;  /* 0x0000003a38387212 */ /* 0x008fe200078e3cff */
[----:B----4-:R-:W-:-:S04]  /*4ed0*/  IMAD R57, R57, 0x1200, R59 ;  /* 0x0000120039397824 */ /* 0x010fc800078e023b */
[----:B------:R-:W-:-:S04]  /*4ee0*/  IMAD.IADD R56, R57, 0x1, R56 ;  /* 0x0000000139387824 */ /* 0x000fc800078e0238 */
[C---:B------:R-:W-:Y:S02]  /*4ef0*/  IMAD R60, R17.reuse, 0x3600, R56 ;  /* 0x00003600113c7824 */ /* 0x040fe400078e0238 */
[----:B------:R-:W-:Y:S02]  /*4f00*/  IMAD R56, R17, 0x3600, R103 ;  /* 0x0000360011387824 */ /* 0x000fe400078e0267 */
[--C-:B------:R-:W-:Y:S02]  /*4f10*/  IMAD R60, R60, 0x2, R16.reuse ;  /* 0x000000023c3c7824 */ /* 0x100fe400078e0210 */
[----:B------:R-:W-:-:S04]  /*4f20*/  IMAD R56, R56, 0x2, R16 ;  /* 0x0000000238387824 */ /* 0x000fc800078e0210 */
[----:B------:R-:W1:Y:S04]  /*4f30*/  LDS.128 R60, [R60+0x16a00] ;  /* 0x016a00003c3c7984 */ /* 0x000e680000000c00 */
[----:B------:R-:W2:Y:S01]  /*4f40*/  LDS.128 R56, [R56+0x16a00] ;  /* 0x016a000038387984 */ /* 0x000ea20000000c00 */
[----:B------:R-:W-:Y:S05]  /*4f50*/  @P4 BRA `(.L_x_456) ;  /* 0x0000000400704947 */ /* 0x000fea0003800000 */
[--C-:B------:R-:W-:Y:S02]  /*4f60*/  SHF.R.U64 R40, R40, 0x10, R41.reuse ;  /* 0x0000001028287819 */ /* 0x100fe40000001229 */
[----:B------:R-:W-:Y:S02]  /*4f70*/  SHF.R.U32.HI R116, RZ, 0x10, R41 ;  /* 0x00000010ff747819 */ /* 0x000fe40000011629 */
[----:B------:R-:W-:Y:S02]  /*4f80*/  PRMT R40, R117, 0x5432, R40 ;  /* 0x0000543275287816 */ /* 0x000fe40000000028 */
[----:B------:R-:W-:Y:S02]  /*4f90*/  SHF.R.U32.HI R117, RZ, 0x10, R53 ;  /* 0x00000010ff757819 */ /* 0x000fe40000011635 */
[--C-:B------:R-:W-:Y:S02]  /*4fa0*/  SHF.R.U64 R41, R42, 0x10, R43.reuse ;  /* 0x000000102a297819 */ /* 0x100fe4000000122b */
[----:B------:R-:W-:-:S02]  /*4fb0*/  SHF.R.U32.HI R42, RZ, 0x10, R43 ;  /* 0x00000010ff2a7819 */ /* 0x000fc4000001162b */
[----:B------:R-:W-:Y:S02]  /*4fc0*/  SHF.R.U64 R43, R52, 0x10, R53 ;  /* 0x00000010342b7819 */ /* 0x000fe40000001235 */
[--C-:B------:R-:W-:Y:S02]  /*4fd0*/  SHF.R.U64 R52, R54, 0x10, R55.reuse ;  /* 0x0000001036347819 */ /* 0x100fe40000001237 */
[----:B------:R-:W-:Y:S02]  /*4fe0*/  SHF.R.U32.HI R53, RZ, 0x10, R55 ;  /* 0x00000010ff357819 */ /* 0x000fe40000011637 */
[----:B------:R-:W-:Y:S02]  /*4ff0*/  PRMT R117, R129, 0x5410, R117 ;  /* 0x0000541081757816 */ /* 0x000fe40000000075 */
[----:B------:R-:W-:Y:S02]  /*5000*/  PRMT R116, R119, 0x5432, R116 ;  /* 0x0000543277747816 */ /* 0x000fe40000000074 */
[----:B------:R-:W-:-:S02]  /*5010*/  PRMT R43, R120, 0x5410, R43 ;  /* 0x00005410782b7816 */ /* 0x000fc4000000002b */
[----:B------:R-:W-:Y:S01]  /*5020*/  PRMT R52, R120, 0x5432, R52 ;  /* 0x0000543278347816 */ /* 0x000fe20000000034 */
[----:B-1----:R-:W-:Y:S01]  /*5030*/  IMAD.U32 R120, R61, 0x10000, RZ ;  /* 0x000100003d787824 */ /* 0x002fe200078e00ff */
[----:B------:R-:W-:Y:S01]  /*5040*/  PRMT R53, R119, 0x5410, R53 ;  /* 0x0000541077357816 */ /* 0x000fe20000000035 */
[----:B------:R-:W-:Y:S01]  /*5050*/  IMAD.U32 R119, R117, 0x10000, RZ ;  /* 0x0001000075777824 */ /* 0x000fe200078e00ff */
[----:B------:R-:W-:Y:S01]  /*5060*/  PRMT R41, R118, 0x5410, R41 ;  /* 0x0000541076297816 */ /* 0x000fe20000000029 */
[----:B------:R-:W-:Y:S01]  /*5070*/  IMAD.U32 R55, R116, 0x10000, RZ ;  /* 0x0001000074377824 */ /* 0x000fe200078e00ff */
[----:B------:R-:W-:Y:S01]  /*5080*/  PRMT R42, R118, 0x5432, R42 ;  /* 0x00005432762a7816 */ /* 0x000fe2000000002a */
[----:B--2---:R-:W-:Y:S02]  /*5090*/  IMAD.U32 R118, R57, 0x10000, RZ ;  /* 0x0001000039767824 */ /* 0x004fe400078e00ff */
[----:B------:R-:W-:Y:S01]  /*50a0*/  FMUL.FTZ R54, R120, R119 ;  /* 0x0000007778367220 */ /* 0x000fe20000410000 */
[----:B------:R-:W-:-:S02]  /*50b0*/  LOP3.LUT R117, R117, 0xffff0000, RZ, 0xc0, !PT ;  /* 0xffff000075757812 */ /* 0x000fc400078ec0ff */
[----:B------:R-:W-:Y:S01]  /*50c0*/  LOP3.LUT R61, R61, 0xffff0000, RZ, 0xc0, !PT ;  /* 0xffff00003d3d7812 */ /* 0x000fe200078ec0ff */
[-C--:B------:R-:W-:Y:S01]  /*50d0*/  FFMA.FTZ R54, R118, R55.reuse, -R54 ;  /* 0x0000003776367223 */ /* 0x080fe20000010836 */
[----:B------:R-:W-:Y:S01]  /*50e0*/  FMUL.FTZ R55, R120, R55 ;  /* 0x0000003778377220 */ /* 0x000fe20000410000 */
[----:B------:R-:W-:-:S03]  /*50f0*/  LOP3.LUT R116, R116, 0xffff0000, RZ, 0xc0, !PT ;  /* 0xffff000074747812 */ /* 0x000fc600078ec0ff */
[----:B------:R-:W-:Y:S01]  /*5100*/  FFMA.FTZ R55, R118, R119, R55 ;  /* 0x0000007776377223 */ /* 0x000fe20000010037 */
[----:B------:R-:W-:Y:S01]  /*5110*/  LOP3.LUT R118, R57, 0xffff0000, RZ, 0xc0, !PT ;  /* 0xffff000039767812 */ /* 0x000fe200078ec0ff */
[CC--:B------:R-:W-:Y:S01]  /*5120*/  FMUL.FTZ R57, R61.reuse, R117.reuse ;  /* 0x000000753d397220 */ /* 0x0c0fe20000410000 */
[-C--:B------:R-:W-:Y:S01]  /*5130*/  FMUL.FTZ R61, R61, R116.reuse ;  /* 0x000000743d3d7220 */ /* 0x080fe20000410000 */
[C---:B------:R-:W-:Y:S01]  /*5140*/  IMAD.U32 R119, R63.reuse, 0x10000, RZ ;  /* 0x000100003f777824 */ /* 0x040fe200078e00ff */
[----:B------:R-:W-:Y:S01]  /*5150*/  LOP3.LUT R63, R63, 0xffff0000, RZ, 0xc0, !PT ;  /* 0xffff00003f3f7812 */ /* 0x000fe200078ec0ff */
[C---:B------:R-:W-:Y:S01]  /*5160*/  FFMA.FTZ R57, R118.reuse, R116, -R57 ;  /* 0x0000007476397223 */ /* 0x040fe20000010839 */
[----:B------:R-:W-:Y:S01]  /*5170*/  FFMA.FTZ R61, R118, R117, R61 ;  /* 0x00000075763d7223 */ /* 0x000fe2000001003d */
[C---:B------:R-:W-:Y:S01]  /*5180*/  IMAD.U32 R118, R53.reuse, 0x10000, RZ ;  /* 0x0001000035767824 */ /* 0x040fe200078e00ff */
[----:B------:R-:W-:Y:S01]  /*5190*/  LOP3.LUT R53, R53, 0xffff0000, RZ, 0xc0, !PT ;  /* 0xffff000035357812 */ /* 0x000fe200078ec0ff */
[----:B------:R-:W-:Y:S01]  /*51a0*/  IMAD.U32 R117, R59, 0x10000, RZ ;  /* 0x000100003b757824 */ /* 0x000fe200078e00ff */
[----:B------:R-:W-:Y:S01]  /*51b0*/  F2FP.BF16.F32.PACK_AB R57, R57, R54 ;  /* 0x000000363939723e */ /* 0x000fe200000010ff */
[----:B------:R-:W-:-:S02]  /*51c0*/  IMAD.U32 R116, R42, 0x10000, RZ ;  /* 0x000100002a747824 */ /* 0x000fc400078e00ff */
[----:B------:R-:W-:Y:S01]  /*51d0*/  FMUL.FTZ R120, R119, R118 ;  /* 0x0000007677787220 */ /* 0x000fe20000410000 */
[----:B------:R-:W-:Y:S01]  /*51e0*/  F2FP.BF16.F32.PACK_AB R61, R61, R55 ;  /* 0x000000373d3d723e */ /* 0x000fe200000010ff */
[----:B------:R-:W-:Y:S02]  /*51f0*/  IMAD.U32 R54, R60, 0x10000, RZ ;  /* 0x000100003c367824 */ /* 0x000fe400078e00ff */
[-C--:B------:R-:W-:Y:S01]  /*5200*/  FFMA.FTZ R120, R117, R116.reuse, -R120 ;  /* 0x0000007475787223 */ /* 0x080fe20000010878 */
[----:B------:R-:W-:Y:S01]  /*5210*/  FMUL.FTZ R116, R119, R116 ;  /* 0x0000007477747220 */ /* 0x000fe20000410000 */
[C---:B------:R-:W-:Y:S01]  /*5220*/  IMAD.U32 R55, R40.reuse, 0x10000, RZ ;  /* 0x0001000028377824 */ /* 0x040fe200078e00ff */
[----:B------:R-:W-:Y:S02]  /*5230*/  LOP3.LUT R40, R40, 0xffff0000, RZ, 0xc0, !PT ;  /* 0xffff000028287812 */ /* 0x000fe400078ec0ff */
[----:B------:R-:W-:Y:S01]  /*5240*/  FFMA.FTZ R117, R117, R118, R116 ;  /* 0x0000007675757223 */ /* 0x000fe20000010074 */
[----:B------:R-:W-:-:S02]  /*5250*/  LOP3.LUT R116, R42, 0xffff0000, RZ, 0xc0, !PT ;  /* 0xffff00002a747812 */ /* 0x000fc400078ec0ff */
[----:B------:R-:W-:Y:S01]  /*5260*/  LOP3.LUT R42, R59, 0xffff0000, RZ, 0xc0, !PT ;  /* 0xffff00003b2a7812 */ /* 0x000fe200078ec0ff */
[CC--:B------:R-:W-:Y:S02]  /*5270*/  FMUL.FTZ R59, R63.reuse, R53.reuse ;  /* 0x000000353f3b7220 */ /* 0x0c0fe40000410000 */
[-C--:B------:R-:W-:Y:S02]  /*5280*/  FMUL.FTZ R63, R63, R116.reuse ;  /* 0x000000743f3f7220 */ /* 0x080fe40000410000 */
[C---:B------:R-:W-:Y:S02]  /*5290*/  FFMA.FTZ R59, R42.reuse, R116, -R59 ;  /* 0x000000742a3b7223 */ /* 0x040fe4000001083b */
[----:B------:R-:W-:Y:S01]  /*52a0*/  FFMA.FTZ R63, R42, R53, R63 ;  /* 0x000000352a3f7223 */ /* 0x000fe2000001003f */
[C---:B------:R-:W-:Y:S01]  /*52b0*/  IMAD.U32 R53, R43.reuse, 0x10000, RZ ;  /* 0x000100002b357824 */ /* 0x040fe200078e00ff */
[----:B------:R-:W-:Y:S01]  /*52c0*/  LOP3.LUT R43, R43, 0xffff0000, RZ, 0xc0, !PT ;  /* 0xffff00002b2b7812 */ /* 0x000fe200078ec0ff */
[----:B------:R-:W-:Y:S01]  /*52d0*/  IMAD.U32 R42, R56, 0x10000, RZ ;  /* 0x00010000382a7824 */ /* 0x000fe200078e00ff */
[----:B------:R-:W-:Y:S01]  /*52e0*/  F2FP.BF16.F32.PACK_AB R59, R59, R120 ;  /* 0x000000783b3b723e */ /* 0x000fe200000010ff */
[C---:B------:R-:W-:Y:S01]  /*52f0*/  FMUL.FTZ R116, R54.reuse, R53 ;  /* 0x0000003536747220 */ /* 0x040fe20000410000 */
[----:B------:R-:W-:Y:S01]  /*5300*/  FMUL.FTZ R54, R54, R55 ;  /* 0x0000003736367220 */ /* 0x000fe20000410000 */
[----:B------:R-:W-:-:S02]  /*5310*/  F2FP.BF16.F32.PACK_AB R63, R63, R117 ;  /* 0x000000753f3f723e */ /* 0x000fc400000010ff */
[C---:B------:R-:W-:Y:S01]  /*5320*/  FFMA.FTZ R116, R42.reuse, R55, -R116 ;  /* 0x000000372a747223 */ /* 0x040fe20000010874 */
[----:B------:R-:W-:Y:S01]  /*5330*/  FFMA.FTZ R54, R42, R53, R54 ;  /* 0x000000352a367223 */ /* 0x000fe20000010036 */
[----:B------:R-:W-:Y:S01]  /*5340*/  LOP3.LUT R42, R60, 0xffff0000, RZ, 0xc0, !PT ;  /* 0xffff00003c2a7812 */ /* 0x000fe200078ec0ff */
[----:B------:R-:W-:Y:S01]  /*5350*/  IMAD.U32 R60, R62, 0x10000, RZ ;  /* 0x000100003e3c7824 */ /* 0x000fe200078e00ff */
[----:B------:R-:W-:-:S03]  /*5360*/  LOP3.LUT R53, R56, 0xffff0000, RZ, 0xc0, !PT ;  /* 0xffff000038357812 */ /* 0x000fc600078ec0ff */
[C---:B------:R-:W-:Y:S01]  /*5370*/  FMUL.FTZ R55, R42.reuse, R43 ;  /* 0x0000002b2a377220 */ /* 0x040fe20000410000 */
[----:B------:R-:W-:-:S03]  /*5380*/  FMUL.FTZ R42, R42, R40 ;  /* 0x000000282a2a7220 */ /* 0x000fc60000410000 */
[C---:B------:R-:W-:Y:S01]  /*5390*/  FFMA.FTZ R40, R53.reuse, R40, -R55 ;  /* 0x0000002835287223 */ /* 0x040fe20000010837 */
[----:B------:R-:W-:Y:S01]  /*53a0*/  FFMA.FTZ R42, R53, R43, R42 ;  /* 0x0000002b352a7223 */ /* 0x000fe2000001002a */
[C---:B------:R-:W-:Y:S01]  /*53b0*/  IMAD.U32 R53, R52.reuse, 0x10000, RZ ;  /* 0x0001000034357824 */ /* 0x040fe200078e00ff */
[----:B------:R-:W-:Y:S01]  /*53c0*/  LOP3.LUT R52, R52, 0xffff0000, RZ, 0xc0, !PT ;  /* 0xffff000034347812 */ /* 0x000fe200078ec0ff */
[C---:B------:R-:W-:Y:S01]  /*53d0*/  IMAD.U32 R55, R41.reuse, 0x10000, RZ ;  /* 0x0001000029377824 */ /* 0x040fe200078e00ff */
[----:B------:R-:W-:Y:S01]  /*53e0*/  LOP3.LUT R41, R41, 0xffff0000, RZ, 0xc0, !PT ;  /* 0xffff000029297812 */ /* 0x000fe200078ec0ff */
[----:B------:R-:W-:Y:S01]  /*53f0*/  FMUL.FTZ R56, R60, R53 ;  /* 0x000000353c387220 */ /* 0x000fe20000410000 */
[----:B------:R-:W-:Y:S02]  /*5400*/  IMAD.U32 R43, R58, 0x10000, RZ ;  /* 0x000100003a2b7824 */ /* 0x000fe400078e00ff */
[-C--:B------:R-:W-:Y:S01]  /*5410*/  FMUL.FTZ R60, R60, R55.reuse ;  /* 0x000000373c3c7220 */ /* 0x080fe20000410000 */
[----:B------:R-:W-:Y:S01]  /*5420*/  F2FP.BF16.F32.PACK_AB R40, R40, R116 ;  /* 0x000000742828723e */ /* 0x000fe200000010ff */
[----:B------:R-:W-:-:S02]  /*5430*/  FFMA.FTZ R56, R43, R55, -R56 ;  /* 0x000000372b387223 */ /* 0x000fc40000010838 */
[----:B------:R-:W-:Y:S01]  /*5440*/  FFMA.FTZ R60, R43, R53, R60 ;  /* 0x000000352b3c7223 */ /* 0x000fe2000001003c */
[----:B------:R-:W-:Y:S02]  /*5450*/  LOP3.LUT R43, R62, 0xffff0000, RZ, 0xc0, !PT ;  /* 0xffff00003e2b7812 */ /* 0x000fe400078ec0ff */
[----:B------:R-:W-:Y:S02]  /*5460*/  LOP3.LUT R53, R58, 0xffff0000, RZ, 0xc0, !PT ;  /* 0xffff00003a357812 */ /* 0x000fe400078ec0ff */
[----:B------:R-:W-:Y:S01]  /*5470*/  F2FP.BF16.F32.PACK_AB R42, R42, R54 ;  /* 0x000000362a2a723e */ /* 0x000fe200000010ff */
[C---:B------:R-:W-:Y:S01]  /*5480*/  FMUL.FTZ R55, R43.reuse, R52 ;  /* 0x000000342b377220 */ /* 0x040fe20000410000 */
[----:B------:R-:W-:-:S03]  /*5490*/  FMUL.FTZ R43, R43, R41 ;  /* 0x000000292b2b7220 */ /* 0x000fc60000410000 */
[C---:B------:R-:W-:Y:S01]  /*54a0*/  FFMA.FTZ R55, R53.reuse, R41, -R55 ;  /* 0x0000002935377223 */ /* 0x040fe20000010837 */
[----:B------:R-:W-:-:S04]  /*54b0*/  FFMA.FTZ R43, R53, R52, R43 ;  /* 0x00000034352b7223 */ /* 0x000fc8000001002b */
[----:B------:R-:W-:Y:S01]  /*54c0*/  F2FP.BF16.F32.PACK_AB R55, R55, R56 ;  /* 0x000000383737723e */ /* 0x000fe200000010ff */
[----:B------:R-:W-:Y:S01]  /*54d0*/  IMAD.MOV.U32 R56, RZ, RZ, R40 ;  /* 0x000000ffff387224 */ /* 0x000fe200078e0028 */
[----:B------:R-:W-:Y:S01]  /*54e0*/  F2FP.BF16.F32.PACK_AB R43, R43, R60 ;  /* 0x0000003c2b2b723e */ /* 0x000fe200000010ff */
[----:B------:R-:W-:Y:S02]  /*54f0*/  IMAD.MOV.U32 R60, RZ, RZ, R42 ;  /* 0x000000ffff3c7224 */ /* 0x000fe400078e002a */
[----:B------:R-:W-:Y:S02]  /*5500*/  IMAD.MOV.U32 R58, RZ, RZ, R55 ;  /* 0x000000ffff3a7224 */ /* 0x000fe400078e0037 */
[----:B------:R-:W-:-:S07]  /*5510*/  IMAD.MOV.U32 R62, RZ, RZ, R43 ;  /* 0x000000ffff3e7224 */ /* 0x000fce00078e002b */
.L_x_456:
[----:B------:R-:W-:Y:S05]  /*5520*/  BSYNC B2 ;  /* 0x0000000000027941 */ /* 0x000fea0003800000 */
.L_x_455:
[----:B------:R-:W-:-:S13]  /*5530*/  ISETP.GE.AND P4, PT, R115, R110, PT ;  /* 0x0000006e7300720c */ /* 0x000fda0003f86270 */
[--C-:B------:R-:W-:Y:S02]  /*5540*/  @!P4 SHF.R.S32.HI R43, RZ, 0x1f, R115.reuse ;  /* 0x0000001fff2bc819 */ /* 0x100fe40000011473 */
[----:B------:R-:W-:-:S04]  /*5550*/  @!P4 IADD3 R115, P5, P6, R26, R92, R115 ;  /* 0x0000005c1a73c210 */ /* 0x000fc80007ebe073 */
[----:B------:R-:W-:Y:S02]  /*5560*/  @!P4 IADD3.X R43, R3, R111, R43, P5, P6 ;  /* 0x0000006f032bc210 */ /* 0x000fe40002fec42b */
[----:B------:R-:W-:-:S04]  /*5570*/  IADD3 R41, P5, P6, R26, R92, R78 ;  /* 0x0000005c1a297210 */ /* 0x000fc80007ebe04e */
[----:B------:R-:W-:Y:S02]  /*5580*/  IADD3.X R42, R3, R111, R100, P5, P6 ;  /* 0x0000006f032a7210 */ /* 0x000fe40002fec464 */
[----:B------:R-:W-:-:S04]  /*5590*/  LEA R40, P5, R41, R90, 0x1 ;  /* 0x0000005a29287211 */ /* 0x000fc800078a08ff */
[----:B------:R-:W-:Y:S02]  /*55a0*/  LEA.HI.X R41, R41, R91, R42, 0x1, P5 ;  /* 0x0000005b29297211 */ /* 0x000fe400028f0c2a */
[----:B------:R-:W-:-:S03]  /*55b0*/  @!P4 LEA R42, P5, R115, R90, 0x1 ;  /* 0x0000005a732ac211 */ /* 0x000fc600078a08ff */
[----:B--2---:R2:W-:Y:S01]  /*55c0*/  STG.E.128 desc[UR60][R40.64], R56 ;  /* 0x0000003828007986 */ /* 0x0045e2000c101d3c */
[----:B------:R-:W-:-:S05]  /*55d0*/  @!P4 LEA.HI.X R43, R115, R91, R43, 0x1, P5 ;  /* 0x0000005b732bc211 */ /* 0x000fca00028f0c2b */
[----:B-1----:R2:W-:Y:S04]  /*55e0*/  @!P4 STG.E.128 desc[UR60][R42.64], R60 ;  /* 0x0000003c2a00c986 */ /* 0x0025e8000c101d3c */
.L_x_454:
[----:B------:R-:W-:Y:S05]  /*55f0*/  BSYNC B1 ;  /* 0x0000000000017941 */ /* 0x000fea0003800000 */
.L_x_453:
[----:B------:R-:W-:Y:S01]  /*5600*/  ISETP.NE.AND P4, PT, R12, RZ, PT ;  /* 0x000000ff0c00720c */ /* 0x000fe20003f85270 */
[----:B------:R-:W-:-:S12]  /*5610*/  BSSY B1, `(.L_x_457) ;  /* 0x0000084000017945 */ /* 0x000fd80003800000 */
[----:B------:R-:W-:Y:S05]  /*5620*/  @!P4 BRA `(.L_x_458) ;  /* 0x000000080008c947 */ /* 0x000fea0003800000 */
[----:B------:R-:W3:Y:S04]  /*5630*/  LDL R52, [R1+0x48] ;  /* 0x0000480001347983 */ /* 0x000ee80000100800 */
[----:B--2---:R-:W2:Y:S04]  /*5640*/  LDL R42, [R1+0x50] ;  /* 0x00005000012a7983 */ /* 0x004ea80000100800 */
        /* <DEDUP_REMOVED lines=12> */
[----:B---3--:R-:W-:-:S04]  /*5710*/  LOP3.LUT R40, R52, 0x18, R56, 0xf8, !PT ;  /* 0x0000001834287812 */ /* 0x008fc800078ef838 */
[----:B--2---:R-:W-:Y:S01]  /*5720*/  LOP3.LUT R40, R40, R42, RZ, 0x3c, !PT ;  /* 0x0000002a28287212 */ /* 0x004fe200078e3cff */
        /* <DEDUP_REMOVED lines=9> */
[----:B------:R-:W-:Y:S01]  /*57c0*/  SHF.R.U64 R38, R38, 0x10, R39 ;  /* 0x0000001026267819 */ /* 0x000fe20000001227 */
[----:B-1----:R-:W-:Y:S01]  /*57d0*/  IMAD.U32 R61, R53, 0x10000, RZ ;  /* 0x00010000353d7824 */ /* 0x002fe200078e00ff */
[--C-:B------:R-:W-:Y:S01]  /*57e0*/  SHF.R.U32.HI R57, RZ, 0x10, R49.reuse ;  /* 0x00000010ff397819 */ /* 0x100fe20000011631 */
[----:B--2---:R-:W-:Y:S01]  /*57f0*/  IMAD.U32 R59, R41, 0x10000, RZ ;  /* 0x00010000293b7824 */ /* 0x004fe200078e00ff */
[----:B------:R-:W-:Y:S02]  /*5800*/  SHF.R.U64 R48, R48, 0x10, R49 ;  /* 0x0000001030307819 */ /* 0x000fe40000001231 */
[----:B------:R-:W-:Y:S02]  /*5810*/  SHF.R.U64 R49, R50, 0x10, R51 ;  /* 0x0000001032317819 */ /* 0x000fe40000001233 */
[----:B------:R-:W-:Y:S02]  /*5820*/  SHF.R.U64 R36, R36, 0x10, R37 ;  /* 0x0000001024247819 */ /* 0x000fe40000001225 */
[----:B------:R-:W-:-:S02]  /*5830*/  PRMT R50, R127, 0x5432, R38 ;  /* 0x000054327f327816 */ /* 0x000fc40000000026 */
[----:B------:R-:W-:Y:S02]  /*5840*/  SHF.R.U32.HI R37, RZ, 0x10, R37 ;  /* 0x00000010ff257819 */ /* 0x000fe40000011625 */
[----:B------:R-:W-:Y:S02]  /*5850*/  PRMT R38, R126, 0x5410, R57 ;  /* 0x000054107e267816 */ /* 0x000fe40000000039 */
[----:B------:R-:W-:Y:S02]  /*5860*/  PRMT R37, R128, 0x5410, R37 ;  /* 0x0000541080257816 */ /* 0x000fe40000000025 */
[----:B------:R-:W-:Y:S01]  /*5870*/  SHF.R.U32.HI R51, RZ, 0x10, R51 ;  /* 0x00000010ff337819 */ /* 0x000fe20000011633 */
[C---:B------:R-:W-:Y:S01]  /*5880*/  IMAD.U32 R60, R38.reuse, 0x10000, RZ ;  /* 0x00010000263c7824 */ /* 0x040fe200078e00ff */
[----:B------:R-:W-:Y:S01]  /*5890*/  LOP3.LUT R38, R38, 0xffff0000, RZ, 0xc0, !PT ;  /* 0xffff000026267812 */ /* 0x000fe200078ec0ff */
[----:B------:R-:W-:Y:S01]  /*58a0*/  IMAD.U32 R57, R37, 0x10000, RZ ;  /* 0x0001000025397824 */ /* 0x000fe200078e00ff */
[----:B------:R-:W-:Y:S01]  /*58b0*/  LOP3.LUT R53, R53, 0xffff0000, RZ, 0xc0, !PT ;  /* 0xffff000035357812 */ /* 0x000fe200078ec0ff */
[----:B------:R-:W-:Y:S01]  /*58c0*/  FMUL.FTZ R58, R61, R60 ;  /* 0x0000003c3d3a7220 */ /* 0x000fe20000410000 */
[----:B------:R-:W-:-:S02]  /*58d0*/  SHF.R.U32.HI R39, RZ, 0x10, R39 ;  /* 0x00000010ff277819 */ /* 0x000fc40000011627 */
[----:B------:R-:W-:Y:S01]  /*58e0*/  PRMT R51, R125, 0x5410, R51 ;  /* 0x000054107d337816 */ /* 0x000fe20000000033 */
[-C--:B------:R-:W-:Y:S01]  /*58f0*/  FFMA.FTZ R58, R59, R57.reuse, -R58 ;  /* 0x000000393b3a7223 */ /* 0x080fe2000001083a */
[----:B------:R-:W-:Y:S01]  /*5900*/  FMUL.FTZ R57, R61, R57 ;  /* 0x000000393d397220 */ /* 0x000fe20000410000 */
[----:B------:R-:W-:Y:S01]  /*5910*/  LOP3.LUT R41, R41, 0xffff0000, RZ, 0xc0, !PT ;  /* 0xffff000029297812 */ /* 0x000fe200078ec0ff */
[----:B------:R-:W-:Y:S01]  /*5920*/  IMAD.U32 R61, R55, 0x10000, RZ ;  /* 0x00010000373d7824 */ /* 0x000fe200078e00ff */
[----:B------:R-:W-:Y:S01]  /*5930*/  PRMT R39, R127, 0x5410, R39 ;  /* 0x000054107f277816 */ /* 0x000fe20000000027 */
[----:B------:R-:W-:Y:S01]  /*5940*/  FFMA.FTZ R57, R59, R60, R57 ;  /* 0x0000003c3b397223 */ /* 0x000fe20000010039 */
[----:B------:R-:W-:Y:S01]  /*5950*/  LOP3.LUT R59, R37, 0xffff0000, RZ, 0xc0, !PT ;  /* 0xffff0000253b7812 */ /* 0x000fe200078ec0ff */
[----:B------:R-:W-:Y:S01]  /*5960*/  FMUL.FTZ R37, R53, R38 ;  /* 0x0000002635257220 */ /* 0x000fe20000410000 */
[C---:B------:R-:W-:Y:S01]  /*5970*/  IMAD.U32 R60, R51.reuse, 0x10000, RZ ;  /* 0x00010000333c7824 */ /* 0x040fe200078e00ff */
[----:B------:R-:W-:-:S02]  /*5980*/  LOP3.LUT R51, R51, 0xffff0000, RZ, 0xc0, !PT ;  /* 0xffff000033337812 */ /* 0x000fc400078ec0ff */
[-C--:B------:R-:W-:Y:S01]  /*5990*/  FMUL.FTZ R53, R53, R59.reuse ;  /* 0x0000003b35357220 */ /* 0x080fe20000410000 */
[----:B------:R-:W-:Y:S01]  /*59a0*/  FFMA.FTZ R37, R41, R59, -R37 ;  /* 0x0000003b29257223 */ /* 0x000fe20000010825 */
[----:B------:R-:W-:Y:S01]  /*59b0*/  IMAD.U32 R59, R43, 0x10000, RZ ;  /* 0x000100002b3b7824 */ /* 0x000fe200078e00ff */
[----:B------:R-:W-:Y:S01]  /*59c0*/  LOP3.LUT R55, R55, 0xffff0000, RZ, 0xc0, !PT ;  /* 0xffff000037377812 */ /* 0x000fe200078ec0ff */
[----:B------:R-:W-:Y:S01]  /*59d0*/  FFMA.FTZ R38, R41, R38, R53 ;  /* 0x0000002629267223 */ /* 0x000fe20000010035 */
[----:B------:R-:W-:Y:S02]  /*59e0*/  IMAD.U32 R53, R39, 0x10000, RZ ;  /* 0x0001000027357824 */ /* 0x000fe400078e00ff */
[----:B------:R-:W-:Y:S01]  /*59f0*/  FMUL.FTZ R41, R61, R60 ;  /* 0x0000003c3d297220 */ /* 0x000fe20000410000 */
[----:B------:R-:W-:Y:S02]  /*5a00*/  PRMT R48, R126, 0x5432, R48 ;  /* 0x000054327e307816 */ /* 0x000fe40000000030 */
[----:B------:R-:W-:Y:S01]  /*5a10*/  PRMT R36, R128, 0x5432, R36 ;  /* 0x0000543280247816 */ /* 0x000fe20000000024 */
[-C--:B------:R-:W-:Y:S01]  /*5a20*/  FFMA.FTZ R41, R59, R53.reuse, -R41 ;  /* 0x000000353b297223 */ /* 0x080fe20000010829 */
[----:B------:R-:W-:Y:S01]  /*5a30*/  FMUL.FTZ R53, R61, R53 ;  /* 0x000000353d357220 */ /* 0x000fe20000410000 */
[----:B------:R-:W-:-:S02]  /*5a40*/  F2FP.BF16.F32.PACK_AB R38, R38, R57 ;  /* 0x000000392626723e */ /* 0x000fc400000010ff */
[----:B------:R-:W-:Y:S01]  /*5a50*/  PRMT R49, R125, 0x5432, R49 ;  /* 0x000054327d317816 */ /* 0x000fe20000000031 */
[----:B------:R-:W-:Y:S01]  /*5a60*/  FFMA.FTZ R53, R59, R60, R53 ;  /* 0x0000003c3b357223 */ /* 0x000fe20000010035 */
[----:B------:R-:W-:Y:S02]  /*5a70*/  LOP3.LUT R59, R39, 0xffff0000, RZ, 0xc0, !PT ;  /* 0xffff0000273b7812 */ /* 0x000fe400078ec0ff */
[----:B------:R-:W-:Y:S01]  /*5a80*/  LOP3.LUT R39, R43, 0xffff0000, RZ, 0xc0, !PT ;  /* 0xffff00002b277812 */ /* 0x000fe200078ec0ff */
[----:B------:R-:W-:Y:S01]  /*5a90*/  FMUL.FTZ R43, R55, R51 ;  /* 0x00000033372b7220 */ /* 0x000fe20000410000 */
[----:B------:R-:W-:Y:S01]  /*5aa0*/  F2FP.BF16.F32.PACK_AB R37, R37, R58 ;  /* 0x0000003a2525723e */ /* 0x000fe200000010ff */
[-C--:B------:R-:W-:Y:S02]  /*5ab0*/  FMUL.FTZ R55, R55, R59.reuse ;  /* 0x0000003b37377220 */ /* 0x080fe40000410000 */
[C---:B------:R-:W-:Y:S02]  /*5ac0*/  FFMA.FTZ R43, R39.reuse, R59, -R43 ;  /* 0x0000003b272b7223 */ /* 0x040fe4000001082b */
[----:B------:R-:W-:Y:S01]  /*5ad0*/  FFMA.FTZ R55, R39, R51, R55 ;  /* 0x0000003327377223 */ /* 0x000fe20000010037 */
[----:B------:R-:W-:-:S02]  /*5ae0*/  IMAD.U32 R51, R52, 0x10000, RZ ;  /* 0x0001000034337824 */ /* 0x000fc400078e00ff */
[----:B------:R-:W-:Y:S01]  /*5af0*/  F2FP.BF16.F32.PACK_AB R43, R43, R41 ;  /* 0x000000292b2b723e */ /* 0x000fe200000010ff */
[----:B------:R-:W-:Y:S01]  /*5b00*/  IMAD.U32 R41, R48, 0x10000, RZ ;  /* 0x0001000030297824 */ /* 0x000fe200078e00ff */
[----:B------:R-:W-:Y:S01]  /*5b10*/  F2FP.BF16.F32.PACK_AB R55, R55, R53 ;  /* 0x000000353737723e */ /* 0x000fe200000010ff */
[----:B------:R-:W-:Y:S01]  /*5b20*/  IMAD.U32 R53, R36, 0x10000, RZ ;  /* 0x0001000024357824 */ /* 0x000fe200078e00ff */
[----:B------:R-:W-:Y:S01]  /*5b30*/  LOP3.LUT R48, R48, 0xffff0000, RZ, 0xc0, !PT ;  /* 0xffff000030307812 */ /* 0x000fe200078ec0ff */
[C---:B------:R-:W-:Y:S01]  /*5b40*/  FMUL.FTZ R57, R51.reuse, R41 ;  /* 0x0000002933397220 */ /* 0x040fe20000410000 */
[----:B------:R-:W-:Y:S02]  /*5b50*/  IMAD.U32 R39, R40, 0x10000, RZ ;  /* 0x0001000028277824 */ /* 0x000fe400078e00ff */
[-C--:B------:R-:W-:Y:S01]  /*5b60*/  FMUL.FTZ R51, R51, R53.reuse ;  /* 0x0000003533337220 */ /* 0x080fe20000410000 */
[----:B------:R-:W-:Y:S01]  /*5b70*/  LOP3.LUT R36, R36, 0xffff0000, RZ, 0xc0, !PT ;  /* 0xffff000024247812 */ /* 0x000fe200078ec0ff */
[----:B------:R-:W-:-:S02]  /*5b80*/  FFMA.FTZ R57, R39, R53, -R57 ;  /* 0x0000003527397223 */ /* 0x000fc40000010839 */
        /* <DEDUP_REMOVED lines=10> */
[----:B------:R-:W-:Y:S01]  /*5c30*/  IMAD.U32 R48, R50, 0x10000, RZ ;  /* 0x0001000032307824 */ /* 0x000fe200078e00ff */
[----:B------:R-:W-:Y:S01]  /*5c40*/  F2FP.BF16.F32.PACK_AB R36, R36, R57 ;  /* 0x000000392424723e */ /* 0x000fe200000010ff */
[C---:B------:R-:W-:Y:S01]  /*5c50*/  FMUL.FTZ R52, R53.reuse, R41 ;  /* 0x0000002935347220 */ /* 0x040fe20000410000 */
[C---:B------:R-:W-:Y:S02]  /*5c60*/  IMAD.U32 R40, R42.reuse, 0x10000, RZ ;  /* 0x000100002a287824 */ /* 0x040fe400078e00ff */
[-C--:B------:R-:W-:Y:S01]  /*5c70*/  FMUL.FTZ R53, R53, R48.reuse ;  /* 0x0000003035357220 */ /* 0x080fe20000410000 */
[----:B------:R-:W-:Y:S01]  /*5c80*/  LOP3.LUT R42, R42, 0xffff0000, RZ, 0xc0, !PT ;  /* 0xffff00002a2a7812 */ /* 0x000fe200078ec0ff */
[----:B------:R-:W-:-:S02]  /*5c90*/  FFMA.FTZ R52, R40, R48, -R52 ;  /* 0x0000003028347223 */ /* 0x000fc40000010834 */
[----:B------:R-:W-:Y:S01]  /*5ca0*/  FFMA.FTZ R53, R40, R41, R53 ;  /* 0x0000002928357223 */ /* 0x000fe20000010035 */
[----:B------:R-:W-:Y:S02]  /*5cb0*/  LOP3.LUT R40, R54, 0xffff0000, RZ, 0xc0, !PT ;  /* 0xffff000036287812 */ /* 0x000fe400078ec0ff */
[----:B------:R-:W-:Y:S02]  /*5cc0*/  LOP3.LUT R41, R50, 0xffff0000, RZ, 0xc0, !PT ;  /* 0xffff000032297812 */ /* 0x000fe400078ec0ff */
[----:B------:R-:W-:Y:S01]  /*5cd0*/  F2FP.BF16.F32.PACK_AB R39, R39, R51 ;  /* 0x000000332727723e */ /* 0x000fe200000010ff */
[C---:B------:R-:W-:Y:S02]  /*5ce0*/  FMUL.FTZ R59, R40.reuse, R49 ;  /* 0x00000031283b7220 */ /* 0x040fe40000410000 */
[-C--:B------:R-:W-:Y:S02]  /*5cf0*/  FMUL.FTZ R40, R40, R41.reuse ;  /* 0x0000002928287220 */ /* 0x080fe40000410000 */
[----:B------:R-:W-:Y:S01]  /*5d00*/  FFMA.FTZ R59, R42, R41, -R59 ;  /* 0x000000292a3b7223 */ /* 0x000fe2000001083b */
[----:B------:R-:W-:-:S02]  /*5d10*/  IMAD.MOV.U32 R41, RZ, RZ, R37 ;  /* 0x000000ffff297224 */ /* 0x000fc400078e0025 */
[----:B------:R-:W-:Y:S02]  /*5d20*/  FFMA.FTZ R40, R42, R49, R40 ;  /* 0x000000312a287223 */ /* 0x000fe40000010028 */
[----:B------:R-:W-:Y:S01]  /*5d30*/  F2FP.BF16.F32.PACK_AB R42, R59, R52 ;  /* 0x000000343b2a723e */ /* 0x000fe200000010ff */
[----:B------:R-:W-:Y:S02]  /*5d40*/  IMAD.MOV.U32 R52, RZ, RZ, R39 ;  /* 0x000000ffff347224 */ /* 0x000fe400078e0027 */
[----:B------:R-:W-:Y:S01]  /*5d50*/  F2FP.BF16.F32.PACK_AB R54, R40, R53 ;  /* 0x000000352836723e */ /* 0x000fe200000010ff */
[----:B------:R-:W-:Y:S02]  /*5d60*/  IMAD.MOV.U32 R40, RZ, RZ, R36 ;  /* 0x000000ffff287224 */ /* 0x000fe400078e0024 */
[----:B------:R-:W-:-:S07]  /*5d70*/  IMAD.MOV.U32 R53, RZ, RZ, R38 ;  /* 0x000000ffff357224 */ /* 0x000fce00078e0026 */
.L_x_460:
[----:B------:R-:W-:Y:S05]  /*5d80*/  BSYNC B2 ;  /* 0x0000000000027941 */ /* 0x000fea0003800000 */
.L_x_459:
        /* <DEDUP_REMOVED lines=12> */
.L_x_458:
[----:B------:R-:W-:Y:S05]  /*5e50*/  BSYNC B1 ;  /* 0x0000000000017941 */ /* 0x000fea0003800000 */
.L_x_457:
[----:B------:R-:W-:-:S13]  /*5e60*/  ISETP.NE.AND P4, PT, R13, RZ, PT ;  /* 0x000000ff0d00720c */ /* 0x000fda0003f85270 */
[----:B------:R-:W-:Y:S05]  /*5e70*/  @!P4 BRA `(.L_x_425) ;  /* 0x0000000800acc947 */ /* 0x000fea0003800000 */
[----:B---3--:R-:W3:Y:S04]  /*5e80*/  LDL R36, [R1+0x4c] ;  /* 0x00004c0001247983 */ /* 0x008ee80000100800 */
[----:B------:R-:W2:Y:S04]  /*5e90*/  LDL R39, [R1+0x48] ;  /* 0x0000480001277983 */ /* 0x000ea80000100800 */
[----:B------:R-:W4:Y:S04]  /*5ea0*/  LDL R38, [R1+0x54] ;  /* 0x0000540001267983 */ /* 0x000f280000100800 */
[----:B------:R-:W5:Y:S01]  /*5eb0*/  LDL R37, [R1+0x50] ;  /* 0x0000500001257983 */ /* 0x000f620000100800 */
[----:B------:R-:W-:Y:S01]  /*5ec0*/  BSSY B1, `(.L_x_461) ;  /* 0x000007c000017945 */ /* 0x000fe20003800000 */
[----:B---3--:R-:W-:-:S02]  /*5ed0*/  LOP3.LUT P6, RZ, R36, 0x1, RZ, 0xc0, !PT ;  /* 0x0000000124ff7812 */ /* 0x008fc400078cc0ff */
[----:B------:R-:W-:Y:S01]  /*5ee0*/  IADD3 R36, P4, P5, R26, R92, R10 ;  /* 0x0000005c1a247210 */ /* 0x000fe20007d9e00a */
[----:B--2---:R-:W-:Y:S02]  /*5ef0*/  IMAD.MOV.U32 R40, RZ, RZ, R39 ;  /* 0x000000ffff287224 */ /* 0x004fe400078e0027 */
[----:B----4-:R-:W-:Y:S01]  /*5f00*/  IMAD.MOV.U32 R39, RZ, RZ, R38 ;  /* 0x000000ffff277224 */ /* 0x010fe200078e0026 */
[----:B------:R-:W-:Y:S01]  /*5f10*/  SEL R114, R107, R114, !P6 ;  /* 0x000000726b727207 */ /* 0x000fe20007000000 */
[----:B-----5:R-:W-:Y:S01]  /*5f20*/  IMAD.MOV.U32 R38, RZ, RZ, R37 ;  /* 0x000000ffff267224 */ /* 0x020fe200078e0025 */
[----:B------:R-:W-:Y:S02]  /*5f30*/  IADD3.X R37, R3, R111, R98, P4, P5 ;  /* 0x0000006f03257210 */ /* 0x000fe400027ea462 */
[----:B------:R-:W-:-:S04]  /*5f40*/  LEA R48, P4, R36, R90, 0x1 ;  /* 0x0000005a24307211 */ /* 0x000fc800078808ff */
[----:B------:R-:W-:Y:S02]  /*5f50*/  LEA.HI.X R49, R36, R91, R37, 0x1, P4 ;  /* 0x0000005b24317211 */ /* 0x000fe400020f0c25 */
[----:B------:R-:W-:-:S04]  /*5f60*/  SHF.R.S32.HI R37, RZ, 0x1f, R114 ;  /* 0x0000001fff257819 */ /* 0x000fc80000011472 */
[----:B------:R-:W-:-:S04]  /*5f70*/  LEA.HI R37, R37, R114, RZ, 0x4 ;  /* 0x0000007225257211 */ /* 0x000fc800078f20ff */
[----:B------:R-:W-:-:S04]  /*5f80*/  SHF.R.S32.HI R36, RZ, 0x4, R37 ;  /* 0x00000004ff247819 */ /* 0x000fc80000011425 */
[----:B------:R-:W-:-:S04]  /*5f90*/  LEA.HI.SX32 R36, R9, R36, 0x1d ;  /* 0x0000002409247211 */ /* 0x000fc800078feaff */
[----:B------:R-:W-:Y:S01]  /*5fa0*/  SHF.R.S32.HI R37, RZ, 0x1f, R36 ;  /* 0x0000001fff257819 */ /* 0x000fe20000011424 */
[----:B------:R-:W-:-:S03]  /*5fb0*/  IMAD.SHL.U32 R51, R36, 0x8, RZ ;  /* 0x0000000824337824 */ /* 0x000fc600078e00ff */
[----:B------:R-:W-:Y:S02]  /*5fc0*/  LEA.HI R37, R37, R36, RZ, 0x2 ;  /* 0x0000002425257211 */ /* 0x000fe400078f10ff */
[----:B------:R-:W-:Y:S02]  /*5fd0*/  LOP3.LUT R36, R40, 0x18, R51, 0xf8, !PT ;  /* 0x0000001828247812 */ /* 0x000fe400078ef833 */
[----:B------:R-:W-:Y:S02]  /*5fe0*/  SHF.R.S32.HI R37, RZ, 0x2, R37 ;  /* 0x00000002ff257819 */ /* 0x000fe40000011425 */
[----:B------:R-:W-:-:S03]  /*5ff0*/  LOP3.LUT R36, R36, R38, RZ, 0x3c, !PT ;  /* 0x0000002624247212 */ /* 0x000fc600078e3cff */
[----:B------:R-:W-:-:S04]  /*6000*/  IMAD R37, R37, 0x1200, R39 ;  /* 0x0000120025257824 */ /* 0x000fc800078e0227 */
[----:B------:R-:W-:Y:S02]  /*6010*/  IMAD.IADD R36, R37, 0x1, R36 ;  /* 0x0000000125247824 */ /* 0x000fe400078e0224 */
[C---:B------:R-:W-:Y:S02]  /*6020*/  IMAD R37, R17.reuse, 0x3600, R101 ;  /* 0x0000360011257824 */ /* 0x040fe400078e0265 */
[----:B------:R-:W-:Y:S02]  /*6030*/  IMAD R39, R17, 0x3600, R36 ;  /* 0x0000360011277824 */ /* 0x000fe400078e0224 */
[--C-:B------:R-:W-:Y:S02]  /*6040*/  IMAD R37, R37, 0x2, R16.reuse ;  /* 0x0000000225257824 */ /* 0x100fe400078e0210 */
[----:B------:R-:W-:-:S04]  /*6050*/  IMAD R40, R39, 0x2, R16 ;  /* 0x0000000227287824 */ /* 0x000fc800078e0210 */
[----:B------:R-:W1:Y:S04]  /*6060*/  LDS.128 R36, [R37+0x16a00] ;  /* 0x016a000025247984 */ /* 0x000e680000000c00 */
[----:B------:R-:W2:Y:S01]  /*6070*/  LDS.128 R40, [R40+0x16a00] ;  /* 0x016a000028287984 */ /* 0x000ea20000000c00 */
[----:B------:R-:W-:-:S13]  /*6080*/  ISETP.GE.AND P4, PT, R4, R106, PT ;  /* 0x0000006a0400720c */ /* 0x000fda0003f86270 */
[----:B------:R-:W-:Y:S05]  /*6090*/  @P4 BRA `(.L_x_462) ;  /* 0x0000000400784947 */ /* 0x000fea0003800000 */
[----:B------:R-:W-:Y:S01]  /*60a0*/  SHF.R.U32.HI R53, RZ, 0x10, R45 ;  /* 0x00000010ff357819 */ /* 0x000fe2000001162d */
[----:B--2---:R-:W-:Y:S01]  /*60b0*/  IMAD.U32 R52, R41, 0x10000, RZ ;  /* 0x0001000029347824 */ /* 0x004fe200078e00ff */
[----:B------:R-:W-:Y:S01]  /*60c0*/  SHF.R.U32.HI R55, RZ, 0x10, R33 ;  /* 0x00000010ff377819 */ /* 0x000fe20000011621 */
[----:B-1----:R-:W-:Y:S01]  /*60d0*/  IMAD.U32 R50, R37, 0x10000, RZ ;  /* 0x0001000025327824 */ /* 0x002fe200078e00ff */
[----:B------:R-:W-:Y:S02]  /*60e0*/  PRMT R53, R124, 0x5432, R53 ;  /* 0x000054327c357816 */ /* 0x000fe40000000035 */
[----:B------:R-:W-:Y:S02]  /*60f0*/  PRMT R54, R122, 0x5432, R55 ;  /* 0x000054327a367816 */ /* 0x000fe40000000037 */
[----:B------:R-:W-:Y:S01]  /*6100*/  LOP3.LUT R41, R41, 0xffff0000, RZ, 0xc0, !PT ;  /* 0xffff000029297812 */ /* 0x000fe200078ec0ff */
[----:B------:R-:W-:Y:S01]  /*6110*/  IMAD.U32 R57, R53, 0x10000, RZ ;  /* 0x0001000035397824 */ /* 0x000fe200078e00ff */
[----:B------:R-:W-:Y:S01]  /*6120*/  LOP3.LUT R37, R37, 0xffff0000, RZ, 0xc0, !PT ;  /* 0xffff000025257812 */ /* 0x000fe200078ec0ff */
[C---:B------:R-:W-:Y:S01]  /*6130*/  IMAD.U32 R55, R54.reuse, 0x10000, RZ ;  /* 0x0001000036377824 */ /* 0x040fe200078e00ff */
[----:B------:R-:W-:Y:S01]  /*6140*/  LOP3.LUT R54, R54, 0xffff0000, RZ, 0xc0, !PT ;  /* 0xffff000036367812 */ /* 0x000fe200078ec0ff */
[----:B------:R-:W-:Y:S01]  /*6150*/  FMUL.FTZ R59, R52, R57 ;  /* 0x00000039343b7220 */ /* 0x000fe20000410000 */
[----:B------:R-:W-:Y:S01]  /*6160*/  SHF.R.U64 R45, R44, 0x10, R45 ;  /* 0x000000102c2d7819 */ /* 0x000fe2000000122d */
[-C--:B------:R-:W-:Y:S01]  /*6170*/  FMUL.FTZ R56, R52, R55.reuse ;  /* 0x0000003734387220 */ /* 0x080fe20000410000 */
[----:B------:R-:W-:Y:S01]  /*6180*/  SHF.R.U64 R46, R46, 0x10, R47 ;  /* 0x000000102e2e7819 */ /* 0x000fe2000000122f */
[----:B------:R-:W-:Y:S01]  /*6190*/  FFMA.FTZ R52, R50, R55, -R59 ;  /* 0x0000003732347223 */ /* 0x000fe2000001083b */
[----:B------:R-:W-:-:S02]  /*61a0*/  IMAD.U32 R55, R39, 0x10000, RZ ;  /* 0x0001000027377824 */ /* 0x000fc400078e00ff */
[----:B------:R-:W-:Y:S01]  /*61b0*/  FFMA.FTZ R50, R50, R57, R56 ;  /* 0x0000003932327223 */ /* 0x000fe20000010038 */
[----:B------:R-:W-:Y:S01]  /*61c0*/  LOP3.LUT R56, R53, 0xffff0000, RZ, 0xc0, !PT ;  /* 0xffff000035387812 */ /* 0x000fe200078ec0ff */
[----:B------:R-:W-:Y:S01]  /*61d0*/  FMUL.FTZ R53, R41, R54 ;  /* 0x0000003629357220 */ /* 0x000fe20000410000 */
[----:B------:R-:W-:Y:S01]  /*61e0*/  IMAD.U32 R57, R43, 0x10000, RZ ;  /* 0x000100002b397824 */ /* 0x000fe200078e00ff */
[----:B------:R-:W-:Y:S02]  /*61f0*/  PRMT R124, R124, 0x5410, R45 ;  /* 0x000054107c7c7816 */ /* 0x000fe4000000002d */
[----:B------:R-:W-:Y:S01]  /*6200*/  FMUL.FTZ R58, R41, R56 ;  /* 0x00000038293a7220 */ /* 0x000fe20000410000 */
[----:B------:R-:W-:-:S03]  /*6210*/  SHF.R.U64 R34, R34, 0x10, R35 ;  /* 0x0000001022227819 */ /* 0x000fc60000001223 */
[C---:B------:R-:W-:Y:S01]  /*6220*/  FFMA.FTZ R41, R37.reuse, R54, -R58 ;  /* 0x0000003625297223 */ /* 0x040fe2000001083a */
[----:B------:R-:W-:Y:S01]  /*6230*/  FFMA.FTZ R37, R37, R56, R53 ;  /* 0x0000003825257223 */ /* 0x000fe20000010035 */
[----:B------:R-:W-:Y:S02]  /*6240*/  SHF.R.U32.HI R56, RZ, 0x10, R47 ;  /* 0x00000010ff387819 */ /* 0x000fe4000001162f */
[----:B------:R-:W-:Y:S01]  /*6250*/  SHF.R.U32.HI R54, RZ, 0x10, R35 ;  /* 0x00000010ff367819 */ /* 0x000fe20000011623 */
[----:B------:R-:W-:Y:S01]  /*6260*/  IMAD.U32 R35, R38, 0x10000, RZ ;  /* 0x0001000026237824 */ /* 0x000fe200078e00ff */
[----:B------:R-:W-:Y:S02]  /*6270*/  PRMT R56, R123, 0x5432, R56 ;  /* 0x000054327b387816 */ /* 0x000fe40000000038 */
[----:B------:R-:W-:Y:S02]  /*6280*/  PRMT R53, R121, 0x5432, R54 ;  /* 0x0000543279357816 */ /* 0x000fe40000000036 */
[----:B------:R-:W-:Y:S01]  /*6290*/  LOP3.LUT R47, R124, 0xffff0000, RZ, 0xc0, !PT ;  /* 0xffff00007c2f7812 */ /* 0x000fe200078ec0ff */
[C---:B------:R-:W-:Y:S01]  /*62a0*/  IMAD.U32 R58, R56.reuse, 0x10000, RZ ;  /* 0x00010000383a7824 */ /* 0x040fe200078e00ff */
[----:B------:R-:W-:Y:S01]  /*62b0*/  LOP3.LUT R56, R56, 0xffff0000, RZ, 0xc0, !PT ;  /* 0xffff000038387812 */ /* 0x000fe200078ec0ff */
[C---:B------:R-:W-:Y:S01]  /*62c0*/  IMAD.U32 R54, R53.reuse, 0x10000, RZ ;  /* 0x0001000035367824 */ /* 0x040fe200078e00ff */
[----:B------:R-:W-:Y:S01]  /*62d0*/  LOP3.LUT R53, R53, 0xffff0000, RZ, 0xc0, !PT ;  /* 0xffff000035357812 */ /* 0x000fe200078ec0ff */
[----:B------:R-:W-:Y:S01]  /*62e0*/  FMUL.FTZ R60, R57, R58 ;  /* 0x0000003a393c7220 */ /* 0x000fe20000410000 */
[----:B------:R-:W-:Y:S01]  /*62f0*/  PRMT R123, R123, 0x5410, R46 ;  /* 0x000054107b7b7816 */ /* 0x000fe2000000002e */
[-C--:B------:R-:W-:Y:S01]  /*6300*/  FMUL.FTZ R57, R57, R54.reuse ;  /* 0x0000003639397220 */ /* 0x080fe20000410000 */
[----:B------:R-:W-:Y:S01]  /*6310*/  PRMT R121, R121, 0x5410, R34 ;  /* 0x0000541079797816 */ /* 0x000fe20000000022 */
[C---:B------:R-:W-:Y:S01]  /*6320*/  FFMA.FTZ R54, R55.reuse, R54, -R60 ;  /* 0x0000003637367223 */ /* 0x040fe2000001083c */
[----:B------:R-:W-:Y:S01]  /*6330*/  LOP3.LUT R38, R38, 0xffff0000, RZ, 0xc0, !PT ;  /* 0xffff000026267812 */ /* 0x000fe200078ec0ff */
[----:B------:R-:W-:Y:S01]  /*6340*/  FFMA.FTZ R55, R55, R58, R57 ;  /* 0x0000003a37377223 */ /* 0x000fe20000010039 */
[----:B------:R-:W-:-:S02]  /*6350*/  SHF.R.U64 R57, R32, 0x10, R33 ;  /* 0x0000001020397819 */ /* 0x000fc40000001221 */
[----:B------:R-:W-:Y:S02]  /*6360*/  LOP3.LUT R33, R43, 0xffff0000, RZ, 0xc0, !PT ;  /* 0xffff00002b217812 */ /* 0x000fe400078ec0ff */
[----:B------:R-:W-:Y:S02]  /*6370*/  LOP3.LUT R32, R39, 0xffff0000, RZ, 0xc0, !PT ;  /* 0xffff000027207812 */ /* 0x000fe400078ec0ff */
[----:B------:R-:W-:Y:S01]  /*6380*/  PRMT R122, R122, 0x5410, R57 ;  /* 0x000054107a7a7816 */ /* 0x000fe20000000039 */
[C---:B------:R-:W-:Y:S01]  /*6390*/  FMUL.FTZ R39, R33.reuse, R56 ;  /* 0x0000003821277220 */ /* 0x040fe20000410000 */
[-C--:B------:R-:W-:Y:S01]  /*63a0*/  FMUL.FTZ R43, R33, R53.reuse ;  /* 0x00000035212b7220 */ /* 0x080fe20000410000 */
[----:B------:R-:W-:Y:S02]  /*63b0*/  F2FP.BF16.F32.PACK_AB R41, R41, R52 ;  /* 0x000000342929723e */ /* 0x000fe400000010ff */
[C---:B------:R-:W-:Y:S01]  /*63c0*/  FFMA.FTZ R33, R32.reuse, R53, -R39 ;  /* 0x0000003520217223 */ /* 0x040fe20000010827 */
[----:B------:R-:W-:Y:S01]  /*63d0*/  FFMA.FTZ R32, R32, R56, R43 ;  /* 0x0000003820207223 */ /* 0x000fe2000001002b */
[----:B------:R-:W-:Y:S01]  /*63e0*/  IMAD.U32 R43, R40, 0x10000, RZ ;  /* 0x00010000282b7824 */ /* 0x000fe200078e00ff */
[----:B------:R-:W-:Y:S01]  /*63f0*/  F2FP.BF16.F32.PACK_AB R50, R37, R50 ;  /* 0x000000322532723e */ /* 0x000fe200000010ff */
[----:B------:R-:W-:Y:S01]  /*6400*/  IMAD.U32 R56, R124, 0x10000, RZ ;  /* 0x000100007c387824 */ /* 0x000fe200078e00ff */
[----:B------:R-:W-:Y:S01]  /*6410*/  F2FP.BF16.F32.PACK_AB R33, R33, R54 ;  /* 0x000000362121723e */ /* 0x000fe200000010ff */
[----:B------:R-:W-:Y:S01]  /*6420*/  IMAD.U32 R44, R122, 0x10000, RZ ;  /* 0x000100007a2c7824 */ /* 0x000fe200078e00ff */
[----:B------:R-:W-:Y:S01]  /*6430*/  F2FP.BF16.F32.PACK_AB R32, R32, R55 ;  /* 0x000000372020723e */ /* 0x000fe200000010ff */
[----:B------:R-:W-:-:S02]  /*6440*/  IMAD.U32 R39, R36, 0x10000, RZ ;  /* 0x0001000024277824 */ /* 0x000fc400078e00ff */
[C---:B------:R-:W-:Y:S01]  /*6450*/  FMUL.FTZ R58, R43.reuse, R56 ;  /* 0x000000382b3a7220 */ /* 0x040fe20000410000 */
[-C--:B------:R-:W-:Y:S01]  /*6460*/  FMUL.FTZ R45, R43, R44.reuse ;  /* 0x0000002c2b2d7220 */ /* 0x080fe20000410000 */
[----:B------:R-:W-:Y:S01]  /*6470*/  LOP3.LUT R36, R36, 0xffff0000, RZ, 0xc0, !PT ;  /* 0xffff000024247812 */ /* 0x000fe200078ec0ff */
[----:B------:R-:W-:Y:S02]  /*6480*/  IMAD.MOV.U32 R37, RZ, RZ, R41 ;  /* 0x000000ffff257224 */ /* 0x000fe400078e0029 */
[C---:B------:R-:W-:Y:S01]  /*6490*/  FFMA.FTZ R43, R39.reuse, R44, -R58 ;  /* 0x0000002c272b7223 */ /* 0x040fe2000001083a */
[----:B------:R-:W-:Y:S01]  /*64a0*/  FFMA.FTZ R39, R39, R56, R45 ;  /* 0x0000003827277223 */ /* 0x000fe2000001002d */
[----:B------:R-:W-:Y:S01]  /*64b0*/  LOP3.LUT R44, R40, 0xffff0000, RZ, 0xc0, !PT ;  /* 0xffff0000282c7812 */ /* 0x000fe200078ec0ff */
[----:B------:R-:W-:Y:S01]  /*64c0*/  IMAD.U32 R40, R42, 0x10000, RZ ;  /* 0x000100002a287824 */ /* 0x000fe200078e00ff */
[----:B------:R-:W-:Y:S01]  /*64d0*/  LOP3.LUT R45, R122, 0xffff0000, RZ, 0xc0, !PT ;  /* 0xffff00007a2d7812 */ /* 0x000fe200078ec0ff */
[----:B------:R-:W-:Y:S01]  /*64e0*/  IMAD.MOV.U32 R41, RZ, RZ, R50 ;  /* 0x000000ffff297224 */ /* 0x000fe200078e0032 */
[----:B------:R-:W-:Y:S01]  /*64f0*/  LOP3.LUT R42, R42, 0xffff0000, RZ, 0xc0, !PT ;  /* 0xffff00002a2a7812 */ /* 0x000fe200078ec0ff */
[----:B------:R-:W-:-:S02]  /*6500*/  FMUL.FTZ R53, R44, R47 ;  /* 0x0000002f2c357220 */ /* 0x000fc40000410000 */
[-C--:B------:R-:W-:Y:S02]  /*6510*/  FMUL.FTZ R44, R44, R45.reuse ;  /* 0x0000002d2c2c7220 */ /* 0x080fe40000410000 */
[C---:B------:R-:W-:Y:S01]  /*6520*/  FFMA.FTZ R34, R36.reuse, R45, -R53 ;  /* 0x0000002d24227223 */ /* 0x040fe20000010835 */
[----:B------:R-:W-:Y:S02]  /*6530*/  IMAD.U32 R45, R123, 0x10000, RZ ;  /* 0x000100007b2d7824 */ /* 0x000fe400078e00ff */
[----:B------:R-:W-:Y:S01]  /*6540*/  FFMA.FTZ R36, R36, R47, R44 ;  /* 0x0000002f24247223 */ /* 0x000fe2000001002c */
[----:B------:R-:W-:Y:S01]  /*6550*/  IMAD.U32 R44, R121, 0x10000, RZ ;  /* 0x00010000792c7824 */ /* 0x000fe200078e00ff */
[----:B------:R-:W-:Y:S01]  /*6560*/  LOP3.LUT R123, R123, 0xffff0000, RZ, 0xc0, !PT ;  /* 0xffff00007b7b7812 */ /* 0x000fe200078ec0ff */
[C---:B------:R-:W-:Y:S01]  /*6570*/  FMUL.FTZ R46, R40.reuse, R45 ;  /* 0x0000002d282e7220 */ /* 0x040fe20000410000 */
[----:B------:R-:W-:Y:S01]  /*6580*/  LOP3.LUT R121, R121, 0xffff0000, RZ, 0xc0, !PT ;  /* 0xffff000079797812 */ /* 0x000fe200078ec0ff */
[-C--:B------:R-:W-:Y:S01]  /*6590*/  FMUL.FTZ R40, R40, R44.reuse ;  /* 0x0000002c28287220 */ /* 0x080fe20000410000 */
[----:B------:R-:W-:Y:S01]  /*65a0*/  F2FP.BF16.F32.PACK_AB R39, R36, R39 ;  /* 0x000000272427723e */ /* 0x000fe200000010ff */
[C---:B------:R-:W-:Y:S01]  /*65b0*/  FMUL.FTZ R47, R42.reuse, R123 ;  /* 0x0000007b2a2f7220 */ /* 0x040fe20000410000 */
[C---:B------:R-:W-:Y:S01]  /*65c0*/  FFMA.FTZ R46, R35.reuse, R44, -R46 ;  /* 0x0000002c232e7223 */ /* 0x040fe2000001082e */
[----:B------:R-:W-:Y:S01]  /*65d0*/  FMUL.FTZ R42, R42, R121 ;  /* 0x000000792a2a7220 */ /* 0x000fe20000410000 */
[----:B------:R-:W-:Y:S01]  /*65e0*/  FFMA.FTZ R40, R35, R45, R40 ;  /* 0x0000002d23287223 */ /* 0x000fe20000010028 */
[----:B------:R-:W-:Y:S01]  /*65f0*/  FFMA.FTZ R47, R38, R121, -R47 ;  /* 0x00000079262f7223 */ /* 0x000fe2000001082f */
[----:B------:R-:W-:Y:S01]  /*6600*/  F2FP.BF16.F32.PACK_AB R34, R34, R43 ;  /* 0x0000002b2222723e */ /* 0x000fe200000010ff */
[----:B------:R-:W-:Y:S01]  /*6610*/  FFMA.FTZ R123, R38, R123, R42 ;  /* 0x0000007b267b7223 */ /* 0x000fe2000001002a */
[----:B------:R-:W-:-:S02]  /*6620*/  IMAD.MOV.U32 R43, RZ, RZ, R32 ;  /* 0x000000ffff2b7224 */ /* 0x000fc400078e0020 */
[----:B------:R-:W-:Y:S01]  /*6630*/  F2FP.BF16.F32.PACK_AB R38, R47, R46 ;  /* 0x0000002e2f26723e */ /* 0x000fe200000010ff */
[----:B------:R-:W-:Y:S01]  /*6640*/  IMAD.MOV.U32 R36, RZ, RZ, R34 ;  /* 0x000000ffff247224 */ /* 0x000fe200078e0022 */
[----:B------:R-:W-:Y:S01]  /*6650*/  F2FP.BF16.F32.PACK_AB R42, R123, R40 ;  /* 0x000000287b2a723e */ /* 0x000fe200000010ff */
[----:B------:R-:W-:Y:S02]  /*6660*/  IMAD.MOV.U32 R40, RZ, RZ, R39 ;  /* 0x000000ffff287224 */ /* 0x000fe400078e0027 */
[----:B------:R-:W-:-:S07]  /*6670*/  IMAD.MOV.U32 R39, RZ, RZ, R33 ;  /* 0x000000ffff277224 */ /* 0x000fce00078e0021 */
.L_x_462:
[----:B------:R-:W-:Y:S05]  /*6680*/  BSYNC B1 ;  /* 0x0000000000017941 */ /* 0x000fea0003800000 */
.L_x_461:
[----:B-1----:R4:W-:Y:S01]  /*6690*/  STG.E.128 desc[UR60][R48.64], R36 ;  /* 0x0000002430007986 */ /* 0x0029e2000c101d3c */
[----:B------:R-:W-:-:S13]  /*66a0*/  ISETP.GE.AND P4, PT, R51, R110, PT ;  /* 0x0000006e3300720c */ /* 0x000fda0003f86270 */
[----:B------:R-:W-:Y:S05]  /*66b0*/  @P4 BRA `(.L_x_425) ;  /* 0x00000000009c4947 */ /* 0x000fea0003800000 */
[--C-:B------:R-:W-:Y:S02]  /*66c0*/  SHF.R.S32.HI R32, RZ, 0x1f, R51.reuse ;  /* 0x0000001fff207819 */ /* 0x100fe40000011433 */
[----:B------:R-:W-:-:S04]  /*66d0*/  IADD3 R51, P4, P5, R26, R92, R51 ;  /* 0x0000005c1a337210 */ /* 0x000fc80007d9e033 */
[----:B------:R-:W-:Y:S02]  /*66e0*/  IADD3.X R32, R3, R111, R32, P4, P5 ;  /* 0x0000006f03207210 */ /* 0x000fe400027ea420 */
[----:B------:R-:W-:-:S04]  /*66f0*/  LEA R90, P4, R51, R90, 0x1 ;  /* 0x0000005a335a7211 */ /* 0x000fc800078808ff */
[----:B------:R-:W-:-:S05]  /*6700*/  LEA.HI.X R91, R51, R91, R32, 0x1, P4 ;  /* 0x0000005b335b7211 */ /* 0x000fca00020f0c20 */
[----:B--2---:R1:W-:Y:S01]  /*6710*/  STG.E.128 desc[UR60][R90.64], R40 ;  /* 0x000000285a007986 */ /* 0x0043e2000c101d3c */
[----:B------:R-:W-:Y:S05]  /*6720*/  BRA `(.L_x_425) ;  /* 0x0000000000807947 */ /* 0x000fea0003800000 */
.L_x_418:
[----:B------:R-:W2:Y:S02]  /*6730*/  LDL R32, [R1+0x3c] ;  /* 0x00003c0001207983 */ /* 0x000ea40000100800 */
[----:B--2---:R-:W-:-:S13]  /*6740*/  ISETP.NE.AND P3, PT, R32, 0x3, PT ;  /* 0x000000032000780c */ /* 0x004fda0003f65270 */
[----:B------:R-:W-:Y:S05]  /*6750*/  @!P3 BRA `(.L_x_463) ;  /* 0x000000000004b947 */ /* 0x000fea0003800000 */
[----:B------:R-:W-:Y:S01]  /*6760*/  BPT.TRAP 0x1 ;  /* 0x000000040000795c */ /* 0x000fe20000300000 */
.L_x_463:
[----:B------:R-:W-:Y:S01]  /*6770*/  IMAD R21, R17, 0x8, R16 ;  /* 0x0000000811157824 */ /* 0x000fe200078e0210 */
[----:B------:R-:W-:Y:S01]  /*6780*/  SHF.L.U32 R87, R153, 0x1f, RZ ;  /* 0x0000001f99577819 */ /* 0x000fe200000006ff */
[----:B------:R-:W-:Y:S01]  /*6790*/  IMAD R86, R22, -0x90, R2 ;  /* 0xffffff7016567824 */ /* 0x000fe200078e0202 */
[----:B------:R-:W-:Y:S02]  /*67a0*/  BSSY B1, `(.L_x_464) ;  /* 0x0000004000017945 */ /* 0x000fe40003800000 */
[----:B------:R-:W0:Y:S02]  /*67b0*/  SYNCS.PHASECHK.TRANS64.TRYWAIT P4, [R21+URZ+0x31c90], R87 ;  /* 0x031c9057150075a7 */ /* 0x000e24000808017f */
[----:B------:R-:W-:Y:S01]  /*67c0*/  VIMNMX R86, R86, 0x90, PT ;  /* 0x0000009056567848 */ /* 0x000fe20003fe0100 */
[----:B0-----:R-:W-:Y:S06]  /*67d0*/  @!P4 BRA `(.L_x_465) ;  /* 0x000001740064c947 */ /* 0x001fec0003800000 */
.L_x_711:
[----:B------:R-:W-:Y:S05]  /*67e0*/  BSYNC B1 ;  /* 0x0000000000017941 */ /* 0x000fea0003800000 */
.L_x_464:
[----:B------:R-:W-:-:S13]  /*67f0*/  ISETP.GE.AND P4, PT, R19, R86, PT ;  /* 0x000000561300720c */ /* 0x000fda0003f86270 */
[----:B------:R-:W-:Y:S05]  /*6800*/  @P4 BRA `(.L_x_425) ;  /* 0x0000000000484947 */ /* 0x000fea0003800000 */
[----:B------:R-:W-:-:S13]  /*6810*/  ISETP.NE.AND P4, PT, R11, RZ, PT ;  /* 0x000000ff0b00720c */ /* 0x000fda0003f85270 */
[----:B------:R-:W1:Y:S04]  /*6820*/  @P4 LDS.128 R32, [R81+0x16800] ;  /* 0x0168000051204984 */ /* 0x000e680000000c00 */
[----:B-1----:R-:W-:Y:S01]  /*6830*/  @P4 STG.E.128 desc[UR60][R36.64], R32 ;  /* 0x0000002024004986 */ /* 0x002fe2000c101d3c */
        /* <DEDUP_REMOVED lines=14> */
[----:B-1----:R1:W-:Y:S02]  /*6920*/  @P4 STG.E.128 desc[UR60][R36.64+0xa0], R32 ;  /* 0x0000a02024004986 */ /* 0x0023e4000c101d3c */
.L_x_425:
[----:B------:R-:W-:Y:S05]  /*6930*/  BSYNC B0 ;  /* 0x0000000000007941 */ /* 0x000fea0003800000 */
.L_x_417:
[----:B-1234-:R-:W1:Y:S01]  /*6940*/  S2R R32, SR_TID.X ;  /* 0x0000000000207919 */ /* 0x01ee620000002100 */
[----:B------:R-:W-:Y:S01]  /*6950*/  @!PT LDS RZ, [RZ] ;  /* 0x00000000fffff984 */ /* 0x000fe20000000800 */
[----:B------:R-:W-:Y:S01]  /*6960*/  @!PT LDS RZ, [RZ] ;  /* 0x00000000fffff984 */ /* 0x000fe20000000800 */
[----:B------:R-:W-:Y:S01]  /*6970*/  @!PT LDS RZ, [RZ] ;  /* 0x00000000fffff984 */ /* 0x000fe20000000800 */
[----:B------:R-:W-:Y:S01]  /*6980*/  @!PT LDS RZ, [RZ] ;  /* 0x00000000fffff984 */ /* 0x000fe20000000800 */
[----:B------:R2:W-:Y:S06]  /*6990*/  MEMBAR.ALL.CTA ;  /* 0x0000000000007992 */ /* 0x0005ec0000008000 */
[----:B--2---:R-:W2:Y:S01]  /*69a0*/  FENCE.VIEW.ASYNC.S ;  /* 0x00000000000073c6 */ /* 0x004ea20000000000 */
[----:B------:R-:W-:Y:S05]  /*69b0*/  WARPSYNC.ALL ;  /* 0x0000000000007948 */ /* 0x000fea0003800000 */
[----:B------:R-:W-:Y:S01]  /*69c0*/  BSSY B0, `(.L_x_466) ;  /* 0x0000009000007945 */ /* 0x000fe20003800000 */
[----:B-1----:R-:W-:Y:S01]  /*69d0*/  LOP3.LUT R32, R32, 0x7f, RZ, 0xc0, !PT ;  /* 0x0000007f20207812 */ /* 0x002fe200078ec0ff */
[----:B--2---:R1:W-:Y:S03]  /*69e0*/  BAR.SYNC.DEFER_BLOCKING R112, 0x80 ;  /* 0x000200700000751d */ /* 0x0043e60000010000 */
[----:B------:R-:W-:-:S13]  /*69f0*/  ISETP.NE.AND P4, PT, R32, RZ, PT ;  /* 0x000000ff2000720c */ /* 0x000fda0003f85270 */
[----:B------:R-:W-:-:S05]  /*6a00*/  @!P4 VIADD R32, R21, 0x31ca0 ;  /* 0x00031ca01520c836 */ /* 0x000fca0000000000 */
[----:B------:R-:W-:-:S04]  /*6a10*/  @!P4 PRMT R32, RZ, 0x654, R32 ;  /* 0x00000654ff20c816 */ /* 0x000fc80000000020 */
[----:B------:R1:W-:Y:S01]  /*6a20*/  @!P4 SYNCS.ARRIVE.TRANS64.RED.A1T0 RZ, [R32+URZ], RZ ;  /* 0x000000ff20ffc9a7 */ /* 0x0003e2000810043f */
[----:B------:R-:W-:Y:S05]  /*6a30*/  @!P3 BRA `(.L_x_467) ;  /* 0x000000000004b947 */ /* 0x000fea0003800000 */
[----:B------:R-:W-:Y:S01]  /*6a40*/  BPT.TRAP 0x1 ;  /* 0x000000040000795c */ /* 0x000fe20000300000 */
.L_x_467:
[----:B------:R-:W-:Y:S05]  /*6a50*/  BSYNC B0 ;  /* 0x0000000000007941 */ /* 0x000fea0003800000 */
.L_x_466:
[----:B------:R-:W2:Y:S01]  /*6a60*/  SYNCS.PHASECHK.TRANS64.TRYWAIT P3, [R21+URZ+0x31cb0], R87 ;  /* 0x031cb057150075a7 */ /* 0x000ea2000806017f */
[----:B------:R-:W-:Y:S04]  /*6a70*/  BSSY B0, `(.L_x_468) ;  /* 0x0000002000007945 */ /* 0x000fe80003800000 */
[----:B--2---:R-:W-:Y:S05]  /*6a80*/  @!P3 BRA `(.L_x_469) ;  /* 0x0000017000ccb947 */ /* 0x004fea0003800000 */
.L_x_712:
[----:B------:R-:W-:Y:S05]  /*6a90*/  BSYNC B0 ;  /* 0x0000000000007941 */ /* 0x000fea0003800000 */
.L_x_468:
[----:B------:R-:W-:Y:S01]  /*6aa0*/  ISETP.GE.AND P3, PT, R19, R86, PT ;  /* 0x000000561300720c */ /* 0x000fe20003f66270 */
[----:B------:R-:W-:-:S12]  /*6ab0*/  BSSY B0, `(.L_x_470) ;  /* 0x0000020000007945 */ /* 0x000fd80003800000 */
[----:B------:R-:W-:Y:S05]  /*6ac0*/  @P3 BRA `(.L_x_471) ;  /* 0x0000000000783947 */ /* 0x000fea0003800000 */
[----:B------:R-:W-:Y:S01]  /*6ad0*/  IMAD.WIDE R34, R22, 0x90, R76 ;  /* 0x0000009016227825 */ /* 0x000fe200078e024c */
[----:B------:R-:W-:-:S03]  /*6ae0*/  ULDC.64 UR4, c[0x0][0x328] ;  /* 0x0000ca0000047ab9 */ /* 0x000fc60000000a00 */
[----:B------:R-:W-:Y:S02]  /*6af0*/  IMAD R35, R35, UR4, RZ ;  /* 0x0000000423237c24 */ /* 0x000fe4000f8e02ff */
[----:B-1----:R-:W-:Y:S02]  /*6b00*/  IMAD.MOV.U32 R32, RZ, RZ, R28 ;  /* 0x000000ffff207224 */ /* 0x002fe400078e001c */
[----:B------:R-:W-:Y:S02]  /*6b10*/  IMAD.MOV.U32 R33, RZ, RZ, R88 ;  /* 0x000000ffff217224 */ /* 0x000fe400078e0058 */
[C---:B------:R-:W-:Y:S02]  /*6b20*/  IMAD R35, R34.reuse, UR5, R35 ;  /* 0x0000000522237c24 */ /* 0x040fe4000f8e0223 */
[----:B------:R-:W-:Y:S01]  /*6b30*/  IMAD.WIDE.U32 R32, R34, UR4, R32 ;  /* 0x0000000422207c25 */ /* 0x000fe2000f8e0020 */
[----:B------:R-:W-:-:S03]  /*6b40*/  ULDC.64 UR4, c[0x0][0x318] ;  /* 0x0000c60000047ab9 */ /* 0x000fc60000000a00 */
[----:B------:R-:W-:Y:S01]  /*6b50*/  IMAD.IADD R33, R33, 0x1, R35 ;  /* 0x0000000121217824 */ /* 0x000fe200078e0223 */
[----:B------:R-:W-:Y:S01]  /*6b60*/  LEA R36, P3, R32, UR4, 0x1 ;  /* 0x0000000420247c11 */ /* 0x000fe2000f8608ff */
[----:B------:R-:W-:-:S03]  /*6b70*/  ULDC UR4, c[0x0][0x2f4] ;  /* 0x0000bd0000047ab9 */ /* 0x000fc60000000800 */
[----:B------:R-:W-:Y:S02]  /*6b80*/  LEA.HI.X R37, R32, UR5, R33, 0x1, P3 ;  /* 0x0000000520257c11 */ /* 0x000fe400098f0c21 */
[----:B------:R-:W-:-:S13]  /*6b90*/  ISETP.GE.AND P3, PT, R144, UR4, PT ;  /* 0x0000000490007c0c */ /* 0x000fda000bf66270 */
[----:B------:R-:W1:Y:S04]  /*6ba0*/  @!P3 LDS.128 R32, [R81] ;  /* 0x000000005120b984 */ /* 0x000e680000000c00 */
[----:B-1----:R-:W-:Y:S01]  /*6bb0*/  @!P3 STG.E.128 desc[UR60][R36.64], R32 ;  /* 0x000000202400b986 */ /* 0x002fe2000c101d3c */
[----:B------:R-:W-:-:S13]  /*6bc0*/  ISETP.GE.AND P3, PT, R4, UR4, PT ;  /* 0x0000000404007c0c */ /* 0x000fda000bf66270 */
[----:B------:R-:W1:Y:S04]  /*6bd0*/  @!P3 LDS.128 R32, [R81+0x2400] ;  /* 0x002400005120b984 */ /* 0x000e680000000c00 */
[----:B-1----:R-:W-:Y:S01]  /*6be0*/  @!P3 STG.E.128 desc[UR60][R36.64+0x40], R32 ;  /* 0x000040202400b986 */ /* 0x002fe2000c101d3c */
[----:B------:R-:W-:-:S13]  /*6bf0*/  ISETP.GE.AND P3, PT, R6, UR4, PT ;  /* 0x0000000406007c0c */ /* 0x000fda000bf66270 */
[----:B------:R-:W1:Y:S04]  /*6c00*/  @!P3 LDS.128 R32, [R81+0x4800] ;  /* 0x004800005120b984 */ /* 0x000e680000000c00 */
[----:B-1----:R-:W-:Y:S01]  /*6c10*/  @!P3 STG.E.128 desc[UR60][R36.64+0x80], R32 ;  /* 0x000080202400b986 */ /* 0x002fe2000c101d3c */
        /* <DEDUP_REMOVED lines=8> */
[----:B-1----:R3:W-:Y:S02]  /*6ca0*/  @!P3 STG.E.128 desc[UR60][R36.64+0xa0], R32 ;  /* 0x0000a0202400b986 */ /* 0x0027e4000c101d3c */
.L_x_471:
[----:B------:R-:W-:Y:S05]  /*6cb0*/  BSYNC B0 ;  /* 0x0000000000007941 */ /* 0x000fea0003800000 */
.L_x_470:
[----:B------:R-:W-:Y:S01]  /*6cc0*/  @!PT LDS RZ, [RZ] ;  /* 0x00000000fffff984 */ /* 0x000fe20000000800 */
[----:B------:R-:W-:Y:S01]  /*6cd0*/  @!PT LDS RZ, [RZ] ;  /* 0x00000000fffff984 */ /* 0x000fe20000000800 */
[----:B------:R-:W-:Y:S01]  /*6ce0*/  @!PT LDS RZ, [RZ] ;  /* 0x00000000fffff984 */ /* 0x000fe20000000800 */
[----:B------:R-:W-:Y:S01]  /*6cf0*/  @!PT LDS RZ, [RZ] ;  /* 0x00000000fffff984 */ /* 0x000fe20000000800 */
[----:B------:R4:W-:Y:S06]  /*6d00*/  MEMBAR.ALL.CTA ;  /* 0x0000000000007992 */ /* 0x0009ec0000008000 */
[----:B----4-:R-:W4:Y:S01]  /*6d10*/  FENCE.VIEW.ASYNC.S ;  /* 0x00000000000073c6 */ /* 0x010f220000000000 */
[----:B------:R-:W-:Y:S02]  /*6d20*/  VIADD R17, R17, 0x1 ;  /* 0x0000000111117836 */ /* 0x000fe40000000000 */
[----:B0-2---:R-:W-:Y:S01]  /*6d30*/  @!P4 VIADD R21, R21, 0x31cc0 ;  /* 0x00031cc01515c836 */ /* 0x005fe20000000000 */
[----:B----4-:R0:W-:Y:S02]  /*6d40*/  BAR.SYNC.DEFER_BLOCKING R112, 0x80 ;  /* 0x000200700000751d */ /* 0x0101e40000010000 */
[----:B------:R-:W-:-:S02]  /*6d50*/  ISETP.NE.AND P3, PT, R17, 0x2, PT ;  /* 0x000000021100780c */ /* 0x000fc40003f65270 */
[----:B------:R-:W-:Y:S02]  /*6d60*/  @!P4 PRMT R21, RZ, 0x654, R21 ;  /* 0x00000654ff15c816 */ /* 0x000fe40000000015 */
[----:B------:R-:W-:Y:S02]  /*6d70*/  SEL R24, RZ, 0x1, P3 ;  /* 0x00000001ff187807 */ /* 0x000fe40001800000 */
[----:B------:R-:W-:Y:S02]  /*6d80*/  SEL R17, R17, RZ, P3 ;  /* 0x000000ff11117207 */ /* 0x000fe40001800000 */
[----:B------:R-:W-:Y:S01]  /*6d90*/  LOP3.LUT R153, R153, R24, RZ, 0x3c, !PT ;  /* 0x0000001899997212 */ /* 0x000fe200078e3cff */
[----:B------:R0:W-:Y:S01]  /*6da0*/  @!P4 SYNCS.ARRIVE.TRANS64.RED.A1T0 RZ, [R21+URZ], RZ ;  /* 0x000000ff15ffc9a7 */ /* 0x0001e2000810043f */
[----:B------:R-:W-:Y:S05]  /*6db0*/  @P2 BRA `(.L_x_472) ;  /* 0xffffffb800a02947 */ /* 0x000fea000383ffff */
[----:B-1-3--:R-:W1:Y:S01]  /*6dc0*/  S2R R32, SR_TID.X ;  /* 0x0000000000207919 */ /* 0x00ae620000002100 */
[----:B------:R-:W-:Y:S02]  /*6dd0*/  PLOP3.LUT P0, PT, PT, PT, PT, 0x8, 0x0 ;  /* 0x000000000000781c */ /* 0x000fe40003f0e170 */
[----:B-1----:R-:W-:-:S04]  /*6de0*/  SHF.R.U32.HI R32, RZ, 0x7, R32 ;  /* 0x00000007ff207819 */ /* 0x002fc80000011620 */
[----:B------:R-:W-:-:S13]  /*6df0*/  ISETP.NE.AND P5, PT, R32, 0x1, PT ;  /* 0x000000012000780c */ /* 0x000fda0003fa5270 */
[----:B------:R-:W-:Y:S06]  /*6e00*/  @!P5 BAR.ARV 0x9, 0x100 ;  /* 0x024400000000db1d */ /* 0x000fec0000002000 */
.L_x_412:
[----:B------:R-:W-:Y:S02]  /*6e10*/  ISETP.GE.AND P2, PT, R109, 0x1, PT ;  /* 0x000000016d00780c */ /* 0x000fe40003f46270 */
[----:B------:R-:W-:Y:S02]  /*6e20*/  CS2R R2, SRZ ;  /* 0x0000000000027805 */ /* 0x000fe4000001ff00 */
[----:B------:R-:W-:Y:S01]  /*6e30*/  PLOP3.LUT P1, PT, PT, PT, PT, 0x80, 0x0 ;  /* 0x000000000000781c */ /* 0x000fe20003f2f070 */
[----:B------:R-:W-:Y:S01]  /*6e40*/  IMAD.MOV.U32 R0, RZ, RZ, RZ ;  /* 0x000000ffff007224 */ /* 0x000fe200078e00ff */
[----:B------:R-:W-:Y:S02]  /*6e50*/  CS2R R42, SRZ ;  /* 0x00000000002a7805 */ /* 0x000fe4000001ff00 */
[----:B------:R-:W-:Y:S02]  /*6e60*/  CS2R R30, SRZ ;  /* 0x00000000001e7805 */ /* 0x000fe4000001ff00 */
[----:B------:R-:W-:-:S02]  /*6e70*/  CS2R R52, SRZ ;  /* 0x0000000000347805 */ /* 0x000fc4000001ff00 */
[----:B------:R-:W-:Y:S01]  /*6e80*/  CS2R R28, SRZ ;  /* 0x00000000001c7805 */ /* 0x000fe2000001ff00 */
[----:B------:R-:W-:Y:S01]  /*6e90*/  IMAD.MOV.U32 R39, RZ, RZ, RZ ;  /* 0x000000ffff277224 */ /* 0x000fe200078e00ff */
[----:B------:R-:W-:Y:S01]  /*6ea0*/  CS2R R44, SRZ ;  /* 0x00000000002c7805 */ /* 0x000fe2000001ff00 */
[----:B------:R-:W-:Y:S01]  /*6eb0*/  IMAD.MOV.U32 R54, RZ, RZ, RZ ;  /* 0x000000ffff367224 */ /* 0x000fe200078e00ff */
[----:B------:R-:W-:Y:S02]  /*6ec0*/  CS2R R48, SRZ ;  /* 0x0000000000307805 */ /* 0x000fe4000001ff00 */
[----:B------:R-:W-:Y:S02]  /*6ed0*/  CS2R R50, SRZ ;  /* 0x0000000000327805 */ /* 0x000fe4000001ff00 */
        /* <DEDUP_REMOVED lines=12> */
[----:B------:R-:W-:Y:S01]  /*6fa0*/  CS2R R78, SRZ ;  /* 0x00000000004e7805 */ /* 0x000fe2000001ff00 */
[----:B------:R-:W-:Y:S02]  /*6fb0*/  IMAD.MOV.U32 R86, RZ, RZ, RZ ;  /* 0x000000ffff567224 */ /* 0x000fe400078e00ff */
[----:B------:R-:W-:Y:S02]  /*6fc0*/  IMAD.MOV.U32 R81, RZ, RZ, RZ ;  /* 0x000000ffff517224 */ /* 0x000fe400078e00ff */
[----:B------:R-:W-:-:S02]  /*6fd0*/  IMAD.MOV.U32 R6, RZ, RZ, RZ ;  /* 0x000000ffff067224 */ /* 0x000fc400078e00ff */
[----:B------:R-:W-:Y:S01]  /*6fe0*/  IMAD.MOV.U32 R84, RZ, RZ, RZ ;  /* 0x000000ffff547224 */ /* 0x000fe200078e00ff */
[----:B------:R-:W-:Y:S06]  /*6ff0*/  @P0 BRA `(.L_x_473) ;  /* 0x00000000000c0947 */ /* 0x000fec0003800000 */
[----:B------:R-:W1:Y:S01]  /*7000*/  FENCE.VIEW.ASYNC.G ;  /* 0x00000000000073c6 */ /* 0x000e620000000100 */
[----:B------:R-:W-:Y:S05]  /*7010*/  WARPSYNC.ALL ;  /* 0x0000000000007948 */ /* 0x000fea0003800000 */
[----:B-1----:R-:W-:Y:S06]  /*7020*/  BAR.ARV 0xc, 0x200 ;  /* 0x0308000000007b1d */ /* 0x002fec0000002000 */
.L_x_473:
[----:B------:R-:W-:Y:S02]  /*7030*/  IMAD.MOV.U32 R80, RZ, RZ, RZ ;  /* 0x000000ffff507224 */ /* 0x000fe400078e00ff */
[----:B------:R-:W-:Y:S01]  /*7040*/  IMAD.MOV.U32 R7, RZ, RZ, RZ ;  /* 0x000000ffff077224 */ /* 0x000fe200078e00ff */
[----:B------:R-:W-:Y:S06]  /*7050*/  @!P2 BRA `(.L_x_474) ;  /* 0x000000d80064a947 */ /* 0x000fec0003800000 */
[----:B------:R-:W-:-:S03]  /*7060*/  UMOV UR4, 0xffffffff ;  /* 0xffffffff00047882 */ /* 0x000fc60000000000 */
[----:B------:R-:W-:Y:S05]  /*7070*/  BRA.DIV UR4, `(.L_x_475) ;  /* 0x0000016e04647947 */ /* 0x000fea000b800000 */
[----:B------:R-:W1:Y:S02]  /*7080*/  S2R R0, SR_TID.X ;  /* 0x0000000000007919 */ /* 0x000e640000002100 */
[----:B-1----:R-:W-:-:S05]  /*7090*/  VIADD R2, R0, 0xffffff80 ;  /* 0xffffff8000027836 */ /* 0x002fca0000000000 */
[----:B------:R-:W-:-:S04]  /*70a0*/  SHF.R.S32.HI R0, RZ, 0x1f, R2 ;  /* 0x0000001fff007819 */ /* 0x000fc80000011402 */
[----:B------:R-:W-:-:S04]  /*70b0*/  LEA.HI R0, R0, R2, RZ, 0x7 ;  /* 0x0000000200007211 */ /* 0x000fc800078f38ff */
[----:B------:R-:W-:-:S06]  /*70c0*/  SHF.R.S32.HI R0, RZ, 0x7, R0 ;  /* 0x00000007ff007819 */ /* 0x000fcc0000011400 */
[----:B------:R-:W1:Y:S04]  /*70d0*/  SHFL.IDX PT, R0, R0, RZ, 0x1f ;  /* 0x00001fff00007589 */ /* 0x000e6800000e0000 */
[----:B-1----:R1:W-:Y:S02]  /*70e0*/  STL [R1+0x70], R0 ;  /* 0x0000700001007387 */ /* 0x0023e40000100800 */
.L_x_715:
[----:B------:R-:W1:Y:S01]  /*70f0*/  LDL R3, [R1+0x70] ;  /* 0x0000700001037983 */ /* 0x000e620000100800 */
[----:B------:R-:W-:Y:S01]  /*7100*/  BSSY B6, `(.L_x_476) ;  /* 0x000001b000067945 */ /* 0x000fe20003800000 */
[----:B-1----:R-:W-:-:S05]  /*7110*/  IMAD.HI R0, R3, 0x55555556, RZ ;  /* 0x5555555603007827 */ /* 0x002fca00078e02ff */
[----:B------:R-:W-:-:S05]  /*7120*/  LEA.HI R2, R0, R0, RZ, 0x1 ;  /* 0x0000000000027211 */ /* 0x000fca00078f08ff */
[----:B------:R-:W-:Y:S02]  /*7130*/  IMAD R2, R2, -0x3, R3 ;  /* 0xfffffffd02027824 */ /* 0x000fe400078e0203 */
[----:B------:R-:W-:-:S04]  /*7140*/  VIADD R3, R16, 0x24300 ;  /* 0x0002430010037836 */ /* 0x000fc80000000000 */
[----:B------:R-:W-:Y:S01]  /*7150*/  IMAD R0, R2, 0x800, R3 ;  /* 0x0000080002007824 */ /* 0x000fe200078e0203 */
[----:B------:R-:W-:-:S04]  /*7160*/  LOP3.LUT P0, RZ, R3, 0x9f, RZ, 0xc0, !PT ;  /* 0x0000009f03ff7812 */ /* 0x000fc8000780c0ff */
[----:B------:R-:W-:-:S04]  /*7170*/  SHF.R.U32.HI R0, RZ, 0x4, R0 ;  /* 0x00000004ff007819 */ /* 0x000fc80000011600 */
[----:B------:R-:W-:-:S05]  /*7180*/  LOP3.LUT R0, R0, 0x3fff, RZ, 0xc0, !PT ;  /* 0x00003fff00007812 */ /* 0x000fca00078ec0ff */
[----:B------:R1:W-:Y:S01]  /*7190*/  STL [R1+0x78], R0 ;  /* 0x0000780001007387 */ /* 0x0003e20000100800 */
[----:B------:R-:W-:Y:S05]  /*71a0*/  @!P0 BRA `(.L_x_477) ;  /* 0x0000000000408947 */ /* 0x000fea0003800000 */
[----:B-1----:R-:W-:Y:S01]  /*71b0*/  MOV R0, 0x0 ;  /* 0x0000000000007802 */ /* 0x002fe20000000f00 */
[----:B------:R-:W-:Y:S01]  /*71c0*/  ULDC.64 UR4, c[0x4][0xa8] ;  /* 0x01002a0000047ab9 */ /* 0x000fe20000000a00 */
[----:B------:R-:W-:Y:S01]  /*71d0*/  ULDC.64 UR6, c[0x4][0xb0] ;  /* 0x01002c0000067ab9 */ /* 0x000fe20000000a00 */
[----:B------:R-:W-:Y:S01]  /*71e0*/  IMAD.U32 R4, RZ, RZ, UR4 ;  /* 0x00000004ff047e24 */ /* 0x000fe2000f8e00ff */
[----:B--2---:R1:W2:Y:S01]  /*71f0*/  LDC.64 R14, c[0x4][R0] ;  /* 0x01000000000e7b82 */ /* 0x0042a20000000a00 */
        /* <DEDUP_REMOVED lines=8> */
[----:B-1----:R-:W-:-:S07]  /*7280*/  IMAD.MOV.U32 R13, RZ, RZ, RZ ;  /* 0x000000ffff0d7224 */ /* 0x002fce00078e00ff */
[----:B0-----:R-:W-:-:S07]  /*7290*/  LEPC R20, `(.L_x_477) ;  /* 0x000000001014794e */ /* 0x001fce0000000000 */
[----:B--2--5:R-:W-:Y:S05]  /*72a0*/  CALL.ABS.NOINC R14 ;  /* 0x000000000e007343 */ /* 0x024fea0003c00000 */
.L_x_477:
[----:B------:R-:W-:Y:S05]  /*72b0*/  BSYNC B6 ;  /* 0x0000000000067941 */ /* 0x000fea0003800000 */
.L_x_476:
[----:B------:R-:W-:Y:S02]  /*72c0*/  ULDC UR4, c[0x0][0x3f4] ;  /* 0x0000fd0000047ab9 */ /* 0x000fe40000000800 */
[----:B------:R-:W-:-:S13]  /*72d0*/  ISETP.LT.AND P0, PT, RZ, UR4, PT ;  /* 0x00000004ff007c0c */ /* 0x000fda000bf01270 */
[----:B------:R-:W-:Y:S05]  /*72e0*/  @P0 BRA `(.L_x_478) ;  /* 0x0000000000400947 */ /* 0x000fea0003800000 */
[----:B------:R-:W1:Y:S02]  /*72f0*/  LDL R20, [R1+0x90] ;  /* 0x0000900001147983 */ /* 0x000e640000100800 */
[----:B-1----:R-:W-:-:S04]  /*7300*/  LEA.HI R0, R20, R20, RZ, 0x1 ;  /* 0x0000001414007211 */ /* 0x002fc800078f08ff */
[----:B------:R-:W-:-:S05]  /*7310*/  LOP3.LUT R0, R0, 0xfffffffe, RZ, 0xc0, !PT ;  /* 0xfffffffe00007812 */ /* 0x000fca00078ec0ff */
[----:B------:R-:W-:-:S05]  /*7320*/  IMAD.IADD R0, R20, 0x1, -R0 ;  /* 0x0000000114007824 */ /* 0x000fca00078e0a00 */
[----:B------:R-:W-:-:S04]  /*7330*/  SHF.L.U32 R3, R0, 0x1f, RZ ;  /* 0x0000001f00037819 */ /* 0x000fc800000006ff */
[----:B------:R1:W3:Y:S03]  /*7340*/  SYNCS.PHASECHK.TRANS64.TRYWAIT P0, [R16+URZ+0x31c00], R3 ;  /* 0x031c0003100075a7 */ /* 0x0002e6000800017f */
[----:B---3--:R-:W-:Y:S05]  /*7350*/  @!P0 NANOSLEEP.SYNCS 0x989680 ;  /* 0x009896800000895d */ /* 0x008fea0003900000 */
[----:B------:R-:W3:Y:S01]  /*7360*/  @!P0 SYNCS.PHASECHK.TRANS64 P0, [R16+URZ+0x31c00], R3 ;  /* 0x031c0003100085a7 */ /* 0x000ee2000800007f */
[----:B------:R-:W-:Y:S04]  /*7370*/  BSSY B0, `(.L_x_479) ;  /* 0x0000006000007945 */ /* 0x000fe80003800000 */
[----:B---3--:R-:W-:Y:S05]  /*7380*/  @P0 BRA `(.L_x_480) ;  /* 0x0000000000100947 */ /* 0x008fea0003800000 */
.L_x_481:
[----:B---3--:R3:W4:Y:S02]  /*7390*/  SYNCS.PHASECHK.TRANS64.TRYWAIT P0, [R16+URZ+0x31c00], R3 ;  /* 0x031c0003100075a7 */ /* 0x008724000800017f */
[----:B----4-:R-:W-:Y:S05]  /*73a0*/  @!P0 NANOSLEEP.SYNCS 0x989680 ;  /* 0x009896800000895d */ /* 0x010fea0003900000 */
[----:B------:R-:W4:Y:S02]  /*73b0*/  @!P0 SYNCS.PHASECHK.TRANS64 P0, [R16+URZ+0x31c00], R3 ;  /* 0x031c0003100085a7 */ /* 0x000f24000800007f */
[----:B----4-:R-:W-:Y:S05]  /*73c0*/  @!P0 BRA `(.L_x_481) ;  /* 0xfffffffc00f08947 */ /* 0x010fea000383ffff */
.L_x_480:
[----:B------:R-:W-:Y:S05]  /*73d0*/  BSYNC B0 ;  /* 0x0000000000007941 */ /* 0x000fea0003800000 */
.L_x_479:
[----:B------:R-:W-:Y:S05]  /*73e0*/  BRA `(.L_x_482) ;  /* 0x0000003c004c7947 */ /* 0x000fea0003800000 */
.L_x_478:
[----:B------:R-:W3:Y:S01]  /*73f0*/  LDL R8, [R1+0xa8] ;  /* 0x0000a80001087983 */ /* 0x000ee20000100800 */
[----:B-1---5:R-:W-:Y:S01]  /*7400*/  SHF.R.S32.HI R0, RZ, 0x1f, R104 ;  /* 0x0000001fff007819 */ /* 0x022fe20000011468 */
[----:B------:R-:W-:Y:S01]  /*7410*/  ULDC.64 UR6, c[0x0][0x408] ;  /* 0x0001020000067ab9 */ /* 0x000fe20000000a00 */
[----:B------:R-:W-:Y:S02]  /*7420*/  ULDC.64 UR4, c[0x0][0x3f8] ;  /* 0x0000fe0000047ab9 */ /* 0x000fe40000000a00 */
[----:B------:R-:W-:-:S04]  /*7430*/  IMAD.WIDE.U32 R4, R104, UR4, RZ ;  /* 0x0000000468047c25 */ /* 0x000fc8000f8e00ff */
[C---:B------:R-:W-:Y:S02]  /*7440*/  IMAD R7, R0.reuse, UR6, RZ ;  /* 0x0000000600077c24 */ /* 0x040fe4000f8e02ff */
[----:B------:R-:W-:Y:S02]  /*7450*/  IMAD R3, R0, UR4, RZ ;  /* 0x0000000400037c24 */ /* 0x000fe4000f8e02ff */
[C---:B------:R-:W-:Y:S02]  /*7460*/  IMAD R25, R104.reuse, UR7, R7 ;  /* 0x0000000768197c24 */ /* 0x040fe4000f8e0207 */
[C---:B------:R-:W-:Y:S01]  /*7470*/  IMAD R3, R104.reuse, UR5, R3 ;  /* 0x0000000568037c24 */ /* 0x040fe2000f8e0203 */
[----:B------:R-:W-:Y:S01]  /*7480*/  ULDC.64 UR4, c[0x0][0x3e8] ;  /* 0x0000fa0000047ab9 */ /* 0x000fe20000000a00 */
[----:B------:R-:W-:Y:S01]  /*7490*/  IMAD.WIDE.U32 R6, R104, UR6, RZ ;  /* 0x0000000668067c25 */ /* 0x000fe2000f8e00ff */
[----:B------:R-:W-:Y:S01]  /*74a0*/  ULDC.64 UR6, c[0x0][0x400] ;  /* 0x0001000000067ab9 */ /* 0x000fe20000000a00 */
[----:B------:R-:W-:-:S02]  /*74b0*/  LEA R22, P1, R4, UR4, 0x1 ;  /* 0x0000000404167c11 */ /* 0x000fc4000f8208ff */
[----:B------:R-:W-:Y:S01]  /*74c0*/  IMAD.IADD R23, R3, 0x1, R5 ;  /* 0x0000000103177824 */ /* 0x000fe200078e0205 */
[----:B------:R-:W-:Y:S01]  /*74d0*/  LEA R24, P2, R6, UR6, 0x1 ;  /* 0x0000000606187c11 */ /* 0x000fe2000f8408ff */
[----:B------:R-:W-:-:S03]  /*74e0*/  IMAD.IADD R25, R25, 0x1, R7 ;  /* 0x0000000119197824 */ /* 0x000fc600078e0207 */
[----:B------:R-:W-:Y:S02]  /*74f0*/  LEA.HI.X R23, R4, UR5, R23, 0x1, P1 ;  /* 0x0000000504177c11 */ /* 0x000fe400088f0c17 */
[----:B------:R-:W-:Y:S02]  /*7500*/  LEA.HI.X R25, R6, UR7, R25, 0x1, P2 ;  /* 0x0000000706197c11 */ /* 0x000fe400090f0c19 */
[----:B---3--:R-:W-:-:S13]  /*7510*/  LOP3.LUT P0, RZ, R8, 0x1bf, RZ, 0xc0, !PT ;  /* 0x000001bf08ff7812 */ /* 0x008fda000780c0ff */
[----:B------:R-:W-:Y:S05]  /*7520*/  @!P0 BRA `(.L_x_483) ;  /* 0x0000000000408947 */ /* 0x000fea0003800000 */
[----:B------:R-:W-:Y:S01]  /*7530*/  MOV R0, 0x0 ;  /* 0x0000000000007802 */ /* 0x000fe20000000f00 */
        /* <DEDUP_REMOVED lines=14> */
[----:B--2---:R-:W-:Y:S05]  /*7620*/  CALL.ABS.NOINC R14 ;  /* 0x000000000e007343 */ /* 0x004fea0003c00000 */
.L_x_483:
[----:B------:R-:W-:Y:S01]  /*7630*/  ULDC.U8 UR4, c[0x0][0x410] ;  /* 0x0001040000047ab9 */ /* 0x000fe20000000000 */
[----:B------:R-:W-:Y:S01]  /*7640*/  BSSY B0, `(.L_x_484) ;  /* 0x00003a5000007945 */ /* 0x000fe20003800000 */
[----:B------:R-:W-:Y:S01]  /*7650*/  ISETP.NE.AND P0, PT, RZ, UR4, PT ;  /* 0x00000004ff007c0c */ /* 0x000fe2000bf05270 */
[----:B------:R-:W-:-:S12]  /*7660*/  IMAD R6, R105, 0xc0, R19 ;  /* 0x000000c069067824 */ /* 0x000fd800078e0213 */
[----:B------:R-:W-:Y:S05]  /*7670*/  @!P0 BRA `(.L_x_485) ;  /* 0x0000001c00688947 */ /* 0x000fea0003800000 */
[----:B------:R-:W-:-:S03]  /*7680*/  UMOV UR4, 0xffffffff ;  /* 0xffffffff00047882 */ /* 0x000fc60000000000 */
[----:B------:R-:W-:Y:S05]  /*7690*/  BRA.DIV UR4, `(.L_x_486) ;  /* 0x0000016a041c7947 */ /* 0x000fea000b800000 */
[----:B------:R1:W3:Y:S04]  /*76a0*/  SHFL.IDX PT, R3, R23, RZ, 0x1e1f ;  /* 0x001e1fff17037589 */ /* 0x0002e800000e0000 */
[----:B------:R1:W4:Y:S04]  /*76b0*/  SHFL.IDX PT, R0, R22, RZ, 0x1e1f ;  /* 0x001e1fff16007589 */ /* 0x00032800000e0000 */
[----:B------:R1:W0:Y:S04]  /*76c0*/  SHFL.IDX PT, R5, R25, RZ, 0x1e1f ;  /* 0x001e1fff19057589 */ /* 0x00022800000e0000 */
[----:B--2---:R1:W2:Y:S02]  /*76d0*/  SHFL.IDX PT, R14, R24, RZ, 0x1e1f ;  /* 0x001e1fff180e7589 */ /* 0x0042a400000e0000 */
.L_x_721:
[----:B------:R-:W5:Y:S01]  /*76e0*/  LDL R52, [R1+0x90] ;  /* 0x0000900001347983 */ /* 0x000f620000100800 */
[----:B------:R-:W-:Y:S01]  /*76f0*/  ULDC UR4, c[0x0][0x448] ;  /* 0x0001120000047ab9 */ /* 0x000fe20000000800 */
[----:B------:R-:W-:Y:S01]  /*7700*/  BSSY B1, `(.L_x_487) ;  /* 0x0000061000017945 */ /* 0x000fe20003800000 */
[----:B------:R-:W-:Y:S01]  /*7710*/  IMAD R108, R108, UR4, RZ ;  /* 0x000000046c6c7c24 */ /* 0x000fe2000f8e02ff */
[----:B------:R-:W-:Y:S02]  /*7720*/  CS2R R10, SRZ ;  /* 0x00000000000a7805 */ /* 0x000fe4000001ff00 */
[----:B0-----:R-:W-:Y:S02]  /*7730*/  CS2R R20, SRZ ;  /* 0x0000000000147805 */ /* 0x001fe4000001ff00 */
[----:B-1----:R-:W-:Y:S01]  /*7740*/  CS2R R24, SRZ ;  /* 0x0000000000187805 */ /* 0x002fe2000001ff00 */
[----:B------:R-:W-:Y:S01]  /*7750*/  IMAD R4, R105, -0xc0, R108 ;  /* 0xffffff4069047824 */ /* 0x000fe200078e026c */
[----:B------:R-:W-:-:S02]  /*7760*/  ISETP.GE.AND P1, PT, R6, R108, PT ;  /* 0x0000006c0600720c */ /* 0x000fc40003f26270 */
[----:B------:R-:W-:Y:S02]  /*7770*/  CS2R R28, SRZ ;  /* 0x00000000001c7805 */ /* 0x000fe4000001ff00 */
[----:B------:R-:W-:Y:S02]  /*7780*/  CS2R R32, SRZ ;  /* 0x0000000000207805 */ /* 0x000fe4000001ff00 */
[----:B------:R-:W-:Y:S02]  /*7790*/  CS2R R36, SRZ ;  /* 0x0000000000247805 */ /* 0x000fe4000001ff00 */
[----:B------:R-:W-:Y:S02]  /*77a0*/  VIMNMX R4, R4, 0xc0, PT ;  /* 0x000000c004047848 */ /* 0x000fe40003fe0100 */
[----:B------:R-:W-:Y:S02]  /*77b0*/  CS2R R8, SRZ ;  /* 0x0000000000087805 */ /* 0x000fe4000001ff00 */
[----:B------:R-:W-:-:S02]  /*77c0*/  CS2R R12, SRZ ;  /* 0x00000000000c7805 */ /* 0x000fc4000001ff00 */
[----:B------:R-:W-:Y:S02]  /*77d0*/  CS2R R22, SRZ ;  /* 0x0000000000167805 */ /* 0x000fe4000001ff00 */
[----:B------:R-:W-:Y:S02]  /*77e0*/  ISETP.GE.AND P0, PT, R19, R4, PT ;  /* 0x000000041300720c */ /* 0x000fe40003f06270 */
[----:B------:R-:W-:Y:S02]  /*77f0*/  CS2R R26, SRZ ;  /* 0x00000000001a7805 */ /* 0x000fe4000001ff00 */
[----:B------:R-:W-:Y:S02]  /*7800*/  CS2R R30, SRZ ;  /* 0x00000000001e7805 */ /* 0x000fe4000001ff00 */
[----:B------:R-:W-:Y:S02]  /*7810*/  CS2R R34, SRZ ;  /* 0x0000000000227805 */ /* 0x000fe4000001ff00 */
[----:B-----5:R-:W-:Y:S01]  /*7820*/  LEA.HI R50, R52, R52, RZ, 0x1 ;  /* 0x0000003434327211 */ /* 0x020fe200078f08ff */
[----:B------:R-:W-:Y:S06]  /*7830*/  @P1 BRA `(.L_x_488) ;  /* 0x0000000400341947 */ /* 0x000fec0003800000 */
[----:B------:R-:W2:Y:S01]  /*7840*/  LDL R7, [R1+0x5c] ;  /* 0x00005c0001077983 */ /* 0x000ea20000100800 */
[----:B------:R-:W-:-:S03]  /*7850*/  ULDC UR4, c[0x0][0x3f4] ;  /* 0x0000fd0000047ab9 */ /* 0x000fc60000000800 */
[----:B------:R-:W3:Y:S04]  /*7860*/  LDL R39, [R1+0x64] ;  /* 0x0000640001277983 */ /* 0x000ee80000100800 */
[----:B------:R-:W4:Y:S04]  /*7870*/  LDL R38, [R1+0x68] ;  /* 0x0000680001267983 */ /* 0x000f280000100800 */
[----:B------:R-:W4:Y:S04]  /*7880*/  LDL R15, [R1+0x60] ;  /* 0x00006000010f7983 */ /* 0x000f280000100800 */
[----:B------:R-:W4:Y:S04]  /*7890*/  LDL.64 R48, [R1+0x40] ;  /* 0x0000400001307983 */ /* 0x000f280000100a00 */
[----:B------:R-:W4:Y:S01]  /*78a0*/  LDL R12, [R1+0x6c] ;  /* 0x00006c00010c7983 */ /* 0x000f220000100800 */
        /* <DEDUP_REMOVED lines=9> */
[C---:B--2---:R-:W-:Y:S01]  /*7940*/  ISETP.GE.AND P4, PT, R7.reuse, UR4, PT ;  /* 0x0000000407007c0c */ /* 0x044fe2000bf86270 */
[----:B------:R-:W-:Y:S01]  /*7950*/  IMAD.SHL.U32 R9, R7, 0x2, RZ ;  /* 0x0000000207097824 */ /* 0x000fe200078e00ff */
[----:B------:R-:W-:Y:S02]  /*7960*/  SHF.R.S32.HI R4, RZ, 0x1f, R7 ;  /* 0x0000001fff047819 */ /* 0x000fe40000011407 */
[----:B---3--:R-:W-:Y:S02]  /*7970*/  ISETP.GE.AND P3, PT, R39, UR4, PT ;  /* 0x0000000427007c0c */ /* 0x008fe4000bf66270 */
[----:B------:R-:W-:-:S07]  /*7980*/  SHF.L.U64.HI R4, R7, 0x1, R4 ;  /* 0x0000000107047819 */ /* 0x000fce0000010204 */
[-C--:B------:R-:W-:Y:S02]  /*7990*/  @!P4 IADD3 R8, P2, R14, R9.reuse, RZ ;  /* 0x000000090e08c210 */ /* 0x080fe40007f5e0ff */
[----:B----4-:R-:W-:-:S03]  /*79a0*/  @!P4 IADD3 R6, P1, R0, R9, RZ ;  /* 0x000000090006c210 */ /* 0x010fc60007f3e0ff */
[--C-:B------:R-:W-:Y:S01]  /*79b0*/  @!P4 IMAD.X R9, R5, 0x1, R4.reuse, P2 ;  /* 0x000000010509c824 */ /* 0x100fe200010e0604 */
[C---:B------:R-:W-:Y:S01]  /*79c0*/  ISETP.GE.AND P2, PT, R38.reuse, UR4, PT ;  /* 0x0000000426007c0c */ /* 0x040fe2000bf46270 */
[----:B------:R-:W-:Y:S01]  /*79d0*/  @!P4 IMAD.X R7, R3, 0x1, R4, P1 ;  /* 0x000000010307c824 */ /* 0x000fe200008e0604 */
[----:B------:R-:W-:Y:S01]  /*79e0*/  SHF.R.S32.HI R4, RZ, 0x1f, R39 ;  /* 0x0000001fff047819 */ /* 0x000fe20000011427 */
[----:B------:R-:W-:Y:S01]  /*79f0*/  IMAD.SHL.U32 R47, R39, 0x2, RZ ;  /* 0x00000002272f7824 */ /* 0x000fe200078e00ff */
[----:B------:R-:W5:Y:S01]  /*7a00*/  @!P4 LD.E.64 R30, desc[UR60][R8.64] ;  /* 0x0000003c081ec980 */ /* 0x000f62000c101b00 */
[----:B------:R-:W-:Y:S01]  /*7a10*/  ISETP.GE.AND P1, PT, R15, UR4, PT ;  /* 0x000000040f007c0c */ /* 0x000fe2000bf26270 */
[----:B------:R-:W-:Y:S01]  /*7a20*/  IMAD.SHL.U32 R43, R38, 0x2, RZ ;  /* 0x00000002262b7824 */ /* 0x000fe200078e00ff */
[----:B------:R-:W-:Y:S01]  /*7a30*/  SHF.L.U64.HI R4, R39, 0x1, R4 ;  /* 0x0000000127047819 */ /* 0x000fe20000010204 */
[----:B------:R0:W5:Y:S01]  /*7a40*/  @!P4 LD.E.64 R32, desc[UR60][R6.64] ;  /* 0x0000003c0620c980 */ /* 0x000162000c101b00 */
[----:B------:R-:W-:-:S02]  /*7a50*/  @!P3 IADD3 R46, P4, R14, R47, RZ ;  /* 0x0000002f0e2eb210 */ /* 0x000fc40007f9e0ff */
[----:B------:R-:W-:Y:S02]  /*7a60*/  SHF.R.S32.HI R10, RZ, 0x1f, R38 ;  /* 0x0000001fff0a7819 */ /* 0x000fe40000011426 */
[----:B------:R-:W-:Y:S01]  /*7a70*/  @!P3 IADD3 R44, P5, R0, R47, RZ ;  /* 0x0000002f002cb210 */ /* 0x000fe20007fbe0ff */
[----:B------:R-:W-:Y:S01]  /*7a80*/  @!P3 IMAD.X R47, R5, 0x1, R4, P4 ;  /* 0x00000001052fb824 */ /* 0x000fe200020e0604 */
[----:B------:R-:W-:Y:S02]  /*7a90*/  SHF.L.U64.HI R10, R38, 0x1, R10 ;  /* 0x00000001260a7819 */ /* 0x000fe4000001020a */
[-C--:B------:R-:W-:Y:S01]  /*7aa0*/  @!P2 IADD3 R42, P4, R14, R43.reuse, RZ ;  /* 0x0000002b0e2aa210 */ /* 0x080fe20007f9e0ff */
[----:B0-----:R-:W-:Y:S01]  /*7ab0*/  IMAD.SHL.U32 R7, R15, 0x2, RZ ;  /* 0x000000020f077824 */ /* 0x001fe200078e00ff */
[----:B------:R-:W-:Y:S01]  /*7ac0*/  SHF.R.S32.HI R11, RZ, 0x1f, R15 ;  /* 0x0000001fff0b7819 */ /* 0x000fe2000001140f */
[----:B------:R-:W-:Y:S01]  /*7ad0*/  @!P3 IMAD.X R45, R3, 0x1, R4, P5 ;  /* 0x00000001032db824 */ /* 0x000fe200028e0604 */
[C---:B------:R-:W-:Y:S01]  /*7ae0*/  @!P2 IADD3 R40, P5, R0.reuse, R43, RZ ;  /* 0x0000002b0028a210 */ /* 0x040fe20007fbe0ff */
[--C-:B------:R-:W-:Y:S01]  /*7af0*/  @!P2 IMAD.X R43, R5, 0x1, R10.reuse, P4 ;  /* 0x00000001052ba824 */ /* 0x100fe200020e060a */
[----:B------:R-:W-:Y:S01]  /*7b00*/  SHF.L.U64.HI R4, R15, 0x1, R11 ;  /* 0x000000010f047819 */ /* 0x000fe2000001020b */
[----:B------:R-:W5:Y:S01]  /*7b10*/  @!P3 LD.E.64 R26, desc[UR60][R46.64] ;  /* 0x0000003c2e1ab980 */ /* 0x000f62000c101b00 */
[-C--:B------:R-:W-:Y:S01]  /*7b20*/  @!P1 IADD3 R38, P4, R0, R7.reuse, RZ ;  /* 0x0000000700269210 */ /* 0x080fe20007f9e0ff */
[C---:B------:R-:W-:Y:S01]  /*7b30*/  @!P2 IMAD.X R41, R3.reuse, 0x1, R10, P5 ;  /* 0x000000010329a824 */ /* 0x040fe200028e060a */
[----:B------:R-:W-:Y:S01]  /*7b40*/  ISETP.GE.AND P5, PT, R48, UR4, PT ;  /* 0x0000000430007c0c */ /* 0x000fe2000bfa6270 */
[----:B------:R-:W5:Y:S02]  /*7b50*/  @!P3 LD.E.64 R28, desc[UR60][R44.64] ;  /* 0x0000003c2c1cb980 */ /* 0x000f64000c101b00 */
[--C-:B------:R-:W-:Y:S01]  /*7b60*/  @!P1 IMAD.X R39, R3, 0x1, R4.reuse, P4 ;  /* 0x0000000103279824 */ /* 0x100fe200020e0604 */
[----:B------:R-:W-:Y:S01]  /*7b70*/  @!P1 IADD3 R6, P4, R14, R7, RZ ;  /* 0x000000070e069210 */ /* 0x000fe20007f9e0ff */
[C---:B------:R-:W-:Y:S01]  /*7b80*/  IMAD.SHL.U32 R15, R12.reuse, 0x2, RZ ;  /* 0x000000020c0f7824 */ /* 0x040fe200078e00ff */
[----:B------:R-:W5:Y:S03]  /*7b90*/  @!P2 LD.E.64 R24, desc[UR60][R40.64] ;  /* 0x0000003c2818a980 */ /* 0x000f66000c101b00 */
[----:B------:R-:W-:Y:S01]  /*7ba0*/  @!P1 IMAD.X R7, R5, 0x1, R4, P4 ;  /* 0x0000000105079824 */ /* 0x000fe200020e0604 */
[----:B------:R-:W-:Y:S01]  /*7bb0*/  ISETP.GE.AND P4, PT, R12, UR4, PT ;  /* 0x000000040c007c0c */ /* 0x000fe2000bf86270 */
[----:B------:R-:W5:Y:S02]  /*7bc0*/  @!P2 LD.E.64 R22, desc[UR60][R42.64] ;  /* 0x0000003c2a16a980 */ /* 0x000f64000c101b00 */
[----:B------:R-:W-:-:S02]  /*7bd0*/  @!P5 IMAD.MOV.U32 R8, RZ, RZ, R0 ;  /* 0x000000ffff08d224 */ /* 0x000fc400078e0000 */
[----:B------:R-:W-:Y:S01]  /*7be0*/  @!P5 IMAD.MOV.U32 R9, RZ, RZ, R3 ;  /* 0x000000ffff09d224 */ /* 0x000fe200078e0003 */
[----:B------:R-:W5:Y:S01]  /*7bf0*/  @!P1 LD.E.64 R20, desc[UR60][R38.64] ;  /* 0x0000003c26149980 */ /* 0x000f62000c101b00 */
[----:B------:R-:W-:Y:S02]  /*7c00*/  @!P5 IMAD.MOV.U32 R4, RZ, RZ, R14 ;  /* 0x000000ffff04d224 */ /* 0x000fe400078e000e */
[----:B------:R-:W-:-:S04]  /*7c10*/  @!P5 IMAD.WIDE R8, R48, 0x2, R8 ;  /* 0x000000023008d825 */ /* 0x000fc800078e0208 */
[----:B------:R-:W-:Y:S01]  /*7c20*/  @!P5 IMAD.WIDE R10, R48, 0x2, R4 ;  /* 0x00000002300ad825 */ /* 0x000fe200078e0204 */
[----:B------:R-:W-:Y:S01]  /*7c30*/  SHF.R.S32.HI R4, RZ, 0x1f, R12 ;  /* 0x0000001fff047819 */ /* 0x000fe2000001140c */
[----:B------:R0:W5:Y:S03]  /*7c40*/  @!P5 LD.E.64 R36, desc[UR60][R8.64] ;  /* 0x0000003c0824d980 */ /* 0x000166000c101b00 */
[----:B------:R-:W-:Y:S01]  /*7c50*/  SHF.L.U64.HI R4, R12, 0x1, R4 ;  /* 0x000000010c047819 */ /* 0x000fe20000010204 */
[----:B------:R1:W5:Y:S01]  /*7c60*/  @!P5 LD.E.64 R34, desc[UR60][R10.64] ;  /* 0x0000003c0a22d980 */ /* 0x000362000c101b00 */
[----:B------:R-:W-:-:S05]  /*7c70*/  @!P4 IADD3 R48, P5, R0, R15, RZ ;  /* 0x0000000f0030c210 */ /* 0x000fca0007fbe0ff */
[--C-:B------:R-:W-:Y:S01]  /*7c80*/  @!P4 IMAD.X R49, R3, 0x1, R4.reuse, P5 ;  /* 0x000000010331c824 */ /* 0x100fe200028e0604 */
[----:B------:R-:W-:Y:S02]  /*7c90*/  @!P4 IADD3 R14, P5, R14, R15, RZ ;  /* 0x0000000f0e0ec210 */ /* 0x000fe40007fbe0ff */
[----:B------:R-:W-:Y:S02]  /*7ca0*/  CS2R R12, SRZ ;  /* 0x00000000000c7805 */ /* 0x000fe4000001ff00 */
[----:B0-----:R-:W-:Y:S02]  /*7cb0*/  CS2R R8, SRZ ;  /* 0x0000000000087805 */ /* 0x001fe4000001ff00 */
[----:B-1----:R-:W-:Y:S01]  /*7cc0*/  CS2R R10, SRZ ;  /* 0x00000000000a7805 */ /* 0x002fe2000001ff00 */
[----:B------:R-:W-:Y:S01]  /*7cd0*/  @!P4 IMAD.X R15, R5, 0x1, R4, P5 ;  /* 0x00000001050fc824 */ /* 0x000fe200028e0604 */
[----:B------:R0:W5:Y:S04]  /*7ce0*/  @!P1 LD.E.64 R12, desc[UR60][R6.64] ;  /* 0x0000003c060c9980 */ /* 0x000168000c101b00 */
[----:B------:R0:W5:Y:S04]  /*7cf0*/  @!P4 LD.E.64 R10, desc[UR60][R48.64] ;  /* 0x0000003c300ac980 */ /* 0x000168000c101b00 */
[----:B------:R0:W5:Y:S02]  /*7d00*/  @!P4 LD.E.64 R8, desc[UR60][R14.64] ;  /* 0x0000003c0e08c980 */ /* 0x000164000c101b00 */
.L_x_488:
[----:B------:R-:W-:Y:S05]  /*7d10*/  BSYNC B1 ;  /* 0x0000000000017941 */ /* 0x000fea0003800000 */
.L_x_487:
[----:B---3-5:R-:W-:Y:S01]  /*7d20*/  IMAD.MOV.U32 R3, RZ, RZ, R11 ;  /* 0x000000ffff037224 */ /* 0x028fe200078e000b */
[----:B------:R-:W-:Y:S01]  /*7d30*/  LOP3.LUT R50, R50, 0xfffffffe, RZ, 0xc0, !PT ;  /* 0xfffffffe32327812 */ /* 0x000fe200078ec0ff */
[----:B----4-:R-:W-:Y:S01]  /*7d40*/  IMAD.MOV.U32 R0, RZ, RZ, R10 ;  /* 0x000000ffff007224 */ /* 0x010fe200078e000a */
[----:B------:R-:W-:Y:S01]  /*7d50*/  BSSY B1, `(.L_x_489) ;  /* 0x0000031000017945 */ /* 0x000fe20003800000 */
[----:B------:R-:W-:Y:S01]  /*7d60*/  IMAD.MOV.U32 R4, RZ, RZ, R20 ;  /* 0x000000ffff047224 */ /* 0x000fe200078e0014 */
[----:B0-----:R-:W-:Y:S01]  /*7d70*/  PRMT R15, R3, 0x7610, R15 ;  /* 0x00007610030f7816 */ /* 0x001fe2000000000f */
[----:B------:R-:W-:Y:S01]  /*7d80*/  IMAD.IADD R3, R52, 0x1, -R50 ;  /* 0x0000000134037824 */ /* 0x000fe200078e0a32 */
[----:B--2---:R-:W-:Y:S01]  /*7d90*/  PRMT R14, R0, 0x7610, R14 ;  /* 0x00007610000e7816 */ /* 0x004fe2000000000e */
[----:B------:R-:W-:Y:S01]  /*7da0*/  IMAD.MOV.U32 R0, RZ, RZ, R21 ;  /* 0x000000ffff007224 */ /* 0x000fe200078e0015 */
[----:B------:R-:W-:Y:S01]  /*7db0*/  PRMT R40, R4, 0x7610, R40 ;  /* 0x0000761004287816 */ /* 0x000fe20000000028 */
[----:B------:R-:W-:Y:S01]  /*7dc0*/  IMAD.MOV.U32 R4, RZ, RZ, R24 ;  /* 0x000000ffff047224 */ /* 0x000fe200078e0018 */
[----:B------:R-:W-:Y:S01]  /*7dd0*/  SHF.L.U32 R3, R3, 0x1f, RZ ;  /* 0x0000001f03037819 */ /* 0x000fe200000006ff */
[----:B------:R-:W-:Y:S01]  /*7de0*/  IMAD.MOV.U32 R5, RZ, RZ, R25 ;  /* 0x000000ffff057224 */ /* 0x000fe200078e0019 */
[----:B------:R-:W-:Y:S01]  /*7df0*/  PRMT R41, R0, 0x7610, R41 ;  /* 0x0000761000297816 */ /* 0x000fe20000000029 */
[----:B------:R-:W-:Y:S01]  /*7e00*/  IMAD.MOV.U32 R0, RZ, RZ, R28 ;  /* 0x000000ffff007224 */ /* 0x000fe200078e001c */
[----:B------:R-:W0:Y:S01]  /*7e10*/  SYNCS.PHASECHK.TRANS64.TRYWAIT P1, [R16+URZ+0x31c00], R3 ;  /* 0x031c0003100075a7 */ /* 0x000e22000802017f */
        /* <DEDUP_REMOVED lines=35> */
[----:B0-----:R-:W-:Y:S06]  /*8050*/  @!P1 BRA `(.L_x_490) ;  /* 0x00000160001c9947 */ /* 0x001fec0003800000 */
.L_x_722:
[----:B------:R-:W-:Y:S05]  /*8060*/  BSYNC B1 ;  /* 0x0000000000017941 */ /* 0x000fea0003800000 */
.L_x_489:
[----:B------:R-:W-:Y:S02]  /*8070*/  PRMT R57, R0, 0x7610, R57 ;  /* 0x0000761000397816 */ /* 0x000fe40000000039 */
[----:B------:R-:W-:Y:S01]  /*8080*/  PRMT R39, R39, 0x5410, R4 ;  /* 0x0000541027277816 */ /* 0x000fe20000000004 */
[----:B------:R-:W-:Y:S06]  /*8090*/  @P0 BRA `(.L_x_491) ;  /* 0x0000002c00fc0947 */ /* 0x000fec0003800000 */
[----:B------:R-:W2:Y:S01]  /*80a0*/  LDL.64 R58, [R1+0x40] ;  /* 0x00004000013a7983 */ /* 0x000ea20000100a00 */
[----:B------:R-:W2:Y:S03]  /*80b0*/  LDC R0, c[0x0][0x3f4] ;  /* 0x0000fd00ff007b82 */ /* 0x000ea60000000800 */
[----:B------:R-:W0:Y:S04]  /*80c0*/  LDL R56, [R1+0x7c] ;  /* 0x00007c0001387983 */ /* 0x000e280000100800 */
[----:B------:R-:W3:Y:S04]  /*80d0*/  LDL R55, [R1+0x5c] ;  /* 0x00005c0001377983 */ /* 0x000ee80000100800 */
[----:B------:R-:W4:Y:S04]  /*80e0*/  LDL R53, [R1+0x64] ;  /* 0x0000640001357983 */ /* 0x000f280000100800 */
[----:B------:R-:W5:Y:S04]  /*80f0*/  LDL R52, [R1+0x68] ;  /* 0x0000680001347983 */ /* 0x000f680000100800 */
[----:B------:R-:W5:Y:S04]  /*8100*/  LDL R7, [R1+0x60] ;  /* 0x0000600001077983 */ /* 0x000f680000100800 */
[----:B------:R-:W5:Y:S04]  /*8110*/  LDL R6, [R1+0x6c] ;  /* 0x00006c0001067983 */ /* 0x000f680000100800 */
[----:B------:R-:W5:Y:S01]  /*8120*/  LDL R5, [R1+0x80] ;  /* 0x0000800001057983 */ /* 0x000f620000100800 */
[----:B------:R-:W-:Y:S01]  /*8130*/  BSSY B1, `(.L_x_492) ;  /* 0x0000039000017945 */ /* 0x000fe20003800000 */
[-C--:B--2---:R-:W-:Y:S01]  /*8140*/  ISETP.GE.AND P6, PT, R58, R0.reuse, PT ;  /* 0x000000003a00720c */ /* 0x084fe20003fc6270 */
[----:B0-----:R-:W-:Y:S01]  /*8150*/  IMAD R3, R56, 0x2, R16 ;  /* 0x0000000238037824 */ /* 0x001fe200078e0210 */
[----:B---3--:R-:W-:-:S02]  /*8160*/  ISETP.GE.AND P0, PT, R55, R0, PT ;  /* 0x000000003700720c */ /* 0x008fc40003f06270 */
[-C--:B----4-:R-:W-:Y:S02]  /*8170*/  ISETP.GE.AND P1, PT, R53, R0.reuse, PT ;  /* 0x000000003500720c */ /* 0x090fe40003f26270 */
[-C--:B-----5:R-:W-:Y:S02]  /*8180*/  ISETP.GE.AND P2, PT, R52, R0.reuse, PT ;  /* 0x000000003400720c */ /* 0x0a0fe40003f46270 */
[-C--:B------:R-:W-:Y:S02]  /*8190*/  ISETP.GE.AND P3, PT, R7, R0.reuse, PT ;  /* 0x000000000700720c */ /* 0x080fe40003f66270 */
[----:B------:R-:W-:Y:S01]  /*81a0*/  ISETP.GE.AND P4, PT, R6, R0, PT ;  /* 0x000000000600720c */ /* 0x000fe20003f86270 */
[----:B------:R-:W-:Y:S01]  /*81b0*/  VIADD R0, R3, 0x20 ;  /* 0x0000002003007836 */ /* 0x000fe20000000000 */
[----:B------:R-:W-:Y:S01]  /*81c0*/  LOP3.LUT P5, RZ, R5, 0x2, RZ, 0xc0, !PT ;  /* 0x0000000205ff7812 */ /* 0x000fe200078ac0ff */
[----:B------:R-:W-:-:S12]  /*81d0*/  @P6 BRA `(.L_x_493) ;  /* 0x0000000000b86947 */ /* 0x000fd80003800000 */
[----:B------:R-:W0:Y:S01]  /*81e0*/  LDS.128 R4, [R3+0xda00] ;  /* 0x00da000003047984 */ /* 0x000e220000000c00 */
[----:B------:R-:W-:Y:S02]  /*81f0*/  SHF.R.U32.HI R56, RZ, 0x10, R35 ;  /* 0x00000010ff387819 */ /* 0x000fe40000011623 */
[----:B------:R-:W-:Y:S02]  /*8200*/  SHF.R.U32.HI R53, RZ, 0x10, R37 ;  /* 0x00000010ff357819 */ /* 0x000fe40000011625 */
[----:B------:R-:W-:Y:S02]  /*8210*/  SHF.R.U64 R55, R34, 0x10, R35 ;  /* 0x0000001022377819 */ /* 0x000fe40000001223 */
[----:B------:R-:W-:Y:S02]  /*8220*/  PRMT R56, R39, 0x5432, R56 ;  /* 0x0000543227387816 */ /* 0x000fe40000000038 */
[----:B------:R-:W-:Y:S02]  /*8230*/  PRMT R53, R54, 0x5410, R53 ;  /* 0x0000541036357816 */ /* 0x000fe40000000035 */
[----:B------:R-:W-:Y:S01]  /*8240*/  PRMT R55, R57, 0x5410, R55 ;  /* 0x0000541039377816 */ /* 0x000fe20000000037 */
[----:B------:R-:W-:Y:S01]  /*8250*/  IMAD.U32 R57, R56, 0x10000, RZ ;  /* 0x0001000038397824 */ /* 0x000fe200078e00ff */
[----:B------:R-:W-:Y:S01]  /*8260*/  SHF.R.U64 R52, R36, 0x10, R37 ;  /* 0x0000001024347819 */ /* 0x000fe20000001225 */
[----:B------:R-:W-:Y:S01]  /*8270*/  IMAD.U32 R54, R53, 0x10000, RZ ;  /* 0x0001000035367824 */ /* 0x000fe200078e00ff */
[----:B------:R-:W-:-:S02]  /*8280*/  LOP3.LUT R56, R56, 0xffff0000, RZ, 0xc0, !PT ;  /* 0xffff000038387812 */ /* 0x000fc400078ec0ff */
[----:B------:R-:W-:Y:S02]  /*8290*/  LOP3.LUT R53, R53, 0xffff0000, RZ, 0xc0, !PT ;  /* 0xffff000035357812 */ /* 0x000fe400078ec0ff */
[----:B------:R-:W-:Y:S02]  /*82a0*/  PRMT R52, R15, 0x5432, R52 ;  /* 0x000054320f347816 */ /* 0x000fe40000000034 */
[C---:B0-----:R-:W-:Y:S01]  /*82b0*/  LOP3.LUT R35, R6.reuse, 0xffff0000, RZ, 0xc0, !PT ;  /* 0xffff000006237812 */ /* 0x041fe200078ec0ff */
[----:B------:R-:W-:Y:S01]  /*82c0*/  IMAD.U32 R34, R6, 0x10000, RZ ;  /* 0x0001000006227824 */ /* 0x000fe200078e00ff */
[C---:B------:R-:W-:Y:S01]  /*82d0*/  LOP3.LUT R37, R7.reuse, 0xffff0000, RZ, 0xc0, !PT ;  /* 0xffff000007257812 */ /* 0x040fe200078ec0ff */
[----:B------:R-:W-:Y:S02]  /*82e0*/  IMAD.U32 R36, R7, 0x10000, RZ ;  /* 0x0001000007247824 */ /* 0x000fe400078e00ff */
[C---:B------:R-:W-:Y:S01]  /*82f0*/  FMUL.FTZ R59, R35.reuse, R57 ;  /* 0x00000039233b7220 */ /* 0x040fe20000410000 */
[----:B------:R-:W-:Y:S01]  /*8300*/  FMUL.FTZ R58, R35, R54 ;  /* 0x00000036233a7220 */ /* 0x000fe20000410000 */
[----:B------:R-:W-:Y:S01]  /*8310*/  FMUL.FTZ R35, R37, R56 ;  /* 0x0000003825237220 */ /* 0x000fe20000410000 */
[----:B------:R-:W-:-:S02]  /*8320*/  IMAD.U32 R6, R4, 0x10000, RZ ;  /* 0x0001000004067824 */ /* 0x000fc400078e00ff */
[C---:B------:R-:W-:Y:S01]  /*8330*/  FFMA.FTZ R59, R34.reuse, R54, -R59 ;  /* 0x00000036223b7223 */ /* 0x040fe2000001083b */
[----:B------:R-:W-:Y:S01]  /*8340*/  FFMA.FTZ R58, R34, R57, R58 ;  /* 0x00000039223a7223 */ /* 0x000fe2000001003a */
[-C--:B------:R-:W-:Y:S01]  /*8350*/  FFMA.FTZ R57, R36, R53.reuse, -R35 ;  /* 0x0000003524397223 */ /* 0x080fe20000010823 */
[C---:B------:R-:W-:Y:S01]  /*8360*/  IMAD.U32 R7, R5.reuse, 0x10000, RZ ;  /* 0x0001000005077824 */ /* 0x040fe200078e00ff */
[----:B------:R-:W-:Y:S01]  /*8370*/  LOP3.LUT R4, R4, 0xffff0000, RZ, 0xc0, !PT ;  /* 0xffff000004047812 */ /* 0x000fe200078ec0ff */
[C---:B------:R-:W-:Y:S01]  /*8380*/  IMAD.U32 R35, R52.reuse, 0x10000, RZ ;  /* 0x0001000034237824 */ /* 0x040fe200078e00ff */
[----:B------:R-:W-:Y:S01]  /*8390*/  LOP3.LUT R5, R5, 0xffff0000, RZ, 0xc0, !PT ;  /* 0xffff000005057812 */ /* 0x000fe200078ec0ff */
[----:B------:R-:W-:Y:S01]  /*83a0*/  FMUL.FTZ R61, R37, R53 ;  /* 0x00000035253d7220 */ /* 0x000fe20000410000 */
[C---:B------:R-:W-:Y:S01]  /*83b0*/  LOP3.LUT R34, R55.reuse, 0xffff0000, RZ, 0xc0, !PT ;  /* 0xffff000037227812 */ /* 0x040fe200078ec0ff */
[----:B------:R-:W-:Y:S01]  /*83c0*/  IMAD.U32 R37, R55, 0x10000, RZ ;  /* 0x0001000037257824 */ /* 0x000fe200078e00ff */
[----:B------:R-:W-:Y:S01]  /*83d0*/  LOP3.LUT R52, R52, 0xffff0000, RZ, 0xc0, !PT ;  /* 0xffff000034347812 */ /* 0x000fe200078ec0ff */
[----:B------:R-:W-:Y:S01]  /*83e0*/  FFMA.FTZ R56, R36, R56, R61 ;  /* 0x0000003824387223 */ /* 0x000fe2000001003d */
[C---:B------:R-:W-:Y:S01]  /*83f0*/  FMUL.FTZ R36, R4.reuse, R35 ;  /* 0x0000002304247220 */ /* 0x040fe20000410000 */
[-C--:B------:R-:W-:Y:S01]  /*8400*/  FMUL.FTZ R53, R4, R37.reuse ;  /* 0x0000002504357220 */ /* 0x080fe20000410000 */
[C---:B------:R-:W-:Y:S01]  /*8410*/  FMUL.FTZ R54, R5.reuse, R34 ;  /* 0x0000002205367220 */ /* 0x040fe20000410000 */
[-C--:B------:R-:W-:Y:S01]  /*8420*/  FMUL.FTZ R55, R5, R52.reuse ;  /* 0x0000003405377220 */ /* 0x080fe20000410000 */
[C---:B------:R-:W-:Y:S01]  /*8430*/  FFMA.FTZ R37, R6.reuse, R37, R36 ;  /* 0x0000002506257223 */ /* 0x040fe20000010024 */
[----:B------:R-:W-:Y:S01]  /*8440*/  FFMA.FTZ R4, R6, R35, -R53 ;  /* 0x0000002306047223 */ /* 0x000fe20000010835 */
[C---:B------:R-:W-:Y:S01]  /*8450*/  FFMA.FTZ R5, R7.reuse, R52, -R54 ;  /* 0x0000003407057223 */ /* 0x040fe20000010836 */
[----:B------:R-:W-:Y:S01]  /*8460*/  FFMA.FTZ R34, R7, R34, R55 ;  /* 0x0000002207227223 */ /* 0x000fe20000010037 */
[----:B------:R-:W-:-:S02]  /*8470*/  F2FP.BF16.F32.PACK_AB R6, R58, R59 ;  /* 0x0000003b3a06723e */ /* 0x000fc400000010ff */
[----:B------:R-:W-:Y:S02]  /*8480*/  F2FP.BF16.F32.PACK_AB R7, R56, R57 ;  /* 0x000000393807723e */ /* 0x000fe400000010ff */
[----:B------:R-:W-:Y:S02]  /*8490*/  F2FP.BF16.F32.PACK_AB R4, R37, R4 ;  /* 0x000000042504723e */ /* 0x000fe400000010ff */
[----:B------:R-:W-:-:S05]  /*84a0*/  F2FP.BF16.F32.PACK_AB R5, R34, R5 ;  /* 0x000000052205723e */ /* 0x000fca00000010ff */
[----:B------:R0:W-:Y:S02]  /*84b0*/  STS.128 [R3+0xda00], R4 ;  /* 0x00da000403007388 */ /* 0x0001e40000000c00 */
.L_x_493:
[----:B------:R-:W-:Y:S05]  /*84c0*/  BSYNC B1 ;  /* 0x0000000000017941 */ /* 0x000fea0003800000 */
.L_x_492:
[----:B------:R-:W-:Y:S01]  /*84d0*/  BSSY B1, `(.L_x_494) ;  /* 0x0000031000017945 */ /* 0x000fe20003800000 */
[----:B------:R-:W-:-:S03]  /*84e0*/  @P5 VIADD R0, R3, 0xffffffe0 ;  /* 0xffffffe003005836 */ /* 0x000fc60000000000 */
[----:B------:R-:W-:Y:S05]  /*84f0*/  @P0 BRA `(.L_x_495) ;  /* 0x0000000000b80947 */ /* 0x000fea0003800000 */
[----:B0-----:R-:W0:Y:S01]  /*8500*/  LDS.128 R4, [R0+0xda00] ;  /* 0x00da000000047984 */ /* 0x001e220000000c00 */
[----:B------:R-:W-:Y:S02]  /*8510*/  SHF.R.U32.HI R52, RZ, 0x10, R31 ;  /* 0x00000010ff347819 */ /* 0x000fe4000001161f */
[----:B------:R-:W-:Y:S02]  /*8520*/  SHF.R.U32.HI R35, RZ, 0x10, R33 ;  /* 0x00000010ff237819 */ /* 0x000fe40000011621 */
[----:B------:R-:W-:Y:S02]  /*8530*/  PRMT R52, R38, 0x5432, R52 ;  /* 0x0000543226347816 */ /* 0x000fe40000000034 */
[----:B------:R-:W-:Y:S02]  /*8540*/  PRMT R35, R60, 0x5410, R35 ;  /* 0x000054103c237816 */ /* 0x000fe40000000023 */
[----:B------:R-:W-:Y:S01]  /*8550*/  SHF.R.U64 R37, R30, 0x10, R31 ;  /* 0x000000101e257819 */ /* 0x000fe2000000121f */
[----:B------:R-:W-:Y:S01]  /*8560*/  IMAD.U32 R53, R52, 0x10000, RZ ;  /* 0x0001000034357824 */ /* 0x000fe200078e00ff */
[----:B------:R-:W-:Y:S01]  /*8570*/  SHF.R.U64 R34, R32, 0x10, R33 ;  /* 0x0000001020227819 */ /* 0x000fe20000001221 */
[----:B------:R-:W-:Y:S01]  /*8580*/  IMAD.U32 R36, R35, 0x10000, RZ ;  /* 0x0001000023247824 */ /* 0x000fe200078e00ff */
[----:B------:R-:W-:-:S02]  /*8590*/  LOP3.LUT R52, R52, 0xffff0000, RZ, 0xc0, !PT ;  /* 0xffff000034347812 */ /* 0x000fc400078ec0ff */
[----:B------:R-:W-:Y:S02]  /*85a0*/  LOP3.LUT R35, R35, 0xffff0000, RZ, 0xc0, !PT ;  /* 0xffff000023237812 */ /* 0x000fe400078ec0ff */
[----:B------:R-:W-:Y:S02]  /*85b0*/  PRMT R34, R14, 0x5432, R34 ;  /* 0x000054320e227816 */ /* 0x000fe40000000022 */
        /* <DEDUP_REMOVED lines=34> */
.L_x_495:
[----:B------:R-:W-:Y:S05]  /*87e0*/  BSYNC B1 ;  /* 0x0000000000017941 */ /* 0x000fea0003800000 */
.L_x_494:
[----:B------:R-:W-:Y:S04]  /*87f0*/  BSSY B1, `(.L_x_496) ;  /* 0x0000030000017945 */ /* 0x000fe80003800000 */
[----:B------:R-:W-:Y:S05]  /*8800*/  @P1 BRA `(.L_x_497) ;  /* 0x0000000000b81947 */ /* 0x000fea0003800000 */
[----:B01----:R-:W0:Y:S01]  /*8810*/  LDS.128 R4, [R3+0x10a00] ;  /* 0x010a000003047984 */ /* 0x003e220000000c00 */
[----:B------:R-:W-:Y:S02]  /*8820*/  SHF.R.U64 R31, R28, 0x10, R29 ;  /* 0x000000101c1f7819 */ /* 0x000fe4000000121d */
[----:B------:R-:W-:Y:S02]  /*8830*/  SHF.R.U64 R26, R26, 0x10, R27 ;  /* 0x000000101a1a7819 */ /* 0x000fe4000000121b */
[----:B------:R-:W-:Y:S02]  /*8840*/  SHF.R.U32.HI R28, RZ, 0x10, R29 ;  /* 0x00000010ff1c7819 */ /* 0x000fe4000001161d */
[----:B------:R-:W-:Y:S02]  /*8850*/  SHF.R.U32.HI R27, RZ, 0x10, R27 ;  /* 0x00000010ff1b7819 */ /* 0x000fe4000001161b */
[----:B------:R-:W-:Y:S02]  /*8860*/  PRMT R49, R49, 0x5410, R28 ;  /* 0x0000541031317816 */ /* 0x000fe4000000001c */
[----:B------:R-:W-:-:S02]  /*8870*/  PRMT R50, R50, 0x5410, R27 ;  /* 0x0000541032327816 */ /* 0x000fc4000000001b */
[----:B------:R-:W-:Y:S01]  /*8880*/  PRMT R48, R48, 0x5410, R31 ;  /* 0x0000541030307816 */ /* 0x000fe2000000001f */
[----:B------:R-:W-:Y:S01]  /*8890*/  IMAD.U32 R30, R49, 0x10000, RZ ;  /* 0x00010000311e7824 */ /* 0x000fe200078e00ff */
[----:B------:R-:W-:Y:S01]  /*88a0*/  PRMT R51, R51, 0x5410, R26 ;  /* 0x0000541033337816 */ /* 0x000fe2000000001a */
[C---:B------:R-:W-:Y:S01]  /*88b0*/  IMAD.U32 R31, R50.reuse, 0x10000, RZ ;  /* 0x00010000321f7824 */ /* 0x040fe200078e00ff */
[----:B------:R-:W-:Y:S02]  /*88c0*/  LOP3.LUT R50, R50, 0xffff0000, RZ, 0xc0, !PT ;  /* 0xffff000032327812 */ /* 0x000fe400078ec0ff */
[----:B------:R-:W-:Y:S02]  /*88d0*/  LOP3.LUT R49, R49, 0xffff0000, RZ, 0xc0, !PT ;  /* 0xffff000031317812 */ /* 0x000fe400078ec0ff */
[C---:B0-----:R-:W-:Y:S01]  /*88e0*/  LOP3.LUT R27, R6.reuse, 0xffff0000, RZ, 0xc0, !PT ;  /* 0xffff0000061b7812 */ /* 0x041fe200078ec0ff */
[----:B------:R-:W-:Y:S01]  /*88f0*/  IMAD.U32 R26, R6, 0x10000, RZ ;  /* 0x00010000061a7824 */ /* 0x000fe200078e00ff */
[C---:B------:R-:W-:Y:S01]  /*8900*/  LOP3.LUT R29, R7.reuse, 0xffff0000, RZ, 0xc0, !PT ;  /* 0xffff0000071d7812 */ /* 0x040fe200078ec0ff */
[----:B------:R-:W-:-:S02]  /*8910*/  IMAD.U32 R28, R7, 0x10000, RZ ;  /* 0x00010000071c7824 */ /* 0x000fc400078e00ff */
[C---:B------:R-:W-:Y:S01]  /*8920*/  FMUL.FTZ R34, R27.reuse, R30 ;  /* 0x0000001e1b227220 */ /* 0x040fe20000410000 */
[-C--:B------:R-:W-:Y:S01]  /*8930*/  FMUL.FTZ R33, R27, R31.reuse ;  /* 0x0000001f1b217220 */ /* 0x080fe20000410000 */
[C---:B------:R-:W-:Y:S01]  /*8940*/  FMUL.FTZ R27, R29.reuse, R50 ;  /* 0x000000321d1b7220 */ /* 0x040fe20000410000 */
[----:B------:R-:W-:Y:S02]  /*8950*/  IMAD.U32 R6, R4, 0x10000, RZ ;  /* 0x0001000004067824 */ /* 0x000fe400078e00ff */
[----:B------:R-:W-:Y:S01]  /*8960*/  FFMA.FTZ R35, R26, R31, R34 ;  /* 0x0000001f1a237223 */ /* 0x000fe20000010022 */
[-C--:B------:R-:W-:Y:S01]  /*8970*/  FMUL.FTZ R31, R29, R49.reuse ;  /* 0x000000311d1f7220 */ /* 0x080fe20000410000 */
[----:B------:R-:W-:Y:S01]  /*8980*/  FFMA.FTZ R49, R28, R49, -R27 ;  /* 0x000000311c317223 */ /* 0x000fe2000001081b */
[----:B------:R-:W-:Y:S02]  /*8990*/  IMAD.U32 R7, R5, 0x10000, RZ ;  /* 0x0001000005077824 */ /* 0x000fe400078e00ff */
[----:B------:R-:W-:Y:S01]  /*89a0*/  FFMA.FTZ R32, R26, R30, -R33 ;  /* 0x0000001e1a207223 */ /* 0x000fe20000010821 */
[----:B------:R-:W-:Y:S01]  /*89b0*/  IMAD.U32 R27, R48, 0x10000, RZ ;  /* 0x00010000301b7824 */ /* 0x000fe200078e00ff */
[----:B------:R-:W-:Y:S01]  /*89c0*/  LOP3.LUT R4, R4, 0xffff0000, RZ, 0xc0, !PT ;  /* 0xffff000004047812 */ /* 0x000fe200078ec0ff */
[----:B------:R-:W-:Y:S01]  /*89d0*/  IMAD.U32 R29, R51, 0x10000, RZ ;  /* 0x00010000331d7824 */ /* 0x000fe200078e00ff */
[----:B------:R-:W-:Y:S01]  /*89e0*/  LOP3.LUT R5, R5, 0xffff0000, RZ, 0xc0, !PT ;  /* 0xffff000005057812 */ /* 0x000fe200078ec0ff */
[----:B------:R-:W-:Y:S01]  /*89f0*/  FFMA.FTZ R50, R28, R50, R31 ;  /* 0x000000321c327223 */ /* 0x000fe2000001001f */
[----:B------:R-:W-:Y:S01]  /*8a00*/  LOP3.LUT R26, R51, 0xffff0000, RZ, 0xc0, !PT ;  /* 0xffff0000331a7812 */ /* 0x000fe200078ec0ff */
[----:B------:R-:W-:Y:S01]  /*8a10*/  FMUL.FTZ R31, R4, R29 ;  /* 0x0000001d041f7220 */ /* 0x000fe20000410000 */
[----:B------:R-:W-:Y:S01]  /*8a20*/  LOP3.LUT R48, R48, 0xffff0000, RZ, 0xc0, !PT ;  /* 0xffff000030307812 */ /* 0x000fe200078ec0ff */
[----:B------:R-:W-:-:S02]  /*8a30*/  FMUL.FTZ R28, R4, R27 ;  /* 0x0000001b041c7220 */ /* 0x000fc40000410000 */
[C---:B------:R-:W-:Y:S01]  /*8a40*/  FMUL.FTZ R30, R5.reuse, R26 ;  /* 0x0000001a051e7220 */ /* 0x040fe20000410000 */
[C---:B------:R-:W-:Y:S01]  /*8a50*/  FFMA.FTZ R4, R6.reuse, R27, -R31 ;  /* 0x0000001b06047223 */ /* 0x040fe2000001081f */
[-C--:B------:R-:W-:Y:S01]  /*8a60*/  FMUL.FTZ R33, R5, R48.reuse ;  /* 0x0000003005217220 */ /* 0x080fe20000410000 */
[----:B------:R-:W-:Y:S01]  /*8a70*/  FFMA.FTZ R29, R6, R29, R28 ;  /* 0x0000001d061d7223 */ /* 0x000fe2000001001c */
[----:B------:R-:W-:Y:S01]  /*8a80*/  FFMA.FTZ R5, R7, R48, -R30 ;  /* 0x0000003007057223 */ /* 0x000fe2000001081e */
[----:B------:R-:W-:Y:S01]  /*8a90*/  F2FP.BF16.F32.PACK_AB R6, R35, R32 ;  /* 0x000000202306723e */ /* 0x000fe200000010ff */
[----:B------:R-:W-:Y:S01]  /*8aa0*/  FFMA.FTZ R26, R7, R26, R33 ;  /* 0x0000001a071a7223 */ /* 0x000fe20000010021 */
[----:B------:R-:W-:Y:S02]  /*8ab0*/  F2FP.BF16.F32.PACK_AB R7, R50, R49 ;  /* 0x000000313207723e */ /* 0x000fe400000010ff */
[----:B------:R-:W-:Y:S02]  /*8ac0*/  F2FP.BF16.F32.PACK_AB R4, R29, R4 ;  /* 0x000000041d04723e */ /* 0x000fe400000010ff */
[----:B------:R-:W-:-:S05]  /*8ad0*/  F2FP.BF16.F32.PACK_AB R5, R26, R5 ;  /* 0x000000051a05723e */ /* 0x000fca00000010ff */
[----:B------:R2:W-:Y:S02]  /*8ae0*/  STS.128 [R3+0x10a00], R4 ;  /* 0x010a000403007388 */ /* 0x0005e40000000c00 */
.L_x_497:
[----:B------:R-:W-:Y:S05]  /*8af0*/  BSYNC B1 ;  /* 0x0000000000017941 */ /* 0x000fea0003800000 */
.L_x_496:
[----:B------:R-:W-:Y:S04]  /*8b00*/  BSSY B1, `(.L_x_498) ;  /* 0x0000030000017945 */ /* 0x000fe80003800000 */
[----:B------:R-:W-:Y:S05]  /*8b10*/  @P2 BRA `(.L_x_499) ;  /* 0x0000000000b82947 */ /* 0x000fea0003800000 */
[----:B012---:R-:W0:Y:S01]  /*8b20*/  LDS.128 R4, [R0+0x10a00] ;  /* 0x010a000000047984 */ /* 0x007e220000000c00 */
[--C-:B------:R-:W-:Y:S02]  /*8b30*/  SHF.R.U64 R27, R24, 0x10, R25.reuse ;  /* 0x00000010181b7819 */ /* 0x100fe40000001219 */
[----:B------:R-:W-:Y:S02]  /*8b40*/  SHF.R.U32.HI R24, RZ, 0x10, R25 ;  /* 0x00000010ff187819 */ /* 0x000fe40000011619 */
[--C-:B------:R-:W-:Y:S02]  /*8b50*/  SHF.R.U64 R25, R22, 0x10, R23.reuse ;  /* 0x0000001016197819 */ /* 0x100fe40000001217 */
        /* <DEDUP_REMOVED lines=13> */
[CC--:B------:R-:W-:Y:S01]  /*8c30*/  FMUL.FTZ R28, R23.reuse, R26.reuse ;  /* 0x0000001a171c7220 */ /* 0x0c0fe20000410000 */
[----:B------:R-:W-:Y:S01]  /*8c40*/  FMUL.FTZ R29, R23, R27 ;  /* 0x0000001b171d7220 */ /* 0x000fe20000410000 */
[C---:B------:R-:W-:Y:S01]  /*8c50*/  FMUL.FTZ R23, R25.reuse, R47 ;  /* 0x0000002f19177220 */ /* 0x040fe20000410000 */
[----:B------:R-:W-:Y:S02]  /*8c60*/  IMAD.U32 R6, R4, 0x10000, RZ ;  /* 0x0001000004067824 */ /* 0x000fe400078e00ff */
[----:B------:R-:W-:Y:S01]  /*8c70*/  FFMA.FTZ R31, R22, R27, R28 ;  /* 0x0000001b161f7223 */ /* 0x000fe2000001001c */
[-C--:B------:R-:W-:Y:S01]  /*8c80*/  FMUL.FTZ R27, R25, R45.reuse ;  /* 0x0000002d191b7220 */ /* 0x080fe20000410000 */
[----:B------:R-:W-:Y:S01]  /*8c90*/  FFMA.FTZ R45, R24, R45, -R23 ;  /* 0x0000002d182d7223 */ /* 0x000fe20000010817 */
[C---:B------:R-:W-:Y:S01]  /*8ca0*/  IMAD.U32 R7, R5.reuse, 0x10000, RZ ;  /* 0x0001000005077824 */ /* 0x040fe200078e00ff */
[----:B------:R-:W-:Y:S01]  /*8cb0*/  LOP3.LUT R4, R4, 0xffff0000, RZ, 0xc0, !PT ;  /* 0xffff000004047812 */ /* 0x000fe200078ec0ff */
[----:B------:R-:W-:Y:S01]  /*8cc0*/  IMAD.U32 R25, R46, 0x10000, RZ ;  /* 0x000100002e197824 */ /* 0x000fe200078e00ff */
[----:B------:R-:W-:Y:S01]  /*8cd0*/  LOP3.LUT R5, R5, 0xffff0000, RZ, 0xc0, !PT ;  /* 0xffff000005057812 */ /* 0x000fe200078ec0ff */
[----:B------:R-:W-:Y:S01]  /*8ce0*/  IMAD.U32 R23, R44, 0x10000, RZ ;  /* 0x000100002c177824 */ /* 0x000fe200078e00ff */
[----:B------:R-:W-:Y:S01]  /*8cf0*/  LOP3.LUT R46, R46, 0xffff0000, RZ, 0xc0, !PT ;  /* 0xffff00002e2e7812 */ /* 0x000fe200078ec0ff */
[----:B------:R-:W-:Y:S01]  /*8d00*/  FFMA.FTZ R26, R22, R26, -R29 ;  /* 0x0000001a161a7223 */ /* 0x000fe2000001081d */
[----:B------:R-:W-:Y:S01]  /*8d10*/  LOP3.LUT R44, R44, 0xffff0000, RZ, 0xc0, !PT ;  /* 0xffff00002c2c7812 */ /* 0x000fe200078ec0ff */
[----:B------:R-:W-:Y:S01]  /*8d20*/  FFMA.FTZ R28, R24, R47, R27 ;  /* 0x0000002f181c7223 */ /* 0x000fe2000001001b */
[C---:B------:R-:W-:Y:S01]  /*8d30*/  FMUL.FTZ R27, R4.reuse, R25 ;  /* 0x00000019041b7220 */ /* 0x040fe20000410000 */
[-C--:B------:R-:W-:Y:S01]  /*8d40*/  FMUL.FTZ R22, R4, R23.reuse ;  /* 0x0000001704167220 */ /* 0x080fe20000410000 */
[C---:B------:R-:W-:Y:S01]  /*8d50*/  FMUL.FTZ R24, R5.reuse, R46 ;  /* 0x0000002e05187220 */ /* 0x040fe20000410000 */
[-C--:B------:R-:W-:Y:S01]  /*8d60*/  FMUL.FTZ R29, R5, R44.reuse ;  /* 0x0000002c051d7220 */ /* 0x080fe20000410000 */
[C---:B------:R-:W-:Y:S01]  /*8d70*/  FFMA.FTZ R4, R6.reuse, R23, -R27 ;  /* 0x0000001706047223 */ /* 0x040fe2000001081b */
[----:B------:R-:W-:Y:S01]  /*8d80*/  FFMA.FTZ R25, R6, R25, R22 ;  /* 0x0000001906197223 */ /* 0x000fe20000010016 */
[C---:B------:R-:W-:Y:S01]  /*8d90*/  FFMA.FTZ R5, R7.reuse, R44, -R24 ;  /* 0x0000002c07057223 */ /* 0x040fe20000010818 */
[----:B------:R-:W-:Y:S01]  /*8da0*/  FFMA.FTZ R46, R7, R46, R29 ;  /* 0x0000002e072e7223 */ /* 0x000fe2000001001d */
[----:B------:R-:W-:-:S02]  /*8db0*/  F2FP.BF16.F32.PACK_AB R6, R31, R26 ;  /* 0x0000001a1f06723e */ /* 0x000fc400000010ff */
[----:B------:R-:W-:Y:S02]  /*8dc0*/  F2FP.BF16.F32.PACK_AB R7, R28, R45 ;  /* 0x0000002d1c07723e */ /* 0x000fe400000010ff */
[----:B------:R-:W-:Y:S02]  /*8dd0*/  F2FP.BF16.F32.PACK_AB R4, R25, R4 ;  /* 0x000000041904723e */ /* 0x000fe400000010ff */
[----:B------:R-:W-:-:S05]  /*8de0*/  F2FP.BF16.F32.PACK_AB R5, R46, R5 ;  /* 0x000000052e05723e */ /* 0x000fca00000010ff */
[----:B------:R3:W-:Y:S02]  /*8df0*/  STS.128 [R0+0x10a00], R4 ;  /* 0x010a000400007388 */ /* 0x0007e40000000c00 */
.L_x_499:
[----:B------:R-:W-:Y:S05]  /*8e00*/  BSYNC B1 ;  /* 0x0000000000017941 */ /* 0x000fea0003800000 */
.L_x_498:
[----:B------:R-:W-:Y:S04]  /*8e10*/  BSSY B1, `(.L_x_500) ;  /* 0x0000030000017945 */ /* 0x000fe80003800000 */
[----:B------:R-:W-:Y:S05]  /*8e20*/  @P3 BRA `(.L_x_501) ;  /* 0x0000000000b83947 */ /* 0x000fea0003800000 */
[----:B0123--:R-:W0:Y:S01]  /*8e30*/  LDS.128 R4, [R3+0x13a00] ;  /* 0x013a000003047984 */ /* 0x00fe220000000c00 */
        /* <DEDUP_REMOVED lines=45> */
.L_x_501:
[----:B------:R-:W-:Y:S05]  /*9110*/  BSYNC B1 ;  /* 0x0000000000017941 */ /* 0x000fea0003800000 */
.L_x_500:
[----:B------:R-:W-:Y:S05]  /*9120*/  @P4 BRA `(.L_x_491) ;  /* 0x0000001c00d84947 */ /* 0x000fea0003800000 */
[----:B01234-:R-:W0:Y:S01]  /*9130*/  LDS.128 R4, [R0+0x13a00] ;  /* 0x013a000000047984 */ /* 0x01fe220000000c00 */
[----:B------:R-:W-:Y:S02]  /*9140*/  SHF.R.U64 R3, R8, 0x10, R9 ;  /* 0x0000001008037819 */ /* 0x000fe40000001209 */
[----:B------:R-:W-:Y:S02]  /*9150*/  SHF.R.U64 R13, R10, 0x10, R11 ;  /* 0x000000100a0d7819 */ /* 0x000fe4000000120b */
[----:B------:R-:W-:Y:S02]  /*9160*/  SHF.R.U32.HI R8, RZ, 0x10, R9 ;  /* 0x00000010ff087819 */ /* 0x000fe40000011609 */
[----:B------:R-:W-:Y:S02]  /*9170*/  SHF.R.U32.HI R10, RZ, 0x10, R11 ;  /* 0x00000010ff0a7819 */ /* 0x000fe4000001160b */
[----:B------:R-:W-:Y:S02]  /*9180*/  PRMT R39, R39, 0x5410, R8 ;  /* 0x0000541027277816 */ /* 0x000fe40000000008 */
[----:B------:R-:W-:-:S02]  /*9190*/  PRMT R15, R15, 0x5410, R10 ;  /* 0x000054100f0f7816 */ /* 0x000fc4000000000a */
[----:B------:R-:W-:Y:S01]  /*91a0*/  PRMT R14, R14, 0x5410, R13 ;  /* 0x000054100e0e7816 */ /* 0x000fe2000000000d */
[C---:B------:R-:W-:Y:S01]  /*91b0*/  IMAD.U32 R12, R39.reuse, 0x10000, RZ ;  /* 0x00010000270c7824 */ /* 0x040fe200078e00ff */
[----:B------:R-:W-:Y:S01]  /*91c0*/  LOP3.LUT R39, R39, 0xffff0000, RZ, 0xc0, !PT ;  /* 0xffff000027277812 */ /* 0x000fe200078ec0ff */
[C---:B------:R-:W-:Y:S01]  /*91d0*/  IMAD.U32 R11, R15.reuse, 0x10000, RZ ;  /* 0x000100000f0b7824 */ /* 0x040fe200078e00ff */
[----:B------:R-:W-:Y:S02]  /*91e0*/  LOP3.LUT R15, R15, 0xffff0000, RZ, 0xc0, !PT ;  /* 0xffff00000f0f7812 */ /* 0x000fe400078ec0ff */
[----:B------:R-:W-:Y:S02]  /*91f0*/  PRMT R38, R38, 0x5410, R3 ;  /* 0x0000541026267816 */ /* 0x000fe40000000003 */
[C---:B0-----:R-:W-:Y:S01]  /*9200*/  LOP3.LUT R9, R6.reuse, 0xffff0000, RZ, 0xc0, !PT ;  /* 0xffff000006097812 */ /* 0x041fe200078ec0ff */
[C---:B------:R-:W-:Y:S01]  /*9210*/  IMAD.U32 R10, R7.reuse, 0x10000, RZ ;  /* 0x00010000070a7824 */ /* 0x040fe200078e00ff */
[----:B------:R-:W-:Y:S01]  /*9220*/  LOP3.LUT R7, R7, 0xffff0000, RZ, 0xc0, !PT ;  /* 0xffff000007077812 */ /* 0x000fe200078ec0ff */
[----:B------:R-:W-:-:S02]  /*9230*/  IMAD.U32 R8, R6, 0x10000, RZ ;  /* 0x0001000006087824 */ /* 0x000fc400078e00ff */
[CC--:B------:R-:W-:Y:S01]  /*9240*/  FMUL.FTZ R13, R9.reuse, R12.reuse ;  /* 0x0000000c090d7220 */ /* 0x0c0fe20000410000 */
[----:B------:R-:W-:Y:S01]  /*9250*/  FMUL.FTZ R9, R9, R11 ;  /* 0x0000000b09097220 */ /* 0x000fe20000410000 */
[C---:B------:R-:W-:Y:S01]  /*9260*/  FMUL.FTZ R23, R7.reuse, R39 ;  /* 0x0000002707177220 */ /* 0x040fe20000410000 */
[----:B------:R-:W-:Y:S02]  /*9270*/  IMAD.U32 R3, R4, 0x10000, RZ ;  /* 0x0001000004037824 */ /* 0x000fe400078e00ff */
[C---:B------:R-:W-:Y:S01]  /*9280*/  FFMA.FTZ R20, R8.reuse, R11, -R13 ;  /* 0x0000000b08147223 */ /* 0x040fe2000001080d */
[----:B------:R-:W-:Y:S01]  /*9290*/  FFMA.FTZ R21, R8, R12, R9 ;  /* 0x0000000c08157223 */ /* 0x000fe20000010009 */
[-C--:B------:R-:W-:Y:S01]  /*92a0*/  FMUL.FTZ R9, R7, R15.reuse ;  /* 0x0000000f07097220 */ /* 0x080fe20000410000 */
        /* <DEDUP_REMOVED lines=21> */
[----:B------:R0:W-:Y:S01]  /*9400*/  STS.128 [R0+0x13a00], R4 ;  /* 0x013a000400007388 */ /* 0x0001e20000000c00 */
[----:B------:R-:W-:Y:S05]  /*9410*/  BRA `(.L_x_491) ;  /* 0x0000001c001c7947 */ /* 0x000fea0003800000 */
.L_x_485:
[----:B------:R-:W-:-:S03]  /*9420*/  UMOV UR4, 0xffffffff ;  /* 0xffffffff00047882 */ /* 0x000fc60000000000 */
[----:B------:R-:W-:Y:S05]  /*9430*/  BRA.DIV UR4, `(.L_x_502) ;  /* 0x0000014e04387947 */ /* 0x000fea000b800000 */
[----:B------:R-:W1:Y:S04]  /*9440*/  SHFL.IDX PT, R3, R23, RZ, 0x1e1f ;  /* 0x001e1fff17037589 */ /* 0x000e6800000e0000 */
[----:B------:R-:W3:Y:S04]  /*9450*/  SHFL.IDX PT, R0, R22, RZ, 0x1e1f ;  /* 0x001e1fff16007589 */ /* 0x000ee800000e0000 */
[----:B------:R4:W0:Y:S04]  /*9460*/  SHFL.IDX PT, R5, R25, RZ, 0x1e1f ;  /* 0x001e1fff19057589 */ /* 0x00082800000e0000 */
[----:B--2---:R4:W2:Y:S01]  /*9470*/  SHFL.IDX PT, R14, R24, RZ, 0x1e1f ;  /* 0x001e1fff180e7589 */ /* 0x0048a200000e0000 */
[----:B-1----:R-:W-:-:S02]  /*9480*/  IMAD.MOV.U32 R33, RZ, RZ, R3 ;  /* 0x000000ffff217224 */ /* 0x002fc400078e0003 */
[----:B---34-:R-:W-:-:S07]  /*9490*/  IMAD.MOV.U32 R32, RZ, RZ, R0 ;  /* 0x000000ffff207224 */ /* 0x018fce00078e0000 */
.L_x_728:
[----:B------:R-:W3:Y:S01]  /*94a0*/  LDL R46, [R1+0x90] ;  /* 0x00009000012e7983 */ /* 0x000ee20000100800 */
[----:B------:R-:W-:Y:S01]  /*94b0*/  ULDC UR4, c[0x0][0x448] ;  /* 0x0001120000047ab9 */ /* 0x000fe20000000800 */
[----:B------:R-:W-:Y:S01]  /*94c0*/  BSSY B1, `(.L_x_503) ;  /* 0x0000038000017945 */ /* 0x000fe20003800000 */
[----:B------:R-:W-:Y:S01]  /*94d0*/  IMAD R108, R108, UR4, RZ ;  /* 0x000000046c6c7c24 */ /* 0x000fe2000f8e02ff */
[----:B------:R-:W-:Y:S01]  /*94e0*/  CS2R R8, SRZ ;  /* 0x0000000000087805 */ /* 0x000fe2000001ff00 */
[----:B--2---:R-:W-:Y:S01]  /*94f0*/  IMAD.MOV.U32 R42, RZ, RZ, R14 ;  /* 0x000000ffff2a7224 */ /* 0x004fe200078e000e */
[----:B------:R-:W-:Y:S01]  /*9500*/  CS2R R10, SRZ ;  /* 0x00000000000a7805 */ /* 0x000fe2000001ff00 */
[----:B------:R-:W-:Y:S01]  /*9510*/  IMAD R0, R105, -0xc0, R108 ;  /* 0xffffff4069007824 */ /* 0x000fe200078e026c */
[----:B------:R-:W-:Y:S01]  /*9520*/  ISETP.GE.AND P1, PT, R6, R108, PT ;  /* 0x0000006c0600720c */ /* 0x000fe20003f26270 */
[----:B0-----:R-:W-:Y:S01]  /*9530*/  IMAD.MOV.U32 R43, RZ, RZ, R5 ;  /* 0x000000ffff2b7224 */ /* 0x001fe200078e0005 */
[----:B------:R-:W-:-:S02]  /*9540*/  CS2R R4, SRZ ;  /* 0x0000000000047805 */ /* 0x000fc4000001ff00 */
[----:B------:R-:W-:Y:S02]  /*9550*/  CS2R R6, SRZ ;  /* 0x0000000000067805 */ /* 0x000fe4000001ff00 */
[----:B------:R-:W-:Y:S02]  /*9560*/  VIMNMX R0, R0, 0xc0, PT ;  /* 0x000000c000007848 */ /* 0x000fe40003fe0100 */
[----:B------:R-:W-:Y:S02]  /*9570*/  CS2R R12, SRZ ;  /* 0x00000000000c7805 */ /* 0x000fe4000001ff00 */
[----:B------:R-:W-:Y:S02]  /*9580*/  CS2R R14, SRZ ;  /* 0x00000000000e7805 */ /* 0x000fe4000001ff00 */
[----:B------:R-:W-:Y:S02]  /*9590*/  CS2R R20, SRZ ;  /* 0x0000000000147805 */ /* 0x000fe4000001ff00 */
[----:B------:R-:W-:-:S02]  /*95a0*/  ISETP.GE.AND P0, PT, R19, R0, PT ;  /* 0x000000001300720c */ /* 0x000fc40003f06270 */
[----:B------:R-:W-:Y:S02]  /*95b0*/  CS2R R22, SRZ ;  /* 0x0000000000167805 */ /* 0x000fe4000001ff00 */
[----:B------:R-:W-:Y:S02]  /*95c0*/  CS2R R24, SRZ ;  /* 0x0000000000187805 */ /* 0x000fe4000001ff00 */
[----:B------:R-:W-:Y:S02]  /*95d0*/  CS2R R26, SRZ ;  /* 0x00000000001a7805 */ /* 0x000fe4000001ff00 */
[----:B------:R-:W-:Y:S02]  /*95e0*/  CS2R R28, SRZ ;  /* 0x00000000001c7805 */ /* 0x000fe4000001ff00 */
[----:B------:R-:W-:Y:S02]  /*95f0*/  CS2R R30, SRZ ;  /* 0x00000000001e7805 */ /* 0x000fe4000001ff00 */
[----:B---3--:R-:W-:Y:S01]  /*9600*/  LEA.HI R0, R46, R46, RZ, 0x1 ;  /* 0x0000002e2e007211 */ /* 0x008fe200078f08ff */
[----:B------:R-:W-:Y:S06]  /*9610*/  @P1 BRA `(.L_x_504) ;  /* 0x0000000000881947 */ /* 0x000fec0003800000 */
[----:B------:R-:W2:Y:S04]  /*9620*/  LDL R35, [R1+0x94] ;  /* 0x0000940001237983 */ /* 0x000ea80000100800 */
[----:B------:R-:W3:Y:S01]  /*9630*/  LDL R34, [R1+0x98] ;  /* 0x0000980001227983 */ /* 0x000ee20000100800 */
[C---:B------:R-:W-:Y:S01]  /*9640*/  VIADD R3, R144.reuse, 0x10 ;  /* 0x0000001090037836 */ /* 0x040fe20000000000 */
[----:B------:R-:W-:Y:S01]  /*9650*/  ULDC UR4, c[0x0][0x3f4] ;  /* 0x0000fd0000047ab9 */ /* 0x000fe20000000800 */
[C---:B------:R-:W-:Y:S01]  /*9660*/  VIADD R4, R144.reuse, 0x20 ;  /* 0x0000002090047836 */ /* 0x040fe20000000000 */
[----:B------:R-:W-:Y:S02]  /*9670*/  ISETP.GE.AND P1, PT, R144, UR4, PT ;  /* 0x0000000490007c0c */ /* 0x000fe4000bf26270 */
[----:B------:R-:W-:-:S02]  /*9680*/  CS2R R20, SRZ ;  /* 0x0000000000147805 */ /* 0x000fc4000001ff00 */
[----:B------:R-:W-:Y:S02]  /*9690*/  ISETP.GE.AND P2, PT, R3, UR4, PT ;  /* 0x0000000403007c0c */ /* 0x000fe4000bf46270 */
[----:B------:R-:W-:Y:S02]  /*96a0*/  CS2R R22, SRZ ;  /* 0x0000000000167805 */ /* 0x000fe4000001ff00 */
[----:B------:R-:W-:Y:S02]  /*96b0*/  ISETP.GE.AND P3, PT, R4, UR4, PT ;  /* 0x0000000404007c0c */ /* 0x000fe4000bf66270 */
[----:B------:R-:W-:Y:S02]  /*96c0*/  CS2R R4, SRZ ;  /* 0x0000000000047805 */ /* 0x000fe4000001ff00 */
[----:B------:R-:W-:Y:S02]  /*96d0*/  CS2R R6, SRZ ;  /* 0x0000000000067805 */ /* 0x000fe4000001ff00 */
[----:B------:R-:W-:Y:S01]  /*96e0*/  CS2R R24, SRZ ;  /* 0x0000000000187805 */ /* 0x000fe2000001ff00 */
[----:B------:R-:W-:Y:S01]  /*96f0*/  @!P1 IMAD.WIDE R12, R144, 0x2, R32 ;  /* 0x00000002900c9825 */ /* 0x000fe200078e0220 */
[----:B------:R-:W-:-:S02]  /*9700*/  CS2R R26, SRZ ;  /* 0x00000000001a7805 */ /* 0x000fc4000001ff00 */
[----:B------:R-:W-:Y:S02]  /*9710*/  CS2R R8, SRZ ;  /* 0x0000000000087805 */ /* 0x000fe4000001ff00 */
[----:B------:R-:W-:Y:S02]  /*9720*/  CS2R R10, SRZ ;  /* 0x00000000000a7805 */ /* 0x000fe4000001ff00 */
[----:B------:R-:W-:Y:S01]  /*9730*/  CS2R R28, SRZ ;  /* 0x00000000001c7805 */ /* 0x000fe2000001ff00 */
[----:B------:R0:W5:Y:S01]  /*9740*/  @!P1 LD.E.128 R20, desc[UR60][R12.64] ;  /* 0x0000003c0c149980 */ /* 0x000162000c101d00 */
[----:B------:R-:W-:Y:S02]  /*9750*/  CS2R R30, SRZ ;  /* 0x00000000001e7805 */ /* 0x000fe4000001ff00 */
[----:B------:R-:W-:Y:S02]  /*9760*/  CS2R R14, SRZ ;  /* 0x00000000000e7805 */ /* 0x000fe4000001ff00 */
[----:B0-----:R-:W-:Y:S01]  /*9770*/  CS2R R12, SRZ ;  /* 0x00000000000c7805 */ /* 0x001fe2000001ff00 */
[----:B--2---:R-:W-:-:S02]  /*9780*/  @!P2 IMAD.SHL.U32 R37, R35, 0x8, RZ ;  /* 0x000000082325a824 */ /* 0x004fc400078e00ff */
[----:B---3--:R-:W-:Y:S02]  /*9790*/  @!P3 IMAD.SHL.U32 R41, R34, 0x8, RZ ;  /* 0x000000082229b824 */ /* 0x008fe400078e00ff */
[----:B------:R-:W-:-:S04]  /*97a0*/  @!P2 IMAD.WIDE R34, R37, 0x2, R32 ;  /* 0x000000022522a825 */ /* 0x000fc800078e0220 */
[----:B------:R-:W-:Y:S01]  /*97b0*/  @!P3 IMAD.WIDE R38, R41, 0x2, R32 ;  /* 0x000000022926b825 */ /* 0x000fe200078e0220 */
[----:B------:R0:W5:Y:S03]  /*97c0*/  @!P2 LD.E.128 R24, desc[UR60][R34.64] ;  /* 0x0000003c2218a980 */ /* 0x000166000c101d00 */
[--C-:B------:R-:W-:Y:S01]  /*97d0*/  @!P2 IMAD.WIDE R36, R37, 0x2, R42.reuse ;  /* 0x000000022524a825 */ /* 0x100fe200078e022a */
[----:B------:R0:W5:Y:S03]  /*97e0*/  @!P3 LD.E.128 R28, desc[UR60][R38.64] ;  /* 0x0000003c261cb980 */ /* 0x000166000c101d00 */
[--C-:B------:R-:W-:Y:S01]  /*97f0*/  @!P3 IMAD.WIDE R40, R41, 0x2, R42.reuse ;  /* 0x000000022928b825 */ /* 0x100fe200078e022a */
[----:B------:R0:W5:Y:S03]  /*9800*/  @!P2 LD.E.128 R8, desc[UR60][R36.64] ;  /* 0x0000003c2408a980 */ /* 0x000166000c101d00 */
[----:B------:R-:W-:Y:S01]  /*9810*/  @!P1 IMAD.WIDE R32, R144, 0x2, R42 ;  /* 0x0000000290209825 */ /* 0x000fe200078e022a */
[----:B------:R0:W5:Y:S04]  /*9820*/  @!P3 LD.E.128 R12, desc[UR60][R40.64] ;  /* 0x0000003c280cb980 */ /* 0x000168000c101d00 */
[----:B------:R0:W5:Y:S02]  /*9830*/  @!P1 LD.E.128 R4, desc[UR60][R32.64] ;  /* 0x0000003c20049980 */ /* 0x000164000c101d00 */
.L_x_504:
[----:B------:R-:W-:Y:S05]  /*9840*/  BSYNC B1 ;  /* 0x0000000000017941 */ /* 0x000fea0003800000 */
.L_x_503:
[----:B------:R-:W-:Y:S01]  /*9850*/  LOP3.LUT R0, R0, 0xfffffffe, RZ, 0xc0, !PT ;  /* 0xfffffffe00007812 */ /* 0x000fe200078ec0ff */
[----:B-----5:R-:W-:Y:S01]  /*9860*/  IMAD.MOV.U32 R3, RZ, RZ, R4 ;  /* 0x000000ffff037224 */ /* 0x020fe200078e0004 */
[----:B------:R-:W-:Y:S01]  /*9870*/  BSSY B1, `(.L_x_505) ;  /* 0x0000032000017945 */ /* 0x000fe20003800000 */
[----:B0-----:R-:W-:Y:S02]  /*9880*/  IMAD.MOV.U32 R32, RZ, RZ, R5 ;  /* 0x000000ffff207224 */ /* 0x001fe400078e0005 */
[----:B------:R-:W-:Y:S01]  /*9890*/  IMAD.IADD R0, R46, 0x1, -R0 ;  /* 0x000000012e007824 */ /* 0x000fe200078e0a00 */
[----:B------:R-:W-:Y:S01]  /*98a0*/  PRMT R56, R3, 0x7610, R56 ;  /* 0x0000761003387816 */ /* 0x000fe20000000038 */
        /* <DEDUP_REMOVED lines=46> */
.L_x_729:
[----:B------:R-:W-:Y:S05]  /*9b90*/  BSYNC B1 ;  /* 0x0000000000017941 */ /* 0x000fea0003800000 */
.L_x_505:
[----:B------:R-:W-:Y:S02]  /*9ba0*/  PRMT R46, R0, 0x7610, R46 ;  /* 0x00007610002e7816 */ /* 0x000fe4000000002e */
[----:B------:R-:W-:Y:S01]  /*9bb0*/  PRMT R47, R32, 0x7610, R47 ;  /* 0x00007610202f7816 */ /* 0x000fe2000000002f */
[----:B------:R-:W-:Y:S06]  /*9bc0*/  @P0 BRA `(.L_x_491) ;  /* 0x0000001400300947 */ /* 0x000fec0003800000 */
[----:B------:R1:W5:Y:S01]  /*9bd0*/  LDL R73, [R1+0x48] ;  /* 0x0000480001497983 */ /* 0x0003620000100800 */
[----:B0-----:R-:W0:Y:S03]  /*9be0*/  LDC R3, c[0x0][0x3f4] ;  /* 0x0000fd00ff037b82 */ /* 0x001e260000000800 */
[----:B------:R1:W5:Y:S04]  /*9bf0*/  LDL R71, [R1+0x54] ;  /* 0x0000540001477983 */ /* 0x0003680000100800 */
[----:B------:R1:W5:Y:S01]  /*9c00*/  LDL R69, [R1+0x50] ;  /* 0x0000500001457983 */ /* 0x0003620000100800 */
[C---:B------:R-:W-:Y:S01]  /*9c10*/  VIADD R0, R144.reuse, 0x10 ;  /* 0x0000001090007836 */ /* 0x040fe20000000000 */
[----:B------:R-:W-:Y:S01]  /*9c20*/  BSSY B1, `(.L_x_507) ;  /* 0x0000072000017945 */ /* 0x000fe20003800000 */
[C---:B------:R-:W-:Y:S01]  /*9c30*/  VIADD R32, R144.reuse, 0x20 ;  /* 0x0000002090207836 */ /* 0x040fe20000000000 */
[----:B0-----:R-:W-:-:S02]  /*9c40*/  ISETP.GE.AND P0, PT, R144, R3, PT ;  /* 0x000000039000720c */ /* 0x001fc40003f06270 */
[-C--:B------:R-:W-:Y:S02]  /*9c50*/  ISETP.GE.AND P1, PT, R0, R3.reuse, PT ;  /* 0x000000030000720c */ /* 0x080fe40003f26270 */
[----:B------:R-:W-:-:S09]  /*9c60*/  ISETP.GE.AND P2, PT, R32, R3, PT ;  /* 0x000000032000720c */ /* 0x000fd20003f46270 */
[----:B-1----:R-:W-:Y:S05]  /*9c70*/  @P0 BRA `(.L_x_508) ;  /* 0x0000000400b00947 */ /* 0x002fea0003800000 */
[----:B------:R-:W2:Y:S01]  /*9c80*/  LDL R74, [R1+0xa4] ;  /* 0x0000a400014a7983 */ /* 0x000ea20000100800 */
[----:B------:R-:W0:Y:S02]  /*9c90*/  S2R R33, SR_TID.X ;  /* 0x0000000000217919 */ /* 0x000e240000002100 */
[----:B0-----:R-:W-:-:S05]  /*9ca0*/  VIADD R34, R33, 0xffffff80 ;  /* 0xffffff8021227836 */ /* 0x001fca0000000000 */
[----:B------:R-:W-:-:S04]  /*9cb0*/  LEA.HI R33, R34, R34, RZ, 0x1 ;  /* 0x0000002222217211 */ /* 0x000fc800078f08ff */
[----:B------:R-:W-:-:S05]  /*9cc0*/  LOP3.LUT R33, R33, 0xfffffffe, RZ, 0xc0, !PT ;  /* 0xfffffffe21217812 */ /* 0x000fca00078ec0ff */
[----:B------:R-:W-:-:S05]  /*9cd0*/  IMAD.IADD R33, R34, 0x1, -R33 ;  /* 0x0000000122217824 */ /* 0x000fca00078e0a21 */
[----:B------:R-:W-:-:S04]  /*9ce0*/  LEA.HI R0, R3, R33, RZ, 0x1d ;  /* 0x0000002103007211 */ /* 0x000fc800078fe8ff */
[----:B------:R-:W-:-:S04]  /*9cf0*/  SHF.R.S32.HI R33, RZ, 0x1f, R0 ;  /* 0x0000001fff217819 */ /* 0x000fc80000011400 */
[----:B------:R-:W-:Y:S01]  /*9d00*/  LEA.HI R33, R33, R0, RZ, 0x2 ;  /* 0x0000000021217211 */ /* 0x000fe200078f10ff */
[----:B------:R-:W-:-:S03]  /*9d10*/  IMAD.SHL.U32 R0, R0, 0x8, RZ ;  /* 0x0000000800007824 */ /* 0x000fc600078e00ff */
[----:B------:R-:W-:Y:S02]  /*9d20*/  SHF.R.S32.HI R33, RZ, 0x2, R33 ;  /* 0x00000002ff217819 */ /* 0x000fe40000011421 */
[----:B-----5:R-:W-:-:S03]  /*9d30*/  LOP3.LUT R0, R73, 0x18, R0, 0xf8, !PT ;  /* 0x0000001849007812 */ /* 0x020fc600078ef800 */
[----:B------:R-:W-:Y:S01]  /*9d40*/  IMAD R33, R33, 0x1800, R71 ;  /* 0x0000180021217824 */ /* 0x000fe200078e0247 */
[----:B------:R-:W-:-:S05]  /*9d50*/  LOP3.LUT R0, R0, R69, RZ, 0x3c, !PT ;  /* 0x0000004500007212 */ /* 0x000fca00078e3cff */
[----:B------:R-:W-:-:S04]  /*9d60*/  IMAD.IADD R37, R33, 0x1, R0 ;  /* 0x0000000121257824 */ /* 0x000fc800078e0200 */
[----:B------:R-:W-:-:S05]  /*9d70*/  IMAD R0, R37, 0x2, R16 ;  /* 0x0000000225007824 */ /* 0x000fca00078e0210 */
[----:B------:R-:W0:Y:S01]  /*9d80*/  LDS.128 R36, [R0+0xda00] ;  /* 0x00da000000247984 */ /* 0x000e220000000c00 */
[----:B------:R-:W-:Y:S02]  /*9d90*/  SHF.R.U64 R58, R20, 0x10, R21 ;  /* 0x00000010143a7819 */ /* 0x000fe40000001215 */
[----:B------:R-:W-:Y:S02]  /*9da0*/  SHF.R.U64 R61, R4, 0x10, R5 ;  /* 0x00000010043d7819 */ /* 0x000fe40000001205 */
[----:B------:R-:W-:Y:S02]  /*9db0*/  SHF.R.U64 R20, R22, 0x10, R23 ;  /* 0x0000001016147819 */ /* 0x000fe40000001217 */
[----:B------:R-:W-:Y:S02]  /*9dc0*/  SHF.R.U32.HI R59, RZ, 0x10, R21 ;  /* 0x00000010ff3b7819 */ /* 0x000fe40000011615 */
[----:B------:R-:W-:Y:S02]  /*9dd0*/  SHF.R.U32.HI R63, RZ, 0x10, R5 ;  /* 0x00000010ff3f7819 */ /* 0x000fe40000011605 */
[----:B------:R-:W-:-:S02]  /*9de0*/  SHF.R.U64 R65, R6, 0x10, R7 ;  /* 0x0000001006417819 */ /* 0x000fc40000001207 */
[----:B------:R-:W-:Y:S02]  /*9df0*/  PRMT R58, R41, 0x5432, R58 ;  /* 0x00005432293a7816 */ /* 0x000fe4000000003a */
[----:B------:R-:W-:Y:S02]  /*9e00*/  PRMT R61, R56, 0x5410, R61 ;  /* 0x00005410383d7816 */ /* 0x000fe4000000003d */
[----:B------:R-:W-:Y:S02]  /*9e10*/  SHF.R.U32.HI R66, RZ, 0x10, R7 ;  /* 0x00000010ff427819 */ /* 0x000fe40000011607 */
[----:B------:R-:W-:Y:S02]  /*9e20*/  PRMT R6, R42, 0x5432, R20 ;  /* 0x000054322a067816 */ /* 0x000fe40000000014 */
[----:B------:R-:W-:Y:S01]  /*9e30*/  PRMT R59, R62, 0x5410, R59 ;  /* 0x000054103e3b7816 */ /* 0x000fe2000000003b */
[----:B------:R-:W-:Y:S01]  /*9e40*/  IMAD.U32 R62, R61, 0x10000, RZ ;  /* 0x000100003d3e7824 */ /* 0x000fe200078e00ff */
[----:B------:R-:W-:-:S02]  /*9e50*/  PRMT R63, R57, 0x5410, R63 ;  /* 0x00005410393f7816 */ /* 0x000fc4000000003f */
[----:B------:R-:W-:Y:S01]  /*9e60*/  PRMT R65, R60, 0x5410, R65 ;  /* 0x000054103c417816 */ /* 0x000fe20000000041 */
[----:B------:R-:W-:Y:S01]  /*9e70*/  IMAD.U32 R60, R58, 0x10000, RZ ;  /* 0x000100003a3c7824 */ /* 0x000fe200078e00ff */
[----:B------:R-:W-:Y:S01]  /*9e80*/  SHF.R.U32.HI R22, RZ, 0x10, R23 ;  /* 0x00000010ff167819 */ /* 0x000fe20000011617 */
[----:B------:R-:W-:-:S03]  /*9e90*/  IMAD.U32 R64, R63, 0x10000, RZ ;  /* 0x000100003f407824 */ /* 0x000fc600078e00ff */
[----:B------:R-:W-:Y:S02]  /*9ea0*/  PRMT R5, R43, 0x5432, R22 ;  /* 0x000054322b057816 */ /* 0x000fe40000000016 */
[----:B------:R-:W-:Y:S01]  /*9eb0*/  LOP3.LUT R61, R61, 0xffff0000, RZ, 0xc0, !PT ;  /* 0xffff00003d3d7812 */ /* 0x000fe200078ec0ff */
[----:B0-----:R-:W-:Y:S01]  /*9ec0*/  IMAD.U32 R56, R37, 0x10000, RZ ;  /* 0x0001000025387824 */ /* 0x001fe200078e00ff */
[----:B------:R-:W-:-:S03]  /*9ed0*/  LOP3.LUT R58, R58, 0xffff0000, RZ, 0xc0, !PT ;  /* 0xffff00003a3a7812 */ /* 0x000fc600078ec0ff */
[----:B------:R-:W-:Y:S01]  /*9ee0*/  FMUL.FTZ R72, R56, R64 ;  /* 0x0000004038487220 */ /* 0x000fe20000410000 */
[----:B------:R-:W-:Y:S01]  /*9ef0*/  PRMT R66, R40, 0x5432, R66 ;  /* 0x0000543228427816 */ /* 0x000fe20000000042 */
[C---:B------:R-:W-:Y:S01]  /*9f00*/  IMAD.U32 R57, R39.reuse, 0x10000, RZ ;  /* 0x0001000027397824 */ /* 0x040fe200078e00ff */
[----:B------:R-:W-:Y:S02]  /*9f10*/  LOP3.LUT R39, R39, 0xffff0000, RZ, 0xc0, !PT ;  /* 0xffff000027277812 */ /* 0x000fe400078ec0ff */
[----:B------:R-:W-:Y:S01]  /*9f20*/  LOP3.LUT R63, R63, 0xffff0000, RZ, 0xc0, !PT ;  /* 0xffff00003f3f7812 */ /* 0x000fe200078ec0ff */
[----:B--2---:R-:W0:Y:S02]  /*9f30*/  LDS.128 R32, [R74] ;  /* 0x000000004a207984 */ /* 0x004e240000000c00 */
[C---:B0-----:R-:W-:Y:S01]  /*9f40*/  IMAD.U32 R7, R32.reuse, 0x10000, RZ ;  /* 0x0001000020077824 */ /* 0x041fe200078e00ff */
[----:B------:R-:W-:Y:S01]  /*9f50*/  LOP3.LUT R20, R32, 0xffff0000, RZ, 0xc0, !PT ;  /* 0xffff000020147812 */ /* 0x000fe200078ec0ff */
[C---:B------:R-:W-:Y:S01]  /*9f60*/  IMAD.U32 R21, R33.reuse, 0x10000, RZ ;  /* 0x0001000021157824 */ /* 0x040fe200078e00ff */
[----:B------:R-:W-:Y:S01]  /*9f70*/  LOP3.LUT R32, R33, 0xffff0000, RZ, 0xc0, !PT ;  /* 0xffff000021207812 */ /* 0x000fe200078ec0ff */
[----:B------:R-:W-:Y:S01]  /*9f80*/  IMAD.U32 R33, R36, 0x10000, RZ ;  /* 0x0001000024217824 */ /* 0x000fe200078e00ff */
[C---:B------:R-:W-:Y:S01]  /*9f90*/  LOP3.LUT R4, R34.reuse, 0xffff0000, RZ, 0xc0, !PT ;  /* 0xffff000022047812 */ /* 0x040fe200078ec0ff */
[----:B------:R-:W-:-:S02]  /*9fa0*/  IMAD.U32 R22, R34, 0x10000, RZ ;  /* 0x0001000022167824 */ /* 0x000fc400078e00ff */
[C---:B------:R-:W-:Y:S01]  /*9fb0*/  FMUL.FTZ R68, R33.reuse, R62 ;  /* 0x0000003e21447220 */ /* 0x040fe20000410000 */
[-C--:B------:R-:W-:Y:S01]  /*9fc0*/  FMUL.FTZ R70, R33, R60.reuse ;  /* 0x0000003c21467220 */ /* 0x080fe20000410000 */
[----:B------:R-:W-:Y:S01]  /*9fd0*/  IMAD.U32 R33, R59, 0x10000, RZ ;  /* 0x000100003b217824 */ /* 0x000fe200078e00ff */
[C---:B------:R-:W-:Y:S01]  /*9fe0*/  LOP3.LUT R34, R35.reuse, 0xffff0000, RZ, 0xc0, !PT ;  /* 0xffff000023227812 */ /* 0x040fe200078ec0ff */
[----:B------:R-:W-:Y:S01]  /*9ff0*/  IMAD.U32 R23, R35, 0x10000, RZ ;  /* 0x0001000023177824 */ /* 0x000fe200078e00ff */
[----:B------:R-:W-:Y:S01]  /*a000*/  LOP3.LUT R35, R36, 0xffff0000, RZ, 0xc0, !PT ;  /* 0xffff000024237812 */ /* 0x000fe200078ec0ff */
[----:B------:R-:W-:Y:S01]  /*a010*/  FMUL.FTZ R56, R56, R33 ;  /* 0x0000002138387220 */ /* 0x000fe20000410000 */
[C---:B------:R-:W-:Y:S01]  /*a020*/  FFMA.FTZ R67, R7.reuse, R60, -R68 ;  /* 0x0000003c07437223 */ /* 0x040fe20000010844 */
[----:B------:R-:W-:Y:S01]  /*a030*/  FFMA.FTZ R70, R7, R62, R70 ;  /* 0x0000003e07467223 */ /* 0x000fe20000010046 */
[----:B------:R-:W-:Y:S01]  /*a040*/  LOP3.LUT R36, R37, 0xffff0000, RZ, 0xc0, !PT ;  /* 0xffff000025247812 */ /* 0x000fe200078ec0ff */
[----:B------:R-:W-:Y:S01]  /*a050*/  FMUL.FTZ R7, R35, R61 ;  /* 0x0000003d23077220 */ /* 0x000fe20000410000 */
[C---:B------:R-:W-:Y:S01]  /*a060*/  FFMA.FTZ R72, R21.reuse, R33, -R72 ;  /* 0x0000002115487223 */ /* 0x040fe20000010848 */
[----:B------:R-:W-:Y:S01]  /*a070*/  FFMA.FTZ R56, R21, R64, R56 ;  /* 0x0000004015387223 */ /* 0x000fe20000010038 */
[----:B------:R-:W-:-:S02]  /*a080*/  IMAD.U32 R37, R38, 0x10000, RZ ;  /* 0x0001000026257824 */ /* 0x000fc400078e00ff */
[-C--:B------:R-:W-:Y:S01]  /*a090*/  FMUL.FTZ R35, R35, R58.reuse ;  /* 0x0000003a23237220 */ /* 0x080fe20000410000 */
[----:B------:R-:W-:Y:S02]  /*a0a0*/  IMAD.U32 R21, R65, 0x10000, RZ ;  /* 0x0001000041157824 */ /* 0x000fe400078e00ff */
[----:B------:R-:W-:Y:S01]  /*a0b0*/  FFMA.FTZ R58, R20, R58, -R7 ;  /* 0x0000003a143a7223 */ /* 0x000fe20000010807 */
[----:B------:R-:W-:Y:S02]  /*a0c0*/  IMAD.U32 R68, R66, 0x10000, RZ ;  /* 0x0001000042447824 */ /* 0x000fe400078e00ff */
[----:B------:R-:W-:Y:S02]  /*a0d0*/  IMAD.U32 R7, R6, 0x10000, RZ ;  /* 0x0001000006077824 */ /* 0x000fe400078e00ff */
[----:B------:R-:W-:Y:S01]  /*a0e0*/  FMUL.FTZ R33, R37, R21 ;  /* 0x0000001525217220 */ /* 0x000fe20000410000 */
[----:B------:R-:W-:Y:S01]  /*a0f0*/  IMAD.U32 R60, R5, 0x10000, RZ ;  /* 0x00010000053c7824 */ /* 0x000fe200078e00ff */
[----:B------:R-:W-:Y:S01]  /*a100*/  LOP3.LUT R38, R38, 0xffff0000, RZ, 0xc0, !PT ;  /* 0xffff000026267812 */ /* 0x000fe200078ec0ff */
[----:B------:R-:W-:Y:S01]  /*a110*/  FMUL.FTZ R62, R57, R68 ;  /* 0x00000044393e7220 */ /* 0x000fe20000410000 */
[-C--:B------:R-:W-:Y:S01]  /*a120*/  FMUL.FTZ R37, R37, R7.reuse ;  /* 0x0000000725257220 */ /* 0x080fe20000410000 */
[----:B------:R-:W-:Y:S01]  /*a130*/  LOP3.LUT R65, R65, 0xffff0000, RZ, 0xc0, !PT ;  /* 0xffff000041417812 */ /* 0x000fe200078ec0ff */
[----:B------:R-:W-:Y:S01]  /*a140*/  FMUL.FTZ R57, R57, R60 ;  /* 0x0000003c39397220 */ /* 0x000fe20000410000 */
[----:B------:R-:W-:Y:S01]  /*a150*/  FFMA.FTZ R33, R22, R7, -R33 ;  /* 0x0000000716217223 */ /* 0x000fe20000010821 */
[----:B------:R-:W-:-:S02]  /*a160*/  LOP3.LUT R66, R66, 0xffff0000, RZ, 0xc0, !PT ;  /* 0xffff000042427812 */ /* 0x000fc400078ec0ff */
[----:B------:R-:W-:Y:S02]  /*a170*/  LOP3.LUT R59, R59, 0xffff0000, RZ, 0xc0, !PT ;  /* 0xffff00003b3b7812 */ /* 0x000fe400078ec0ff */
[----:B------:R-:W-:Y:S02]  /*a180*/  LOP3.LUT R7, R6, 0xffff0000, RZ, 0xc0, !PT ;  /* 0xffff000006077812 */ /* 0x000fe400078ec0ff */
[----:B------:R-:W-:Y:S01]  /*a190*/  LOP3.LUT R5, R5, 0xffff0000, RZ, 0xc0, !PT ;  /* 0xffff000005057812 */ /* 0x000fe200078ec0ff */
[----:B------:R-:W-:Y:S01]  /*a1a0*/  FFMA.FTZ R22, R22, R21, R37 ;  /* 0x0000001516167223 */ /* 0x000fe20000010025 */
[C---:B------:R-:W-:Y:S01]  /*a1b0*/  FFMA.FTZ R62, R23.reuse, R60, -R62 ;  /* 0x0000003c173e7223 */ /* 0x040fe2000001083e */
[----:B------:R-:W-:Y:S01]  /*a1c0*/  FFMA.FTZ R57, R23, R68, R57 ;  /* 0x0000004417397223 */ /* 0x000fe20000010039 */
[----:B------:R-:W-:Y:S01]  /*a1d0*/  FMUL.FTZ R21, R38, R65 ;  /* 0x0000004126157220 */ /* 0x000fe20000410000 */
[C---:B------:R-:W-:Y:S01]  /*a1e0*/  FMUL.FTZ R23, R36.reuse, R63 ;  /* 0x0000003f24177220 */ /* 0x040fe20000410000 */
[CC--:B------:R-:W-:Y:S01]  /*a1f0*/  FMUL.FTZ R37, R39.reuse, R66.reuse ;  /* 0x0000004227257220 */ /* 0x0c0fe20000410000 */
[----:B------:R-:W-:Y:S01]  /*a200*/  FMUL.FTZ R36, R36, R59 ;  /* 0x0000003b24247220 */ /* 0x000fe20000410000 */
[----:B------:R-:W-:Y:S01]  /*a210*/  FMUL.FTZ R38, R38, R7 ;  /* 0x0000000726267220 */ /* 0x000fe20000410000 */
[----:B------:R-:W-:Y:S01]  /*a220*/  FMUL.FTZ R39, R39, R5 ;  /* 0x0000000527277220 */ /* 0x000fe20000410000 */
[----:B------:R-:W-:Y:S01]  /*a230*/  FFMA.FTZ R6, R4, R7, -R21 ;  /* 0x0000000704067223 */ /* 0x000fe20000010815 */
[----:B------:R-:W-:Y:S01]  /*a240*/  FFMA.FTZ R23, R32, R59, -R23 ;  /* 0x0000003b20177223 */ /* 0x000fe20000010817 */
[----:B------:R-:W-:Y:S01]  /*a250*/  FFMA.FTZ R7, R34, R5, -R37 ;  /* 0x0000000522077223 */ /* 0x000fe20000010825 */
[----:B------:R-:W-:Y:S01]  /*a260*/  FFMA.FTZ R35, R20, R61, R35 ;  /* 0x0000003d14237223 */ /* 0x000fe20000010023 */
[----:B------:R-:W-:Y:S01]  /*a270*/  FFMA.FTZ R63, R32, R63, R36 ;  /* 0x0000003f203f7223 */ /* 0x000fe20000010024 */
[----:B------:R-:W-:Y:S01]  /*a280*/  FFMA.FTZ R65, R4, R65, R38 ;  /* 0x0000004104417223 */ /* 0x000fe20000010026 */
[----:B------:R-:W-:Y:S01]  /*a290*/  FFMA.FTZ R34, R34, R66, R39 ;  /* 0x0000004222227223 */ /* 0x000fe20000010027 */
[----:B------:R-:W-:-:S02]  /*a2a0*/  F2FP.BF16.F32.PACK_AB R4, R58, R67 ;  /* 0x000000433a04723e */ /* 0x000fc400000010ff */
[----:B------:R-:W-:Y:S02]  /*a2b0*/  F2FP.BF16.F32.PACK_AB R5, R23, R72 ;  /* 0x000000481705723e */ /* 0x000fe400000010ff */
[----:B------:R-:W-:Y:S02]  /*a2c0*/  F2FP.BF16.F32.PACK_AB R6, R6, R33 ;  /* 0x000000210606723e */ /* 0x000fe400000010ff */
[----:B------:R-:W-:Y:S02]  /*a2d0*/  F2FP.BF16.F32.PACK_AB R7, R7, R62 ;  /* 0x0000003e0707723e */ /* 0x000fe400000010ff */
[----:B------:R-:W-:Y:S02]  /*a2e0*/  F2FP.BF16.F32.PACK_AB R20, R35, R70 ;  /* 0x000000462314723e */ /* 0x000fe400000010ff */
[----:B------:R-:W-:Y:S02]  /*a2f0*/  F2FP.BF16.F32.PACK_AB R21, R63, R56 ;  /* 0x000000383f15723e */ /* 0x000fe400000010ff */
[----:B------:R-:W-:-:S02]  /*a300*/  F2FP.BF16.F32.PACK_AB R22, R65, R22 ;  /* 0x000000164116723e */ /* 0x000fc400000010ff */
[----:B------:R-:W-:Y:S01]  /*a310*/  F2FP.BF16.F32.PACK_AB R23, R34, R57 ;  /* 0x000000392217723e */ /* 0x000fe200000010ff */
[----:B------:R0:W-:Y:S04]  /*a320*/  STS.128 [R74], R4 ;  /* 0x000000044a007388 */ /* 0x0001e80000000c00 */
[----:B------:R0:W-:Y:S02]  /*a330*/  STS.128 [R0+0xda00], R20 ;  /* 0x00da001400007388 */ /* 0x0001e40000000c00 */
.L_x_508:
[----:B------:R-:W-:Y:S05]  /*a340*/  BSYNC B1 ;  /* 0x0000000000017941 */ /* 0x000fea0003800000 */
.L_x_507:
[----:B------:R-:W-:Y:S04]  /*a350*/  BSSY B1, `(.L_x_509) ;  /* 0x000006a000017945 */ /* 0x000fe80003800000 */
[----:B------:R-:W-:Y:S05]  /*a360*/  @P1 BRA `(.L_x_510) ;  /* 0x0000000400a01947 */ /* 0x000fea0003800000 */
[----:B0-----:R-:W2:Y:S04]  /*a370*/  LDL R0, [R1+0x94] ;  /* 0x0000940001007983 */ /* 0x001ea80000100800 */
[----:B------:R-:W3:Y:S01]  /*a380*/  LDL R56, [R1+0xa0] ;  /* 0x0000a00001387983 */ /* 0x000ee20000100800 */
[----:B------:R-:W-:Y:S02]  /*a390*/  SHF.R.U64 R32, R24, 0x10, R25 ;  /* 0x0000001018207819 */ /* 0x000fe40000001219 */
[--C-:B------:R-:W-:Y:S02]  /*a3a0*/  SHF.R.U64 R24, R8, 0x10, R9.reuse ;  /* 0x0000001008187819 */ /* 0x100fe40000001209 */
[----:B------:R-:W-:Y:S02]  /*a3b0*/  SHF.R.U32.HI R9, RZ, 0x10, R9 ;  /* 0x00000010ff097819 */ /* 0x000fe40000011609 */
[----:B------:R-:W-:-:S02]  /*a3c0*/  PRMT R55, R55, 0x5410, R32 ;  /* 0x0000541037377816 */ /* 0x000fc40000000020 */
[----:B------:R-:W-:Y:S02]  /*a3d0*/  PRMT R51, R51, 0x5410, R24 ;  /* 0x0000541033337816 */ /* 0x000fe40000000018 */
[----:B------:R-:W-:Y:S01]  /*a3e0*/  SHF.R.U32.HI R25, RZ, 0x10, R25 ;  /* 0x00000010ff197819 */ /* 0x000fe20000011619 */
[----:B------:R-:W-:Y:S01]  /*a3f0*/  IMAD.U32 R33, R55, 0x10000, RZ ;  /* 0x0001000037217824 */ /* 0x000fe200078e00ff */
[----:B------:R-:W-:Y:S01]  /*a400*/  SHF.R.U64 R8, R10, 0x10, R11 ;  /* 0x000000100a087819 */ /* 0x000fe2000000120b */
[----:B------:R-:W-:Y:S01]  /*a410*/  IMAD.U32 R35, R51, 0x10000, RZ ;  /* 0x0001000033237824 */ /* 0x000fe200078e00ff */
[----:B------:R-:W-:Y:S02]  /*a420*/  PRMT R50, R50, 0x5410, R9 ;  /* 0x0000541032327816 */ /* 0x000fe40000000009 */
[----:B------:R-:W-:Y:S02]  /*a430*/  SHF.R.U64 R26, R26, 0x10, R27 ;  /* 0x000000101a1a7819 */ /* 0x000fe4000000121b */
[----:B------:R-:W-:Y:S01]  /*a440*/  SHF.R.U32.HI R11, RZ, 0x10, R11 ;  /* 0x00000010ff0b7819 */ /* 0x000fe2000001160b */
[----:B------:R-:W-:Y:S01]  /*a450*/  IMAD.U32 R32, R50, 0x10000, RZ ;  /* 0x0001000032207824 */ /* 0x000fe200078e00ff */
[----:B------:R-:W-:-:S02]  /*a460*/  SHF.R.U32.HI R27, RZ, 0x10, R27 ;  /* 0x00000010ff1b7819 */ /* 0x000fc4000001161b */
[----:B------:R-:W-:Y:S02]  /*a470*/  PRMT R54, R54, 0x5410, R25 ;  /* 0x0000541036367816 */ /* 0x000fe40000000019 */
[----:B------:R-:W-:Y:S02]  /*a480*/  PRMT R49, R49, 0x5410, R8 ;  /* 0x0000541031317816 */ /* 0x000fe40000000008 */
[----:B------:R-:W-:Y:S02]  /*a490*/  PRMT R48, R48, 0x5410, R11 ;  /* 0x0000541030307816 */ /* 0x000fe4000000000b */
[----:B------:R-:W-:Y:S02]  /*a4a0*/  PRMT R52, R52, 0x5410, R27 ;  /* 0x0000541034347816 */ /* 0x000fe4000000001b */
[----:B------:R-:W-:Y:S01]  /*a4b0*/  LOP3.LUT R51, R51, 0xffff0000, RZ, 0xc0, !PT ;  /* 0xffff000033337812 */ /* 0x000fe200078ec0ff */
[----:B------:R-:W-:Y:S01]  /*a4c0*/  IMAD.U32 R34, R48, 0x10000, RZ ;  /* 0x0001000030227824 */ /* 0x000fe200078e00ff */
[----:B------:R-:W-:-:S02]  /*a4d0*/  LOP3.LUT R55, R55, 0xffff0000, RZ, 0xc0, !PT ;  /* 0xffff000037377812 */ /* 0x000fc400078ec0ff */
[----:B------:R-:W-:Y:S02]  /*a4e0*/  LOP3.LUT R50, R50, 0xffff0000, RZ, 0xc0, !PT ;  /* 0xffff000032327812 */ /* 0x000fe400078ec0ff */
[----:B------:R-:W-:Y:S02]  /*a4f0*/  PRMT R53, R53, 0x5410, R26 ;  /* 0x0000541035357816 */ /* 0x000fe4000000001a */
[----:B------:R-:W-:Y:S02]  /*a500*/  LOP3.LUT R48, R48, 0xffff0000, RZ, 0xc0, !PT ;  /* 0xffff000030307812 */ /* 0x000fe400078ec0ff */
[----:B--2---:R-:W-:-:S04]  /*a510*/  LEA.HI R0, R3, R0, RZ, 0x1d ;  /* 0x0000000003007211 */ /* 0x004fc800078fe8ff */
[----:B------:R-:W-:-:S04]  /*a520*/  SHF.R.S32.HI R5, RZ, 0x1f, R0 ;  /* 0x0000001fff057819 */ /* 0x000fc80000011400 */
[----:B------:R-:W-:Y:S01]  /*a530*/  LEA.HI R5, R5, R0, RZ, 0x2 ;  /* 0x0000000005057211 */ /* 0x000fe200078f10ff */
[----:B------:R-:W-:-:S03]  /*a540*/  IMAD.SHL.U32 R0, R0, 0x8, RZ ;  /* 0x0000000800007824 */ /* 0x000fc600078e00ff */
[----:B------:R-:W-:Y:S02]  /*a550*/  SHF.R.S32.HI R5, RZ, 0x2, R5 ;  /* 0x00000002ff057819 */ /* 0x000fe40000011405 */
[----:B-----5:R-:W-:-:S03]  /*a560*/  LOP3.LUT R0, R73, 0x18, R0, 0xf8, !PT ;  /* 0x0000001849007812 */ /* 0x020fc600078ef800 */
[----:B------:R-:W-:Y:S01]  /*a570*/  IMAD R5, R5, 0x1800, R71 ;  /* 0x0000180005057824 */ /* 0x000fe200078e0247 */
[----:B------:R-:W-:-:S05]  /*a580*/  LOP3.LUT R0, R0, R69, RZ, 0x3c, !PT ;  /* 0x0000004500007212 */ /* 0x000fca00078e3cff */
[----:B------:R-:W-:Y:S02]  /*a590*/  IMAD.IADD R21, R5, 0x1, R0 ;  /* 0x0000000105157824 */ /* 0x000fe400078e0200 */
[----:B---3--:R-:W0:Y:S02]  /*a5a0*/  LDS.128 R4, [R56] ;  /* 0x0000000038047984 */ /* 0x008e240000000c00 */
[----:B------:R-:W-:-:S05]  /*a5b0*/  IMAD R0, R21, 0x2, R16 ;  /* 0x0000000215007824 */ /* 0x000fca00078e0210 */
[----:B------:R-:W1:Y:S01]  /*a5c0*/  LDS.128 R20, [R0+0xda00] ;  /* 0x00da000000147984 */ /* 0x000e620000000c00 */
[C---:B0-----:R-:W-:Y:S01]  /*a5d0*/  IMAD.U32 R8, R4.reuse, 0x10000, RZ ;  /* 0x0001000004087824 */ /* 0x041fe200078e00ff */
[----:B------:R-:W-:Y:S01]  /*a5e0*/  LOP3.LUT R4, R4, 0xffff0000, RZ, 0xc0, !PT ;  /* 0xffff000004047812 */ /* 0x000fe200078ec0ff */
[C---:B------:R-:W-:Y:S01]  /*a5f0*/  IMAD.U32 R9, R5.reuse, 0x10000, RZ ;  /* 0x0001000005097824 */ /* 0x040fe200078e00ff */
[----:B------:R-:W-:Y:S01]  /*a600*/  LOP3.LUT R5, R5, 0xffff0000, RZ, 0xc0, !PT ;  /* 0xffff000005057812 */ /* 0x000fe200078ec0ff */
[C---:B------:R-:W-:Y:S01]  /*a610*/  IMAD.U32 R11, R7.reuse, 0x10000, RZ ;  /* 0x00010000070b7824 */ /* 0x040fe200078e00ff */
[----:B------:R-:W-:Y:S01]  /*a620*/  LOP3.LUT R7, R7, 0xffff0000, RZ, 0xc0, !PT ;  /* 0xffff000007077812 */ /* 0x000fe200078ec0ff */
[C---:B------:R-:W-:Y:S01]  /*a630*/  IMAD.U32 R10, R6.reuse, 0x10000, RZ ;  /* 0x00010000060a7824 */ /* 0x040fe200078e00ff */
[----:B------:R-:W-:Y:S01]  /*a640*/  LOP3.LUT R6, R6, 0xffff0000, RZ, 0xc0, !PT ;  /* 0xffff000006067812 */ /* 0x000fe200078ec0ff */
[C---:B-1----:R-:W-:Y:S01]  /*a650*/  IMAD.U32 R24, R20.reuse, 0x10000, RZ ;  /* 0x0001000014187824 */ /* 0x042fe200078e00ff */
[----:B------:R-:W-:Y:S01]  /*a660*/  LOP3.LUT R20, R20, 0xffff0000, RZ, 0xc0, !PT ;  /* 0xffff000014147812 */ /* 0x000fe200078ec0ff */
[C---:B------:R-:W-:Y:S01]  /*a670*/  IMAD.U32 R25, R21.reuse, 0x10000, RZ ;  /* 0x0001000015197824 */ /* 0x040fe200078e00ff */
[----:B------:R-:W-:Y:S01]  /*a680*/  LOP3.LUT R21, R21, 0xffff0000, RZ, 0xc0, !PT ;  /* 0xffff000015157812 */ /* 0x000fe200078ec0ff */
[C---:B------:R-:W-:Y:S01]  /*a690*/  FMUL.FTZ R37, R24.reuse, R35 ;  /* 0x0000002318257220 */ /* 0x040fe20000410000 */
[----:B------:R-:W-:Y:S01]  /*a6a0*/  FMUL.FTZ R39, R24, R33 ;  /* 0x0000002118277220 */ /* 0x000fe20000410000 */
[----:B------:R-:W-:-:S02]  /*a6b0*/  IMAD.U32 R24, R54, 0x10000, RZ ;  /* 0x0001000036187824 */ /* 0x000fc400078e00ff */
[----:B------:R-:W-:Y:S01]  /*a6c0*/  FMUL.FTZ R36, R25, R32 ;  /* 0x0000002019247220 */ /* 0x000fe20000410000 */
[----:B------:R-:W-:Y:S02]  /*a6d0*/  IMAD.U32 R27, R23, 0x10000, RZ ;  /* 0x00010000171b7824 */ /* 0x000fe400078e00ff */
[C---:B------:R-:W-:Y:S01]  /*a6e0*/  FFMA.FTZ R37, R8.reuse, R33, -R37 ;  /* 0x0000002108257223 */ /* 0x040fe20000010825 */
[----:B------:R-:W-:Y:S01]  /*a6f0*/  FFMA.FTZ R39, R8, R35, R39 ;  /* 0x0000002308277223 */ /* 0x000fe20000010027 */
[----:B------:R-:W-:Y:S02]  /*a700*/  IMAD.U32 R8, R52, 0x10000, RZ ;  /* 0x0001000034087824 */ /* 0x000fe400078e00ff */
[-C--:B------:R-:W-:Y:S01]  /*a710*/  FMUL.FTZ R38, R25, R24.reuse ;  /* 0x0000001819267220 */ /* 0x080fe20000410000 */
[----:B------:R-:W-:Y:S01]  /*a720*/  FFMA.FTZ R36, R9, R24, -R36 ;  /* 0x0000001809247223 */ /* 0x000fe20000010824 */
[C---:B------:R-:W-:Y:S01]  /*a730*/  FMUL.FTZ R24, R27.reuse, R34 ;  /* 0x000000221b187220 */ /* 0x040fe20000410000 */
[----:B------:R-:W-:Y:S01]  /*a740*/  FMUL.FTZ R27, R27, R8 ;  /* 0x000000081b1b7220 */ /* 0x000fe20000410000 */
[----:B------:R-:W-:Y:S01]  /*a750*/  FFMA.FTZ R38, R9, R32, R38 ;  /* 0x0000002009267223 */ /* 0x000fe20000010026 */
[----:B------:R-:W-:Y:S01]  /*a760*/  LOP3.LUT R54, R54, 0xffff0000, RZ, 0xc0, !PT ;  /* 0xffff000036367812 */ /* 0x000fe200078ec0ff */
[C---:B------:R-:W-:Y:S01]  /*a770*/  FMUL.FTZ R9, R20.reuse, R51 ;  /* 0x0000003314097220 */ /* 0x040fe20000410000 */
[C---:B------:R-:W-:Y:S01]  /*a780*/  FFMA.FTZ R32, R11.reuse, R8, -R24 ;  /* 0x000000080b207223 */ /* 0x040fe20000010818 */
[----:B------:R-:W-:Y:S01]  /*a790*/  FFMA.FTZ R34, R11, R34, R27 ;  /* 0x000000220b227223 */ /* 0x000fe2000001001b */
[----:B------:R-:W-:Y:S01]  /*a7a0*/  FMUL.FTZ R25, R20, R55 ;  /* 0x0000003714197220 */ /* 0x000fe20000410000 */
[----:B------:R-:W-:-:S02]  /*a7b0*/  IMAD.U32 R26, R22, 0x10000, RZ ;  /* 0x00010000161a7824 */ /* 0x000fc400078e00ff */
[C---:B------:R-:W-:Y:S01]  /*a7c0*/  FFMA.FTZ R8, R4.reuse, R55, -R9 ;  /* 0x0000003704087223 */ /* 0x040fe20000010809 */
[----:B------:R-:W-:Y:S02]  /*a7d0*/  IMAD.U32 R11, R49, 0x10000, RZ ;  /* 0x00010000310b7824 */ /* 0x000fe400078e00ff */
[C---:B------:R-:W-:Y:S01]  /*a7e0*/  FMUL.FTZ R24, R21.reuse, R50 ;  /* 0x0000003215187220 */ /* 0x040fe20000410000 */
[-C--:B------:R-:W-:Y:S01]  /*a7f0*/  FMUL.FTZ R27, R21, R54.reuse ;  /* 0x00000036151b7220 */ /* 0x080fe20000410000 */
[----:B------:R-:W-:Y:S02]  /*a800*/  IMAD.U32 R9, R53, 0x10000, RZ ;  /* 0x0001000035097824 */ /* 0x000fe400078e00ff */
[----:B------:R-:W-:Y:S01]  /*a810*/  FFMA.FTZ R20, R4, R51, R25 ;  /* 0x0000003304147223 */ /* 0x000fe20000010019 */
[----:B------:R-:W-:Y:S01]  /*a820*/  FMUL.FTZ R25, R26, R11 ;  /* 0x0000000b1a197220 */ /* 0x000fe20000410000 */
[C---:B------:R-:W-:Y:S01]  /*a830*/  FFMA.FTZ R21, R5.reuse, R54, -R24 ;  /* 0x0000003605157223 */ /* 0x040fe20000010818 */
[----:B------:R-:W-:Y:S01]  /*a840*/  FFMA.FTZ R27, R5, R50, R27 ;  /* 0x00000032051b7223 */ /* 0x000fe2000001001b */
[----:B------:R-:W-:Y:S01]  /*a850*/  LOP3.LUT R22, R22, 0xffff0000, RZ, 0xc0, !PT ;  /* 0xffff000016167812 */ /* 0x000fe200078ec0ff */
[-C--:B------:R-:W-:Y:S01]  /*a860*/  FMUL.FTZ R5, R26, R9.reuse ;  /* 0x000000091a057220 */ /* 0x080fe20000410000 */
[----:B------:R-:W-:Y:S01]  /*a870*/  LOP3.LUT R23, R23, 0xffff0000, RZ, 0xc0, !PT ;  /* 0xffff000017177812 */ /* 0x000fe200078ec0ff */
[C---:B------:R-:W-:Y:S01]  /*a880*/  FFMA.FTZ R25, R10.reuse, R9, -R25 ;  /* 0x000000090a197223 */ /* 0x040fe20000010819 */
[----:B------:R-:W-:Y:S01]  /*a890*/  LOP3.LUT R49, R49, 0xffff0000, RZ, 0xc0, !PT ;  /* 0xffff000031317812 */ /* 0x000fe200078ec0ff */
[----:B------:R-:W-:Y:S01]  /*a8a0*/  FFMA.FTZ R10, R10, R11, R5 ;  /* 0x0000000b0a0a7223 */ /* 0x000fe20000010005 */
[----:B------:R-:W-:Y:S01]  /*a8b0*/  LOP3.LUT R53, R53, 0xffff0000, RZ, 0xc0, !PT ;  /* 0xffff000035357812 */ /* 0x000fe200078ec0ff */
[----:B------:R-:W-:Y:S01]  /*a8c0*/  FMUL.FTZ R24, R23, R48 ;  /* 0x0000003017187220 */ /* 0x000fe20000410000 */
[----:B------:R-:W-:Y:S01]  /*a8d0*/  LOP3.LUT R52, R52, 0xffff0000, RZ, 0xc0, !PT ;  /* 0xffff000034347812 */ /* 0x000fe200078ec0ff */
[C---:B------:R-:W-:Y:S01]  /*a8e0*/  FMUL.FTZ R5, R22.reuse, R49 ;  /* 0x0000003116057220 */ /* 0x040fe20000410000 */
[----:B------:R-:W-:Y:S01]  /*a8f0*/  F2FP.BF16.F32.PACK_AB R9, R27, R38 ;  /* 0x000000261b09723e */ /* 0x000fe200000010ff */
[----:B------:R-:W-:-:S02]  /*a900*/  FMUL.FTZ R4, R22, R53 ;  /* 0x0000003516047220 */ /* 0x000fc40000410000 */
[-C--:B------:R-:W-:Y:S01]  /*a910*/  FMUL.FTZ R23, R23, R52.reuse ;  /* 0x0000003417177220 */ /* 0x080fe20000410000 */
[C---:B------:R-:W-:Y:S01]  /*a920*/  FFMA.FTZ R22, R6.reuse, R53, -R5 ;  /* 0x0000003506167223 */ /* 0x040fe20000010805 */
[C---:B------:R-:W-:Y:S01]  /*a930*/  FFMA.FTZ R11, R7.reuse, R52, -R24 ;  /* 0x00000034070b7223 */ /* 0x040fe20000010818 */
[----:B------:R-:W-:Y:S01]  /*a940*/  FFMA.FTZ R49, R6, R49, R4 ;  /* 0x0000003106317223 */ /* 0x000fe20000010004 */
[----:B------:R-:W-:Y:S01]  /*a950*/  FFMA.FTZ R23, R7, R48, R23 ;  /* 0x0000003007177223 */ /* 0x000fe20000010017 */
[----:B------:R-:W-:Y:S02]  /*a960*/  F2FP.BF16.F32.PACK_AB R4, R8, R37 ;  /* 0x000000250804723e */ /* 0x000fe400000010ff */
[----:B------:R-:W-:Y:S02]  /*a970*/  F2FP.BF16.F32.PACK_AB R5, R21, R36 ;  /* 0x000000241505723e */ /* 0x000fe400000010ff */
[----:B------:R-:W-:Y:S02]  /*a980*/  F2FP.BF16.F32.PACK_AB R6, R22, R25 ;  /* 0x000000191606723e */ /* 0x000fe400000010ff */
[----:B------:R-:W-:-:S02]  /*a990*/  F2FP.BF16.F32.PACK_AB R7, R11, R32 ;  /* 0x000000200b07723e */ /* 0x000fc400000010ff */
[----:B------:R-:W-:Y:S02]  /*a9a0*/  F2FP.BF16.F32.PACK_AB R8, R20, R39 ;  /* 0x000000271408723e */ /* 0x000fe400000010ff */
[----:B------:R-:W-:Y:S01]  /*a9b0*/  F2FP.BF16.F32.PACK_AB R10, R49, R10 ;  /* 0x0000000a310a723e */ /* 0x000fe200000010ff */
[----:B------:R1:W-:Y:S01]  /*a9c0*/  STS.128 [R56], R4 ;  /* 0x0000000438007388 */ /* 0x0003e20000000c00 */
[----:B------:R-:W-:-:S05]  /*a9d0*/  F2FP.BF16.F32.PACK_AB R11, R23, R34 ;  /* 0x00000022170b723e */ /* 0x000fca00000010ff */
[----:B------:R1:W-:Y:S02]  /*a9e0*/  STS.128 [R0+0xda00], R8 ;  /* 0x00da000800007388 */ /* 0x0003e40000000c00 */
.L_x_510:
[----:B------:R-:W-:Y:S05]  /*a9f0*/  BSYNC B1 ;  /* 0x0000000000017941 */ /* 0x000fea0003800000 */
.L_x_509:
[----:B------:R-:W-:Y:S05]  /*aa00*/  @P2 BRA `(.L_x_491) ;  /* 0x0000000400a02947 */ /* 0x000fea0003800000 */
[----:B01----:R-:W2:Y:S04]  /*aa10*/  LDL R0, [R1+0x98] ;  /* 0x0000980001007983 */ /* 0x003ea80000100800 */
[----:B------:R-:W3:Y:S01]  /*aa20*/  LDL R32, [R1+0x9c] ;  /* 0x00009c0001207983 */ /* 0x000ee20000100800 */
[----:B------:R-:W-:Y:S02]  /*aa30*/  SHF.R.U64 R25, R28, 0x10, R29 ;  /* 0x000000101c197819 */ /* 0x000fe4000000121d */
[----:B------:R-:W-:Y:S02]  /*aa40*/  SHF.R.U64 R21, R12, 0x10, R13 ;  /* 0x000000100c157819 */ /* 0x000fe4000000120d */
[----:B------:R-:W-:Y:S02]  /*aa50*/  PRMT R44, R44, 0x5410, R25 ;  /* 0x000054102c2c7816 */ /* 0x000fe40000000019 */
[----:B------:R-:W-:-:S02]  /*aa60*/  PRMT R40, R40, 0x5410, R21 ;  /* 0x0000541028287816 */ /* 0x000fc40000000015 */
[----:B------:R-:W-:Y:S01]  /*aa70*/  SHF.R.U32.HI R12, RZ, 0x10, R13 ;  /* 0x00000010ff0c7819 */ /* 0x000fe2000001160d */
[----:B------:R-:W-:Y:S01]  /*aa80*/  IMAD.U32 R24, R44, 0x10000, RZ ;  /* 0x000100002c187824 */ /* 0x000fe200078e00ff */
[----:B------:R-:W-:Y:S01]  /*aa90*/  SHF.R.U64 R23, R30, 0x10, R31 ;  /* 0x000000101e177819 */ /* 0x000fe2000000121f */
[----:B------:R-:W-:Y:S01]  /*aaa0*/  IMAD.U32 R26, R40, 0x10000, RZ ;  /* 0x00010000281a7824 */ /* 0x000fe200078e00ff */
[----:B------:R-:W-:Y:S02]  /*aab0*/  SHF.R.U32.HI R28, RZ, 0x10, R29 ;  /* 0x00000010ff1c7819 */ /* 0x000fe4000001161d */
[----:B------:R-:W-:Y:S02]  /*aac0*/  SHF.R.U32.HI R30, RZ, 0x10, R31 ;  /* 0x00000010ff1e7819 */ /* 0x000fe4000001161f */
[----:B------:R-:W-:Y:S02]  /*aad0*/  PRMT R41, R41, 0x5410, R12 ;  /* 0x0000541029297816 */ /* 0x000fe4000000000c */
[----:B------:R-:W-:-:S02]  /*aae0*/  PRMT R45, R45, 0x5410, R28 ;  /* 0x000054102d2d7816 */ /* 0x000fc4000000001c */
[----:B------:R-:W-:Y:S02]  /*aaf0*/  PRMT R47, R47, 0x5410, R30 ;  /* 0x000054102f2f7816 */ /* 0x000fe4000000001e */
[----:B------:R-:W-:Y:S01]  /*ab00*/  PRMT R46, R46, 0x5410, R23 ;  /* 0x000054102e2e7816 */ /* 0x000fe20000000017 */
[----:B------:R-:W-:Y:S01]  /*ab10*/  IMAD.U32 R23, R41, 0x10000, RZ ;  /* 0x0001000029177824 */ /* 0x000fe200078e00ff */
[----:B--2---:R-:W-:-:S04]  /*ab20*/  LEA.HI R3, R3, R0, RZ, 0x1d ;  /* 0x0000000003037211 */ /* 0x004fc800078fe8ff */
[----:B------:R-:W-:Y:S01]  /*ab30*/  SHF.R.S32.HI R0, RZ, 0x1f, R3 ;  /* 0x0000001fff007819 */ /* 0x000fe20000011403 */
[----:B---3--:R-:W0:Y:S03]  /*ab40*/  LDS.128 R4, [R32] ;  /* 0x0000000020047984 */ /* 0x008e260000000c00 */
[----:B------:R-:W-:Y:S01]  /*ab50*/  LEA.HI R0, R0, R3, RZ, 0x2 ;  /* 0x0000000300007211 */ /* 0x000fe200078f10ff */
[----:B------:R-:W-:-:S03]  /*ab60*/  IMAD.SHL.U32 R3, R3, 0x8, RZ ;  /* 0x0000000803037824 */ /* 0x000fc600078e00ff */
[----:B------:R-:W-:Y:S02]  /*ab70*/  SHF.R.S32.HI R0, RZ, 0x2, R0 ;  /* 0x00000002ff007819 */ /* 0x000fe40000011400 */
[----:B-----5:R-:W-:-:S03]  /*ab80*/  LOP3.LUT R3, R73, 0x18, R3, 0xf8, !PT ;  /* 0x0000001849037812 */ /* 0x020fc600078ef803 */
[----:B------:R-:W-:Y:S01]  /*ab90*/  IMAD R0, R0, 0x1800, R71 ;  /* 0x0000180000007824 */ /* 0x000fe200078e0247 */
[----:B------:R-:W-:-:S05]  /*aba0*/  LOP3.LUT R3, R3, R69, RZ, 0x3c, !PT ;  /* 0x0000004503037212 */ /* 0x000fca00078e3cff */
[----:B------:R-:W-:-:S04]  /*abb0*/  IMAD.IADD R3, R0, 0x1, R3 ;  /* 0x0000000100037824 */ /* 0x000fc800078e0203 */
[----:B------:R-:W-:Y:S01]  /*abc0*/  IMAD R0, R3, 0x2, R16 ;  /* 0x0000000203007824 */ /* 0x000fe200078e0210 */
[--C-:B------:R-:W-:Y:S02]  /*abd0*/  SHF.R.U64 R3, R14, 0x10, R15.reuse ;  /* 0x000000100e037819 */ /* 0x100fe4000000120f */
[----:B------:R-:W-:Y:S02]  /*abe0*/  SHF.R.U32.HI R14, RZ, 0x10, R15 ;  /* 0x00000010ff0e7819 */ /* 0x000fe4000001160f */
[----:B------:R-:W1:Y:S01]  /*abf0*/  LDS.128 R8, [R0+0xda00] ;  /* 0x00da000000087984 */ /* 0x000e620000000c00 */
[----:B------:R-:W-:Y:S02]  /*ac00*/  PRMT R42, R42, 0x5410, R3 ;  /* 0x000054102a2a7816 */ /* 0x000fe40000000003 */
[----:B------:R-:W-:-:S05]  /*ac10*/  PRMT R43, R43, 0x5410, R14 ;  /* 0x000054102b2b7816 */ /* 0x000fca000000000e */
[----:B------:R-:W-:Y:S02]  /*ac20*/  IMAD.U32 R25, R43, 0x10000, RZ ;  /* 0x000100002b197824 */ /* 0x000fe400078e00ff */
        /* <DEDUP_REMOVED lines=16> */
[C---:B------:R-:W-:Y:S01]  /*ad30*/  FFMA.FTZ R28, R3.reuse, R24, -R28 ;  /* 0x00000018031c7223 */ /* 0x040fe2000001081c */
[----:B------:R-:W-:Y:S01]  /*ad40*/  FFMA.FTZ R30, R3, R26, R30 ;  /* 0x0000001a031e7223 */ /* 0x000fe2000001001e */
[----:B------:R-:W-:Y:S02]  /*ad50*/  IMAD.U32 R3, R47, 0x10000, RZ ;  /* 0x000100002f037824 */ /* 0x000fe400078e00ff */
[C---:B------:R-:W-:Y:S01]  /*ad60*/  FMUL.FTZ R31, R22.reuse, R25 ;  /* 0x00000019161f7220 */ /* 0x040fe20000410000 */
[----:B------:R-:W-:Y:S01]  /*ad70*/  IMAD.U32 R15, R45, 0x10000, RZ ;  /* 0x000100002d0f7824 */ /* 0x000fe200078e00ff */
[----:B------:R-:W-:Y:S01]  /*ad80*/  LOP3.LUT R11, R11, 0xffff0000, RZ, 0xc0, !PT ;  /* 0xffff00000b0b7812 */ /* 0x000fe200078ec0ff */
[-C--:B------:R-:W-:Y:S01]  /*ad90*/  FMUL.FTZ R22, R22, R3.reuse ;  /* 0x0000000316167220 */ /* 0x080fe20000410000 */
[----:B------:R-:W-:Y:S01]  /*ada0*/  FFMA.FTZ R31, R14, R3, -R31 ;  /* 0x000000030e1f7223 */ /* 0x000fe2000001081f */
[-C--:B------:R-:W-:Y:S01]  /*adb0*/  FMUL.FTZ R29, R20, R15.reuse ;  /* 0x0000000f141d7220 */ /* 0x080fe20000410000 */
[----:B------:R-:W-:Y:S01]  /*adc0*/  FFMA.FTZ R27, R12, R15, -R27 ;  /* 0x0000000f0c1b7223 */ /* 0x000fe2000001081b */
[----:B------:R-:W-:Y:S01]  /*add0*/  LOP3.LUT R15, R40, 0xffff0000, RZ, 0xc0, !PT ;  /* 0xffff0000280f7812 */ /* 0x000fe200078ec0ff */
[----:B------:R-:W-:Y:S01]  /*ade0*/  FFMA.FTZ R26, R14, R25, R22 ;  /* 0x000000190e1a7223 */ /* 0x000fe20000010016 */
[----:B------:R-:W-:Y:S01]  /*adf0*/  LOP3.LUT R3, R44, 0xffff0000, RZ, 0xc0, !PT ;  /* 0xffff00002c037812 */ /* 0x000fe200078ec0ff */
[----:B------:R-:W-:Y:S01]  /*ae00*/  FFMA.FTZ R29, R12, R23, R29 ;  /* 0x000000170c1d7223 */ /* 0x000fe2000001001d */
[----:B------:R-:W-:Y:S01]  /*ae10*/  LOP3.LUT R14, R41, 0xffff0000, RZ, 0xc0, !PT ;  /* 0xffff0000290e7812 */ /* 0x000fe200078ec0ff */
[C---:B------:R-:W-:Y:S01]  /*ae20*/  FMUL.FTZ R23, R8.reuse, R15 ;  /* 0x0000000f08177220 */ /* 0x040fe20000410000 */
[----:B------:R-:W-:Y:S01]  /*ae30*/  LOP3.LUT R12, R45, 0xffff0000, RZ, 0xc0, !PT ;  /* 0xffff00002d0c7812 */ /* 0x000fe200078ec0ff */
[----:B------:R-:W-:Y:S01]  /*ae40*/  FMUL.FTZ R25, R8, R3 ;  /* 0x0000000308197220 */ /* 0x000fe20000410000 */
[----:B------:R-:W-:-:S02]  /*ae50*/  IMAD.U32 R21, R10, 0x10000, RZ ;  /* 0x000100000a157824 */ /* 0x000fc400078e00ff */
[C---:B------:R-:W-:Y:S01]  /*ae60*/  FMUL.FTZ R22, R9.reuse, R14 ;  /* 0x0000000e09167220 */ /* 0x040fe20000410000 */
[----:B------:R-:W-:Y:S02]  /*ae70*/  IMAD.U32 R20, R42, 0x10000, RZ ;  /* 0x000100002a147824 */ /* 0x000fe400078e00ff */
[C---:B------:R-:W-:Y:S01]  /*ae80*/  FFMA.FTZ R23, R4.reuse, R3, -R23 ;  /* 0x0000000304177223 */ /* 0x040fe20000010817 */
[----:B------:R-:W-:Y:S01]  /*ae90*/  FMUL.FTZ R9, R9, R12 ;  /* 0x0000000c09097220 */ /* 0x000fe20000410000 */
[----:B------:R-:W-:Y:S01]  /*aea0*/  FFMA.FTZ R25, R4, R15, R25 ;  /* 0x0000000f04197223 */ /* 0x000fe20000010019 */
[----:B------:R-:W-:Y:S02]  /*aeb0*/  IMAD.U32 R8, R46, 0x10000, RZ ;  /* 0x000100002e087824 */ /* 0x000fe400078e00ff */
[----:B------:R-:W-:Y:S01]  /*aec0*/  FMUL.FTZ R4, R21, R20 ;  /* 0x0000001415047220 */ /* 0x000fe20000410000 */
[C---:B------:R-:W-:Y:S01]  /*aed0*/  FFMA.FTZ R22, R5.reuse, R12, -R22 ;  /* 0x0000000c05167223 */ /* 0x040fe20000010816 */
[----:B------:R-:W-:Y:S01]  /*aee0*/  FFMA.FTZ R14, R5, R14, R9 ;  /* 0x0000000e050e7223 */ /* 0x000fe20000010009 */
[----:B------:R-:W-:Y:S01]  /*aef0*/  LOP3.LUT R10, R10, 0xffff0000, RZ, 0xc0, !PT ;  /* 0xffff00000a0a7812 */ /* 0x000fe200078ec0ff */
[-C--:B------:R-:W-:Y:S01]  /*af00*/  FMUL.FTZ R24, R21, R8.reuse ;  /* 0x0000000815187220 */ /* 0x080fe20000410000 */
[----:B------:R-:W-:Y:S01]  /*af10*/  FFMA.FTZ R12, R13, R8, -R4 ;  /* 0x000000080d0c7223 */ /* 0x000fe20000010804 */
[----:B------:R-:W-:-:S02]  /*af20*/  LOP3.LUT R5, R42, 0xffff0000, RZ, 0xc0, !PT ;  /* 0xffff00002a057812 */ /* 0x000fc400078ec0ff */
[----:B------:R-:W-:Y:S01]  /*af30*/  LOP3.LUT R3, R46, 0xffff0000, RZ, 0xc0, !PT ;  /* 0xffff00002e037812 */ /* 0x000fe200078ec0ff */
[----:B------:R-:W-:Y:S01]  /*af40*/  FFMA.FTZ R24, R13, R20, R24 ;  /* 0x000000140d187223 */ /* 0x000fe20000010018 */
[----:B------:R-:W-:Y:S01]  /*af50*/  LOP3.LUT R8, R43, 0xffff0000, RZ, 0xc0, !PT ;  /* 0xffff00002b087812 */ /* 0x000fe200078ec0ff */
[C---:B------:R-:W-:Y:S01]  /*af60*/  FMUL.FTZ R9, R10.reuse, R5 ;  /* 0x000000050a097220 */ /* 0x040fe20000410000 */
[----:B------:R-:W-:Y:S01]  /*af70*/  LOP3.LUT R4, R47, 0xffff0000, RZ, 0xc0, !PT ;  /* 0xffff00002f047812 */ /* 0x000fe200078ec0ff */
[-C--:B------:R-:W-:Y:S02]  /*af80*/  FMUL.FTZ R10, R10, R3.reuse ;  /* 0x000000030a0a7220 */ /* 0x080fe40000410000 */
[C---:B------:R-:W-:Y:S01]  /*af90*/  FMUL.FTZ R20, R11.reuse, R8 ;  /* 0x000000080b147220 */ /* 0x040fe20000410000 */
[C---:B------:R-:W-:Y:S01]  /*afa0*/  FFMA.FTZ R3, R6.reuse, R3, -R9 ;  /* 0x0000000306037223 */ /* 0x040fe20000010809 */
[-C--:B------:R-:W-:Y:S01]  /*afb0*/  FMUL.FTZ R13, R11, R4.reuse ;  /* 0x000000040b0d7220 */ /* 0x080fe20000410000 */
[----:B------:R-:W-:Y:S01]  /*afc0*/  FFMA.FTZ R11, R6, R5, R10 ;  /* 0x00000005060b7223 */ /* 0x000fe2000001000a */
[----:B------:R-:W-:Y:S01]  /*afd0*/  FFMA.FTZ R20, R7, R4, -R20 ;  /* 0x0000000407147223 */ /* 0x000fe20000010814 */
[----:B------:R-:W-:Y:S01]  /*afe0*/  F2FP.BF16.F32.PACK_AB R4, R23, R28 ;  /* 0x0000001c1704723e */ /* 0x000fe200000010ff */
[----:B------:R-:W-:Y:S01]  /*aff0*/  FFMA.FTZ R13, R7, R8, R13 ;  /* 0x00000008070d7223 */ /* 0x000fe2000001000d */
[----:B------:R-:W-:-:S02]  /*b000*/  F2FP.BF16.F32.PACK_AB R5, R22, R27 ;  /* 0x0000001b1605723e */ /* 0x000fc400000010ff */
[----:B------:R-:W-:Y:S02]  /*b010*/  F2FP.BF16.F32.PACK_AB R6, R3, R12 ;  /* 0x0000000c0306723e */ /* 0x000fe400000010ff */
[----:B------:R-:W-:Y:S02]  /*b020*/  F2FP.BF16.F32.PACK_AB R10, R11, R24 ;  /* 0x000000180b0a723e */ /* 0x000fe400000010ff */
[----:B------:R-:W-:Y:S02]  /*b030*/  F2FP.BF16.F32.PACK_AB R7, R20, R31 ;  /* 0x0000001f1407723e */ /* 0x000fe400000010ff */
[----:B------:R-:W-:Y:S02]  /*b040*/  F2FP.BF16.F32.PACK_AB R8, R25, R30 ;  /* 0x0000001e1908723e */ /* 0x000fe400000010ff */
[----:B------:R-:W-:Y:S01]  /*b050*/  F2FP.BF16.F32.PACK_AB R9, R14, R29 ;  /* 0x0000001d0e09723e */ /* 0x000fe200000010ff */
[----:B------:R0:W-:Y:S01]  /*b060*/  STS.128 [R32], R4 ;  /* 0x0000000420007388 */ /* 0x0001e20000000c00 */
[----:B------:R-:W-:-:S05]  /*b070*/  F2FP.BF16.F32.PACK_AB R11, R13, R26 ;  /* 0x0000001a0d0b723e */ /* 0x000fca00000010ff */
[----:B------:R0:W-:Y:S02]  /*b080*/  STS.128 [R0+0xda00], R8 ;  /* 0x00da000800007388 */ /* 0x0001e40000000c00 */
.L_x_491:
[----:B------:R-:W-:Y:S05]  /*b090*/  BSYNC B0 ;  /* 0x0000000000007941 */ /* 0x000fea0003800000 */
.L_x_484:
[----:B------:R-:W-:Y:S01]  /*b0a0*/  @!PT LDS RZ, [RZ] ;  /* 0x00000000fffff984 */ /* 0x000fe20000000800 */
[----:B------:R-:W-:Y:S01]  /*b0b0*/  @!PT LDS RZ, [RZ] ;  /* 0x00000000fffff984 */ /* 0x000fe20000000800 */
[----:B------:R-:W-:Y:S01]  /*b0c0*/  @!PT LDS RZ, [RZ] ;  /* 0x00000000fffff984 */ /* 0x000fe20000000800 */
[----:B------:R-:W-:Y:S01]  /*b0d0*/  @!PT LDS RZ, [RZ] ;  /* 0x00000000fffff984 */ /* 0x000fe20000000800 */
[----:B------:R1:W-:Y:S06]  /*b0e0*/  MEMBAR.ALL.CTA ;  /* 0x0000000000007992 */ /* 0x0003ec0000008000 */
[----:B-1----:R-:W1:Y:S01]  /*b0f0*/  FENCE.VIEW.ASYNC.S ;  /* 0x00000000000073c6 */ /* 0x002e620000000000 */
[----:B------:R-:W-:Y:S05]  /*b100*/  WARPSYNC.ALL ;  /* 0x0000000000007948 */ /* 0x000fea0003800000 */
[----:B-1----:R-:W-:Y:S06]  /*b110*/  BAR.SYNC.DEFER_BLOCKING 0xd, 0x180 ;  /* 0x0346000000007b1d */ /* 0x002fec0000010000 */
.L_x_482:
[----:B0--3--:R-:W3:Y:S02]  /*b120*/  LDL R0, [R1+0x3c] ;  /* 0x00003c0001007983 */ /* 0x009ee40000100800 */
[----:B---3--:R-:W-:-:S13]  /*b130*/  ISETP.NE.AND P0, PT, R0, 0x3, PT ;  /* 0x000000030000780c */ /* 0x008fda0003f05270 */
[----:B------:R-:W-:Y:S05]  /*b140*/  @!P0 BRA `(.L_x_511) ;  /* 0x0000000000048947 */ /* 0x000fea0003800000 */
[----:B------:R-:W-:Y:S01]  /*b150*/  BPT.TRAP 0x1 ;  /* 0x000000040000795c */ /* 0x000fe20000300000 */
.L_x_511:
[----:B-12-4-:R-:W2:Y:S01]  /*b160*/  LDL R3, [R1+0x58] ;  /* 0x0000580001037983 */ /* 0x016ea20000100800 */
[----:B------:R-:W-:Y:S01]  /*b170*/  IMAD R0, R152, 0x8, R16 ;  /* 0x0000000898007824 */ /* 0x000fe200078e0210 */
[----:B--2---:R-:W-:-:S04]  /*b180*/  SHF.L.U32 R5, R3, 0x1f, RZ ;  /* 0x0000001f03057819 */ /* 0x004fc800000006ff */
[----:B------:R0:W1:Y:S01]  /*b190*/  SYNCS.PHASECHK.TRANS64.TRYWAIT P1, [R0+URZ+0x31c30], R5 ;  /* 0x031c3005000075a7 */ /* 0x000062000802017f */
[----:B------:R-:W-:Y:S05]  /*b1a0*/  @!P0 BRA `(.L_x_512) ;  /* 0x0000000000048947 */ /* 0x000fea0003800000 */
[----:B------:R-:W-:Y:S01]  /*b1b0*/  BPT.TRAP 0x1 ;  /* 0x000000040000795c */ /* 0x000fe20000300000 */
.L_x_512:
[----:B------:R-:W-:Y:S02]  /*b1c0*/  IMAD R2, R2, 0x1000, R16 ;  /* 0x0000100002027824 */ /* 0x000fe400078e0210 */
[----:B------:R-:W-:Y:S02]  /*b1d0*/  VIADD R4, R16, 0x16a00 ;  /* 0x00016a0010047836 */ /* 0x000fe40000000000 */
[----:B------:R-:W-:-:S03]  /*b1e0*/  VIADD R3, R2, 0xda00 ;  /* 0x0000da0002037836 */ /* 0x000fc60000000000 */
[----:B------:R-:W-:Y:S02]  /*b1f0*/  SHF.R.U32.HI R2, RZ, 0x4, R4 ;  /* 0x00000004ff027819 */ /* 0x000fe40000011604 */
[----:B------:R-:W-:Y:S02]  /*b200*/  SHF.R.U32.HI R3, RZ, 0x4, R3 ;  /* 0x00000004ff037819 */ /* 0x000fe40000011603 */
[----:B------:R-:W-:Y:S02]  /*b210*/  LOP3.LUT R2, R2, 0x3fff, RZ, 0xc0, !PT ;  /* 0x00003fff02027812 */ /* 0x000fe400078ec0ff */
[----:B------:R-:W-:Y:S02]  /*b220*/  LOP3.LUT R3, R3, 0x3fff, RZ, 0xc0, !PT ;  /* 0x00003fff03037812 */ /* 0x000fe400078ec0ff */
[----:B------:R-:W-:-:S05]  /*b230*/  LOP3.LUT R2, R2, 0x10000, RZ, 0xfc, !PT ;  /* 0x0001000002027812 */ /* 0x000fca00078efcff */
[----:B------:R2:W-:Y:S01]  /*b240*/  STL [R1+0x74], R2 ;  /* 0x0000740201007387 */ /* 0x0005e20000100800 */
[----:B-1----:R-:W-:Y:S05]  /*b250*/  @P1 BRA `(.L_x_513) ;  /* 0x0000000000081947 */ /* 0x002fea0003800000 */
[----:B------:R-:W1:Y:S02]  /*b260*/  SYNCS.PHASECHK.TRANS64.TRYWAIT P1, [R0+URZ+0x31c30], R5 ;  /* 0x031c3005000075a7 */ /* 0x000e64000802017f */
[----:B-1----:R-:W-:Y:S05]  /*b270*/  @!P1 BRA `(.L_x_514) ;  /* 0x0000013000349947 */ /* 0x002fea0003800000 */
.L_x_513:
[----:B------:R-:W3:Y:S01]  /*b280*/  LDL R4, [R1+0x74] ;  /* 0x0000740001047983 */ /* 0x000ee20000100800 */
[----:B--2---:R-:W-:Y:S01]  /*b290*/  LOP3.LUT R2, R3, 0x10000, RZ, 0xfc, !PT ;  /* 0x0001000003027812 */ /* 0x004fe200078efcff */
[----:B------:R-:W-:Y:S01]  /*b2a0*/  IMAD.MOV.U32 R15, RZ, RZ, -0x7fffffe0 ;  /* 0x80000020ff0f7424 */ /* 0x000fe200078e00ff */
[----:B------:R-:W-:Y:S01]  /*b2b0*/  P2R R96, PR, RZ, 0x1 ;  /* 0x00000001ff607803 */ /* 0x000fe20000000000 */
[----:B------:R-:W-:Y:S01]  /*b2c0*/  IMAD.MOV.U32 R3, RZ, RZ, -0x7fffffe0 ;  /* 0x80000020ff037424 */ /* 0x000fe200078e00ff */
[----:B------:R-:W-:Y:S05]  /*b2d0*/  WARPSYNC.ALL ;  /* 0x0000000000007948 */ /* 0x000fea0003800000 */
[----:B------:R-:W-:Y:S01]  /*b2e0*/  R2UR UR7, R15 ;  /* 0x000000000f0772ca */ /* 0x000fe200000e0000 */
[----:B------:R-:W2:Y:S01]  /*b2f0*/  LDL R97, [R1+0xb0] ;  /* 0x0000b00001617983 */ /* 0x000ea20000100800 */
[----:B------:R-:W-:-:S02]  /*b300*/  R2UR UR4, R2 ;  /* 0x00000000020472ca */ /* 0x000fc400000e0000 */
[C---:B------:R-:W-:Y:S01]  /*b310*/  R2UR UR5, R3.reuse ;  /* 0x00000000030572ca */ /* 0x040fe200000e0000 */
[----:B------:R-:W-:Y:S01]  /*b320*/  WARPGROUP.ARRIVE ;  /* 0x00000000000079c5 */ /* 0x000fe20000000000 */
[----:B01----:R-:W-:Y:S02]  /*b330*/  IMAD.MOV.U32 R5, RZ, RZ, -0x7fffffe0 ;  /* 0x80000020ff057424 */ /* 0x003fe400078e00ff */
[----:B------:R-:W-:Y:S01]  /*b340*/  IMAD.MOV.U32 R7, RZ, RZ, -0x7fffffe0 ;  /* 0x80000020ff077424 */ /* 0x000fe200078e00ff */
[C---:B------:R-:W-:Y:S02]  /*b350*/  R2UR UR8, R2.reuse ;  /* 0x00000000020872ca */ /* 0x040fe400000e0000 */
[----:B------:R-:W-:Y:S02]  /*b360*/  R2UR UR9, R3 ;  /* 0x00000000030972ca */ /* 0x000fe400000e0000 */
[----:B------:R-:W-:Y:S02]  /*b370*/  R2UR UR11, R7 ;  /* 0x00000000070b72ca */ /* 0x000fe400000e0000 */
[----:B------:R-:W-:-:S02]  /*b380*/  R2UR UR12, R2 ;  /* 0x00000000020c72ca */ /* 0x000fc400000e0000 */
[C---:B------:R-:W-:Y:S01]  /*b390*/  R2UR UR13, R3.reuse ;  /* 0x00000000030d72ca */ /* 0x040fe200000e0000 */
[----:B------:R-:W-:Y:S01]  /*b3a0*/  IMAD.MOV.U32 R9, RZ, RZ, -0x7fffffe0 ;  /* 0x80000020ff097424 */ /* 0x000fe200078e00ff */
[----:B------:R-:W-:Y:S02]  /*b3b0*/  R2UR UR16, R2 ;  /* 0x00000000021072ca */ /* 0x000fe400000e0000 */
[----:B------:R-:W-:Y:S02]  /*b3c0*/  R2UR UR17, R3 ;  /* 0x00000000031172ca */ /* 0x000fe400000e0000 */
[----:B------:R-:W-:Y:S01]  /*b3d0*/  R2UR UR19, R9 ;  /* 0x00000000091372ca */ /* 0x000fe200000e0000 */
[----:B---3--:R-:W-:-:S05]  /*b3e0*/  IMAD R14, R152, 0x6c0, R4 ;  /* 0x000006c0980e7824 */ /* 0x008fca00078e0204 */
[----:B------:R-:W-:-:S13]  /*b3f0*/  R2UR UR6, R14 ;  /* 0x000000000e0672ca */ /* 0x000fda00000e0000 */
[----:B------:R-:W-:Y:S01]  /*b400*/  HGMMA.64x16x16.F32.BF16 R88, gdesc[UR4], RZ, !UPT, gsb0 ;  /* 0x00200000045879f0 */ /* 0x000fe2000c0018ff */
[----:B------:R-:W-:Y:S01]  /*b410*/  VIADD R4, R14, 0x40 ;  /* 0x000000400e047836 */ /* 0x000fe20000000000 */
[----:B------:R-:W-:Y:S02]  /*b420*/  R2UR UR7, R5 ;  /* 0x00000000050772ca */ /* 0x000fe400000e0000 */
[----:B------:R-:W-:Y:S02]  /*b430*/  R2UR UR4, R2 ;  /* 0x00000000020472ca */ /* 0x000fe400000e0000 */
[----:B------:R-:W-:Y:S02]  /*b440*/  R2UR UR6, R4 ;  /* 0x00000000040672ca */ /* 0x000fe400000e0000 */
[----:B------:R-:W-:Y:S01]  /*b450*/  R2UR UR5, R3 ;  /* 0x00000000030572ca */ /* 0x000fe200000e0000 */
[----:B------:R-:W-:Y:S02]  /*b460*/  WARPGROUP.DEPBAR.LE gsb0, 0x0 ;  /* 0x00008000000079c5 */ /* 0x000fe40000010000 */
[----:B------:R-:W-:-:S10]  /*b470*/  WARPGROUP.ARRIVE ;  /* 0x00000000000079c5 */ /* 0x000fd40000000000 */
[----:B------:R-:W-:Y:S01]  /*b480*/  HGMMA.64x16x16.F32.BF16 R80, gdesc[UR4], RZ, !UPT, gsb0 ;  /* 0x00200000045079f0 */ /* 0x000fe2000c0018ff */
[----:B------:R-:W-:-:S05]  /*b490*/  VIADD R6, R14, 0x80 ;  /* 0x000000800e067836 */ /* 0x000fca0000000000 */
[----:B------:R-:W-:Y:S01]  /*b4a0*/  R2UR UR10, R6 ;  /* 0x00000000060a72ca */ /* 0x000fe200000e0000 */
[----:B------:R-:W-:Y:S02]  /*b4b0*/  WARPGROUP.DEPBAR.LE gsb0, 0x0 ;  /* 0x00008000000079c5 */ /* 0x000fe40000010000 */
[----:B-----5:R-:W-:-:S10]  /*b4c0*/  WARPGROUP.ARRIVE ;  /* 0x00000000000079c5 */ /* 0x020fd40000000000 */
[----:B------:R-:W-:Y:S01]  /*b4d0*/  HGMMA.64x16x16.F32.BF16 R72, gdesc[UR8], RZ, !UPT, gsb0 ;  /* 0x00200000084879f0 */ /* 0x000fe2000c0018ff */
[----:B------:R-:W-:Y:S02]  /*b4e0*/  VIADD R4, R14, 0xc0 ;  /* 0x000000c00e047836 */ /* 0x000fe40000000000 */
[----:B------:R-:W-:-:S03]  /*b4f0*/  IMAD.MOV.U32 R5, RZ, RZ, -0x7fffffe0 ;  /* 0x80000020ff057424 */ /* 0x000fc600078e00ff */
        /* <DEDUP_REMOVED lines=8> */
[----:B------:R-:W-:-:S10]  /*b580*/  WARPGROUP.ARRIVE ;  /* 0x00000000000079c5 */ /* 0x000fd40000000000 */
[----:B------:R-:W-:Y:S01]  /*b590*/  HGMMA.64x16x16.F32.BF16 R56, gdesc[UR16], RZ, !UPT, gsb0 ;  /* 0x00200000103879f0 */ /* 0x000fe2000c0018ff */
[----:B------:R-:W-:Y:S02]  /*b5a0*/  VIADD R6, R14, 0x140 ;  /* 0x000001400e067836 */ /* 0x000fe40000000000 */
[----:B------:R-:W-:Y:S01]  /*b5b0*/  IMAD.MOV.U32 R7, RZ, RZ, -0x7fffffe0 ;  /* 0x80000020ff077424 */ /* 0x000fe200078e00ff */
[----:B------:R-:W-:Y:S02]  /*b5c0*/  R2UR UR20, R2 ;  /* 0x00000000021472ca */ /* 0x000fe400000e0000 */
[----:B------:R-:W-:Y:S02]  /*b5d0*/  R2UR UR22, R6 ;  /* 0x00000000061672ca */ /* 0x000fe400000e0000 */
[----:B------:R-:W-:Y:S02]  /*b5e0*/  R2UR UR23, R7 ;  /* 0x00000000071772ca */ /* 0x000fe400000e0000 */
[----:B------:R-:W-:Y:S01]  /*b5f0*/  R2UR UR21, R3 ;  /* 0x00000000031572ca */ /* 0x000fe200000e0000 */
[----:B------:R-:W-:-:S02]  /*b600*/  WARPGROUP.DEPBAR.LE gsb0, 0x0 ;  /* 0x00008000000079c5 */ /* 0x000fc40000010000 */
        /* <DEDUP_REMOVED lines=30> */
[----:B------:R-:W-:Y:S02]  /*b7f0*/  VIADD R8, R2, 0x2 ;  /* 0x0000000202087836 */ /* 0x000fe40000000000 */
[----:B------:R-:W-:Y:S02]  /*b800*/  IMAD.MOV.U32 R5, RZ, RZ, -0x7fffffe0 ;  /* 0x80000020ff057424 */ /* 0x000fe400078e00ff */
[----:B------:R-:W-:Y:S01]  /*b810*/  IMAD.MOV.U32 R9, RZ, RZ, -0x7fffffe0 ;  /* 0x80000020ff097424 */ /* 0x000fe200078e00ff */
[----:B------:R-:W-:Y:S02]  /*b820*/  R2UR UR34, R4 ;  /* 0x00000000042272ca */ /* 0x000fe400000e0000 */
[----:B------:R-:W-:-:S02]  /*b830*/  R2UR UR35, R5 ;  /* 0x00000000052372ca */ /* 0x000fc400000e0000 */
[----:B------:R-:W-:Y:S02]  /*b840*/  R2UR UR32, R8 ;  /* 0x00000000082072ca */ /* 0x000fe400000e0000 */
[----:B------:R-:W-:Y:S01]  /*b850*/  R2UR UR33, R9 ;  /* 0x00000000092172ca */ /* 0x000fe200000e0000 */
[----:B------:R-:W-:Y:S02]  /*b860*/  WARPGROUP.DEPBAR.LE gsb0, 0x0 ;  /* 0x00008000000079c5 */ /* 0x000fe40000010000 */
[----:B------:R-:W-:-:S10]  /*b870*/  WARPGROUP.ARRIVE ;  /* 0x00000000000079c5 */ /* 0x000fd40000000000 */
[----:B------:R-:W-:Y:S01]  /*b880*/  HGMMA.64x16x16.F32.BF16 R88, gdesc[UR32], R88, gsb0 ;  /* 0x00200000205879f0 */ /* 0x000fe20008001858 */
        /* <DEDUP_REMOVED lines=350> */
[----:B--2---:R-:W-:Y:S02]  /*ce70*/  IMAD.IADD R20, R97, 0x1, R109 ;  /* 0x0000000161147824 */ /* 0x004fe400078e026d */
[----:B------:R-:W-:Y:S02]  /*ce80*/  IMAD.MOV.U32 R21, RZ, RZ, -0x7fffffe0 ;  /* 0x80000020ff157424 */ /* 0x000fe400078e00ff */
[----:B------:R-:W-:Y:S02]  /*ce90*/  IMAD R97, R113, -0x90, R20 ;  /* 0xffffff7071617824 */ /* 0x000fe400078e0214 */
[----:B------:R-:W-:Y:S01]  /*cea0*/  VIADD R20, R14, 0x542 ;  /* 0x000005420e147836 */ /* 0x000fe20000000000 */
        /* <DEDUP_REMOVED lines=30> */
[----:B------:R-:W-:-:S02]  /*d090*/  R2UR UR9, R5 ;  /* 0x00000000050972ca */ /* 0x000fc400000e0000 */
[C---:B------:R-:W-:Y:S02]  /*d0a0*/  ISETP.GT.AND P1, PT, R97.reuse, RZ, PT ;  /* 0x000000ff6100720c */ /* 0x040fe40003f24270 */
[C---:B------:R-:W-:Y:S02]  /*d0b0*/  ISETP.GT.AND P2, PT, R97.reuse, 0x1, PT ;  /* 0x000000016100780c */ /* 0x040fe40003f44270 */
[----:B------:R-:W-:Y:S01]  /*d0c0*/  ISETP.GT.AND P3, PT, R97, 0x8, PT ;  /* 0x000000086100780c */ /* 0x000fe20003f64270 */
[----:B------:R-:W-:Y:S02]  /*d0d0*/  WARPGROUP.DEPBAR.LE gsb0, 0x0 ;  /* 0x00008000000079c5 */ /* 0x000fe40000010000 */
[----:B------:R-:W-:-:S06]  /*d0e0*/  WARPGROUP.ARRIVE ;  /* 0x00000000000079c5 */ /* 0x000fcc0000000000 */
[----:B------:R-:W-:Y:S01]  /*d0f0*/  HGMMA.64x16x16.F32.BF16 R40, gdesc[UR8], R40, gsb0 ;  /* 0x00200000082879f0 */ /* 0x000fe20008001828 */
[----:B------:R-:W-:Y:S02]  /*d100*/  FSEL R88, R88, -INF , P1 ;  /* 0xff80000058587808 */ /* 0x000fe40000800000 */
[----:B------:R-:W-:Y:S02]  /*d110*/  FSEL R89, R89, -INF , P2 ;  /* 0xff80000059597808 */ /* 0x000fe40001000000 */
[----:B------:R-:W-:Y:S02]  /*d120*/  ISETP.GT.AND P4, PT, R97, 0x9, PT ;  /* 0x000000096100780c */ /* 0x000fe40003f84270 */
[----:B------:R-:W-:Y:S02]  /*d130*/  FSEL R92, R92, -INF , P3 ;  /* 0xff8000005c5c7808 */ /* 0x000fe40001800000 */
[----:B------:R-:W-:Y:S02]  /*d140*/  FMNMX.FTZ R15, R88, R89, !PT ;  /* 0x00000059580f7209 */ /* 0x000fe40007810000 */
[----:B------:R-:W-:-:S02]  /*d150*/  FSEL R93, R93, -INF , P4 ;  /* 0xff8000005d5d7808 */ /* 0x000fc40002000000 */
[----:B------:R-:W-:Y:S01]  /*d160*/  FMNMX.FTZ R20, R92, R15, !PT ;  /* 0x0000000f5c147209 */ /* 0x000fe20007810000 */
[----:B------:R-:W-:-:S03]  /*d170*/  IMAD.MOV.U32 R21, RZ, RZ, -0x7fffffe0 ;  /* 0x80000020ff157424 */ /* 0x000fc600078e00ff */
[----:B------:R-:W-:Y:S01]  /*d180*/  FMNMX.FTZ R15, R93, R20, !PT ;  /* 0x000000145d0f7209 */ /* 0x000fe20007810000 */
[----:B------:R-:W-:Y:S01]  /*d190*/  VIADD R20, R14, 0x642 ;  /* 0x000006420e147836 */ /* 0x000fe20000000000 */
[----:B------:R-:W-:Y:S02]  /*d1a0*/  R2UR UR7, R21 ;  /* 0x00000000150772ca */ /* 0x000fe400000e0000 */
[----:B------:R-:W-:Y:S02]  /*d1b0*/  R2UR UR4, R4 ;  /* 0x00000000040472ca */ /* 0x000fe400000e0000 */
[----:B------:R-:W-:Y:S02]  /*d1c0*/  R2UR UR6, R20 ;  /* 0x00000000140672ca */ /* 0x000fe400000e0000 */
[----:B------:R-:W-:Y:S02]  /*d1d0*/  R2UR UR5, R5 ;  /* 0x00000000050572ca */ /* 0x000fe400000e0000 */
[----:B------:R-:W-:-:S02]  /*d1e0*/  FSEL R90, R90, -INF , P1 ;  /* 0xff8000005a5a7808 */ /* 0x000fc40000800000 */
[----:B------:R-:W-:Y:S02]  /*d1f0*/  ISETP.GT.AND P1, PT, R97, 0x10, PT ;  /* 0x000000106100780c */ /* 0x000fe40003f24270 */
[----:B------:R-:W-:Y:S02]  /*d200*/  FSEL R91, R91, -INF , P2 ;  /* 0xff8000005b5b7808 */ /* 0x000fe40001000000 */
[C---:B------:R-:W-:Y:S02]  /*d210*/  ISETP.GT.AND P2, PT, R97.reuse, 0x11, PT ;  /* 0x000000116100780c */ /* 0x040fe40003f44270 */
[----:B------:R-:W-:Y:S02]  /*d220*/  FSEL R80, R80, -INF , P1 ;  /* 0xff80000050507808 */ /* 0x000fe40000800000 */
[----:B------:R-:W-:Y:S02]  /*d230*/  FSEL R94, R94, -INF , P3 ;  /* 0xff8000005e5e7808 */ /* 0x000fe40001800000 */
[----:B------:R-:W-:-:S02]  /*d240*/  ISETP.GT.AND P3, PT, R97, 0x18, PT ;  /* 0x000000186100780c */ /* 0x000fc40003f64270 */
[----:B------:R-:W-:Y:S01]  /*d250*/  FSEL R81, R81, -INF , P2 ;  /* 0xff80000051517808 */ /* 0x000fe20001000000 */
[----:B------:R-:W-:Y:S02]  /*d260*/  WARPGROUP.DEPBAR.LE gsb0, 0x0 ;  /* 0x00008000000079c5 */ /* 0x000fe40000010000 */
[----:B------:R-:W-:Y:S01]  /*d270*/  WARPGROUP.ARRIVE ;  /* 0x00000000000079c5 */ /* 0x000fe20000000000 */
[----:B------:R-:W-:-:S05]  /*d280*/  FMNMX.FTZ R22, R80, R15, !PT ;  /* 0x0000000f50167209 */ /* 0x000fca0007810000 */
[----:B------:R-:W-:Y:S01]  /*d290*/  HGMMA.64x16x16.F32.BF16 R32, gdesc[UR4], R32, gsb0 ;  /* 0x00200000042079f0 */ /* 0x000fe20008001820 */
[----:B------:R-:W-:Y:S01]  /*d2a0*/  FSEL R95, R95, -INF , P4 ;  /* 0xff8000005f5f7808 */ /* 0x000fe20002000000 */
[----:B------:R-:W-:Y:S01]  /*d2b0*/  VIADD R14, R14, 0x682 ;  /* 0x000006820e0e7836 */ /* 0x000fe20000000000 */
[----:B------:R-:W-:Y:S01]  /*d2c0*/  ISETP.GT.AND P4, PT, R97, 0x19, PT ;  /* 0x000000196100780c */ /* 0x000fe20003f84270 */
[----:B------:R-:W-:Y:S01]  /*d2d0*/  ULDC UR4, c[0x0][0x988] ;  /* 0x0002620000047ab9 */ /* 0x000fe20000000800 */
[----:B------:R-:W-:Y:S02]  /*d2e0*/  FSEL R84, R84, -INF , P3 ;  /* 0xff80000054547808 */ /* 0x000fe40001800000 */
[----:B------:R-:W-:Y:S02]  /*d2f0*/  FMNMX.FTZ R15, R81, R22, !PT ;  /* 0x00000016510f7209 */ /* 0x000fe40007810000 */
[----:B------:R-:W-:Y:S02]  /*d300*/  FSEL R82, R82, -INF , P1 ;  /* 0xff80000052527808 */ /* 0x000fe40000800000 */
[----:B------:R-:W-:-:S02]  /*d310*/  FSEL R85, R85, -INF , P4 ;  /* 0xff80000055557808 */ /* 0x000fc40002000000 */
[----:B------:R-:W-:Y:S02]  /*d320*/  ISETP.GT.AND P1, PT, R97, 0x20, PT ;  /* 0x000000206100780c */ /* 0x000fe40003f24270 */
[----:B------:R-:W-:Y:S02]  /*d330*/  FMNMX.FTZ R22, R84, R15, !PT ;  /* 0x0000000f54167209 */ /* 0x000fe40007810000 */
[----:B------:R-:W-:Y:S02]  /*d340*/  FSEL R83, R83, -INF , P2 ;  /* 0xff80000053537808 */ /* 0x000fe40001000000 */
[----:B------:R-:W-:Y:S02]  /*d350*/  ISETP.GT.AND P2, PT, R97, 0x21, PT ;  /* 0x000000216100780c */ /* 0x000fe40003f44270 */
[----:B------:R-:W-:Y:S02]  /*d360*/  FSEL R72, R72, -INF , P1 ;  /* 0xff80000048487808 */ /* 0x000fe40000800000 */
[----:B------:R-:W-:-:S02]  /*d370*/  FMNMX.FTZ R15, R85, R22, !PT ;  /* 0x00000016550f7209 */ /* 0x000fc40007810000 */
[----:B------:R-:W-:Y:S02]  /*d380*/  FSEL R86, R86, -INF , P3 ;  /* 0xff80000056567808 */ /* 0x000fe40001800000 */
[----:B------:R-:W-:Y:S02]  /*d390*/  ISETP.GT.AND P3, PT, R97, 0x28, PT ;  /* 0x000000286100780c */ /* 0x000fe40003f64270 */
[----:B------:R-:W-:Y:S02]  /*d3a0*/  FSEL R73, R73, -INF , P2 ;  /* 0xff80000049497808 */ /* 0x000fe40001000000 */
[----:B------:R-:W-:Y:S02]  /*d3b0*/  FMNMX.FTZ R22, R72, R15, !PT ;  /* 0x0000000f48167209 */ /* 0x000fe40007810000 */
[----:B------:R-:W-:Y:S02]  /*d3c0*/  FSEL R87, R87, -INF , P4 ;  /* 0xff80000057577808 */ /* 0x000fe40002000000 */
[----:B------:R-:W-:-:S02]  /*d3d0*/  ISETP.GT.AND P4, PT, R97, 0x29, PT ;  /* 0x000000296100780c */ /* 0x000fc40003f84270 */
[----:B------:R-:W-:Y:S02]  /*d3e0*/  FSEL R76, R76, -INF , P3 ;  /* 0xff8000004c4c7808 */ /* 0x000fe40001800000 */
[----:B------:R-:W-:Y:S01]  /*d3f0*/  FMNMX.FTZ R21, R73, R22, !PT ;  /* 0x0000001649157209 */ /* 0x000fe20007810000 */
[----:B------:R-:W-:Y:S01]  /*d400*/  IMAD.MOV.U32 R15, RZ, RZ, -0x7fffffe0 ;  /* 0x80000020ff0f7424 */ /* 0x000fe200078e00ff */
[----:B------:R-:W-:Y:S02]  /*d410*/  R2UR UR14, R14 ;  /* 0x000000000e0e72ca */ /* 0x000fe400000e0000 */
[----:B------:R-:W-:Y:S02]  /*d420*/  FSEL R77, R77, -INF , P4 ;  /* 0xff8000004d4d7808 */ /* 0x000fe40002000000 */
[----:B------:R-:W-:Y:S02]  /*d430*/  ISETP.GT.AND P5, PT, R97, 0x30, PT ;  /* 0x000000306100780c */ /* 0x000fe40003fa4270 */
[----:B------:R-:W-:-:S02]  /*d440*/  FMNMX.FTZ R14, R76, R21, !PT ;  /* 0x000000154c0e7209 */ /* 0x000fc40007810000 */
[----:B------:R-:W-:Y:S02]  /*d450*/  FSEL R79, R79, -INF , P4 ;  /* 0xff8000004f4f7808 */ /* 0x000fe40002000000 */
[----:B------:R-:W-:Y:S02]  /*d460*/  R2UR UR15, R15 ;  /* 0x000000000f0f72ca */ /* 0x000fe400000e0000 */
[----:B------:R-:W-:Y:S02]  /*d470*/  ISETP.GT.AND P4, PT, R97, 0x31, PT ;  /* 0x000000316100780c */ /* 0x000fe40003f84270 */
[----:B------:R-:W-:Y:S02]  /*d480*/  FSEL R64, R64, -INF , P5 ;  /* 0xff80000040407808 */ /* 0x000fe40002800000 */
[----:B------:R-:W-:Y:S02]  /*d490*/  FMNMX.FTZ R15, R77, R14, !PT ;  /* 0x0000000e4d0f7209 */ /* 0x000fe40007810000 */
[----:B------:R-:W-:-:S02]  /*d4a0*/  FSEL R74, R74, -INF , P1 ;  /* 0xff8000004a4a7808 */ /* 0x000fc40000800000 */
[----:B------:R-:W-:Y:S02]  /*d4b0*/  ISETP.GT.AND P1, PT, R97, 0x38, PT ;  /* 0x000000386100780c */ /* 0x000fe40003f24270 */
        /* <DEDUP_REMOVED lines=8> */
[----:B------:R-:W-:Y:S02]  /*d540*/  FSEL R69, R69, -INF , P3 ;  /* 0xff80000045457808 */ /* 0x000fe40001800000 */
[----:B------:R-:W-:Y:S02]  /*d550*/  FMNMX.FTZ R14, R68, R15, !PT ;  /* 0x0000000f440e7209 */ /* 0x000fe40007810000 */
[----:B------:R-:W-:-:S02]  /*d560*/  R2UR UR12, R4 ;  /* 0x00000000040c72ca */ /* 0x000fc400000e0000 */
[----:B------:R-:W-:Y:S02]  /*d570*/  R2UR UR13, R5 ;  /* 0x00000000050d72ca */ /* 0x000fe400000e0000 */
[----:B------:R-:W-:Y:S02]  /*d580*/  FSEL R66, R66, -INF , P5 ;  /* 0xff80000042427808 */ /* 0x000fe40002800000 */
[----:B------:R-:W-:Y:S02]  /*d590*/  ISETP.GT.AND P5, PT, R97, 0x41, PT ;  /* 0x000000416100780c */ /* 0x000fe40003fa4270 */
[----:B------:R-:W-:Y:S02]  /*d5a0*/  FSEL R56, R56, -INF , P2 ;  /* 0xff80000038387808 */ /* 0x000fe40001000000 */
[----:B------:R-:W-:Y:S01]  /*d5b0*/  FMNMX.FTZ R15, R69, R14, !PT ;  /* 0x0000000e450f7209 */ /* 0x000fe20007810000 */
[----:B------:R-:W-:Y:S02]  /*d5c0*/  WARPGROUP.DEPBAR.LE gsb0, 0x0 ;  /* 0x00008000000079c5 */ /* 0x000fe40000010000 */
[----:B------:R-:W-:Y:S01]  /*d5d0*/  FSEL R67, R67, -INF , P4 ;  /* 0xff80000043437808 */ /* 0x000fe20002000000 */
[----:B------:R-:W-:Y:S01]  /*d5e0*/  WARPGROUP.ARRIVE ;  /* 0x00000000000079c5 */ /* 0x000fe20000000000 */
[----:B------:R-:W-:-:S02]  /*d5f0*/  ISETP.GT.AND P4, PT, R97, 0x48, PT ;  /* 0x000000486100780c */ /* 0x000fc40003f84270 */
[----:B------:R-:W-:Y:S02]  /*d600*/  FSEL R57, R57, -INF , P5 ;  /* 0xff80000039397808 */ /* 0x000fe40002800000 */
[----:B------:R-:W-:Y:S01]  /*d610*/  FMNMX.FTZ R14, R56, R15, !PT ;  /* 0x0000000f380e7209 */ /* 0x000fe20007810000 */
[----:B------:R-:W-:Y:S01]  /*d620*/  HGMMA.64x16x16.F32.BF16 R24, gdesc[UR12], R24, gsb0 ;  /* 0x002000000c1879f0 */ /* 0x000fe20008001818 */
        /* <DEDUP_REMOVED lines=32> */
[----:B------:R-:W-:Y:S02]  /*d830*/  ISETP.GT.AND P0, PT, R97, 0x69, PT ;  /* 0x000000696100780c */ /* 0x000fe40003f04270 */
[----:B------:R-:W-:-:S02]  /*d840*/  FSEL R44, R44, -INF , P2 ;  /* 0xff8000002c2c7808 */ /* 0x000fc40001000000 */
[----:B------:R-:W-:Y:S02]  /*d850*/  FMNMX.FTZ R15, R41, R14, !PT ;  /* 0x0000000e290f7209 */ /* 0x000fe40007810000 */
[----:B------:R-:W-:Y:S02]  /*d860*/  ISETP.GT.AND P6, PT, R97, 0x70, PT ;  /* 0x000000706100780c */ /* 0x000fe40003fc4270 */
[----:B------:R-:W-:Y:S02]  /*d870*/  FSEL R45, R45, -INF , P0 ;  /* 0xff8000002d2d7808 */ /* 0x000fe40000000000 */
[----:B------:R-:W-:Y:S02]  /*d880*/  FMNMX.FTZ R14, R44, R15, !PT ;  /* 0x0000000f2c0e7209 */ /* 0x000fe40007810000 */
[----:B------:R-:W-:Y:S02]  /*d890*/  ISETP.GT.AND P0, PT, R97, 0x71, PT ;  /* 0x000000716100780c */ /* 0x000fe40003f04270 */
[----:B------:R-:W-:-:S02]  /*d8a0*/  FSEL R32, R32, -INF , P6 ;  /* 0xff80000020207808 */ /* 0x000fc40003000000 */
[----:B------:R-:W-:Y:S02]  /*d8b0*/  FMNMX.FTZ R15, R45, R14, !PT ;  /* 0x0000000e2d0f7209 */ /* 0x000fe40007810000 */
[----:B------:R-:W-:Y:S02]  /*d8c0*/  FSEL R43, R43, -INF , P1 ;  /* 0xff8000002b2b7808 */ /* 0x000fe40000800000 */
        /* <DEDUP_REMOVED lines=8> */
[----:B------:R-:W-:Y:S02]  /*d950*/  FSEL R37, R37, -INF , P2 ;  /* 0xff80000025257808 */ /* 0x000fe40001000000 */
[----:B------:R-:W-:-:S02]  /*d960*/  FMNMX.FTZ R14, R36, R15, !PT ;  /* 0x0000000f240e7209 */ /* 0x000fc40007810000 */
[----:B------:R-:W-:Y:S01]  /*d970*/  ISETP.GT.AND P3, PT, R97, 0x80, PT ;  /* 0x000000806100780c */ /* 0x000fe20003f64270 */
[----:B------:R-:W-:Y:S02]  /*d980*/  WARPGROUP.DEPBAR.LE gsb0, 0x0 ;  /* 0x00008000000079c5 */ /* 0x000fe40000010000 */
[----:B------:R-:W-:Y:S02]  /*d990*/  FSEL R55, R55, -INF , P4 ;  /* 0xff80000037377808 */ /* 0x000fe40002000000 */
[----:B------:R-:W-:Y:S02]  /*d9a0*/  FSEL R24, R24, -INF , P3 ;  /* 0xff80000018187808 */ /* 0x000fe40001800000 */
[----:B------:R-:W-:Y:S02]  /*d9b0*/  FMNMX.FTZ R15, R37, R14, !PT ;  /* 0x0000000e250f7209 */ /* 0x000fe40007810000 */
[----:B------:R-:W-:Y:S02]  /*d9c0*/  ISETP.GT.AND P4, PT, R97, 0x81, PT ;  /* 0x000000816100780c */ /* 0x000fe40003f84270 */
[----:B------:R-:W-:-:S02]  /*d9d0*/  FSEL R54, R54, -INF , P5 ;  /* 0xff80000036367808 */ /* 0x000fc40002800000 */
[----:B------:R-:W-:Y:S02]  /*d9e0*/  FSEL R25, R25, -INF , P4 ;  /* 0xff80000019197808 */ /* 0x000fe40002000000 */
[----:B------:R-:W-:Y:S02]  /*d9f0*/  FMNMX.FTZ R14, R24, R15, !PT ;  /* 0x0000000f180e7209 */ /* 0x000fe40007810000 */
[----:B------:R-:W-:Y:S02]  /*da00*/  ISETP.GT.AND P5, PT, R97, 0x88, PT ;  /* 0x000000886100780c */ /* 0x000fe40003fa4270 */
[----:B------:R-:W-:Y:S02]  /*da10*/  FMNMX.FTZ R15, R25, R14, !PT ;  /* 0x0000000e190f7209 */ /* 0x000fe40007810000 */
[----:B------:R-:W-:Y:S02]  /*da20*/  FSEL R28, R28, -INF , P5 ;  /* 0xff8000001c1c7808 */ /* 0x000fe40002800000 */
[----:B------:R-:W-:-:S02]  /*da30*/  ISETP.GT.AND P6, PT, R97, 0x89, PT ;  /* 0x000000896100780c */ /* 0x000fc40003fc4270 */
[----:B------:R-:W-:Y:S02]  /*da40*/  FMNMX.FTZ R14, R28, R15, !PT ;  /* 0x0000000f1c0e7209 */ /* 0x000fe40007810000 */
[----:B------:R-:W-:-:S04]  /*da50*/  FSEL R29, R29, -INF , P6 ;  /* 0xff8000001d1d7808 */ /* 0x000fc80003000000 */
[----:B------:R-:W-:-:S05]  /*da60*/  FMNMX.FTZ R23, R29, R14, !PT ;  /* 0x0000000e1d177209 */ /* 0x000fca0007810000 */
[----:B------:R-:W0:Y:S02]  /*da70*/  SHFL.BFLY PT, R14, R23, 0x2, 0x1f ;  /* 0x0c401f00170e7f89 */ /* 0x000e2400000e0000 */
[----:B0-----:R-:W-:-:S05]  /*da80*/  FMNMX.FTZ R99, R23, R14, !PT ;  /* 0x0000000e17637209 */ /* 0x001fca0007810000 */
[----:B------:R-:W0:Y:S01]  /*da90*/  SHFL.BFLY PT, R14, R99, 0x1, 0x1f ;  /* 0x0c201f00630e7f89 */ /* 0x000e2200000e0000 */
[----:B------:R-:W-:Y:S02]  /*daa0*/  P2R R98, PR, RZ, 0x4 ;  /* 0x00000004ff627803 */ /* 0x000fe40000000000 */
[----:B------:R-:W-:Y:S02]  /*dab0*/  P2R R22, PR, RZ, 0x2 ;  /* 0x00000002ff167803 */ /* 0x000fe40000000000 */
[----:B------:R-:W-:-:S04]  /*dac0*/  ISETP.GT.AND P1, PT, R97, 0x69, PT ;  /* 0x000000696100780c */ /* 0x000fc80003f24270 */
[----:B------:R-:W-:Y:S02]  /*dad0*/  FSEL R47, R47, -INF , P1 ;  /* 0xff8000002f2f7808 */ /* 0x000fe40000800000 */
[----:B0-----:R-:W-:Y:S01]  /*dae0*/  FMNMX.FTZ R15, R99, R14, !PT ;  /* 0x0000000e630f7209 */ /* 0x001fe20007810000 */
[----:B------:R-:W-:-:S03]  /*daf0*/  IMAD.U32 R14, RZ, RZ, UR4 ;  /* 0x00000004ff0e7e24 */ /* 0x000fc6000f8e00ff */
[C---:B------:R-:W-:Y:S01]  /*db00*/  FSETP.NEU.FTZ.AND P2, PT, R15.reuse, -INF , PT ;  /* 0xff8000000f00780b */ /* 0x040fe20003f5d000 */
[----:B------:R-:W-:Y:S01]  /*db10*/  FMUL.FTZ R21, R15, R14 ;  /* 0x0000000e0f157220 */ /* 0x000fe20000410000 */
[----:B------:R-:W-:-:S04]  /*db20*/  ISETP.NE.AND P1, PT, R22, RZ, PT ;  /* 0x000000ff1600720c */ /* 0x000fc80003f25270 */
[----:B------:R-:W-:-:S05]  /*db30*/  FSEL R21, R21, RZ, P2 ;  /* 0x000000ff15157208 */ /* 0x000fca0001000000 */
[-CC-:B------:R-:W-:Y:S01]  /*db40*/  FFMA.FTZ R22, R89, R14.reuse, -R21.reuse ;  /* 0x0000000e59167223 */ /* 0x180fe20000010815 */
[----:B------:R-:W-:Y:S01]  /*db50*/  FMNMX.FTZ R89, R90, R91, !PT ;  /* 0x0000005b5a597209 */ /* 0x000fe20007810000 */
[----:B------:R-:W-:-:S03]  /*db60*/  FFMA.FTZ R23, R92, R14, -R21 ;  /* 0x0000000e5c177223 */ /* 0x000fc60000010815 */
[----:B------:R-:W-:-:S04]  /*db70*/  FMNMX.FTZ R92, R94, R89, !PT ;  /* 0x000000595e5c7209 */ /* 0x000fc80007810000 */
[----:B------:R-:W-:-:S04]  /*db80*/  FMNMX.FTZ R89, R95, R92, !PT ;  /* 0x0000005c5f597209 */ /* 0x000fc80007810000 */
[----:B------:R-:W-:Y:S02]  /*db90*/  FMNMX.FTZ R92, R82, R89, !PT ;  /* 0x00000059525c7209 */ /* 0x000fe40007810000 */
[----:B------:R-:W-:Y:S02]  /*dba0*/  P2R R20, PR, RZ, 0x1 ;  /* 0x00000001ff147803 */ /* 0x000fe40000000000 */
[----:B------:R-:W-:Y:S02]  /*dbb0*/  ISETP.GT.AND P0, PT, R97, 0x70, PT ;  /* 0x000000706100780c */ /* 0x000fe40003f04270 */
[----:B------:R-:W-:Y:S02]  /*dbc0*/  FMNMX.FTZ R89, R83, R92, !PT ;  /* 0x0000005c53597209 */ /* 0x000fe40007810000 */
[----:B------:R-:W-:Y:S02]  /*dbd0*/  FSEL R34, R34, -INF , P0 ;  /* 0xff80000022227808 */ /* 0x000fe40000000000 */
[----:B------:R-:W-:-:S02]  /*dbe0*/  FMNMX.FTZ R92, R86, R89, !PT ;  /* 0x00000059565c7209 */ /* 0x000fc40007810000 */
[----:B------:R-:W-:Y:S01]  /*dbf0*/  ISETP.NE.AND P0, PT, R20, RZ, PT ;  /* 0x000000ff1400720c */ /* 0x000fe20003f05270 */
[-CC-:B------:R-:W-:Y:S01]  /*dc00*/  FFMA.FTZ R20, R88, R14.reuse, -R21.reuse ;  /* 0x0000000e58147223 */ /* 0x180fe20000010815 */
[--C-:B------:R-:W-:Y:S01]  /*dc10*/  FFMA.FTZ R88, R93, R14, -R21.reuse ;  /* 0x0000000e5d587223 */ /* 0x100fe20000010815 */
[----:B------:R-:W-:Y:S01]  /*dc20*/  FMNMX.FTZ R93, R87, R92, !PT ;  /* 0x0000005c575d7209 */ /* 0x000fe20007810000 */
[----:B------:R-:W-:-:S03]  /*dc30*/  FFMA.FTZ R89, R72, R14, -R21 ;  /* 0x0000000e48597223 */ /* 0x000fc60000010815 */
        /* <DEDUP_REMOVED lines=19> */
[----:B------:R-:W-:Y:S02]  /*dd70*/  FMNMX.FTZ R93, R47, R72, !PT ;  /* 0x000000482f5d7209 */ /* 0x000fe40007810000 */
[----:B------:R-:W-:Y:S02]  /*dd80*/  FSEL R35, R35, -INF , P0 ;  /* 0xff80000023237808 */ /* 0x000fe40000000000 */
[----:B------:R-:W-:Y:S02]  /*dd90*/  FMNMX.FTZ R72, R34, R93, !PT ;  /* 0x0000005d22487209 */ /* 0x000fe40007810000 */
[----:B------:R-:W-:Y:S02]  /*dda0*/  ISETP.NE.AND P2, PT, R98, RZ, PT ;  /* 0x000000ff6200720c */ /* 0x000fe40003f45270 */
[----:B------:R-:W-:Y:S02]  /*ddb0*/  FSEL R38, R38, -INF , P1 ;  /* 0xff80000026267808 */ /* 0x000fe40000800000 */
[----:B------:R-:W-:-:S02]  /*ddc0*/  FMNMX.FTZ R93, R35, R72, !PT ;  /* 0x00000048235d7209 */ /* 0x000fc40007810000 */
[----:B------:R-:W-:Y:S02]  /*ddd0*/  FSEL R97, R39, -INF , P2 ;  /* 0xff80000027617808 */ /* 0x000fe40001000000 */
[----:B------:R-:W-:Y:S02]  /*dde0*/  FMNMX.FTZ R72, R38, R93, !PT ;  /* 0x0000005d26487209 */ /* 0x000fe40007810000 */
[----:B------:R-:W-:Y:S02]  /*ddf0*/  FSEL R26, R26, -INF , P3 ;  /* 0xff8000001a1a7808 */ /* 0x000fe40001800000 */
[----:B------:R-:W-:Y:S01]  /*de00*/  FMNMX.FTZ R93, R97, R72, !PT ;  /* 0x00000048615d7209 */ /* 0x000fe20007810000 */
[----:B------:R-:W-:Y:S01]  /*de10*/  FFMA.FTZ R39, R48, R14, -R21 ;  /* 0x0000000e30277223 */ /* 0x000fe20000010815 */
[----:B------:R-:W-:Y:S02]  /*de20*/  FSEL R27, R27, -INF , P4 ;  /* 0xff8000001b1b7808 */ /* 0x000fe40002000000 */
[----:B------:R-:W-:-:S02]  /*de30*/  FMNMX.FTZ R48, R26, R93, !PT ;  /* 0x0000005d1a307209 */ /* 0x000fc40007810000 */
[----:B------:R-:W-:Y:S02]  /*de40*/  FSEL R30, R30, -INF , P5 ;  /* 0xff8000001e1e7808 */ /* 0x000fe40002800000 */
[----:B------:R-:W-:Y:S02]  /*de50*/  FMNMX.FTZ R93, R27, R48, !PT ;  /* 0x000000301b5d7209 */ /* 0x000fe40007810000 */
[----:B------:R-:W-:Y:S02]  /*de60*/  FSEL R31, R31, -INF , P6 ;  /* 0xff8000001f1f7808 */ /* 0x000fe40003000000 */
[----:B------:R-:W-:-:S04]  /*de70*/  FMNMX.FTZ R48, R30, R93, !PT ;  /* 0x0000005d1e307209 */ /* 0x000fc80007810000 */
[----:B------:R-:W-:-:S05]  /*de80*/  FMNMX.FTZ R72, R31, R48, !PT ;  /* 0x000000301f487209 */ /* 0x000fca0007810000 */
[----:B------:R-:W0:Y:S02]  /*de90*/  SHFL.BFLY PT, R99, R72, 0x2, 0x1f ;  /* 0x0c401f0048637f89 */ /* 0x000e2400000e0000 */
[----:B0-----:R-:W-:-:S05]  /*dea0*/  FMNMX.FTZ R99, R72, R99, !PT ;  /* 0x0000006348637209 */ /* 0x001fca0007810000 */
[----:B------:R-:W0:Y:S01]  /*deb0*/  SHFL.BFLY PT, R72, R99, 0x1, 0x1f ;  /* 0x0c201f0063487f89 */ /* 0x000e2200000e0000 */
[----:B------:R-:W1:Y:S01]  /*dec0*/  S2R R100, SR_TID.X ;  /* 0x0000000000647919 */ /* 0x000e620000002100 */
[----:B------:R-:W-:Y:S01]  /*ded0*/  ISETP.NE.AND P0, PT, R96, RZ, PT ;  /* 0x000000ff6000720c */ /* 0x000fe20003f05270 */
[-CC-:B------:R-:W-:Y:S01]  /*dee0*/  FFMA.FTZ R96, R52, R14.reuse, -R21.reuse ;  /* 0x0000000e34607223 */ /* 0x180fe20000010815 */
[-CC-:B------:R-:W-:Y:S01]  /*def0*/  FFMA.FTZ R45, R45, R14.reuse, -R21.reuse ;  /* 0x0000000e2d2d7223 */ /* 0x180fe20000010815 */
[-CC-:B------:R-:W-:Y:S01]  /*df00*/  FFMA.FTZ R52, R53, R14.reuse, -R21.reuse ;  /* 0x0000000e35347223 */ /* 0x180fe20000010815 */
[-CC-:B------:R-:W-:Y:S01]  /*df10*/  FFMA.FTZ R53, R40, R14.reuse, -R21.reuse ;  /* 0x0000000e28357223 */ /* 0x180fe20000010815 */
[----:B------:R-:W-:Y:S01]  /*df20*/  MUFU.EX2 R48, R96 ;  /* 0x0000006000307308 */ /* 0x000fe20000000800 */
[----:B------:R-:W-:Y:S01]  /*df30*/  FFMA.FTZ R92, R41, R14, -R21 ;  /* 0x0000000e295c7223 */ /* 0x000fe20000010815 */
[----:B0-----:R-:W-:-:S04]  /*df40*/  FMNMX.FTZ R72, R99, R72, !PT ;  /* 0x0000004863487209 */ /* 0x001fc80007810000 */
[C---:B------:R-:W-:Y:S01]  /*df50*/  FSETP.NEU.FTZ.AND P1, PT, R72.reuse, -INF , PT ;  /* 0xff8000004800780b */ /* 0x040fe20003f3d000 */
[-C--:B------:R-:W-:Y:S01]  /*df60*/  FMUL.FTZ R99, R72, R14.reuse ;  /* 0x0000000e48637220 */ /* 0x080fe20000410000 */
[-CC-:B------:R-:W-:Y:S01]  /*df70*/  FFMA.FTZ R93, R44, R14.reuse, -R21.reuse ;  /* 0x0000000e2c5d7223 */ /* 0x180fe20000010815 */
[----:B------:R0:W-:Y:S03]  /*df80*/  MUFU.EX2 R96, R45 ;  /* 0x0000002d00607308 */ /* 0x0001e60000000800 */
[----:B------:R-:W-:Y:S01]  /*df90*/  FSEL R99, R99, RZ, P1 ;  /* 0x000000ff63637208 */ /* 0x000fe20000800000 */
[-CC-:B------:R-:W-:Y:S01]  /*dfa0*/  FFMA.FTZ R40, R32, R14.reuse, -R21.reuse ;  /* 0x0000000e20287223 */ /* 0x180fe20000010815 */
        /* <DEDUP_REMOVED lines=20> */
[-CC-:B0-----:R-:W-:Y:S01]  /*e0f0*/  FFMA.FTZ R45, R25, R14.reuse, -R21.reuse ;  /* 0x0000000e192d7223 */ /* 0x181fe20000010815 */
[-CC-:B------:R-:W-:Y:S01]  /*e100*/  FFMA.FTZ R32, R28, R14.reuse, -R21.reuse ;  /* 0x0000000e1c207223 */ /* 0x180fe20000010815 */
[-C--:B------:R-:W-:Y:S01]  /*e110*/  FFMA.FTZ R33, R29, R14.reuse, -R21 ;  /* 0x0000000e1d217223 */ /* 0x080fe20000010815 */
[-CC-:B------:R-:W-:Y:S01]  /*e120*/  FFMA.FTZ R21, R90, R14.reuse, -R99.reuse ;  /* 0x0000000e5a157223 */ /* 0x180fe20000010863 */
[-CC-:B------:R-:W-:Y:S01]  /*e130*/  FFMA.FTZ R25, R91, R14.reuse, -R99.reuse ;  /* 0x0000000e5b197223 */ /* 0x180fe20000010863 */
[-CC-:B------:R-:W-:Y:S01]  /*e140*/  FFMA.FTZ R29, R94, R14.reuse, -R99.reuse ;  /* 0x0000000e5e1d7223 */ /* 0x180fe20000010863 */
[----:B------:R-:W-:Y:S01]  /*e150*/  MUFU.EX2 R20, R20 ;  /* 0x0000001400147308 */ /* 0x000fe20000000800 */
[----:B------:R-:W-:-:S07]  /*e160*/  FFMA.FTZ R90, R95, R14, -R99 ;  /* 0x0000000e5f5a7223 */ /* 0x000fce0000010863 */
[----:B------:R-:W0:Y:S01]  /*e170*/  MUFU.EX2 R22, R22 ;  /* 0x0000001600167308 */ /* 0x000e220000000800 */
[----:B------:R-:W-:Y:S01]  /*e180*/  FFMA.FTZ R82, R82, R14, -R99 ;  /* 0x0000000e52527223 */ /* 0x000fe20000010863 */
[----:B-1----:R-:W-:-:S06]  /*e190*/  LOP3.LUT R100, R100, 0x7f, RZ, 0xc0, !PT ;  /* 0x0000007f64647812 */ /* 0x002fcc00078ec0ff */
[----:B------:R-:W-:Y:S08]  /*e1a0*/  MUFU.EX2 R21, R21 ;  /* 0x0000001500157308 */ /* 0x000ff00000000800 */
[----:B------:R-:W1:Y:S01]  /*e1b0*/  MUFU.EX2 R25, R25 ;  /* 0x0000001900197308 */ /* 0x000e620000000800 */
[----:B------:R-:W-:-:S07]  /*e1c0*/  FFMA.FTZ R83, R83, R14, -R99 ;  /* 0x0000000e53537223 */ /* 0x000fce0000010863 */
[----:B------:R-:W2:Y:S01]  /*e1d0*/  MUFU.EX2 R23, R23 ;  /* 0x0000001700177308 */ /* 0x000ea20000000800 */
[----:B------:R-:W-:-:S07]  /*e1e0*/  ISETP.NE.AND P1, PT, R100, RZ, PT ;  /* 0x000000ff6400720c */ /* 0x000fce0003f25270 */
[----:B------:R-:W3:Y:S01]  /*e1f0*/  MUFU.EX2 R29, R29 ;  /* 0x0000001d001d7308 */ /* 0x000ee20000000800 */
[----:B------:R-:W-:-:S07]  /*e200*/  FFMA.FTZ R86, R86, R14, -R99 ;  /* 0x0000000e56567223 */ /* 0x000fce0000010863 */
[----:B------:R-:W4:Y:S08]  /*e210*/  MUFU.EX2 R88, R88 ;  /* 0x0000005800587308 */ /* 0x000f300000000800 */
[----:B------:R-:W4:Y:S01]  /*e220*/  MUFU.EX2 R90, R90 ;  /* 0x0000005a005a7308 */ /* 0x000f220000000800 */
[----:B0-----:R-:W-:Y:S01]  /*e230*/  FADD.FTZ R94, R20, R22 ;  /* 0x00000016145e7221 */ /* 0x001fe20000010000 */
[----:B-1----:R-:W-:-:S06]  /*e240*/  FADD.FTZ R100, R21, R25 ;  /* 0x0000001915647221 */ /* 0x002fcc0000010000 */
[----:B------:R-:W0:Y:S01]  /*e250*/  MUFU.EX2 R80, R80 ;  /* 0x0000005000507308 */ /* 0x000e220000000800 */
[-CC-:B------:R-:W-:Y:S01]  /*e260*/  FFMA.FTZ R87, R87, R14.reuse, -R99.reuse ;  /* 0x0000000e57577223 */ /* 0x180fe20000010863 */
[----:B------:R-:W-:-:S06]  /*e270*/  FFMA.FTZ R98, R54, R14, -R99 ;  /* 0x0000000e36627223 */ /* 0x000fcc0000010863 */
[----:B------:R-:W1:Y:S01]  /*e280*/  MUFU.EX2 R82, R82 ;  /* 0x0000005200527308 */ /* 0x000e620000000800 */
[-CC-:B------:R-:W-:Y:S01]  /*e290*/  FFMA.FTZ R54, R43, R14.reuse, -R99.reuse ;  /* 0x0000000e2b367223 */ /* 0x180fe20000010863 */
[----:B------:R-:W-:Y:S01]  /*e2a0*/  FFMA.FTZ R24, R55, R14, -R99 ;  /* 0x0000000e37187223 */ /* 0x000fe20000010863 */
[----:B--2---:R-:W-:-:S05]  /*e2b0*/  FADD.FTZ R43, R23, R94 ;  /* 0x0000005e172b7221 */ /* 0x004fca0000010000 */
[----:B------:R-:W2:Y:S01]  /*e2c0*/  MUFU.EX2 R81, R81 ;  /* 0x0000005100517308 */ /* 0x000ea20000000800 */
[----:B---3--:R-:W-:Y:S01]  /*e2d0*/  FADD.FTZ R55, R29, R100 ;  /* 0x000000641d377221 */ /* 0x008fe20000010000 */
[----:B------:R-:W-:-:S06]  /*e2e0*/  FFMA.FTZ R74, R74, R14, -R99 ;  /* 0x0000000e4a4a7223 */ /* 0x000fcc0000010863 */
[----:B------:R-:W3:Y:S01]  /*e2f0*/  MUFU.EX2 R83, R83 ;  /* 0x0000005300537308 */ /* 0x000ee20000000800 */
[----:B------:R-:W-:Y:S02]  /*e300*/  @!P1 VIADD R0, R0, 0x31c40 ;  /* 0x00031c4000009836 */ /* 0x000fe40000000000 */
[----:B----4-:R-:W-:Y:S01]  /*e310*/  FADD.FTZ R43, R88, R43 ;  /* 0x0000002b582b7221 */ /* 0x010fe20000010000 */
[----:B------:R-:W-:-:S04]  /*e320*/  FFMA.FTZ R91, R47, R14, -R99 ;  /* 0x0000000e2f5b7223 */ /* 0x000fc80000010863 */
[----:B------:R-:W-:Y:S01]  /*e330*/  MUFU.EX2 R84, R84 ;  /* 0x0000005400547308 */ /* 0x000fe20000000800 */
[----:B------:R-:W-:Y:S01]  /*e340*/  FADD.FTZ R47, R90, R55 ;  /* 0x000000375a2f7221 */ /* 0x000fe20000010000 */
[----:B------:R-:W-:-:S06]  /*e350*/  FFMA.FTZ R75, R75, R14, -R99 ;  /* 0x0000000e4b4b7223 */ /* 0x000fcc0000010863 */
[----:B------:R-:W4:Y:S01]  /*e360*/  MUFU.EX2 R86, R86 ;  /* 0x0000005600567308 */ /* 0x000f220000000800 */
[----:B------:R-:W-:Y:S01]  /*e370*/  FFMA.FTZ R94, R46, R14, -R99 ;  /* 0x0000000e2e5e7223 */ /* 0x000fe20000010863 */
[----:B------:R-:W-:Y:S01]  /*e380*/  @!P1 PRMT R0, RZ, 0x654, R0 ;  /* 0x00000654ff009816 */ /* 0x000fe20000000000 */
[----:B0-----:R-:W-:-:S05]  /*e390*/  FADD.FTZ R46, R80, R43 ;  /* 0x0000002b502e7221 */ /* 0x001fca0000010000 */
[----:B------:R-:W-:Y:S01]  /*e3a0*/  MUFU.EX2 R85, R85 ;  /* 0x0000005500557308 */ /* 0x000fe20000000800 */
[----:B-1----:R-:W-:Y:S01]  /*e3b0*/  FADD.FTZ R100, R82, R47 ;  /* 0x0000002f52647221 */ /* 0x002fe20000010000 */
[----:B------:R-:W-:-:S06]  /*e3c0*/  FFMA.FTZ R78, R78, R14, -R99 ;  /* 0x0000000e4e4e7223 */ /* 0x000fcc0000010863 */
[----:B------:R-:W0:Y:S01]  /*e3d0*/  MUFU.EX2 R87, R87 ;  /* 0x0000005700577308 */ /* 0x000e220000000800 */
[-CC-:B------:R-:W-:Y:S01]  /*e3e0*/  FFMA.FTZ R50, R50, R14.reuse, -R99.reuse ;  /* 0x0000000e32327223 */ /* 0x180fe20000010863 */
[-CC-:B------:R-:W-:Y:S01]  /*e3f0*/  FFMA.FTZ R55, R35, R14.reuse, -R99.reuse ;  /* 0x0000000e23377223 */ /* 0x180fe20000010863 */
[----:B--2---:R-:W-:Y:S01]  /*e400*/  FADD.FTZ R35, R81, R46 ;  /* 0x0000002e51237221 */ /* 0x004fe20000010000 */
[----:B------:R1:W-:Y:S04]  /*e410*/  @!P1 SYNCS.ARRIVE.TRANS64.RED.A1T0 RZ, [R0+URZ], RZ ;  /* 0x000000ff00ff99a7 */ /* 0x0003e8000810043f */
[----:B------:R-:W2:Y:S01]  /*e420*/  MUFU.EX2 R89, R89 ;  /* 0x0000005900597308 */ /* 0x000ea20000000800 */
[----:B---3--:R-:W-:Y:S01]  /*e430*/  FADD.FTZ R43, R83, R100 ;  /* 0x00000064532b7221 */ /* 0x008fe20000010000 */
[----:B------:R-:W-:-:S06]  /*e440*/  FFMA.FTZ R79, R79, R14, -R99 ;  /* 0x0000000e4f4f7223 */ /* 0x000fcc0000010863 */
[----:B------:R-:W3:Y:S01]  /*e450*/  MUFU.EX2 R74, R74 ;  /* 0x0000004a004a7308 */ /* 0x000ee20000000800 */
[----:B------:R-:W-:Y:S01]  /*e460*/  FFMA.FTZ R47, R26, R14, -R99 ;  /* 0x0000000e1a2f7223 */ /* 0x000fe20000010863 */
[----:B----4-:R-:W-:-:S06]  /*e470*/  FADD.FTZ R26, R86, R43 ;  /* 0x0000002b561a7221 */ /* 0x010fcc0000010000 */
[----:B------:R-:W4:Y:S01]  /*e480*/  MUFU.EX2 R73, R73 ;  /* 0x0000004900497308 */ /* 0x000f220000000800 */
[----:B------:R-:W-:-:S07]  /*e490*/  FFMA.FTZ R66, R66, R14, -R99 ;  /* 0x0000000e42427223 */ /* 0x000fce0000010863 */
[----:B------:R-:W4:Y:S01]  /*e4a0*/  MUFU.EX2 R75, R75 ;  /* 0x0000004b004b7308 */ /* 0x000f220000000800 */
[----:B------:R-:W-:-:S07]  /*e4b0*/  FFMA.FTZ R46, R27, R14, -R99 ;  /* 0x0000000e1b2e7223 */ /* 0x000fce0000010863 */
[----:B-1----:R1:W-:Y:S01]  /*e4c0*/  MUFU.EX2 R0, R50 ;  /* 0x0000003200007308 */ /* 0x0023e20000000800 */
[----:B0-----:R-:W-:-:S07]  /*e4d0*/  FADD.FTZ R27, R87, R26 ;  /* 0x0000001a571b7221 */ /* 0x001fce0000010000 */
[----:B------:R-:W0:Y:S01]  /*e4e0*/  MUFU.EX2 R76, R76 ;  /* 0x0000004c004c7308 */ /* 0x000e220000000800 */
[----:B-1----:R-:W-:Y:S01]  /*e4f0*/  FFMA.FTZ R50, R38, R14, -R99 ;  /* 0x0000000e26327223 */ /* 0x002fe20000010863 */
[----:B------:R-:W-:-:S06]  /*e500*/  FADD.FTZ R38, R84, R35 ;  /* 0x0000002354267221 */ /* 0x000fcc0000010000 */
[----:B------:R-:W1:Y:S01]  /*e510*/  MUFU.EX2 R78, R78 ;  /* 0x0000004e004e7308 */ /* 0x000e620000000800 */
[----:B------:R-:W-:Y:S01]  /*e520*/  FADD.FTZ R100, R85, R38 ;  /* 0x0000002655647221 */ /* 0x000fe20000010000 */
[----:B------:R-:W-:-:S06]  /*e530*/  FFMA.FTZ R67, R67, R14, -R99 ;  /* 0x0000000e43437223 */ /* 0x000fcc0000010863 */
[----:B------:R-:W1:Y:S01]  /*e540*/  MUFU.EX2 R77, R77 ;  /* 0x0000004d004d7308 */ /* 0x000e620000000800 */
[----:B--2---:R-:W-:Y:S01]  /*e550*/  FADD.FTZ R100, R89, R100 ;  /* 0x0000006459647221 */ /* 0x004fe20000010000 */
[----:B---3--:R-:W-:-:S06]  /*e560*/  FADD.FTZ R26, R74, R27 ;  /* 0x0000001b4a1a7221 */ /* 0x008fcc0000010000 */
[----:B------:R-:W2:Y:S01]  /*e570*/  MUFU.EX2 R79, R79 ;  /* 0x0000004f004f7308 */ /* 0x000ea20000000800 */
[----:B------:R-:W-:Y:S01]  /*e580*/  FFMA.FTZ R70, R70, R14, -R99 ;  /* 0x0000000e46467223 */ /* 0x000fe20000010863 */
[----:B------:R-:W-:Y:S01]  /*e590*/  F2FP.BF16.F32.PACK_AB R20, R22, R20 ;  /* 0x000000141614723e */ /* 0x000fe200000010ff */
[----:B----4-:R-:W-:-:S05]  /*e5a0*/  FADD.FTZ R27, R73, R100 ;  /* 0x00000064491b7221 */ /* 0x010fca0000010000 */
[----:B------:R-:W-:Y:S01]  /*e5b0*/  MUFU.EX2 R64, R64 ;  /* 0x0000004000407308 */ /* 0x000fe20000000800 */
[----:B------:R-:W-:Y:S01]  /*e5c0*/  F2FP.BF16.F32.PACK_AB R22, R88, R23 ;  /* 0x000000175816723e */ /* 0x000fe200000010ff */
[----:B------:R-:W-:-:S06]  /*e5d0*/  FADD.FTZ R23, R75, R26 ;  /* 0x0000001a4b177221 */ /* 0x000fcc0000010000 */
[----:B------:R-:W3:Y:S01]  /*e5e0*/  MUFU.EX2 R66, R66 ;  /* 0x0000004200427308 */ /* 0x000ee20000000800 */
[-CC-:B------:R-:W-:Y:S01]  /*e5f0*/  FFMA.FTZ R71, R71, R14.reuse, -R99.reuse ;  /* 0x0000000e47477223 */ /* 0x180fe20000010863 */
[----:B------:R-:W-:Y:S01]  /*e600*/  FFMA.FTZ R38, R30, R14, -R99 ;  /* 0x0000000e1e267223 */ /* 0x000fe20000010863 */
[----:B0-----:R-:W-:-:S05]  /*e610*/  FADD.FTZ R26, R76, R27 ;  /* 0x0000001b4c1a7221 */ /* 0x001fca0000010000 */
[----:B------:R-:W0:Y:S01]  /*e620*/  MUFU.EX2 R65, R65 ;  /* 0x0000004100417308 */ /* 0x000e220000000800 */
[----:B-1----:R-:W-:Y:S01]  /*e630*/  FADD.FTZ R30, R78, R23 ;  /* 0x000000174e1e7221 */ /* 0x002fe20000010000 */
[----:B------:R-:W-:-:S06]  /*e640*/  FFMA.FTZ R58, R58, R14, -R99 ;  /* 0x0000000e3a3a7223 */ /* 0x000fcc0000010863 */
[----:B------:R-:W1:Y:S01]  /*e650*/  MUFU.EX2 R67, R67 ;  /* 0x0000004300437308 */ /* 0x000e620000000800 */
[----:B------:R-:W-:Y:S01]  /*e660*/  FADD.FTZ R23, R77, R26 ;  /* 0x0000001a4d177221 */ /* 0x000fe20000010000 */
[----:B--2---:R-:W-:-:S06]  /*e670*/  FADD.FTZ R27, R79, R30 ;  /* 0x0000001e4f1b7221 */ /* 0x004fcc0000010000 */
[----:B------:R-:W2:Y:S01]  /*e680*/  MUFU.EX2 R68, R68 ;  /* 0x0000004400447308 */ /* 0x000ea20000000800 */
[----:B------:R-:W-:-:S07]  /*e690*/  FFMA.FTZ R59, R59, R14, -R99 ;  /* 0x0000000e3b3b7223 */ /* 0x000fce0000010863 */
[----:B------:R-:W4:Y:S01]  /*e6a0*/  MUFU.EX2 R70, R70 ;  /* 0x0000004600467308 */ /* 0x000f220000000800 */
[----:B------:R-:W-:Y:S01]  /*e6b0*/  F2FP.BF16.F32.PACK_AB R30, R77, R76 ;  /* 0x0000004c4d1e723e */ /* 0x000fe200000010ff */
[----:B---3--:R-:W-:-:S06]  /*e6c0*/  FADD.FTZ R76, R66, R27 ;  /* 0x0000001b424c7221 */ /* 0x008fcc0000010000 */
[----:B------:R-:W3:Y:S01]  /*e6d0*/  MUFU.EX2 R69, R69 ;  /* 0x0000004500457308 */ /* 0x000ee20000000800 */
[----:B------:R-:W-:-:S07]  /*e6e0*/  FFMA.FTZ R62, R62, R14, -R99 ;  /* 0x0000000e3e3e7223 */ /* 0x000fce0000010863 */
[----:B------:R-:W-:Y:S08]  /*e6f0*/  MUFU.EX2 R71, R71 ;  /* 0x0000004700477308 */ /* 0x000ff00000000800 */
[----:B------:R0:W-:Y:S01]  /*e700*/  MUFU.EX2 R35, R24 ;  /* 0x0000001800237308 */ /* 0x0001e20000000800 */
[----:B------:R-:W-:-:S07]  /*e710*/  FFMA.FTZ R63, R63, R14, -R99 ;  /* 0x0000000e3f3f7223 */ /* 0x000fce0000010863 */
[----:B------:R-:W3:Y:S01]  /*e720*/  MUFU.EX2 R56, R56 ;  /* 0x0000003800387308 */ /* 0x000ee20000000800 */
[----:B0-----:R-:W-:Y:S01]  /*e730*/  F2FP.BF16.F32.PACK_AB R24, R81, R80 ;  /* 0x000000505118723e */ /* 0x001fe200000010ff */
[----:B------:R-:W-:Y:S01]  /*e740*/  FADD.FTZ R80, R64, R23 ;  /* 0x0000001740507221 */ /* 0x000fe20000010000 */
[----:B------:R-:W-:-:S05]  /*e750*/  F2FP.BF16.F32.PACK_AB R23, R90, R29 ;  /* 0x0000001d5a17723e */ /* 0x000fca00000010ff */
[----:B------:R-:W0:Y:S01]  /*e760*/  MUFU.EX2 R58, R58 ;  /* 0x0000003a003a7308 */ /* 0x000e220000000800 */
[----:B------:R-:W-:Y:S01]  /*e770*/  FADD.FTZ R27, R65, R80 ;  /* 0x00000050411b7221 */ /* 0x000fe20000010000 */
[----:B-1----:R-:W-:Y:S01]  /*e780*/  FADD.FTZ R29, R67, R76 ;  /* 0x0000004c431d7221 */ /* 0x002fe20000010000 */
[----:B------:R-:W-:-:S05]  /*e790*/  FFMA.FTZ R28, R42, R14, -R99 ;  /* 0x0000000e2a1c7223 */ /* 0x000fca0000010863 */
[----:B------:R-:W1:Y:S01]  /*e7a0*/  MUFU.EX2 R57, R57 ;  /* 0x0000003900397308 */ /* 0x000e620000000800 */
[----:B--2---:R-:W-:Y:S01]  /*e7b0*/  FADD.FTZ R76, R68, R27 ;  /* 0x0000001b444c7221 */ /* 0x004fe20000010000 */
[----:B------:R-:W-:Y:S01]  /*e7c0*/  FFMA.FTZ R95, R51, R14, -R99 ;  /* 0x0000000e335f7223 */ /* 0x000fe20000010863 */
[----:B----4-:R-:W-:-:S05]  /*e7d0*/  FADD.FTZ R80, R70, R29 ;  /* 0x0000001d46507221 */ /* 0x010fca0000010000 */
[----:B------:R-:W2:Y:S01]  /*e7e0*/  MUFU.EX2 R59, R59 ;  /* 0x0000003b003b7308 */ /* 0x000ea20000000800 */
[-CC-:B------:R-:W-:Y:S01]  /*e7f0*/  FFMA.FTZ R51, R34, R14.reuse, -R99.reuse ;  /* 0x0000000e22337223 */ /* 0x180fe20000010863 */
[-CC-:B------:R-:W-:Y:S01]  /*e800*/  FFMA.FTZ R97, R97, R14.reuse, -R99.reuse ;  /* 0x0000000e61617223 */ /* 0x180fe20000010863 */
[----:B------:R-:W-:-:S05]  /*e810*/  FFMA.FTZ R99, R31, R14, -R99 ;  /* 0x0000000e1f637223 */ /* 0x000fca0000010863 */
[----:B------:R-:W4:Y:S01]  /*e820*/  MUFU.EX2 R60, R60 ;  /* 0x0000003c003c7308 */ /* 0x000f220000000800 */
[----:B---3--:R-:W-:-:S07]  /*e830*/  FADD.FTZ R31, R69, R76 ;  /* 0x0000004c451f7221 */ /* 0x008fce0000010000 */
[----:B------:R-:W3:Y:S01]  /*e840*/  MUFU.EX2 R62, R62 ;  /* 0x0000003e003e7308 */ /* 0x000ee20000000800 */
[----:B------:R-:W-:Y:S01]  /*e850*/  F2FP.BF16.F32.PACK_AB R29, R75, R74 ;  /* 0x0000004a4b1d723e */ /* 0x000fe200000010ff */
[----:B------:R-:W-:-:S06]  /*e860*/  FADD.FTZ R74, R56, R31 ;  /* 0x0000001f384a7221 */ /* 0x000fcc0000010000 */
[----:B------:R-:W3:Y:S08]  /*e870*/  MUFU.EX2 R61, R61 ;  /* 0x0000003d003d7308 */ /* 0x000ef00000000800 */
[----:B------:R0:W-:Y:S08]  /*e880*/  MUFU.EX2 R43, R28 ;  /* 0x0000001c002b7308 */ /* 0x0001f00000000800 */
[----:B------:R-:W-:Y:S01]  /*e890*/  MUFU.EX2 R63, R63 ;  /* 0x0000003f003f7308 */ /* 0x000fe20000000800 */
[----:B0-----:R-:W-:Y:S01]  /*e8a0*/  F2FP.BF16.F32.PACK_AB R28, R73, R89 ;  /* 0x00000059491c723e */ /* 0x001fe200000010ff */
[----:B------:R-:W-:-:S04]  /*e8b0*/  FADD.FTZ R73, R71, R80 ;  /* 0x0000005047497221 */ /* 0x000fc80000010000 */
[----:B------:R-:W-:Y:S02]  /*e8c0*/  FADD.FTZ R76, R58, R73 ;  /* 0x000000493a4c7221 */ /* 0x000fe40000010000 */
[----:B------:R-:W0:Y:S01]  /*e8d0*/  MUFU.EX2 R39, R39 ;  /* 0x0000002700277308 */ /* 0x000e220000000800 */
[----:B-1----:R-:W-:Y:S01]  /*e8e0*/  FADD.FTZ R73, R57, R74 ;  /* 0x0000004a39497221 */ /* 0x002fe20000010000 */
[----:B--2---:R-:W-:Y:S01]  /*e8f0*/  FADD.FTZ R75, R59, R76 ;  /* 0x0000004c3b4b7221 */ /* 0x004fe20000010000 */
[----:B------:R-:W-:-:S05]  /*e900*/  F2FP.BF16.F32.PACK_AB R21, R25, R21 ;  /* 0x000000151915723e */ /* 0x000fca00000010ff */
[----:B------:R-:W1:Y:S01]  /*e910*/  MUFU.EX2 R49, R49 ;  /* 0x0000003100317308 */ /* 0x000e620000000800 */
[----:B------:R-:W-:Y:S01]  /*e920*/  F2FP.BF16.F32.PACK_AB R31, R79, R78 ;  /* 0x0000004e4f1f723e */ /* 0x000fe200000010ff */
[----:B----4-:R-:W-:Y:S01]  /*e930*/  FADD.FTZ R76, R60, R73 ;  /* 0x000000493c4c7221 */ /* 0x010fe20000010000 */
[----:B---3--:R-:W-:-:S05]  /*e940*/  FADD.FTZ R78, R62, R75 ;  /* 0x0000004b3e4e7221 */ /* 0x008fca0000010000 */
[----:B------:R-:W2:Y:S01]  /*e950*/  MUFU.EX2 R42, R95 ;  /* 0x0000005f002a7308 */ /* 0x000ea20000000800 */
[----:B------:R3:W-:Y:S01]  /*e960*/  STSM.16.M88.4 [R18+0x24300], R20 ;  /* 0x0243001412007844 */ /* 0x0007e20000000200 */
[----:B------:R-:W-:-:S06]  /*e970*/  FADD.FTZ R76, R61, R76 ;  /* 0x0000004c3d4c7221 */ /* 0x000fcc0000010000 */
[----:B------:R-:W4:Y:S01]  /*e980*/  MUFU.EX2 R34, R98 ;  /* 0x0000006200227308 */ /* 0x000f220000000800 */
[----:B0-----:R-:W-:-:S07]  /*e990*/  FADD.FTZ R76, R39, R76 ;  /* 0x0000004c274c7221 */ /* 0x001fce0000010000 */
[----:B------:R-:W0:Y:S01]  /*e9a0*/  MUFU.EX2 R52, R52 ;  /* 0x0000003400347308 */ /* 0x000e220000000800 */
[----:B---3--:R-:W-:Y:S01]  /*e9b0*/  F2FP.BF16.F32.PACK_AB R20, R65, R64 ;  /* 0x000000404114723e */ /* 0x008fe200000010ff */
[----:B------:R-:W-:Y:S01]  /*e9c0*/  FADD.FTZ R65, R63, R78 ;  /* 0x0000004e3f417221 */ /* 0x000fe20000010000 */
[----:B------:R-:W-:Y:S02]  /*e9d0*/  F2FP.BF16.F32.PACK_AB R26, R85, R84 ;  /* 0x00000054551a723e */ /* 0x000fe400000010ff */
[----:B------:R-:W-:Y:S01]  /*e9e0*/  F2FP.BF16.F32.PACK_AB R25, R83, R82 ;  /* 0x000000525319723e */ /* 0x000fe200000010ff */
[----:B------:R-:W-:Y:S02]  /*e9f0*/  FADD.FTZ R65, R0, R65 ;  /* 0x0000004100417221 */ /* 0x000fe40000010000 */
[----:B------:R-:W3:Y:S01]  /*ea00*/  MUFU.EX2 R53, R53 ;  /* 0x0000003500357308 */ /* 0x000ee20000000800 */
[----:B------:R-:W-:Y:S01]  /*ea10*/  F2FP.BF16.F32.PACK_AB R27, R87, R86 ;  /* 0x00000056571b723e */ /* 0x000fe200000010ff */
[----:B-1----:R-:W-:Y:S01]  /*ea20*/  FADD.FTZ R23, R49, R76 ;  /* 0x0000004c31177221 */ /* 0x002fe20000010000 */
[----:B--2---:R-:W-:-:S05]  /*ea30*/  FADD.FTZ R65, R42, R65 ;  /* 0x000000412a417221 */ /* 0x004fca0000010000 */
[----:B------:R-:W1:Y:S01]  /*ea40*/  MUFU.EX2 R92, R92 ;  /* 0x0000005c005c7308 */ /* 0x000e620000000800 */
[----:B------:R2:W-:Y:S07]  /*ea50*/  STSM.16.M88.4 [R18+0x25b00], R24 ;  /* 0x025b001812007844 */ /* 0x0005ee0000000200 */
[----:B------:R-:W1:Y:S01]  /*ea60*/  MUFU.EX2 R54, R54 ;  /* 0x0000003600367308 */ /* 0x000e620000000800 */
[----:B------:R4:W-:Y:S07]  /*ea70*/  STSM.16.M88.4 [R18+0x27300], R28 ;  /* 0x0273001c12007844 */ /* 0x0009ee0000000200 */
[----:B------:R-:W1:Y:S01]  /*ea80*/  MUFU.EX2 R93, R93 ;  /* 0x0000005d005d7308 */ /* 0x000e620000000800 */
[----:B--2---:R-:W-:-:S07]  /*ea90*/  FADD.FTZ R25, R48, R23 ;  /* 0x0000001730197221 */ /* 0x004fce0000010000 */
[----:B------:R-:W2:Y:S01]  /*eaa0*/  MUFU.EX2 R94, R94 ;  /* 0x0000005e005e7308 */ /* 0x000ea20000000800 */
[----:B----4-:R-:W-:Y:S01]  /*eab0*/  FADD.FTZ R28, R34, R65 ;  /* 0x00000041221c7221 */ /* 0x010fe20000010000 */
[----:B0-----:R-:W-:-:S03]  /*eac0*/  FADD.FTZ R30, R52, R25 ;  /* 0x00000019341e7221 */ /* 0x001fc60000010000 */
[----:B------:R-:W-:-:S03]  /*ead0*/  FADD.FTZ R28, R35, R28 ;  /* 0x0000001c231c7221 */ /* 0x000fc60000010000 */
[----:B------:R-:W0:Y:S01]  /*eae0*/  MUFU.EX2 R91, R91 ;  /* 0x0000005b005b7308 */ /* 0x000e220000000800 */
[----:B---3--:R-:W-:-:S07]  /*eaf0*/  FADD.FTZ R29, R53, R30 ;  /* 0x0000001e351d7221 */ /* 0x008fce0000010000 */
[----:B------:R-:W3:Y:S08]  /*eb00*/  MUFU.EX2 R40, R40 ;  /* 0x0000002800287308 */ /* 0x000ef00000000800 */
[----:B------:R-:W-:Y:S08]  /*eb10*/  MUFU.EX2 R51, R51 ;  /* 0x0000003300337308 */ /* 0x000ff00000000800 */
[----:B------:R4:W-:Y:S02]  /*eb20*/  MUFU.EX2 R74, R55 ;  /* 0x00000037004a7308 */ /* 0x0009e40000000800 */
[----:B----4-:R-:W-:-:S06]  /*eb30*/  FADD.FTZ R55, R43, R28 ;  /* 0x0000001c2b377221 */ /* 0x010fcc0000010000 */
[----:B------:R-:W4:Y:S01]  /*eb40*/  MUFU.EX2 R41, R41 ;  /* 0x0000002900297308 */ /* 0x000f220000000800 */
[----:B-1----:R-:W-:Y:S01]  /*eb50*/  FADD.FTZ R28, R92, R29 ;  /* 0x0000001d5c1c7221 */ /* 0x002fe20000010000 */
[----:B------:R-:W-:-:S03]  /*eb60*/  FADD.FTZ R55, R54, R55 ;  /* 0x0000003736377221 */ /* 0x000fc60000010000 */
[----:B------:R-:W-:-:S03]  /*eb70*/  FADD.FTZ R29, R93, R28 ;  /* 0x0000001c5d1d7221 */ /* 0x000fc60000010000 */
[----:B------:R-:W1:Y:S01]  /*eb80*/  MUFU.EX2 R36, R36 ;  /* 0x0000002400247308 */ /* 0x000e620000000800 */
[----:B--2---:R-:W-:Y:S01]  /*eb90*/  FADD.FTZ R28, R94, R55 ;  /* 0x000000375e1c7221 */ /* 0x004fe20000010000 */
[----:B------:R-:W-:Y:S02]  /*eba0*/  F2FP.BF16.F32.PACK_AB R22, R69, R68 ;  /* 0x000000444516723e */ /* 0x000fe400000010ff */
[----:B------:R-:W-:Y:S02]  /*ebb0*/  F2FP.BF16.F32.PACK_AB R21, R67, R66 ;  /* 0x000000424315723e */ /* 0x000fe400000010ff */
[----:B------:R-:W-:Y:S02]  /*ebc0*/  F2FP.BF16.F32.PACK_AB R23, R71, R70 ;  /* 0x000000464717723e */ /* 0x000fe400000010ff */
[----:B------:R-:W2:Y:S01]  /*ebd0*/  MUFU.EX2 R50, R50 ;  /* 0x0000003200327308 */ /* 0x000ea20000000800 */
[----:B------:R-:W-:Y:S01]  /*ebe0*/  F2FP.BF16.F32.PACK_AB R24, R57, R56 ;  /* 0x000000383918723e */ /* 0x000fe200000010ff */
[----:B------:R-:W-:Y:S01]  /*ebf0*/  FADD.FTZ R29, R96, R29 ;  /* 0x0000001d601d7221 */ /* 0x000fe20000010000 */
[----:B------:R-:W-:-:S02]  /*ec00*/  F2FP.BF16.F32.PACK_AB R26, R61, R60 ;  /* 0x0000003c3d1a723e */ /* 0x000fc400000010ff */
[----:B------:R-:W-:Y:S02]  /*ec10*/  F2FP.BF16.F32.PACK_AB R25, R59, R58 ;  /* 0x0000003a3b19723e */ /* 0x000fe400000010ff */
[----:B------:R-:W-:Y:S01]  /*ec20*/  F2FP.BF16.F32.PACK_AB R27, R63, R62 ;  /* 0x0000003e3f1b723e */ /* 0x000fe200000010ff */
[----:B------:R-:W2:Y:S01]  /*ec30*/  MUFU.EX2 R37, R37 ;  /* 0x0000002500257308 */ /* 0x000ea20000000800 */
[----:B0-----:R-:W-:Y:S01]  /*ec40*/  FADD.FTZ R28, R91, R28 ;  /* 0x0000001c5b1c7221 */ /* 0x001fe20000010000 */
[----:B------:R0:W-:Y:S01]  /*ec50*/  STSM.16.M88.4 [R18+0x28b00], R20 ;  /* 0x028b001412007844 */ /* 0x0001e20000000200 */
[----:B---3--:R-:W-:-:S05]  /*ec60*/  FADD.FTZ R30, R40, R29 ;  /* 0x0000001d281e7221 */ /* 0x008fca0000010000 */
[----:B------:R-:W3:Y:S01]  /*ec70*/  MUFU.EX2 R31, R97 ;  /* 0x00000061001f7308 */ /* 0x000ee20000000800 */
[----:B------:R1:W-:Y:S01]  /*ec80*/  STSM.16.M88.4 [R18+0x2a300], R24 ;  /* 0x02a3001812007844 */ /* 0x0003e20000000200 */
[----:B----4-:R-:W-:-:S06]  /*ec90*/  FADD.FTZ R29, R41, R30 ;  /* 0x0000001e291d7221 */ /* 0x010fcc0000010000 */
[----:B------:R-:W4:Y:S01]  /*eca0*/  MUFU.EX2 R44, R44 ;  /* 0x0000002c002c7308 */ /* 0x000f220000000800 */
[----:B0-----:R-:W-:-:S07]  /*ecb0*/  F2FP.BF16.F32.PACK_AB R23, R35, R34 ;  /* 0x000000222317723e */ /* 0x001fce00000010ff */
[----:B------:R-:W0:Y:S01]  /*ecc0*/  MUFU.EX2 R47, R47 ;  /* 0x0000002f002f7308 */ /* 0x000e220000000800 */
[----:B-1----:R-:W-:Y:S01]  /*ecd0*/  FADD.FTZ R27, R51, R28 ;  /* 0x0000001c331b7221 */ /* 0x002fe20000010000 */
[----:B------:R-:W-:-:S03]  /*ece0*/  F2FP.BF16.F32.PACK_AB R21, R42, R0 ;  /* 0x000000002a15723e */ /* 0x000fc600000010ff */
[----:B------:R-:W-:-:S03]  /*ecf0*/  FADD.FTZ R35, R74, R27 ;  /* 0x0000001b4a237221 */ /* 0x000fc60000010000 */
[----:B------:R-:W1:Y:S01]  /*ed00*/  MUFU.EX2 R45, R45 ;  /* 0x0000002d002d7308 */ /* 0x000e620000000800 */
[----:B------:R-:W-:Y:S01]  /*ed10*/  FADD.FTZ R0, R36, R29 ;  /* 0x0000001d24007221 */ /* 0x000fe20000010000 */
[----:B--2---:R-:W-:-:S06]  /*ed20*/  FADD.FTZ R28, R50, R35 ;  /* 0x00000023321c7221 */ /* 0x004fcc0000010000 */
[----:B------:R-:W-:Y:S08]  /*ed30*/  MUFU.EX2 R32, R32 ;  /* 0x0000002000207308 */ /* 0x000ff00000000800 */
[----:B------:R-:W-:Y:S08]  /*ed40*/  MUFU.EX2 R33, R33 ;  /* 0x0000002100217308 */ /* 0x000ff00000000800 */
[----:B------:R-:W2:Y:S08]  /*ed50*/  MUFU.EX2 R46, R46 ;  /* 0x0000002e002e7308 */ /* 0x000eb00000000800 */
[----:B------:R-:W-:Y:S08]  /*ed60*/  MUFU.EX2 R38, R38 ;  /* 0x0000002600267308 */ /* 0x000ff00000000800 */
[----:B------:R-:W2:Y:S01]  /*ed70*/  MUFU.EX2 R99, R99 ;  /* 0x0000006300637308 */ /* 0x000ea20000000800 */
[----:B------:R-:W-:Y:S01]  /*ed80*/  FADD.FTZ R29, R37, R0 ;  /* 0x00000000251d7221 */ /* 0x000fe20000010000 */
[----:B---3--:R-:W-:Y:S01]  /*ed90*/  FADD.FTZ R0, R31, R28 ;  /* 0x0000001c1f007221 */ /* 0x008fe20000010000 */
[----:B------:R-:W-:-:S02]  /*eda0*/  F2FP.BF16.F32.PACK_AB R20, R49, R39 ;  /* 0x000000273114723e */ /* 0x000fc400000010ff */
[----:B------:R-:W-:Y:S01]  /*edb0*/  F2FP.BF16.F32.PACK_AB R22, R52, R48 ;  /* 0x000000303416723e */ /* 0x000fe200000010ff */
[----:B----4-:R-:W-:Y:S01]  /*edc0*/  FADD.FTZ R34, R44, R29 ;  /* 0x0000001d2c227221 */ /* 0x010fe20000010000 */
[----:B0-----:R-:W-:Y:S01]  /*edd0*/  FADD.FTZ R35, R47, R0 ;  /* 0x000000002f237221 */ /* 0x001fe20000010000 */
[----:B------:R-:W-:Y:S02]  /*ede0*/  F2FP.BF16.F32.PACK_AB R24, R92, R53 ;  /* 0x000000355c18723e */ /* 0x000fe400000010ff */
[----:B------:R-:W-:Y:S01]  /*edf0*/  F2FP.BF16.F32.PACK_AB R26, R96, R93 ;  /* 0x0000005d601a723e */ /* 0x000fe200000010ff */
[----:B------:R0:W-:Y:S01]  /*ee00*/  STSM.16.M88.4 [R18+0x2bb00], R20 ;  /* 0x02bb001412007844 */ /* 0x0001e20000000200 */
[----:B------:R-:W-:Y:S02]  /*ee10*/  F2FP.BF16.F32.PACK_AB R25, R54, R43 ;  /* 0x0000002b3619723e */ /* 0x000fe400000010ff */
[----:B------:R-:W-:Y:S02]  /*ee20*/  F2FP.BF16.F32.PACK_AB R27, R91, R94 ;  /* 0x0000005e5b1b723e */ /* 0x000fe400000010ff */
[----:B------:R-:W-:Y:S01]  /*ee30*/  F2FP.BF16.F32.PACK_AB R30, R37, R36 ;  /* 0x00000024251e723e */ /* 0x000fe200000010ff */
[----:B-1----:R-:W-:Y:S01]  /*ee40*/  FADD.FTZ R37, R45, R34 ;  /* 0x000000222d257221 */ /* 0x002fe20000010000 */
[----:B------:R-:W-:Y:S01]  /*ee50*/  F2FP.BF16.F32.PACK_AB R28, R41, R40 ;  /* 0x00000028291c723e */ /* 0x000fe200000010ff */
[----:B--2---:R-:W-:Y:S01]  /*ee60*/  FADD.FTZ R35, R46, R35 ;  /* 0x000000232e237221 */ /* 0x004fe20000010000 */
[----:B------:R-:W-:-:S02]  /*ee70*/  F2FP.BF16.F32.PACK_AB R29, R74, R51 ;  /* 0x000000334a1d723e */ /* 0x000fc400000010ff */
[----:B------:R-:W-:Y:S01]  /*ee80*/  F2FP.BF16.F32.PACK_AB R31, R31, R50 ;  /* 0x000000321f1f723e */ /* 0x000fe200000010ff */
[----:B------:R-:W-:Y:S01]  /*ee90*/  STSM.16.M88.4 [R18+0x2d300], R24 ;  /* 0x02d3001812007844 */ /* 0x000fe20000000200 */
[----:B0-----:R-:W-:Y:S02]  /*eea0*/  F2FP.BF16.F32.PACK_AB R20, R45, R44 ;  /* 0x0000002c2d14723e */ /* 0x001fe400000010ff */
[----:B------:R-:W-:Y:S02]  /*eeb0*/  F2FP.BF16.F32.PACK_AB R21, R46, R47 ;  /* 0x0000002f2e15723e */ /* 0x000fe400000010ff */
[----:B------:R-:W-:Y:S02]  /*eec0*/  F2FP.BF16.F32.PACK_AB R22, R33, R32 ;  /* 0x000000202116723e */ /* 0x000fe400000010ff */
[----:B------:R-:W-:Y:S01]  /*eed0*/  F2FP.BF16.F32.PACK_AB R23, R99, R38 ;  /* 0x000000266317723e */ /* 0x000fe200000010ff */
[----:B------:R-:W-:Y:S01]  /*eee0*/  FADD.FTZ R32, R32, R37 ;  /* 0x0000002520207221 */ /* 0x000fe20000010000 */
[----:B------:R-:W-:Y:S01]  /*eef0*/  STSM.16.M88.4 [R18+0x2eb00], R28 ;  /* 0x02eb001c12007844 */ /* 0x000fe20000000200 */
[----:B------:R-:W-:-:S03]  /*ef00*/  FADD.FTZ R38, R38, R35 ;  /* 0x0000002326267221 */ /* 0x000fc60000010000 */
[----:B------:R0:W-:Y:S01]  /*ef10*/  STSM.16.M88.4 [R18+0x30300], R20 ;  /* 0x0303001412007844 */ /* 0x0001e20000000200 */
[----:B------:R-:W-:Y:S01]  /*ef20*/  FADD.FTZ R0, R99, R38 ;  /* 0x0000002663007221 */ /* 0x000fe20000010000 */
[----:B------:R1:W-:Y:S06]  /*ef30*/  MEMBAR.ALL.CTA ;  /* 0x0000000000007992 */ /* 0x0003ec0000008000 */
[----:B-1----:R-:W1:Y:S01]  /*ef40*/  FENCE.VIEW.ASYNC.S ;  /* 0x00000000000073c6 */ /* 0x002e620000000000 */
[----:B------:R-:W-:Y:S01]  /*ef50*/  ISETP.GE.AND P2, PT, R109, 0x91, PT ;  /* 0x000000916d00780c */ /* 0x000fe20003f46270 */
[----:B0-----:R-:W-:-:S05]  /*ef60*/  FADD.FTZ R20, R33, R32 ;  /* 0x0000002021147221 */ /* 0x001fca0000010000 */
[----:B------:R0:W-:Y:S04]  /*ef70*/  STL [R1+0x34], R20 ;  /* 0x0000341401007387 */ /* 0x0001e80000100800 */
[----:B------:R0:W-:Y:S01]  /*ef80*/  STL [R1+0x38], R0 ;  /* 0x0000380001007387 */ /* 0x0001e20000100800 */
[----:B------:R-:W-:-:S04]  /*ef90*/  IMAD.MOV.U32 R71, RZ, RZ, RZ ;  /* 0x000000ffff477224 */ /* 0x000fc800078e00ff */
[--C-:B------:R-:W-:Y:S02]  /*efa0*/  IMAD.MOV.U32 R70, RZ, RZ, R71.reuse ;  /* 0x000000ffff467224 */ /* 0x100fe400078e0047 */
[--C-:B------:R-:W-:Y:S02]  /*efb0*/  IMAD.MOV.U32 R69, RZ, RZ, R71.reuse ;  /* 0x000000ffff457224 */ /* 0x100fe400078e0047 */
[--C-:B------:R-:W-:Y:S02]  /*efc0*/  IMAD.MOV.U32 R68, RZ, RZ, R71.reuse ;  /* 0x000000ffff447224 */ /* 0x100fe400078e0047 */
[--C-:B------:R-:W-:Y:S02]  /*efd0*/  IMAD.MOV.U32 R67, RZ, RZ, R71.reuse ;  /* 0x000000ffff437224 */ /* 0x100fe400078e0047 */
[--C-:B------:R-:W-:Y:S02]  /*efe0*/  IMAD.MOV.U32 R66, RZ, RZ, R71.reuse ;  /* 0x000000ffff427224 */ /* 0x100fe400078e0047 */
[----:B------:R-:W-:-:S02]  /*eff0*/  IMAD.MOV.U32 R65, RZ, RZ, R71 ;  /* 0x000000ffff417224 */ /* 0x000fc400078e0047 */
        /* <DEDUP_REMOVED lines=40> */
[----:B------:R-:W-:Y:S01]  /*f280*/  IMAD.MOV.U32 R24, RZ, RZ, R71 ;  /* 0x000000ffff187224 */ /* 0x000fe200078e0047 */
[----:B-1----:R-:W-:Y:S01]  /*f290*/  NOP ;  /* 0x0000000000007918 */ /* 0x002fe20000000000 */
[----:B0-----:R-:W-:Y:S05]  /*f2a0*/  @!P2 BRA `(.L_x_515) ;  /* 0x00000048009ca947 */ /* 0x001fea0003800000 */
[----:B------:R-:W-:Y:S02]  /*f2b0*/  VIADD R0, R113, 0xfffffffe ;  /* 0xfffffffe71007836 */ /* 0x000fe40000000000 */
[----:B------:R-:W-:Y:S02]  /*f2c0*/  IMAD.MOV.U32 R155, RZ, RZ, R72 ;  /* 0x000000ffff9b7224 */ /* 0x000fe400078e0048 */
[----:B------:R-:W-:Y:S01]  /*f2d0*/  IMAD.MOV.U32 R154, RZ, RZ, R15 ;  /* 0x000000ffff9a7224 */ /* 0x000fe200078e000f */
[----:B------:R0:W-:Y:S04]  /*f2e0*/  STL [R1+0x30], R0 ;  /* 0x0000300001007387 */ /* 0x0001e80000100800 */
[----:B------:R1:W5:Y:S01]  /*f2f0*/  LDL.LU R156, [R1+0x58] ;  /* 0x00005800019c7983 */ /* 0x0003620000300800 */
[----:B------:R-:W-:-:S02]  /*f300*/  CS2R R70, SRZ ;  /* 0x0000000000467805 */ /* 0x000fc4000001ff00 */
[----:B------:R-:W-:Y:S02]  /*f310*/  CS2R R68, SRZ ;  /* 0x0000000000447805 */ /* 0x000fe4000001ff00 */
[----:B------:R-:W-:Y:S02]  /*f320*/  CS2R R66, SRZ ;  /* 0x0000000000427805 */ /* 0x000fe4000001ff00 */
[----:B------:R-:W-:Y:S02]  /*f330*/  CS2R R64, SRZ ;  /* 0x0000000000407805 */ /* 0x000fe4000001ff00 */
[----:B------:R-:W-:Y:S01]  /*f340*/  CS2R R62, SRZ ;  /* 0x00000000003e7805 */ /* 0x000fe2000001ff00 */
[----:B0-----:R-:W-:Y:S01]  /*f350*/  IMAD.MOV.U32 R0, RZ, RZ, R152 ;  /* 0x000000ffff007224 */ /* 0x001fe200078e0098 */
        /* <DEDUP_REMOVED lines=18> */
[----:B-1----:R-:W-:-:S07]  /*f480*/  CS2R R24, SRZ ;  /* 0x0000000000187805 */ /* 0x002fce000001ff00 */
.L_x_526:
[----:B------:R-:W2:Y:S01]  /*f490*/  LDL R14, [R1+0x70] ;  /* 0x00007000010e7983 */ /* 0x000ea20000100800 */
[----:B------:R-:W-:Y:S01]  /*f4a0*/  VIADD R152, R0, 0x1 ;  /* 0x0000000100987836 */ /* 0x000fe20000000000 */
[----:B------:R-:W-:Y:S05]  /*f4b0*/  YIELD ;  /* 0x0000000000007946 */ /* 0x000fea0003800000 */
[----:B------:R-:W-:-:S04]  /*f4c0*/  ISETP.NE.AND P3, PT, R152, 0x2, PT ;  /* 0x000000029800780c */ /* 0x000fc80003f65270 */
[----:B------:R-:W-:Y:S02]  /*f4d0*/  SEL R15, RZ, 0x1, P3 ;  /* 0x00000001ff0f7807 */ /* 0x000fe40001800000 */
[----:B------:R-:W-:Y:S02]  /*f4e0*/  SEL R152, R152, RZ, P3 ;  /* 0x000000ff98987207 */ /* 0x000fe40001800000 */
[----:B-----5:R-:W-:-:S05]  /*f4f0*/  LOP3.LUT R15, R156, R15, RZ, 0x3c, !PT ;  /* 0x0000000f9c0f7212 */ /* 0x020fca00078e3cff */
[----:B------:R0:W-:Y:S01]  /*f500*/  STL [R1+0x58], R15 ;  /* 0x0000580f01007387 */ /* 0x0001e20000100800 */
[----:B--2---:R-:W-:-:S13]  /*f510*/  ISETP.NE.AND P2, PT, R14, RZ, PT ;  /* 0x000000ff0e00720c */ /* 0x004fda0003f45270 */
[----:B0-----:R-:W-:Y:S05]  /*f520*/  @P2 BRA `(.L_x_516) ;  /* 0x0000000000302947 */ /* 0x001fea0003800000 */
[----:B------:R-:W-:Y:S05]  /*f530*/  @!P0 BRA `(.L_x_517) ;  /* 0x0000000000048947 */ /* 0x000fea0003800000 */
[----:B------:R-:W-:Y:S01]  /*f540*/  BPT.TRAP 0x1 ;  /* 0x000000040000795c */ /* 0x000fe20000300000 */
.L_x_517:
[----:B------:R-:W-:Y:S01]  /*f550*/  IMAD R14, R152, 0x8, R16 ;  /* 0x00000008980e7824 */ /* 0x000fe200078e0210 */
[----:B------:R-:W-:-:S04]  /*f560*/  SHF.L.U32 R15, R15, 0x1f, RZ ;  /* 0x0000001f0f0f7819 */ /* 0x000fc800000006ff */
[----:B------:R0:W1:Y:S01]  /*f570*/  SYNCS.PHASECHK.TRANS64.TRYWAIT P3, [R14+URZ+0x31c30], R15 ;  /* 0x031c300f0e0075a7 */ /* 0x000062000806017f */
[----:B------:R-:W-:Y:S05]  /*f580*/  @!P0 BRA `(.L_x_518) ;  /* 0x0000000000048947 */ /* 0x000fea0003800000 */
[----:B------:R-:W-:Y:S01]  /*f590*/  BPT.TRAP 0x1 ;  /* 0x000000040000795c */ /* 0x000fe20000300000 */
.L_x_518:
[----:B------:R-:W-:Y:S04]  /*f5a0*/  BSSY B0, `(.L_x_516) ;  /* 0x0000004000007945 */ /* 0x000fe80003800000 */
[----:B-1----:R-:W-:Y:S05]  /*f5b0*/  @P3 BRA `(.L_x_519) ;  /* 0x0000000000083947 */ /* 0x002fea0003800000 */
[----:B------:R-:W1:Y:S02]  /*f5c0*/  SYNCS.PHASECHK.TRANS64.TRYWAIT P3, [R14+URZ+0x31c30], R15 ;  /* 0x031c300f0e0075a7 */ /* 0x000e64000806017f */
[----:B-1----:R-:W-:Y:S05]  /*f5d0*/  @!P3 BRA `(.L_x_520) ;  /* 0x000000ec0070b947 */ /* 0x002fea0003800000 */
.L_x_519:
[----:B------:R-:W-:Y:S05]  /*f5e0*/  BSYNC B0 ;  /* 0x0000000000007941 */ /* 0x000fea0003800000 */
.L_x_516:
[----:B01----:R-:W2:Y:S01]  /*f5f0*/  LDL R14, [R1+0x74] ;  /* 0x00007400010e7983 */ /* 0x003ea20000100800 */
[----:B------:R-:W-:Y:S05]  /*f600*/  WARPSYNC.ALL ;  /* 0x0000000000007948 */ /* 0x000fea0003800000 */
[----:B------:R-:W0:Y:S01]  /*f610*/  S2R R20, SR_TID.X ;  /* 0x0000000000147919 */ /* 0x000e220000002100 */
[----:B------:R-:W-:Y:S01]  /*f620*/  IMAD.MOV.U32 R21, RZ, RZ, -0x7fffffe0 ;  /* 0x80000020ff157424 */ /* 0x000fe200078e00ff */
[----:B------:R-:W-:Y:S01]  /*f630*/  R2UR UR52, R2 ;  /* 0x00000000023472ca */ /* 0x000fe200000e0000 */
[----:B------:R-:W-:Y:S01]  /*f640*/  IMAD.MOV.U32 R23, RZ, RZ, -0x7fffffe0 ;  /* 0x80000020ff177424 */ /* 0x000fe200078e00ff */
[----:B------:R-:W-:Y:S01]  /*f650*/  R2UR UR53, R3 ;  /* 0x00000000033572ca */ /* 0x000fe200000e0000 */
[----:B------:R-:W-:Y:S01]  /*f660*/  IMAD.MOV.U32 R149, RZ, RZ, -0x7fffffe0 ;  /* 0x80000020ff957424 */ /* 0x000fe200078e00ff */
[C---:B------:R-:W-:Y:S01]  /*f670*/  R2UR UR7, R21.reuse ;  /* 0x00000000150772ca */ /* 0x040fe200000e0000 */
[----:B------:R-:W-:Y:S01]  /*f680*/  IMAD.MOV.U32 R15, RZ, RZ, -0x7fffffe0 ;  /* 0x80000020ff0f7424 */ /* 0x000fe200078e00ff */
[----:B------:R-:W-:Y:S01]  /*f690*/  R2UR UR11, R21 ;  /* 0x00000000150b72ca */ /* 0x000fe200000e0000 */
[----:B------:R-:W-:Y:S01]  /*f6a0*/  IMAD.MOV.U32 R81, RZ, RZ, -0x7fffffe0 ;  /* 0x80000020ff517424 */ /* 0x000fe200078e00ff */
[----:B------:R-:W-:Y:S01]  /*f6b0*/  R2UR UR55, R23 ;  /* 0x00000000173772ca */ /* 0x000fe200000e0000 */
[----:B------:R-:W-:Y:S01]  /*f6c0*/  STL [R1+0xe4], R29 ;  /* 0x0000e41d01007387 */ /* 0x000fe20000100800 */
[----:B------:R-:W-:Y:S01]  /*f6d0*/  R2UR UR5, R21 ;  /* 0x00000000150572ca */ /* 0x000fe200000e0000 */
[----:B------:R-:W-:Y:S01]  /*f6e0*/  IMAD.MOV.U32 R151, RZ, RZ, -0x7fffffe0 ;  /* 0x80000020ff977424 */ /* 0x000fe200078e00ff */
[C---:B------:R-:W-:Y:S01]  /*f6f0*/  R2UR UR59, R15.reuse ;  /* 0x000000000f3b72ca */ /* 0x040fe200000e0000 */
[----:B------:R-:W-:Y:S01]  /*f700*/  STL [R1+0xe0], R28 ;  /* 0x0000e01c01007387 */ /* 0x000fe20000100800 */
[----:B------:R-:W-:-:S02]  /*f710*/  R2UR UR9, R15 ;  /* 0x000000000f0972ca */ /* 0x000fc400000e0000 */
[----:B------:R-:W-:Y:S01]  /*f720*/  R2UR UR56, R2 ;  /* 0x00000000023872ca */ /* 0x000fe200000e0000 */
[----:B------:R-:W-:Y:S01]  /*f730*/  STL [R1+0xdc], R27 ;  /* 0x0000dc1b01007387 */ /* 0x000fe20000100800 */
[----:B------:R-:W-:Y:S01]  /*f740*/  MOV R75, UR7 ;  /* 0x00000007004b7c02 */ /* 0x000fe20008000f00 */
[----:B------:R-:W-:Y:S01]  /*f750*/  UMOV UR7, UR11 ;  /* 0x0000000b00077c82 */ /* 0x000fe20008000000 */
[----:B------:R-:W-:Y:S01]  /*f760*/  R2UR UR57, R3 ;  /* 0x00000000033972ca */ /* 0x000fe200000e0000 */
[----:B------:R-:W-:Y:S01]  /*f770*/  STL [R1+0xd8], R26 ;  /* 0x0000d81a01007387 */ /* 0x000fe20000100800 */
[----:B------:R-:W-:Y:S01]  /*f780*/  MOV R78, UR55 ;  /* 0x00000037004e7c02 */ /* 0x000fe20008000f00 */
[----:B------:R-:W-:Y:S01]  /*f790*/  UMOV UR55, UR5 ;  /* 0x0000000500377c82 */ /* 0x000fe20008000000 */
[----:B------:R-:W-:Y:S01]  /*f7a0*/  MOV R73, UR7 ;  /* 0x0000000700497c02 */ /* 0x000fe20008000f00 */
[----:B------:R-:W-:Y:S01]  /*f7b0*/  STL [R1+0xd4], R25 ;  /* 0x0000d41901007387 */ /* 0x000fe20000100800 */
[----:B------:R-:W-:-:S02]  /*f7c0*/  R2UR UR7, R149 ;  /* 0x00000000950772ca */ /* 0x000fc400000e0000 */
[----:B------:R-:W-:Y:S01]  /*f7d0*/  R2UR UR5, R3 ;  /* 0x00000000030572ca */ /* 0x000fe200000e0000 */
[----:B------:R-:W-:Y:S01]  /*f7e0*/  STL [R1+0xd0], R24 ;  /* 0x0000d01801007387 */ /* 0x000fe20000100800 */
[----:B0-----:R-:W-:Y:S02]  /*f7f0*/  SHF.R.U32.HI R20, RZ, 0x7, R20 ;  /* 0x00000007ff147819 */ /* 0x001fe40000011614 */
[----:B------:R-:W-:Y:S01]  /*f800*/  MOV R74, UR59 ;  /* 0x0000003b004a7c02 */ /* 0x000fe20008000f00 */
[----:B------:R-:W-:Y:S01]  /*f810*/  UMOV UR59, UR9 ;  /* 0x00000009003b7c82 */ /* 0x000fe20008000000 */
[C---:B------:R-:W-:Y:S01]  /*f820*/  R2UR UR9, R21.reuse ;  /* 0x00000000150972ca */ /* 0x040fe200000e0000 */
[----:B------:R-:W-:Y:S01]  /*f830*/  VIADD R72, R20, 0x8 ;  /* 0x0000000814487836 */ /* 0x000fe20000000000 */
[C---:B------:R-:W-:Y:S01]  /*f840*/  R2UR UR19, R21.reuse ;  /* 0x00000000151372ca */ /* 0x040fe200000e0000 */
[----:B------:R-:W-:Y:S01]  /*f850*/  STL [R1+0xcc], R19 ;  /* 0x0000cc1301007387 */ /* 0x000fe20000100800 */
[----:B------:R-:W-:-:S02]  /*f860*/  R2UR UR27, R21 ;  /* 0x00000000151b72ca */ /* 0x000fc400000e0000 */
[C---:B------:R-:W-:Y:S01]  /*f870*/  R2UR UR43, R21.reuse ;  /* 0x00000000152b72ca */ /* 0x040fe200000e0000 */
[----:B------:R0:W-:Y:S01]  /*f880*/  BAR.SYNC.DEFER_BLOCKING R72, 0x100 ;  /* 0x000400480000751d */ /* 0x0001e20000010000 */
[----:B------:R-:W-:Y:S02]  /*f890*/  R2UR UR21, R21 ;  /* 0x00000000151572ca */ /* 0x000fe400000e0000 */
[C---:B------:R-:W-:Y:S02]  /*f8a0*/  R2UR UR11, R15.reuse ;  /* 0x000000000f0b72ca */ /* 0x040fe400000e0000 */
[C---:B------:R-:W-:Y:S01]  /*f8b0*/  R2UR UR23, R15.reuse ;  /* 0x000000000f1772ca */ /* 0x040fe200000e0000 */
[----:B------:R-:W-:Y:S01]  /*f8c0*/  IMAD.U32 R21, RZ, RZ, UR9 ;  /* 0x00000009ff157e24 */ /* 0x000fe2000f8e00ff */
[C---:B------:R-:W-:Y:S01]  /*f8d0*/  R2UR UR9, R15.reuse ;  /* 0x000000000f0972ca */ /* 0x040fe200000e0000 */
[----:B------:R-:W-:Y:S01]  /*f8e0*/  STL [R1+0xc8], R18 ;  /* 0x0000c81201007387 */ /* 0x000fe20000100800 */
[----:B------:R-:W-:-:S02]  /*f8f0*/  R2UR UR35, R15 ;  /* 0x000000000f2372ca */ /* 0x000fc400000e0000 */
[C---:B------:R-:W-:Y:S01]  /*f900*/  R2UR UR47, R15.reuse ;  /* 0x000000000f2f72ca */ /* 0x040fe200000e0000 */
[----:B------:R1:W-:Y:S01]  /*f910*/  STL [R1+0xc4], R17 ;  /* 0x0000c41101007387 */ /* 0x0003e20000100800 */
[C---:B------:R-:W-:Y:S02]  /*f920*/  R2UR UR33, R15.reuse ;  /* 0x000000000f2172ca */ /* 0x040fe400000e0000 */
[----:B------:R-:W-:Y:S01]  /*f930*/  R2UR UR29, R15 ;  /* 0x000000000f1d72ca */ /* 0x000fe200000e0000 */
[----:B------:R-:W-:Y:S01]  /*f940*/  STL [R1+0xc0], R16 ;  /* 0x0000c01001007387 */ /* 0x000fe20000100800 */
[----:B------:R-:W-:Y:S02]  /*f950*/  R2UR UR17, R81 ;  /* 0x00000000511172ca */ /* 0x000fe400000e0000 */
[C---:B------:R-:W-:Y:S01]  /*f960*/  R2UR UR15, R23.reuse ;  /* 0x00000000170f72ca */ /* 0x040fe200000e0000 */
[----:B------:R-:W-:Y:S01]  /*f970*/  IMAD.U32 R15, RZ, RZ, UR9 ;  /* 0x00000009ff0f7e24 */ /* 0x000fe2000f8e00ff */
[C---:B------:R-:W-:Y:S01]  /*f980*/  R2UR UR31, R23.reuse ;  /* 0x00000000171f72ca */ /* 0x040fe200000e0000 */
[----:B------:R3:W-:Y:S01]  /*f990*/  STL [R1+0xbc], R0 ;  /* 0x0000bc0001007387 */ /* 0x0007e20000100800 */
[C---:B------:R-:W-:Y:S01]  /*f9a0*/  R2UR UR39, R23.reuse ;  /* 0x00000000172772ca */ /* 0x040fe200000e0000 */
[----:B------:R-:W-:Y:S01]  /*f9b0*/  WARPGROUP.ARRIVE ;  /* 0x00000000000079c5 */ /* 0x000fe20000000000 */
[----:B------:R-:W-:-:S02]  /*f9c0*/  R2UR UR51, R23 ;  /* 0x00000000173372ca */ /* 0x000fc400000e0000 */
[C---:B------:R-:W-:Y:S02]  /*f9d0*/  R2UR UR25, R23.reuse ;  /* 0x00000000171972ca */ /* 0x040fe400000e0000 */
[----:B------:R-:W-:Y:S01]  /*f9e0*/  R2UR UR13, R23 ;  /* 0x00000000170d72ca */ /* 0x000fe200000e0000 */
[----:B------:R-:W-:Y:S01]  /*f9f0*/  IMAD.MOV.U32 R23, RZ, RZ, -0x7fffffe0 ;  /* 0x80000020ff177424 */ /* 0x000fe200078e00ff */
[----:B-1----:R-:W-:Y:S02]  /*fa00*/  MOV R17, UR61 ;  /* 0x0000003d00117c02 */ /* 0x002fe40008000f00 */
[----:B------:R-:W-:Y:S02]  /*fa10*/  MOV R29, UR60 ;  /* 0x0000003c001d7c02 */ /* 0x000fe40008000f00 */
[----:B------:R-:W-:Y:S02]  /*fa20*/  R2UR UR37, R23 ;  /* 0x00000000172572ca */ /* 0x000fe400000e0000 */
[----:B------:R-:W-:-:S02]  /*fa30*/  R2UR UR40, R8 ;  /* 0x00000000082872ca */ /* 0x000fc400000e0000 */
[C---:B------:R-:W-:Y:S02]  /*fa40*/  R2UR UR41, R9.reuse ;  /* 0x00000000092972ca */ /* 0x040fe400000e0000 */
[C---:B------:R-:W-:Y:S02]  /*fa50*/  R2UR UR44, R8.reuse ;  /* 0x00000000082c72ca */ /* 0x040fe400000e0000 */
[C---:B------:R-:W-:Y:S02]  /*fa60*/  R2UR UR45, R9.reuse ;  /* 0x00000000092d72ca */ /* 0x040fe400000e0000 */
[----:B------:R-:W-:Y:S02]  /*fa70*/  R2UR UR48, R8 ;  /* 0x00000000083072ca */ /* 0x000fe400000e0000 */
[----:B------:R-:W-:Y:S01]  /*fa80*/  R2UR UR49, R9 ;  /* 0x00000000093172ca */ /* 0x000fe200000e0000 */
[----:B------:R-:W-:Y:S02]  /*fa90*/  IMAD.U32 R23, RZ, RZ, UR37 ;  /* 0x00000025ff177e24 */ /* 0x000fe4000f8e00ff */
[----:B--2---:R-:W-:-:S04]  /*faa0*/  IMAD R148, R152, 0x6c0, R14 ;  /* 0x000006c098947824 */ /* 0x004fc800078e020e */
[C---:B------:R-:W-:Y:S02]  /*fab0*/  VIADD R20, R148.reuse, 0x40 ;  /* 0x0000004094147836 */ /* 0x040fe40000000000 */
[C---:B------:R-:W-:Y:S02]  /*fac0*/  VIADD R22, R148.reuse, 0x100 ;  /* 0x0000010094167836 */ /* 0x040fe40000000000 */
[----:B------:R-:W-:Y:S01]  /*fad0*/  VIADD R14, R148, 0x80 ;  /* 0x00000080940e7836 */ /* 0x000fe20000000000 */
[----:B------:R-:W-:Y:S01]  /*fae0*/  R2UR UR4, R20 ;  /* 0x00000000140472ca */ /* 0x000fe200000e0000 */
[----:B------:R-:W-:Y:S01]  /*faf0*/  VIADD R20, R148, 0xc0 ;  /* 0x000000c094147836 */ /* 0x000fe20000000000 */
[----:B------:R-:W-:Y:S01]  /*fb00*/  R2UR UR54, R22 ;  /* 0x00000000163672ca */ /* 0x000fe200000e0000 */
[----:B0-----:R-:W-:Y:S01]  /*fb10*/  VIADD R72, R148, 0x440 ;  /* 0x0000044094487836 */ /* 0x001fe20000000000 */
[----:B------:R-:W-:Y:S01]  /*fb20*/  R2UR UR8, R14 ;  /* 0x000000000e0872ca */ /* 0x000fe200000e0000 */
[----:B------:R-:W-:Y:S01]  /*fb30*/  VIADD R14, R148, 0x140 ;  /* 0x00000140940e7836 */ /* 0x000fe20000000000 */
[----:B------:R-:W-:Y:S01]  /*fb40*/  R2UR UR10, R20 ;  /* 0x00000000140a72ca */ /* 0x000fe200000e0000 */
[----:B------:R-:W-:-:S02]  /*fb50*/  VIADD R20, R148, 0x180 ;  /* 0x0000018094147836 */ /* 0x000fc40000000000 */
[----:B------:R-:W-:Y:S01]  /*fb60*/  VIADD R22, R148, 0x200 ;  /* 0x0000020094167836 */ /* 0x000fe20000000000 */
[----:B------:R-:W-:Y:S01]  /*fb70*/  R2UR UR58, R14 ;  /* 0x000000000e3a72ca */ /* 0x000fe200000e0000 */
[----:B------:R-:W-:Y:S01]  /*fb80*/  VIADD R14, R148, 0x1c0 ;  /* 0x000001c0940e7836 */ /* 0x000fe20000000000 */
[----:B------:R-:W-:Y:S01]  /*fb90*/  R2UR UR6, R20 ;  /* 0x00000000140672ca */ /* 0x000fe200000e0000 */
[----:B------:R-:W-:Y:S01]  /*fba0*/  VIADD R20, R148, 0x2 ;  /* 0x0000000294147836 */ /* 0x000fe20000000000 */
[----:B------:R-:W-:Y:S01]  /*fbb0*/  R2UR UR14, R22 ;  /* 0x00000000160e72ca */ /* 0x000fe200000e0000 */
[----:B------:R-:W-:Y:S01]  /*fbc0*/  VIADD R80, R148, 0x3c0 ;  /* 0x000003c094507836 */ /* 0x000fe20000000000 */
[----:B------:R-:W-:Y:S01]  /*fbd0*/  MOV R79, UR54 ;  /* 0x00000036004f7c02 */ /* 0x000fe20008000f00 */
[----:B------:R-:W-:Y:S01]  /*fbe0*/  UMOV UR54, UR4 ;  /* 0x0000000400367c82 */ /* 0x000fe20008000000 */
        /* <DEDUP_REMOVED lines=8> */
[----:B------:R-:W-:Y:S01]  /*fc70*/  MOV R76, UR6 ;  /* 0x00000006004c7c02 */ /* 0x000fe20008000f00 */
[----:B------:R-:W-:Y:S01]  /*fc80*/  UMOV UR6, UR10 ;  /* 0x0000000a00067c82 */ /* 0x000fe20008000000 */
[----:B------:R-:W-:Y:S01]  /*fc90*/  R2UR UR10, R14 ;  /* 0x000000000e0a72ca */ /* 0x000fe200000e0000 */
[----:B------:R-:W-:Y:S01]  /*fca0*/  VIADD R14, R148, 0x42 ;  /* 0x00000042940e7836 */ /* 0x000fe20000000000 */
[----:B------:R-:W-:-:S02]  /*fcb0*/  MOV R82, UR6 ;  /* 0x0000000600527c02 */ /* 0x000fc40008000f00 */
[----:B------:R-:W-:Y:S02]  /*fcc0*/  R2UR UR6, R148 ;  /* 0x00000000940672ca */ /* 0x000fe400000e0000 */
[----:B------:R-:W-:Y:S01]  /*fcd0*/  R2UR UR26, R20 ;  /* 0x00000000141a72ca */ /* 0x000fe200000e0000 */
[----:B------:R-:W-:Y:S01]  /*fce0*/  VIADD R20, R148, 0x182 ;  /* 0x0000018294147836 */ /* 0x000fe20000000000 */
        /* <DEDUP_REMOVED lines=9> */
[----:B------:R-:W-:Y:S01]  /*fd80*/  HGMMA.64x16x16.F32.BF16 R136, gdesc[UR4], RZ, !UPT, gsb0 ;  /* 0x00200000048879f0 */ /* 0x000fe2000c0018ff */
[----:B------:R-:W-:Y:S01]  /*fd90*/  R2UR UR7, R73 ;  /* 0x00000000490772ca */ /* 0x000fe200000e0000 */
[----:B------:R-:W-:Y:S01]  /*fda0*/  IMAD.MOV.U32 R73, RZ, RZ, -0x7fffffe0 ;  /* 0x80000020ff497424 */ /* 0x000fe200078e00ff */
[----:B------:R-:W-:Y:S01]  /*fdb0*/  R2UR UR6, R82 ;  /* 0x00000000520672ca */ /* 0x000fe200000e0000 */
[----:B------:R-:W-:Y:S01]  /*fdc0*/  VIADD R22, R148, 0x202 ;  /* 0x0000020294167836 */ /* 0x000fe20000000000 */
[----:B------:R-:W-:-:S02]  /*fdd0*/  R2UR UR4, R2 ;  /* 0x00000000020472ca */ /* 0x000fc400000e0000 */
[----:B------:R-:W-:Y:S02]  /*fde0*/  R2UR UR5, R3 ;  /* 0x00000000030572ca */ /* 0x000fe400000e0000 */
[----:B------:R-:W-:Y:S01]  /*fdf0*/  R2UR UR20, R20 ;  /* 0x00000000141472ca */ /* 0x000fe200000e0000 */
[----:B------:R-:W-:Y:S01]  /*fe00*/  VIADD R20, R148, 0x340 ;  /* 0x0000034094147836 */ /* 0x000fe20000000000 */
[----:B------:R-:W-:Y:S01]  /*fe10*/  R2UR UR46, R14 ;  /* 0x000000000e2e72ca */ /* 0x000fe200000e0000 */
[----:B------:R-:W-:Y:S01]  /*fe20*/  VIADD R14, R148, 0x240 ;  /* 0x00000240940e7836 */ /* 0x000fe20000000000 */
[----:B------:R-:W-:Y:S01]  /*fe30*/  R2UR UR9, R73 ;  /* 0x00000000490972ca */ /* 0x000fe200000e0000 */
[----:B------:R-:W-:Y:S01]  /*fe40*/  IMAD.MOV.U32 R73, RZ, RZ, -0x7fffffe0 ;  /* 0x80000020ff497424 */ /* 0x000fe200078e00ff */
[----:B------:R-:W-:Y:S02]  /*fe50*/  R2UR UR8, R20 ;  /* 0x00000000140872ca */ /* 0x000fe400000e0000 */
[----:B------:R-:W-:Y:S01]  /*fe60*/  R2UR UR32, R14 ;  /* 0x000000000e2072ca */ /* 0x000fe200000e0000 */
[----:B------:R-:W-:Y:S01]  /*fe70*/  VIADD R14, R148, 0x300 ;  /* 0x00000300940e7836 */ /* 0x000fe20000000000 */
[----:B------:R-:W-:Y:S01]  /*fe80*/  R2UR UR50, R22 ;  /* 0x00000000163272ca */ /* 0x000fe200000e0000 */
[----:B------:R-:W-:Y:S01]  /*fe90*/  VIADD R22, R148, 0x280 ;  /* 0x0000028094167836 */ /* 0x000fe20000000000 */
[----:B------:R-:W-:Y:S01]  /*fea0*/  R2UR UR37, R73 ;  /* 0x00000000492572ca */ /* 0x000fe200000e0000 */
[----:B------:R-:W-:Y:S01]  /*feb0*/  IMAD.MOV.U32 R73, RZ, RZ, -0x7fffffe0 ;  /* 0x80000020ff497424 */ /* 0x000fe200078e00ff */
[----:B------:R-:W-:Y:S01]  /*fec0*/  R2UR UR28, R14 ;  /* 0x000000000e1c72ca */ /* 0x000fe200000e0000 */
[----:B------:R-:W-:Y:S01]  /*fed0*/  VIADD R14, R148, 0x380 ;  /* 0x00000380940e7836 */ /* 0x000fe20000000000 */
[----:B------:R-:W-:Y:S01]  /*fee0*/  R2UR UR24, R22 ;  /* 0x00000000161872ca */ /* 0x000fe200000e0000 */
[----:B------:R-:W-:-:S02]  /*fef0*/  VIADD R22, R148, 0x400 ;  /* 0x0000040094167836 */ /* 0x000fc40000000000 */
[----:B------:R-:W-:Y:S01]  /*ff00*/  IMAD.U32 R20, RZ, RZ, UR8 ;  /* 0x00000008ff147e24 */ /* 0x000fe2000f8e00ff */
[----:B------:R-:W-:Y:S02]  /*ff10*/  R2UR UR8, R14 ;  /* 0x000000000e0872ca */ /* 0x000fe400000e0000 */
[----:B------:R-:W-:Y:S01]  /*ff20*/  R2UR UR12, R22 ;  /* 0x00000000160c72ca */ /* 0x000fe200000e0000 */
[----:B------:R-:W-:Y:S02]  /*ff30*/  VIADD R22, R148, 0x242 ;  /* 0x0000024294167836 */ /* 0x000fe40000000000 */
[----:B------:R-:W-:Y:S01]  /*ff40*/  IMAD.U32 R147, RZ, RZ, UR37 ;  /* 0x00000025ff937e24 */ /* 0x000fe2000f8e00ff */
[----:B------:R-:W-:Y:S02]  /*ff50*/  R2UR UR37, R9 ;  /* 0x00000000092572ca */ /* 0x000fe400000e0000 */
[----:B------:R-:W-:-:S05]  /*ff60*/  R2UR UR36, R22 ;  /* 0x00000000162472ca */ /* 0x000fca00000e0000 */
[----:B------:R-:W-:Y:S01]  /*ff70*/  IMAD.U32 R14, RZ, RZ, UR8 ;  /* 0x00000008ff0e7e24 */ /* 0x000fe2000f8e00ff */
[----:B------:R-:W-:Y:S01]  /*ff80*/  R2UR UR8, R72 ;  /* 0x00000000480872ca */ /* 0x000fe200000e0000 */
[----:B------:R-:W-:-:S06]  /*ff90*/  VIADD R72, R148, 0x282 ;  /* 0x0000028294487836 */ /* 0x000fcc0000000000 */
[----:B------:R-:W-:Y:S01]  /*ffa0*/  IMAD.U32 R22, RZ, RZ, UR36 ;  /* 0x00000024ff167e24 */ /* 0x000fe2000f8e00ff */
[----:B------:R-:W-:Y:S01]  /*ffb0*/  R2UR UR36, R72 ;  /* 0x00000000482472ca */ /* 0x000fe200000e0000 */
[----:B------:R-:W-:Y:S02]  /*ffc0*/  WARPGROUP.DEPBAR.LE gsb0, 0x0 ;  /* 0x00008000000079c5 */ /* 0x000fe40000010000 */
[----:B------:R-:W-:Y:S01]  /*ffd0*/  WARPGROUP.ARRIVE ;  /* 0x00000000000079c5 */ /* 0x000fe20000000000 */
[----:B------:R-:W-:-:S05]  /*ffe0*/  VIADD R72, R148, 0x302 ;  /* 0x0000030294487836 */ /* 0x000fca0000000000 */
[----:B------:R-:W-:Y:S01]  /*fff0*/  HGMMA.64x16x16.F32.BF16 R128, gdesc[UR52], RZ, !UPT, gsb0 ;  /* 0x00200000348079f0 */ /* 0x000fe2000c0018ff */
[----:B------:R-:W-:Y:S02]  /*10000*/  R2UR UR55, R78 ;  /* 0x000000004e3772ca */ /* 0x000fe400000e0000 */
[----:B------:R-:W-:Y:S01]  /*10010*/  R2UR UR54, R79 ;  /* 0x000000004f3672ca */ /* 0x000fe200000e0000 */
[----:B------:R-:W-:Y:S01]  /*10020*/  IMAD.U32 R146, RZ, RZ, UR36 ;  /* 0x00000024ff927e24 */ /* 0x000fe2000f8e00ff */
[----:B------:R-:W-:Y:S02]  /*10030*/  R2UR UR52, R2 ;  /* 0x00000000023472ca */ /* 0x000fe400000e0000 */
[----:B------:R-:W-:Y:S02]  /*10040*/  R2UR UR53, R3 ;  /* 0x00000000033572ca */ /* 0x000fe400000e0000 */
[----:B------:R-:W-:Y:S01]  /*10050*/  R2UR UR36, R8 ;  /* 0x00000000082472ca */ /* 0x000fe200000e0000 */
[----:B------:R-:W-:-:S02]  /*10060*/  WARPGROUP.DEPBAR.LE gsb0, 0x0 ;  /* 0x00008000000079c5 */ /* 0x000fc40000010000 */
[----:B------:R-:W-:-:S06]  /*10070*/  WARPGROUP.ARRIVE ;  /* 0x00000000000079c5 */ /* 0x000fcc0000000000 */
[----:B------:R-:W-:Y:S01]  /*10080*/  HGMMA.64x16x16.F32.BF16 R120, gdesc[UR56], RZ, !UPT, gsb0 ;  /* 0x00200000387879f0 */ /* 0x000fe2000c0018ff */
[----:B------:R-:W-:Y:S01]  /*10090*/  R2UR UR59, R74 ;  /* 0x000000004a3b72ca */ /* 0x000fe200000e0000 */
[----:B------:R-:W-:Y:S01]  /*100a0*/  VIADD R74, R148, 0x2c2 ;  /* 0x000002c2944a7836 */ /* 0x000fe20000000000 */
[----:B------:R-:W-:Y:S01]  /*100b0*/  R2UR UR58, R77 ;  /* 0x000000004d3a72ca */ /* 0x000fe200000e0000 */
[----:B------:R-:W-:Y:S01]  /*100c0*/  IMAD.MOV.U32 R77, RZ, RZ, -0x7fffffe0 ;  /* 0x80000020ff4d7424 */ /* 0x000fe200078e00ff */
[----:B------:R-:W-:Y:S02]  /*100d0*/  R2UR UR56, R2 ;  /* 0x00000000023872ca */ /* 0x000fe400000e0000 */
[----:B------:R-:W-:Y:S02]  /*100e0*/  R2UR UR57, R3 ;  /* 0x00000000033972ca */ /* 0x000fe400000e0000 */
[----:B------:R-:W-:Y:S01]  /*100f0*/  R2UR UR60, R74 ;  /* 0x000000004a3c72ca */ /* 0x000fe200000e0000 */
[----:B------:R-:W-:Y:S01]  /*10100*/  VIADD R74, R148, 0x342 ;  /* 0x00000342944a7836 */ /* 0x000fe20000000000 */
[----:B------:R-:W-:-:S02]  /*10110*/  WARPGROUP.DEPBAR.LE gsb0, 0x0 ;  /* 0x00008000000079c5 */ /* 0x000fc40000010000 */
[----:B------:R-:W-:-:S06]  /*10120*/  WARPGROUP.ARRIVE ;  /* 0x00000000000079c5 */ /* 0x000fcc0000000000 */
[----:B------:R-:W-:Y:S01]  /*10130*/  HGMMA.64x16x16.F32.BF16 R112, gdesc[UR4], RZ, !UPT, gsb0 ;  /* 0x00200000047079f0 */ /* 0x000fe2000c0018ff */
[----:B------:R-:W-:Y:S01]  /*10140*/  R2UR UR7, R75 ;  /* 0x000000004b0772ca */ /* 0x000fe200000e0000 */
[----:B------:R-:W-:Y:S01]  /*10150*/  IMAD.MOV.U32 R75, RZ, RZ, -0x7fffffe0 ;  /* 0x80000020ff4b7424 */ /* 0x000fe200078e00ff */
[----:B------:R-:W-:Y:S01]  /*10160*/  R2UR UR6, R76 ;  /* 0x000000004c0672ca */ /* 0x000fe200000e0000 */
[----:B------:R-:W-:Y:S01]  /*10170*/  VIADD R76, R148, 0x382 ;  /* 0x00000382944c7836 */ /* 0x000fe20000000000 */
[----:B------:R-:W-:Y:S02]  /*10180*/  R2UR UR4, R2 ;  /* 0x00000000020472ca */ /* 0x000fe400000e0000 */
[----:B------:R-:W-:Y:S02]  /*10190*/  R2UR UR5, R3 ;  /* 0x00000000030572ca */ /* 0x000fe400000e0000 */
[----:B------:R-:W-:Y:S01]  /*101a0*/  R2UR UR61, R75 ;  /* 0x000000004b3d72ca */ /* 0x000fe200000e0000 */
[----:B------:R-:W-:Y:S01]  /*101b0*/  IMAD.MOV.U32 R75, RZ, RZ, -0x7fffffe0 ;  /* 0x80000020ff4b7424 */ /* 0x000fe200078e00ff */
[----:B------:R-:W-:-:S02]  /*101c0*/  WARPGROUP.DEPBAR.LE gsb0, 0x0 ;  /* 0x00008000000079c5 */ /* 0x000fc40000010000 */
[----:B------:R-:W-:-:S06]  /*101d0*/  WARPGROUP.ARRIVE ;  /* 0x00000000000079c5 */ /* 0x000fcc0000000000 */
[----:B------:R-:W-:Y:S01]  /*101e0*/  HGMMA.64x16x16.F32.BF16 R104, gdesc[UR52], RZ, !UPT, gsb0 ;  /* 0x00200000346879f0 */ /* 0x000fe2000c0018ff */
[----:B------:R-:W-:Y:S01]  /*101f0*/  UMOV UR54, UR8 ;  /* 0x0000000800367c82 */ /* 0x000fe20008000000 */
[----:B------:R-:W-:Y:S01]  /*10200*/  UMOV UR55, UR9 ;  /* 0x0000000900377c82 */ /* 0x000fe20008000000 */
[----:B------:R-:W-:Y:S01]  /*10210*/  R2UR UR8, R2 ;  /* 0x00000000020872ca */ /* 0x000fe200000e0000 */
[----:B------:R-:W-:Y:S01]  /*10220*/  UMOV UR52, UR16 ;  /* 0x0000001000347c82 */ /* 0x000fe20008000000 */
[----:B------:R-:W-:Y:S01]  /*10230*/  R2UR UR9, R3 ;  /* 0x00000000030972ca */ /* 0x000fe200000e0000 */
[----:B------:R-:W-:Y:S01]  /*10240*/  UMOV UR53, UR17 ;  /* 0x0000001100357c82 */ /* 0x000fe20008000000 */
[C---:B------:R-:W-:Y:S02]  /*10250*/  R2UR UR16, R8.reuse ;  /* 0x00000000081072ca */ /* 0x040fe400000e0000 */
[----:B------:R-:W-:Y:S02]  /*10260*/  R2UR UR17, R9 ;  /* 0x00000000091172ca */ /* 0x000fe400000e0000 */
[----:B------:R-:W-:Y:S01]  /*10270*/  MOV R28, UR55 ;  /* 0x00000037001c7c02 */ /* 0x000fe20008000f00 */
[----:B------:R-:W-:Y:S01]  /*10280*/  UMOV UR55, UR25 ;  /* 0x0000001900377c82 */ /* 0x000fe20008000000 */
[----:B------:R-:W-:Y:S01]  /*10290*/  MOV R27, UR54 ;  /* 0x00000036001b7c02 */ /* 0x000fe20008000f00 */
[----:B------:R-:W-:Y:S01]  /*102a0*/  UMOV UR54, UR24 ;  /* 0x0000001800367c82 */ /* 0x000fe20008000000 */
[----:B------:R-:W-:-:S02]  /*102b0*/  R2UR UR24, R8 ;  /* 0x00000000081872ca */ /* 0x000fc400000e0000 */
[----:B------:R-:W-:Y:S01]  /*102c0*/  R2UR UR25, R9 ;  /* 0x00000000091972ca */ /* 0x000fe200000e0000 */
[----:B------:R-:W-:Y:S02]  /*102d0*/  WARPGROUP.DEPBAR.LE gsb0, 0x0 ;  /* 0x00008000000079c5 */ /* 0x000fe40000010000 */
[----:B------:R-:W-:-:S06]  /*102e0*/  WARPGROUP.ARRIVE ;  /* 0x00000000000079c5 */ /* 0x000fcc0000000000 */
[----:B------:R-:W-:Y:S01]  /*102f0*/  HGMMA.64x16x16.F32.BF16 R96, gdesc[UR56], RZ, !UPT, gsb0 ;  /* 0x00200000386079f0 */ /* 0x000fe2000c0018ff */
[----:B------:R-:W-:Y:S01]  /*10300*/  UMOV UR58, UR12 ;  /* 0x0000000c003a7c82 */ /* 0x000fe20008000000 */
[----:B------:R-:W-:Y:S01]  /*10310*/  UMOV UR59, UR13 ;  /* 0x0000000d003b7c82 */ /* 0x000fe20008000000 */
[----:B------:R-:W-:Y:S01]  /*10320*/  R2UR UR56, R72 ;  /* 0x00000000483872ca */ /* 0x000fe200000e0000 */
[----:B------:R-:W-:Y:S01]  /*10330*/  VIADD R72, R148, 0x3c2 ;  /* 0x000003c294487836 */ /* 0x000fe20000000000 */
[----:B------:R-:W-:Y:S01]  /*10340*/  R2UR UR57, R73 ;  /* 0x00000000493972ca */ /* 0x000fe200000e0000 */
[----:B------:R-:W-:Y:S01]  /*10350*/  IMAD.MOV.U32 R73, RZ, RZ, -0x7fffffe0 ;  /* 0x80000020ff497424 */ /* 0x000fe200078e00ff */
[----:B------:R-:W-:Y:S02]  /*10360*/  R2UR UR12, R2 ;  /* 0x00000000020c72ca */ /* 0x000fe400000e0000 */
[----:B------:R-:W-:Y:S01]  /*10370*/  R2UR UR13, R3 ;  /* 0x00000000030d72ca */ /* 0x000fe200000e0000 */
[----:B------:R-:W-:-:S02]  /*10380*/  WARPGROUP.DEPBAR.LE gsb0, 0x0 ;  /* 0x00008000000079c5 */ /* 0x000fc40000010000 */
[----:B------:R-:W-:-:S06]  /*10390*/  WARPGROUP.ARRIVE ;  /* 0x00000000000079c5 */ /* 0x000fcc0000000000 */
[----:B------:R-:W-:Y:S01]  /*103a0*/  HGMMA.64x16x16.F32.BF16 R88, gdesc[UR4], RZ, !UPT, gsb0 ;  /* 0x00200000045879f0 */ /* 0x000fe2000c0018ff */
[----:B------:R-:W-:Y:S02]  /*103b0*/  R2UR UR4, R74 ;  /* 0x000000004a0472ca */ /* 0x000fe400000e0000 */
[----:B------:R-:W-:Y:S02]  /*103c0*/  R2UR UR5, R75 ;  /* 0x000000004b0572ca */ /* 0x000fe400000e0000 */
[----:B------:R-:W-:Y:S02]  /*103d0*/  R2UR UR6, R76 ;  /* 0x000000004c0672ca */ /* 0x000fe400000e0000 */
[----:B------:R-:W-:-:S11]  /*103e0*/  R2UR UR7, R77 ;  /* 0x000000004d0772ca */ /* 0x000fd600000e0000 */
[----:B------:R-:W-:Y:S01]  /*103f0*/  MOV R19, UR6 ;  /* 0x0000000600137c02 */ /* 0x000fe20008000f00 */
[----:B------:R-:W-:Y:S01]  /*10400*/  UMOV UR6, UR20 ;  /* 0x0000001400067c82 */ /* 0x000fe20008000000 */
[----:B------:R-:W-:Y:S01]  /*10410*/  MOV R24, UR7 ;  /* 0x0000000700187c02 */ /* 0x000fe20008000f00 */
[----:B------:R-:W-:Y:S01]  /*10420*/  UMOV UR7, UR21 ;  /* 0x0000001500077c82 */ /* 0x000fe20008000000 */
[----:B------:R-:W-:Y:S02]  /*10430*/  R2UR UR20, R8 ;  /* 0x00000000081472ca */ /* 0x000fe400000e0000 */
[----:B------:R-:W-:Y:S01]  /*10440*/  R2UR UR21, R9 ;  /* 0x00000000091572ca */ /* 0x000fe200000e0000 */
[----:B------:R-:W-:Y:S02]  /*10450*/  WARPGROUP.DEPBAR.LE gsb0, 0x0 ;  /* 0x00008000000079c5 */ /* 0x000fe40000010000 */
[----:B------:R-:W-:-:S06]  /*10460*/  WARPGROUP.ARRIVE ;  /* 0x00000000000079c5 */ /* 0x000fcc0000000000 */
[----:B------:R-:W-:Y:S01]  /*10470*/  HGMMA.64x16x16.F32.BF16 R80, gdesc[UR8], RZ, !UPT, gsb0 ;  /* 0x00200000085079f0 */ /* 0x000fe2000c0018ff */
[----:B------:R-:W-:Y:S01]  /*10480*/  R2UR UR10, R72 ;  /* 0x00000000480a72ca */ /* 0x000fe200000e0000 */
[----:B------:R-:W-:Y:S01]  /*10490*/  UMOV UR8, UR32 ;  /* 0x0000002000087c82 */ /* 0x000fe20008000000 */
[----:B------:R-:W-:Y:S01]  /*104a0*/  R2UR UR11, R73 ;  /* 0x00000000490b72ca */ /* 0x000fe200000e0000 */
[----:B------:R-:W-:Y:S01]  /*104b0*/  UMOV UR9, UR33 ;  /* 0x0000002100097c82 */ /* 0x000fe20008000000 */
[----:B------:R-:W-:Y:S02]  /*104c0*/  R2UR UR32, R8 ;  /* 0x00000000082072ca */ /* 0x000fe400000e0000 */
[----:B------:R-:W-:-:S07]  /*104d0*/  R2UR UR33, R9 ;  /* 0x00000000092172ca */ /* 0x000fce00000e0000 */
        /* <DEDUP_REMOVED lines=10> */
[----:B------:R-:W-:Y:S01]  /*10580*/  VIADD R150, R148, 0x442 ;  /* 0x0000044294967836 */ /* 0x000fe20000000000 */
[----:B------:R-:W-:Y:S01]  /*10590*/  R2UR UR15, R151 ;  /* 0x00000000970f72ca */ /* 0x000fe200000e0000 */
[----:B------:R-:W-:Y:S01]  /*105a0*/  IMAD.MOV.U32 R151, RZ, RZ, -0x7fffffe0 ;  /* 0x80000020ff977424 */ /* 0x000fe200078e00ff */
[----:B------:R-:W-:Y:S02]  /*105b0*/  WARPGROUP.DEPBAR.LE gsb0, 0x0 ;  /* 0x00008000000079c5 */ /* 0x000fe40000010000 */
[----:B------:R-:W-:-:S06]  /*105c0*/  WARPGROUP.ARRIVE ;  /* 0x00000000000079c5 */ /* 0x000fcc0000000000 */
[----:B------:R-:W-:Y:S01]  /*105d0*/  HGMMA.64x16x16.F32.BF16 R136, gdesc[UR16], R136, gsb0 ;  /* 0x00200000108879f0 */ /* 0x000fe20008001888 */
[----:B------:R-:W-:Y:S01]  /*105e0*/  R2UR UR18, R150 ;  /* 0x00000000961272ca */ /* 0x000fe200000e0000 */
[----:B------:R-:W-:Y:S01]  /*105f0*/  VIADD R150, R148, 0x480 ;  /* 0x0000048094967836 */ /* 0x000fe20000000000 */
[----:B------:R-:W-:Y:S01]  /*10600*/  R2UR UR19, R151 ;  /* 0x00000000971372ca */ /* 0x000fe200000e0000 */
[----:B------:R-:W-:Y:S01]  /*10610*/  IMAD.MOV.U32 R151, RZ, RZ, -0x7fffffe0 ;  /* 0x80000020ff977424 */ /* 0x000fe200078e00ff */
[----:B------:R-:W-:Y:S02]  /*10620*/  WARPGROUP.DEPBAR.LE gsb0, 0x0 ;  /* 0x00008000000079c5 */ /* 0x000fe40000010000 */
[----:B------:R-:W-:-:S06]  /*10630*/  WARPGROUP.ARRIVE ;  /* 0x00000000000079c5 */ /* 0x000fcc0000000000 */
[----:B------:R-:W-:Y:S01]  /*10640*/  HGMMA.64x16x16.F32.BF16 R128, gdesc[UR20], R128, gsb0 ;  /* 0x00200000148079f0 */ /* 0x000fe20008001880 */
[----:B------:R-:W-:Y:S02]  /*10650*/  R2UR UR22, R150 ;  /* 0x00000000961672ca */ /* 0x000fe400000e0000 */
[----:B------:R-:W-:Y:S02]  /*10660*/  R2UR UR23, R151 ;  /* 0x00000000971772ca */ /* 0x000fe400000e0000 */
[----:B------:R-:W-:Y:S02]  /*10670*/  R2UR UR20, R12 ;  /* 0x000000000c1472ca */ /* 0x000fe400000e0000 */
[----:B------:R-:W-:-:S07]  /*10680*/  R2UR UR21, R13 ;  /* 0x000000000d1572ca */ /* 0x000fce00000e0000 */
[----:B---3--:R-:W-:Y:S01]  /*10690*/  MOV R0, UR22 ;  /* 0x0000001600007c02 */ /* 0x008fe20008000f00 */
[----:B------:R-:W-:Y:S01]  /*106a0*/  UMOV UR22, UR8 ;  /* 0x0000000800167c82 */ /* 0x000fe20008000000 */
[----:B------:R-:W-:Y:S01]  /*106b0*/  MOV R16, UR23 ;  /* 0x0000001700107c02 */ /* 0x000fe20008000f00 */
[----:B------:R-:W-:Y:S01]  /*106c0*/  UMOV UR23, UR9 ;  /* 0x0000000900177c82 */ /* 0x000fe20008000000 */
[----:B------:R-:W-:Y:S02]  /*106d0*/  R2UR UR8, R12 ;  /* 0x000000000c0872ca */ /* 0x000fe400000e0000 */
[----:B------:R-:W-:Y:S01]  /*106e0*/  R2UR UR9, R13 ;  /* 0x000000000d0972ca */ /* 0x000fe200000e0000 */
        /* <DEDUP_REMOVED lines=15> */
[----:B------:R-:W-:Y:S01]  /*107e0*/  R2UR UR40, R12 ;  /* 0x000000000c2872ca */ /* 0x000fe200000e0000 */
[----:B------:R-:W-:Y:S01]  /*107f0*/  UMOV UR42, UR6 ;  /* 0x00000006002a7c82 */ /* 0x000fe20008000000 */
[----:B------:R-:W-:Y:S01]  /*10800*/  R2UR UR41, R13 ;  /* 0x000000000d2972ca */ /* 0x000fe200000e0000 */
[----:B------:R-:W-:Y:S01]  /*10810*/  UMOV UR43, UR7 ;  /* 0x00000007002b7c82 */ /* 0x000fe20008000000 */
[----:B------:R-:W-:Y:S02]  /*10820*/  R2UR UR6, R20 ;  /* 0x00000000140672ca */ /* 0x000fe400000e0000 */
[----:B------:R-:W-:Y:S01]  /*10830*/  R2UR UR7, R21 ;  /* 0x00000000150772ca */ /* 0x000fe200000e0000 */
[----:B------:R-:W-:Y:S01]  /*10840*/  IMAD.MOV.U32 R21, RZ, RZ, R17 ;  /* 0x000000ffff157224 */ /* 0x000fe200078e0011 */
[----:B------:R-:W-:Y:S02]  /*10850*/  WARPGROUP.DEPBAR.LE gsb0, 0x0 ;  /* 0x00008000000079c5 */ /* 0x000fe40000010000 */
[----:B------:R-:W-:-:S06]  /*10860*/  WARPGROUP.ARRIVE ;  /* 0x00000000000079c5 */ /* 0x000fcc0000000000 */
[----:B------:R-:W-:Y:S01]  /*10870*/  HGMMA.64x16x16.F32.BF16 R80, gdesc[UR44], R80, gsb0 ;  /* 0x002000002c5079f0 */ /* 0x000fe20008001850 */
[----:B------:R-:W-:Y:S01]  /*10880*/  UMOV UR46, UR52 ;  /* 0x00000034002e7c82 */ /* 0x000fe20008000000 */
[----:B------:R-:W-:Y:S01]  /*10890*/  UMOV UR47, UR53 ;  /* 0x00000035002f7c82 */ /* 0x000fe20008000000 */
[----:B------:R-:W-:Y:S02]  /*108a0*/  R2UR UR52, R12 ;  /* 0x000000000c3472ca */ /* 0x000fe400000e0000 */
[----:B------:R-:W-:Y:S01]  /*108b0*/  R2UR UR53, R13 ;  /* 0x000000000d3572ca */ /* 0x000fe200000e0000 */
[----:B------:R-:W-:Y:S02]  /*108c0*/  WARPGROUP.DEPBAR.LE gsb0, 0x0 ;  /* 0x00008000000079c5 */ /* 0x000fe40000010000 */
[----:B------:R-:W-:-:S06]  /*108d0*/  WARPGROUP.ARRIVE ;  /* 0x00000000000079c5 */ /* 0x000fcc0000000000 */
[----:B------:R-:W-:Y:S01]  /*108e0*/  HGMMA.64x16x16.F32.BF16 R72, gdesc[UR48], R72, gsb0 ;  /* 0x00200000304879f0 */ /* 0x000fe20008001848 */
[----:B------:R-:W-:Y:S01]  /*108f0*/  R2UR UR50, R14 ;  /* 0x000000000e3272ca */ /* 0x000fe200000e0000 */
[----:B------:R-:W-:Y:S01]  /*10900*/  VIADD R14, R148, 0x4c0 ;  /* 0x000004c0940e7836 */ /* 0x000fe20000000000 */
[----:B------:R-:W-:Y:S01]  /*10910*/  R2UR UR51, R15 ;  /* 0x000000000f3372ca */ /* 0x000fe200000e0000 */
[----:B------:R-:W-:Y:S01]  /*10920*/  IMAD.MOV.U32 R15, RZ, RZ, -0x7fffffe0 ;  /* 0x80000020ff0f7424 */ /* 0x000fe200078e00ff */
[C---:B------:R-:W-:Y:S02]  /*10930*/  R2UR UR48, R12.reuse ;  /* 0x000000000c3072ca */ /* 0x040fe400000e0000 */
[C---:B------:R-:W-:Y:S02]  /*10940*/  R2UR UR49, R13.reuse ;  /* 0x000000000d3172ca */ /* 0x040fe400000e0000 */
[----:B------:R-:W-:Y:S02]  /*10950*/  R2UR UR44, R12 ;  /* 0x000000000c2c72ca */ /* 0x000fe400000e0000 */
[----:B------:R-:W-:-:S02]  /*10960*/  R2UR UR45, R13 ;  /* 0x000000000d2d72ca */ /* 0x000fc400000e0000 */
[----:B------:R-:W-:Y:S01]  /*10970*/  R2UR UR26, R14 ;  /* 0x000000000e1a72ca */ /* 0x000fe200000e0000 */
[----:B------:R-:W-:Y:S01]  /*10980*/  VIADD R14, R148, 0x500 ;  /* 0x00000500940e7836 */ /* 0x000fe20000000000 */
[----:B------:R-:W-:Y:S01]  /*10990*/  R2UR UR27, R15 ;  /* 0x000000000f1b72ca */ /* 0x000fe200000e0000 */
[----:B------:R-:W-:-:S03]  /*109a0*/  IMAD.MOV.U32 R15, RZ, RZ, -0x7fffffe0 ;  /* 0x80000020ff0f7424 */ /* 0x000fc600078e00ff */
[----:B------:R-:W-:Y:S01]  /*109b0*/  R2UR UR30, R14 ;  /* 0x000000000e1e72ca */ /* 0x000fe200000e0000 */
[----:B------:R-:W-:Y:S01]  /*109c0*/  VIADD R14, R148, 0x540 ;  /* 0x00000540940e7836 */ /* 0x000fe20000000000 */
[----:B------:R-:W-:Y:S01]  /*109d0*/  R2UR UR31, R15 ;  /* 0x000000000f1f72ca */ /* 0x000fe200000e0000 */
[----:B------:R-:W-:-:S03]  /*109e0*/  IMAD.MOV.U32 R15, RZ, RZ, -0x7fffffe0 ;  /* 0x80000020ff0f7424 */ /* 0x000fc600078e00ff */
[----:B------:R-:W-:Y:S01]  /*109f0*/  R2UR UR34, R14 ;  /* 0x000000000e2272ca */ /* 0x000fe200000e0000 */
[----:B------:R-:W-:Y:S01]  /*10a00*/  VIADD R14, R148, 0x580 ;  /* 0x00000580940e7836 */ /* 0x000fe20000000000 */
[----:B------:R-:W-:Y:S01]  /*10a10*/  MOV R17, UR26 ;  /* 0x0000001a00117c02 */ /* 0x000fe20008000f00 */
[----:B------:R-:W-:Y:S01]  /*10a20*/  UMOV UR26, UR56 ;  /* 0x00000038001a7c82 */ /* 0x000fe20008000000 */
[----:B------:R-:W-:Y:S01]  /*10a30*/  MOV R18, UR27 ;  /* 0x0000001b00127c02 */ /* 0x000fe20008000f00 */
[----:B------:R-:W-:Y:S01]  /*10a40*/  UMOV UR27, UR57 ;  /* 0x00000039001b7c82 */ /* 0x000fe20008000000 */
[----:B------:R-:W-:Y:S02]  /*10a50*/  WARPGROUP.DEPBAR.LE gsb0, 0x0 ;  /* 0x00008000000079c5 */ /* 0x000fe40000010000 */
[----:B------:R-:W-:Y:S01]  /*10a60*/  WARPGROUP.ARRIVE ;  /* 0x00000000000079c5 */ /* 0x000fe20000000000 */
[----:B------:R-:W-:Y:S01]  /*10a70*/  R2UR UR35, R15 ;  /* 0x000000000f2372ca */ /* 0x000fe200000e0000 */
[----:B------:R-:W-:Y:S01]  /*10a80*/  IMAD.MOV.U32 R15, RZ, RZ, -0x7fffffe0 ;  /* 0x80000020ff0f7424 */ /* 0x000fe200078e00ff */
[----:B------:R-:W-:Y:S01]  /*10a90*/  R2UR UR38, R14 ;  /* 0x000000000e2672ca */ /* 0x000fe200000e0000 */
[----:B------:R-:W-:Y:S01]  /*10aa0*/  IMAD.MOV.U32 R14, RZ, RZ, R21 ;  /* 0x000000ffff0e7224 */ /* 0x000fe200078e0015 */
[----:B------:R-:W-:Y:S01]  /*10ab0*/  R2UR UR36, R10 ;  /* 0x000000000a2472ca */ /* 0x000fe200000e0000 */
[----:B------:R-:W-:Y:S01]  /*10ac0*/  HGMMA.64x16x16.F32.BF16 R136, gdesc[UR20], R136, gsb0 ;  /* 0x00200000148879f0 */ /* 0x000fe20008001888 */
[----:B------:R-:W-:Y:S01]  /*10ad0*/  UMOV UR22, UR4 ;  /* 0x0000000400167c82 */ /* 0x000fe20008000000 */
[----:B------:R-:W-:Y:S01]  /*10ae0*/  UMOV UR23, UR5 ;  /* 0x0000000500177c82 */ /* 0x000fe20008000000 */
[----:B------:R-:W-:-:S02]  /*10af0*/  R2UR UR56, R12 ;  /* 0x000000000c3872ca */ /* 0x000fc400000e0000 */
[----:B------:R-:W-:Y:S02]  /*10b00*/  R2UR UR57, R13 ;  /* 0x000000000d3972ca */ /* 0x000fe400000e0000 */
[----:B------:R-:W-:Y:S02]  /*10b10*/  R2UR UR39, R15 ;  /* 0x000000000f2772ca */ /* 0x000fe400000e0000 */
[----:B------:R-:W-:Y:S02]  /*10b20*/  R2UR UR37, R11 ;  /* 0x000000000b2572ca */ /* 0x000fe400000e0000 */
[----:B------:R-:W-:Y:S02]  /*10b30*/  MOV R20, UR38 ;  /* 0x0000002600147c02 */ /* 0x000fe40008000f00 */
[----:B------:R-:W-:Y:S02]  /*10b40*/  MOV R150, UR35 ;  /* 0x0000002300967c02 */ /* 0x000fe40008000f00 */
[----:B------:R-:W-:-:S02]  /*10b50*/  MOV R149, UR34 ;  /* 0x0000002200957c02 */ /* 0x000fc40008000f00 */
[C---:B------:R-:W-:Y:S02]  /*10b60*/  R2UR UR32, R10.reuse ;  /* 0x000000000a2072ca */ /* 0x040fe400000e0000 */
[C---:B------:R-:W-:Y:S02]  /*10b70*/  R2UR UR33, R11.reuse ;  /* 0x000000000b2172ca */ /* 0x040fe400000e0000 */
[----:B------:R-:W-:Y:S02]  /*10b80*/  R2UR UR28, R10 ;  /* 0x000000000a1c72ca */ /* 0x000fe400000e0000 */
[----:B------:R-:W-:Y:S02]  /*10b90*/  R2UR UR29, R11 ;  /* 0x000000000b1d72ca */ /* 0x000fe400000e0000 */
[----:B------:R-:W-:Y:S01]  /*10ba0*/  MOV R157, UR31 ;  /* 0x0000001f009d7c02 */ /* 0x000fe20008000f00 */
[----:B------:R-:W-:Y:S01]  /*10bb0*/  UMOV UR31, UR61 ;  /* 0x0000003d001f7c82 */ /* 0x000fe20008000000 */
[----:B------:R-:W-:Y:S01]  /*10bc0*/  MOV R151, UR30 ;  /* 0x0000001e00977c02 */ /* 0x000fe20008000f00 */
[----:B------:R-:W-:Y:S01]  /*10bd0*/  UMOV UR30, UR60 ;  /* 0x0000003c001e7c82 */ /* 0x000fe20008000000 */
[----:B------:R-:W-:-:S02]  /*10be0*/  WARPGROUP.DEPBAR.LE gsb0, 0x0 ;  /* 0x00008000000079c5 */ /* 0x000fc40000010000 */
[----:B------:R-:W-:Y:S01]  /*10bf0*/  WARPGROUP.ARRIVE ;  /* 0x00000000000079c5 */ /* 0x000fe20000000000 */
[----:B------:R-:W-:Y:S02]  /*10c00*/  R2UR UR4, R12 ;  /* 0x000000000c0472ca */ /* 0x000fe400000e0000 */
[----:B------:R-:W-:Y:S02]  /*10c10*/  R2UR UR5, R13 ;  /* 0x000000000d0572ca */ /* 0x000fe400000e0000 */
[----:B------:R-:W-:Y:S01]  /*10c20*/  MOV R21, UR39 ;  /* 0x0000002700157c02 */ /* 0x000fe20008000f00 */
[----:B------:R-:W-:Y:S01]  /*10c30*/  HGMMA.64x16x16.F32.BF16 R128, gdesc[UR52], R128, gsb0 ;  /* 0x00200000348079f0 */ /* 0x000fe20008001880 */
[----:B------:R-:W-:Y:S02]  /*10c40*/  R2UR UR38, R22 ;  /* 0x00000000162672ca */ /* 0x000fe400000e0000 */
[----:B------:R-:W-:Y:S02]  /*10c50*/  R2UR UR39, R23 ;  /* 0x00000000172772ca */ /* 0x000fe400000e0000 */
[----:B------:R-:W-:-:S02]  /*10c60*/  R2UR UR34, R146 ;  /* 0x00000000922272ca */ /* 0x000fc400000e0000 */
[----:B------:R-:W-:Y:S02]  /*10c70*/  R2UR UR35, R147 ;  /* 0x00000000932372ca */ /* 0x000fe400000e0000 */
[C---:B------:R-:W-:Y:S02]  /*10c80*/  R2UR UR24, R10.reuse ;  /* 0x000000000a1872ca */ /* 0x040fe400000e0000 */
[C---:B------:R-:W-:Y:S02]  /*10c90*/  R2UR UR25, R11.reuse ;  /* 0x000000000b1972ca */ /* 0x040fe400000e0000 */
[C---:B------:R-:W-:Y:S02]  /*10ca0*/  R2UR UR20, R10.reuse ;  /* 0x000000000a1472ca */ /* 0x040fe400000e0000 */
[----:B------:R-:W-:Y:S02]  /*10cb0*/  R2UR UR21, R11 ;  /* 0x000000000b1572ca */ /* 0x000fe400000e0000 */
[----:B------:R-:W-:-:S02]  /*10cc0*/  R2UR UR12, R10 ;  /* 0x000000000a0c72ca */ /* 0x000fc400000e0000 */
[C---:B------:R-:W-:Y:S02]  /*10cd0*/  R2UR UR13, R11.reuse ;  /* 0x000000000b0d72ca */ /* 0x040fe400000e0000 */
[----:B------:R-:W-:Y:S02]  /*10ce0*/  R2UR UR16, R10 ;  /* 0x000000000a1072ca */ /* 0x000fe400000e0000 */
[----:B------:R-:W-:Y:S01]  /*10cf0*/  R2UR UR17, R11 ;  /* 0x000000000b1172ca */ /* 0x000fe200000e0000 */
[----:B------:R-:W-:Y:S01]  /*10d00*/  IMAD.MOV.U32 R15, RZ, RZ, -0x7fffffe0 ;  /* 0x80000020ff0f7424 */ /* 0x000fe200078e00ff */
[----:B------:R-:W-:Y:S02]  /*10d10*/  R2UR UR61, R14 ;  /* 0x000000000e3d72ca */ /* 0x000fe400000e0000 */
[----:B------:R-:W-:Y:S01]  /*10d20*/  R2UR UR60, R29 ;  /* 0x000000001d3c72ca */ /* 0x000fe200000e0000 */
[----:B------:R-:W-:Y:S02]  /*10d30*/  WARPGROUP.DEPBAR.LE gsb0, 0x0 ;  /* 0x00008000000079c5 */ /* 0x000fe40000010000 */
[----:B------:R-:W-:Y:S01]  /*10d40*/  WARPGROUP.ARRIVE ;  /* 0x00000000000079c5 */ /* 0x000fe20000000000 */
[----:B------:R-:W-:-:S02]  /*10d50*/  R2UR UR55, R28 ;  /* 0x000000001c3772ca */ /* 0x000fc400000e0000 */
[----:B------:R-:W-:Y:S02]  /*10d60*/  R2UR UR54, R27 ;  /* 0x000000001b3672ca */ /* 0x000fe400000e0000 */
[----:B------:R-:W-:Y:S01]  /*10d70*/  R2UR UR52, R12 ;  /* 0x000000000c3472ca */ /* 0x000fe200000e0000 */
[----:B------:R-:W-:Y:S01]  /*10d80*/  HGMMA.64x16x16.F32.BF16 R120, gdesc[UR40], R120, gsb0 ;  /* 0x00200000287879f0 */ /* 0x000fe20008001878 */
[----:B------:R-:W-:Y:S01]  /*10d90*/  R2UR UR53, R13 ;  /* 0x000000000d3572ca */ /* 0x000fe200000e0000 */
[----:B------:R-:W-:Y:S01]  /*10da0*/  VIADD R14, R148, 0x5c0 ;  /* 0x000005c0940e7836 */ /* 0x000fe20000000000 */
[----:B------:R0:W5:Y:S01]  /*10db0*/  LDL.LU R29, [R1+0xe4] ;  /* 0x0000e400011d7983 */ /* 0x0001620000300800 */
[----:B------:R-:W-:Y:S02]  /*10dc0*/  WARPGROUP.DEPBAR.LE gsb0, 0x0 ;  /* 0x00008000000079c5 */ /* 0x000fe40000010000 */
[----:B------:R-:W-:Y:S01]  /*10dd0*/  WARPGROUP.ARRIVE ;  /* 0x00000000000079c5 */ /* 0x000fe20000000000 */
[----:B------:R-:W-:Y:S01]  /*10de0*/  R2UR UR42, R14 ;  /* 0x000000000e2a72ca */ /* 0x000fe200000e0000 */
[----:B------:R0:W5:Y:S04]  /*10df0*/  LDL.LU R28, [R1+0xe0] ;  /* 0x0000e000011c7983 */ /* 0x0001680000300800 */
[----:B------:R-:W-:Y:S01]  /*10e00*/  HGMMA.64x16x16.F32.BF16 R112, gdesc[UR8], R112, gsb0 ;  /* 0x00200000087079f0 */ /* 0x000fe20008001870 */
[----:B------:R-:W-:-:S02]  /*10e10*/  R2UR UR43, R15 ;  /* 0x000000000f2b72ca */ /* 0x000fc400000e0000 */
[----:B------:R-:W-:Y:S02]  /*10e20*/  R2UR UR40, R6 ;  /* 0x00000000062872ca */ /* 0x000fe400000e0000 */
[----:B------:R-:W-:Y:S01]  /*10e30*/  R2UR UR41, R7 ;  /* 0x00000000072972ca */ /* 0x000fe200000e0000 */
[----:B------:R-:W-:Y:S01]  /*10e40*/  VIADD R14, R148, 0x600 ;  /* 0x00000600940e7836 */ /* 0x000fe20000000000 */
[----:B------:R0:W5:Y:S01]  /*10e50*/  LDL.LU R27, [R1+0xdc] ;  /* 0x0000dc00011b7983 */ /* 0x0001620000300800 */
[----:B------:R-:W-:Y:S01]  /*10e60*/  R2UR UR11, R26 ;  /* 0x000000001a0b72ca */ /* 0x000fe200000e0000 */
[----:B------:R-:W-:Y:S02]  /*10e70*/  WARPGROUP.DEPBAR.LE gsb0, 0x0 ;  /* 0x00008000000079c5 */ /* 0x000fe40000010000 */
[----:B------:R-:W-:Y:S01]  /*10e80*/  WARPGROUP.ARRIVE ;  /* 0x00000000000079c5 */ /* 0x000fe20000000000 */
[----:B------:R-:W-:Y:S02]  /*10e90*/  R2UR UR10, R25 ;  /* 0x00000000190a72ca */ /* 0x000fe400000e0000 */
[----:B------:R-:W-:-:S02]  /*10ea0*/  R2UR UR8, R10 ;  /* 0x000000000a0872ca */ /* 0x000fc400000e0000 */
[----:B------:R-:W-:Y:S01]  /*10eb0*/  R2UR UR9, R11 ;  /* 0x000000000b0972ca */ /* 0x000fe200000e0000 */
[----:B------:R-:W-:Y:S01]  /*10ec0*/  HGMMA.64x16x16.F32.BF16 R104, gdesc[UR4], R104, gsb0 ;  /* 0x00200000046879f0 */ /* 0x000fe20008001868 */
[----:B------:R-:W-:Y:S01]  /*10ed0*/  IMAD.MOV.U32 R15, RZ, RZ, -0x7fffffe0 ;  /* 0x80000020ff0f7424 */ /* 0x000fe200078e00ff */
[----:B------:R0:W5:Y:S01]  /*10ee0*/  LDL.LU R26, [R1+0xd8] ;  /* 0x0000d800011a7983 */ /* 0x0001620000300800 */
[----:B------:R-:W-:Y:S02]  /*10ef0*/  R2UR UR7, R24 ;  /* 0x00000000180772ca */ /* 0x000fe400000e0000 */
[----:B------:R-:W-:Y:S01]  /*10f00*/  R2UR UR6, R19 ;  /* 0x00000000130672ca */ /* 0x000fe200000e0000 */
[----:B------:R0:W5:Y:S01]  /*10f10*/  LDL.LU R25, [R1+0xd4] ;  /* 0x0000d40001197983 */ /* 0x0001620000300800 */
[----:B------:R-:W-:Y:S02]  /*10f20*/  R2UR UR4, R10 ;  /* 0x000000000a0472ca */ /* 0x000fe400000e0000 */
[----:B------:R-:W-:Y:S01]  /*10f30*/  R2UR UR5, R11 ;  /* 0x000000000b0572ca */ /* 0x000fe200000e0000 */
[----:B------:R0:W5:Y:S04]  /*10f40*/  LDL.LU R24, [R1+0xd0] ;  /* 0x0000d00001187983 */ /* 0x0001680000300800 */
[----:B------:R0:W5:Y:S01]  /*10f50*/  LDL.LU R19, [R1+0xcc] ;  /* 0x0000cc0001137983 */ /* 0x0001620000300800 */
[----:B------:R-:W-:-:S02]  /*10f60*/  WARPGROUP.DEPBAR.LE gsb0, 0x0 ;  /* 0x00008000000079c5 */ /* 0x000fc40000010000 */
        /* <DEDUP_REMOVED lines=38> */
[----:B------:R-:W-:Y:S02]  /*111d0*/  R2UR UR23, R16 ;  /* 0x00000000101772ca */ /* 0x000fe400000e0000 */
[----:B------:R-:W-:Y:S02]  /*111e0*/  R2UR UR22, R0 ;  /* 0x00000000001672ca */ /* 0x000fe400000e0000 */
[----:B------:R-:W-:Y:S02]  /*111f0*/  R2UR UR20, R6 ;  /* 0x00000000061472ca */ /* 0x000fe400000e0000 */
[----:B------:R-:W-:Y:S01]  /*11200*/  R2UR UR21, R7 ;  /* 0x00000000071572ca */ /* 0x000fe200000e0000 */
[----:B------:R-:W-:Y:S02]  /*11210*/  WARPGROUP.DEPBAR.LE gsb0, 0x0 ;  /* 0x00008000000079c5 */ /* 0x000fe40000010000 */
[----:B------:R-:W-:-:S10]  /*11220*/  WARPGROUP.ARRIVE ;  /* 0x00000000000079c5 */ /* 0x000fd40000000000 */
[----:B------:R-:W-:Y:S01]  /*11230*/  HGMMA.64x16x16.F32.BF16 R136, gdesc[UR20], R136, gsb0 ;  /* 0x00200000148879f0 */ /* 0x000fe20008001888 */
[----:B------:R-:W-:Y:S02]  /*11240*/  R2UR UR27, R18 ;  /* 0x00000000121b72ca */ /* 0x000fe400000e0000 */
[----:B------:R-:W-:Y:S01]  /*11250*/  R2UR UR26, R17 ;  /* 0x00000000111a72ca */ /* 0x000fe200000e0000 */
[----:B------:R0:W5:Y:S01]  /*11260*/  LDL.LU R18, [R1+0xc8] ;  /* 0x0000c80001127983 */ /* 0x0001620000300800 */
[C---:B------:R-:W-:Y:S02]  /*11270*/  R2UR UR24, R6.reuse ;  /* 0x00000000061872ca */ /* 0x040fe400000e0000 */
[----:B------:R-:W-:Y:S01]  /*11280*/  R2UR UR25, R7 ;  /* 0x00000000071972ca */ /* 0x000fe200000e0000 */
[----:B------:R0:W5:Y:S01]  /*11290*/  LDL.LU R17, [R1+0xc4] ;  /* 0x0000c40001117983 */ /* 0x0001620000300800 */
[----:B------:R-:W-:Y:S02]  /*112a0*/  R2UR UR31, R157 ;  /* 0x000000009d1f72ca */ /* 0x000fe400000e0000 */
[----:B------:R-:W-:Y:S01]  /*112b0*/  R2UR UR30, R151 ;  /* 0x00000000971e72ca */ /* 0x000fe200000e0000 */
[----:B------:R0:W5:Y:S01]  /*112c0*/  LDL.LU R16, [R1+0xc0] ;  /* 0x0000c00001107983 */ /* 0x0001620000300800 */
[----:B------:R-:W-:-:S02]  /*112d0*/  R2UR UR28, R6 ;  /* 0x00000000061c72ca */ /* 0x000fc400000e0000 */
[----:B------:R-:W-:Y:S01]  /*112e0*/  R2UR UR29, R7 ;  /* 0x00000000071d72ca */ /* 0x000fe200000e0000 */
[----:B------:R0:W5:Y:S01]  /*112f0*/  LDL.LU R0, [R1+0xbc] ;  /* 0x0000bc0001007983 */ /* 0x0001620000300800 */
        /* <DEDUP_REMOVED lines=14> */
[----:B------:R-:W-:Y:S02]  /*113e0*/  R2UR UR38, R20 ;  /* 0x00000000142672ca */ /* 0x000fe400000e0000 */
[----:B------:R-:W-:Y:S02]  /*113f0*/  R2UR UR36, R6 ;  /* 0x00000000062472ca */ /* 0x000fe400000e0000 */
[----:B------:R-:W-:Y:S01]  /*11400*/  R2UR UR37, R7 ;  /* 0x00000000072572ca */ /* 0x000fe200000e0000 */
[----:B------:R-:W-:Y:S02]  /*11410*/  WARPGROUP.DEPBAR.LE gsb0, 0x0 ;  /* 0x00008000000079c5 */ /* 0x000fe40000010000 */
[----:B------:R-:W-:-:S10]  /*11420*/  WARPGROUP.ARRIVE ;  /* 0x00000000000079c5 */ /* 0x000fd40000000000 */
        /* <DEDUP_REMOVED lines=109> */
[----:B------:R-:W-:Y:S03]  /*11b00*/  HGMMA.64x16x16.F32.BF16 R72, gdesc[UR32], R72, gsb0 ;  /* 0x00200000204879f0 */ /* 0x000fe60008001848 */
[----:B------:R-:W-:Y:S02]  /*11b10*/  WARPGROUP.DEPBAR.LE gsb0, 0x0 ;  /* 0x00008000000079c5 */ /* 0x000fe40000010000 */
[----:B0-----:R-:W-:Y:S05]  /*11b20*/  @P2 BRA `(.L_x_521) ;  /* 0x0000000000302947 */ /* 0x001fea0003800000 */
[----:B------:R-:W-:Y:S05]  /*11b30*/  @!P0 BRA `(.L_x_522) ;  /* 0x0000000000048947 */ /* 0x000fea0003800000 */
[----:B------:R-:W-:Y:S01]  /*11b40*/  BPT.TRAP 0x1 ;  /* 0x000000040000795c */ /* 0x000fe20000300000 */
.L_x_522:
[----:B------:R-:W-:Y:S01]  /*11b50*/  SHF.L.U32 R14, R156, 0x1f, RZ ;  /* 0x0000001f9c0e7819 */ /* 0x000fe200000006ff */
[----:B-----5:R-:W-:-:S04]  /*11b60*/  IMAD R15, R0, 0x8, R16 ;  /* 0x00000008000f7824 */ /* 0x020fc800078e0210 */
[----:B------:R0:W1:Y:S01]  /*11b70*/  SYNCS.PHASECHK.TRANS64.TRYWAIT P2, [R15+URZ+0x31c50], R14 ;  /* 0x031c500e0f0075a7 */ /* 0x000062000804017f */
[----:B------:R-:W-:Y:S05]  /*11b80*/  @!P0 BRA `(.L_x_523) ;  /* 0x0000000000048947 */ /* 0x000fea0003800000 */
[----:B------:R-:W-:Y:S01]  /*11b90*/  BPT.TRAP 0x1 ;  /* 0x000000040000795c */ /* 0x000fe20000300000 */
.L_x_523:
[----:B------:R-:W-:Y:S04]  /*11ba0*/  BSSY B0, `(.L_x_521) ;  /* 0x0000004000007945 */ /* 0x000fe80003800000 */
[----:B-1----:R-:W-:Y:S05]  /*11bb0*/  @P2 BRA `(.L_x_524) ;  /* 0x0000000000082947 */ /* 0x002fea0003800000 */
[----:B------:R-:W1:Y:S02]  /*11bc0*/  SYNCS.PHASECHK.TRANS64.TRYWAIT P2, [R15+URZ+0x31c50], R14 ;  /* 0x031c500e0f0075a7 */ /* 0x000e64000804017f */
[----:B-1----:R-:W-:Y:S05]  /*11bd0*/  @!P2 BRA `(.L_x_525) ;  /* 0x000000c80004a947 */ /* 0x002fea0003800000 */
.L_x_524:
[----:B------:R-:W-:Y:S05]  /*11be0*/  BSYNC B0 ;  /* 0x0000000000007941 */ /* 0x000fea0003800000 */
.L_x_521:
[----:B------:R-:W2:Y:S01]  /*11bf0*/  LDL.LU R22, [R1+0x34] ;  /* 0x0000340001167983 */ /* 0x000ea20000300800 */
[----:B01----:R-:W-:Y:S01]  /*11c00*/  FMNMX.FTZ R14, R136, R154, !PT ;  /* 0x0000009a880e7209 */ /* 0x003fe20007810000 */
[----:B------:R-:W-:Y:S05]  /*11c10*/  WARPSYNC.ALL ;  /* 0x0000000000007948 */ /* 0x000fea0003800000 */
[----:B------:R-:W-:Y:S01]  /*11c20*/  FMNMX.FTZ R14, R137, R14, !PT ;  /* 0x0000000e890e7209 */ /* 0x000fe20007810000 */
[----:B------:R-:W-:-:S03]  /*11c30*/  ULDC UR4, c[0x0][0x988] ;  /* 0x0002620000047ab9 */ /* 0x000fc60000000800 */
        /* <DEDUP_REMOVED lines=33> */
[----:B------:R-:W-:-:S05]  /*11e50*/  FMNMX.FTZ R14, R77, R14, !PT ;  /* 0x0000000e4d0e7209 */ /* 0x000fca0007810000 */
[----:B------:R-:W0:Y:S02]  /*11e60*/  SHFL.BFLY PT, R15, R14, 0x2, 0x1f ;  /* 0x0c401f000e0f7f89 */ /* 0x000e2400000e0000 */
[----:B0-----:R-:W-:-:S05]  /*11e70*/  FMNMX.FTZ R15, R14, R15, !PT ;  /* 0x0000000f0e0f7209 */ /* 0x001fca0007810000 */
[----:B------:R-:W0:Y:S02]  /*11e80*/  SHFL.BFLY PT, R14, R15, 0x1, 0x1f ;  /* 0x0c201f000f0e7f89 */ /* 0x000e2400000e0000 */
[----:B0-----:R-:W-:Y:S01]  /*11e90*/  FMNMX.FTZ R15, R15, R14, !PT ;  /* 0x0000000e0f0f7209 */ /* 0x001fe20007810000 */
[----:B------:R-:W-:-:S04]  /*11ea0*/  IMAD.U32 R14, RZ, RZ, UR4 ;  /* 0x00000004ff0e7e24 */ /* 0x000fc8000f8e00ff */
[C---:B------:R-:W-:Y:S01]  /*11eb0*/  FADD.FTZ R20, -R15.reuse, R154 ;  /* 0x0000009a0f147221 */ /* 0x040fe20000010100 */
[----:B------:R-:W-:-:S03]  /*11ec0*/  FMUL.FTZ R21, R15, R14 ;  /* 0x0000000e0f157220 */ /* 0x000fc60000410000 */
[-C--:B------:R-:W-:Y:S01]  /*11ed0*/  FMUL.FTZ R20, R20, R14.reuse ;  /* 0x0000000e14147220 */ /* 0x080fe20000410000 */
        /* <DEDUP_REMOVED lines=14> */
[----:B------:R0:W2:Y:S01]  /*11fc0*/  MUFU.EX2 R20, R136 ;  /* 0x0000008800147308 */ /* 0x0000a20000000800 */
        /* <DEDUP_REMOVED lines=8> */
[----:B0-----:R-:W3:Y:S01]  /*12050*/  LDL R136, [R1+0x78] ;  /* 0x0000780001887983 */ /* 0x001ee20000100800 */
        /* <DEDUP_REMOVED lines=15> */
[----:B------:R-:W-:Y:S01]  /*12150*/  FFMA.FTZ R88, R77, R14, -R21 ;  /* 0x0000000e4d587223 */ /* 0x000fe20000010815 */
[----:B------:R-:W-:Y:S01]  /*12160*/  MUFU.EX2 R141, R141 ;  /* 0x0000008d008d7308 */ /* 0x000fe20000000800 */
[----:B--2---:R-:W-:-:S07]  /*12170*/  FFMA.FTZ R21, R80, R22, R20 ;  /* 0x0000001650157223 */ /* 0x004fce0000010014 */
[----:B------:R-:W1:Y:S01]  /*12180*/  MUFU.EX2 R22, R140 ;  /* 0x0000008c00167308 */ /* 0x000e620000000800 */
[C---:B0-----:R-:W-:Y:S01]  /*12190*/  FADD.FTZ R21, R137.reuse, R21 ;  /* 0x0000001589157221 */ /* 0x041fe20000010000 */
[----:B------:R-:W-:-:S03]  /*121a0*/  F2FP.BF16.F32.PACK_AB R20, R137, R20 ;  /* 0x000000148914723e */ /* 0x000fc600000010ff */
[----:B-1----:R-:W-:-:S04]  /*121b0*/  FADD.FTZ R21, R22, R21 ;  /* 0x0000001516157221 */ /* 0x002fc80000010000 */
[----:B------:R-:W-:Y:S01]  /*121c0*/  FADD.FTZ R137, R141, R21 ;  /* 0x000000158d897221 */ /* 0x000fe20000010000 */
        /* <DEDUP_REMOVED lines=38> */
[----:B------:R-:W0:Y:S01]  /*12430*/  SHFL.BFLY PT, R72, R23, 0x1, 0x1f ;  /* 0x0c201f0017487f89 */ /* 0x000e2200000e0000 */
[----:B-----5:R-:W-:-:S05]  /*12440*/  VIADD R21, R16, 0x200 ;  /* 0x0000020010157836 */ /* 0x020fca0000000000 */
[----:B------:R-:W-:-:S04]  /*12450*/  SHF.R.U32.HI R21, RZ, 0x4, R21 ;  /* 0x00000004ff157819 */ /* 0x000fc80000011615 */
[----:B------:R-:W-:-:S04]  /*12460*/  LOP3.LUT R21, R21, 0x3fff, RZ, 0xc0, !PT ;  /* 0x00003fff15157812 */ /* 0x000fc800078ec0ff */
[----:B------:R-:W-:Y:S02]  /*12470*/  LOP3.LUT R21, R21, 0x2400000, RZ, 0xfc, !PT ;  /* 0x0240000015157812 */ /* 0x000fe400078efcff */
[----:B0-----:R-:W-:-:S05]  /*12480*/  FMNMX.FTZ R72, R23, R72, !PT ;  /* 0x0000004817487209 */ /* 0x001fca0007810000 */
[----:B------:R-:W-:-:S04]  /*12490*/  FMUL.FTZ R85, R72, R14 ;  /* 0x0000000e48557220 */ /* 0x000fc80000410000 */
[----:B------:R-:W-:Y:S01]  /*124a0*/  FFMA.FTZ R73, R74, R14, -R85 ;  /* 0x0000000e4a497223 */ /* 0x000fe20000010855 */
[----:B------:R-:W-:-:S04]  /*124b0*/  IMAD R74, R0, 0x6c0, R21 ;  /* 0x000006c0004a7824 */ /* 0x000fc800078e0215 */
[----:B------:R-:W-:-:S05]  /*124c0*/  VIADD R76, R74, 0x40 ;  /* 0x000000404a4c7836 */ /* 0x000fca0000000000 */
[----:B------:R-:W-:Y:S01]  /*124d0*/  R2UR UR10, R76 ;  /* 0x000000004c0a72ca */ /* 0x000fe200000e0000 */
        /* <DEDUP_REMOVED lines=8> */
[C---:B------:R-:W-:Y:S02]  /*12560*/  VIADD R76, R74.reuse, 0x180 ;  /* 0x000001804a4c7836 */ /* 0x040fe40000000000 */
[----:B------:R-:W-:Y:S01]  /*12570*/  FFMA.FTZ R81, R75, R14, -R85 ;  /* 0x0000000e4b517223 */ /* 0x000fe20000010855 */
[----:B------:R-:W-:Y:S01]  /*12580*/  IMAD.MOV.U32 R75, RZ, RZ, -0x7fffffe0 ;  /* 0x80000020ff4b7424 */ /* 0x000fe200078e00ff */
[----:B------:R-:W-:Y:S02]  /*12590*/  R2UR UR6, R74 ;  /* 0x000000004a0672ca */ /* 0x000fe400000e0000 */
[----:B------:R-:W-:Y:S01]  /*125a0*/  R2UR UR30, R76 ;  /* 0x000000004c1e72ca */ /* 0x000fe200000e0000 */
[C---:B------:R-:W-:Y:S02]  /*125b0*/  VIADD R76, R74.reuse, 0x1c0 ;  /* 0x000001c04a4c7836 */ /* 0x040fe40000000000 */
[----:B------:R-:W-:Y:S01]  /*125c0*/  VIADD R74, R74, 0x200 ;  /* 0x000002004a4a7836 */ /* 0x000fe20000000000 */
[----:B------:R-:W-:-:S02]  /*125d0*/  R2UR UR7, R75 ;  /* 0x000000004b0772ca */ /* 0x000fc400000e0000 */
[----:B------:R-:W-:Y:S01]  /*125e0*/  R2UR UR39, R75 ;  /* 0x000000004b2772ca */ /* 0x000fe200000e0000 */
[----:B------:R-:W-:Y:S01]  /*125f0*/  IMAD.MOV.U32 R75, RZ, RZ, -0x3ffffff0 ;  /* 0xc0000010ff4b7424 */ /* 0x000fe200078e00ff */
[----:B------:R-:W-:Y:S02]  /*12600*/  R2UR UR38, R74 ;  /* 0x000000004a2672ca */ /* 0x000fe400000e0000 */
[----:B---3--:R-:W-:Y:S02]  /*12610*/  LOP3.LUT R74, R136, 0x10000, RZ, 0xfc, !PT ;  /* 0x00010000884a7812 */ /* 0x008fe400078efcff */
[----:B------:R-:W-:Y:S02]  /*12620*/  R2UR UR5, R75 ;  /* 0x000000004b0572ca */ /* 0x000fe400000e0000 */
[----:B------:R-:W-:Y:S01]  /*12630*/  R2UR UR4, R74 ;  /* 0x000000004a0472ca */ /* 0x000fe200000e0000 */
[----:B------:R-:W-:-:S12]  /*12640*/  WARPGROUP.ARRIVE ;  /* 0x00000000000079c5 */ /* 0x000fd80000000000 */
[----:B------:R-:W-:Y:S01]  /*12650*/  HGMMA.64x96x16.F32.BF16 R24, gdesc[UR4].tnspB, R24, gsb0 ;  /* 0x41600000041879f0 */ /* 0x000fe20008001818 */
[----:B------:R-:W-:Y:S01]  /*12660*/  IMAD.MOV.U32 R77, RZ, RZ, -0x7fffffe0 ;  /* 0x80000020ff4d7424 */ /* 0x000fe200078e00ff */
[----:B------:R-:W-:Y:S01]  /*12670*/  R2UR UR34, R76 ;  /* 0x000000004c2272ca */ /* 0x000fe200000e0000 */
[----:B------:R-:W-:-:S03]  /*12680*/  VIADD R76, R74, 0x180 ;  /* 0x000001804a4c7836 */ /* 0x000fc60000000000 */
[C---:B------:R-:W-:Y:S02]  /*12690*/  R2UR UR11, R77.reuse ;  /* 0x000000004d0b72ca */ /* 0x040fe400000e0000 */
[C---:B------:R-:W-:Y:S02]  /*126a0*/  R2UR UR15, R77.reuse ;  /* 0x000000004d0f72ca */ /* 0x040fe400000e0000 */
[C---:B------:R-:W-:Y:S02]  /*126b0*/  R2UR UR19, R77.reuse ;  /* 0x000000004d1372ca */ /* 0x040fe400000e0000 */
[C---:B------:R-:W-:Y:S02]  /*126c0*/  R2UR UR23, R77.reuse ;  /* 0x000000004d1772ca */ /* 0x040fe400000e0000 */
[C---:B------:R-:W-:Y:S02]  /*126d0*/  R2UR UR27, R77.reuse ;  /* 0x000000004d1b72ca */ /* 0x040fe400000e0000 */
[----:B------:R-:W-:-:S02]  /*126e0*/  R2UR UR31, R77 ;  /* 0x000000004d1f72ca */ /* 0x000fc400000e0000 */
[----:B------:R-:W-:Y:S01]  /*126f0*/  R2UR UR35, R77 ;  /* 0x000000004d2372ca */ /* 0x000fe200000e0000 */
[----:B------:R-:W-:Y:S01]  /*12700*/  IMAD.MOV.U32 R77, RZ, RZ, -0x3ffffff0 ;  /* 0xc0000010ff4d7424 */ /* 0x000fe200078e00ff */
[----:B------:R-:W-:-:S04]  /*12710*/  R2UR UR8, R76 ;  /* 0x000000004c0872ca */ /* 0x000fc800000e0000 */
[----:B------:R-:W-:Y:S01]  /*12720*/  R2UR UR9, R77 ;  /* 0x000000004d0972ca */ /* 0x000fe200000e0000 */
[----:B------:R-:W-:Y:S02]  /*12730*/  WARPGROUP.DEPBAR.LE gsb0, 0x0 ;  /* 0x00008000000079c5 */ /* 0x000fe40000010000 */
[----:B------:R-:W-:-:S10]  /*12740*/  WARPGROUP.ARRIVE ;  /* 0x00000000000079c5 */ /* 0x000fd40000000000 */
[----:B------:R-:W-:Y:S01]  /*12750*/  HGMMA.64x96x16.F32.BF16 R24, gdesc[UR8].tnspB, R24, gsb0 ;  /* 0x41600000081879f0 */ /* 0x000fe20008001818 */
[----:B------:R-:W-:Y:S02]  /*12760*/  VIADD R76, R74, 0x300 ;  /* 0x000003004a4c7836 */ /* 0x000fe40000000000 */
[----:B------:R-:W-:-:S03]  /*12770*/  IMAD.MOV.U32 R77, RZ, RZ, -0x3ffffff0 ;  /* 0xc0000010ff4d7424 */ /* 0x000fc600078e00ff */
[----:B------:R-:W-:Y:S02]  /*12780*/  R2UR UR12, R76 ;  /* 0x000000004c0c72ca */ /* 0x000fe400000e0000 */
[----:B------:R-:W-:Y:S01]  /*12790*/  R2UR UR13, R77 ;  /* 0x000000004d0d72ca */ /* 0x000fe200000e0000 */
[----:B------:R-:W-:Y:S02]  /*127a0*/  VIADD R76, R74, 0x480 ;  /* 0x000004804a4c7836 */ /* 0x000fe40000000000 */
[----:B------:R-:W-:Y:S01]  /*127b0*/  IMAD.MOV.U32 R77, RZ, RZ, -0x3ffffff0 ;  /* 0xc0000010ff4d7424 */ /* 0x000fe200078e00ff */
[----:B------:R-:W-:Y:S02]  /*127c0*/  WARPGROUP.DEPBAR.LE gsb0, 0x0 ;  /* 0x00008000000079c5 */ /* 0x000fe40000010000 */
[----:B------:R-:W-:-:S07]  /*127d0*/  WARPGROUP.ARRIVE ;  /* 0x00000000000079c5 */ /* 0x000fce0000000000 */
[----:B------:R-:W-:Y:S01]  /*127e0*/  HGMMA.64x96x16.F32.BF16 R24, gdesc[UR12].tnspB, R24, gsb0 ;  /* 0x416000000c1879f0 */ /* 0x000fe20008001818 */
[----:B------:R-:W-:Y:S02]  /*127f0*/  R2UR UR16, R76 ;  /* 0x000000004c1072ca */ /* 0x000fe400000e0000 */
[----:B------:R-:W-:Y:S01]  /*12800*/  R2UR UR17, R77 ;  /* 0x000000004d1172ca */ /* 0x000fe200000e0000 */
[----:B------:R-:W-:Y:S02]  /*12810*/  VIADD R76, R74, 0x600 ;  /* 0x000006004a4c7836 */ /* 0x000fe40000000000 */
[----:B------:R-:W-:-:S03]  /*12820*/  IMAD.MOV.U32 R77, RZ, RZ, -0x3ffffff0 ;  /* 0xc0000010ff4d7424 */ /* 0x000fc600078e00ff */
[----:B------:R-:W-:Y:S01]  /*12830*/  R2UR UR20, R76 ;  /* 0x000000004c1472ca */ /* 0x000fe200000e0000 */
[----:B------:R-:W-:Y:S02]  /*12840*/  WARPGROUP.DEPBAR.LE gsb0, 0x0 ;  /* 0x00008000000079c5 */ /* 0x000fe40000010000 */
[----:B------:R-:W-:-:S06]  /*12850*/  WARPGROUP.ARRIVE ;  /* 0x00000000000079c5 */ /* 0x000fcc0000000000 */
[----:B------:R-:W-:Y:S01]  /*12860*/  HGMMA.64x96x16.F32.BF16 R24, gdesc[UR16].tnspB, R24, gsb0 ;  /* 0x41600000101879f0 */ /* 0x000fe20008001818 */
[----:B------:R-:W-:Y:S01]  /*12870*/  R2UR UR21, R77 ;  /* 0x000000004d1572ca */ /* 0x000fe200000e0000 */
[----:B------:R-:W-:Y:S02]  /*12880*/  VIADD R76, R74, 0x780 ;  /* 0x000007804a4c7836 */ /* 0x000fe40000000000 */
[----:B------:R-:W-:-:S03]  /*12890*/  IMAD.MOV.U32 R77, RZ, RZ, -0x3ffffff0 ;  /* 0xc0000010ff4d7424 */ /* 0x000fc600078e00ff */
[----:B------:R-:W-:Y:S02]  /*128a0*/  R2UR UR24, R76 ;  /* 0x000000004c1872ca */ /* 0x000fe400000e0000 */
[----:B------:R-:W-:Y:S01]  /*128b0*/  R2UR UR25, R77 ;  /* 0x000000004d1972ca */ /* 0x000fe200000e0000 */
[----:B------:R-:W-:Y:S02]  /*128c0*/  WARPGROUP.DEPBAR.LE gsb0, 0x0 ;  /* 0x00008000000079c5 */ /* 0x000fe40000010000 */
[----:B------:R-:W-:-:S06]  /*128d0*/  WARPGROUP.ARRIVE ;  /* 0x00000000000079c5 */ /* 0x000fcc0000000000 */
[----:B------:R-:W-:Y:S01]  /*128e0*/  HGMMA.64x96x16.F32.BF16 R24, gdesc[UR20].tnspB, R24, gsb0 ;  /* 0x41600000141879f0 */ /* 0x000fe20008001818 */
[----:B------:R-:W-:Y:S02]  /*128f0*/  VIADD R76, R74, 0x900 ;  /* 0x000009004a4c7836 */ /* 0x000fe40000000000 */
[----:B------:R-:W-:Y:S02]  /*12900*/  IMAD.MOV.U32 R77, RZ, RZ, -0x3ffffff0 ;  /* 0xc0000010ff4d7424 */ /* 0x000fe400078e00ff */
[----:B------:R-:W-:Y:S01]  /*12910*/  FFMA.FTZ R84, R78, R14, -R85 ;  /* 0x0000000e4e547223 */ /* 0x000fe20000010855 */
[----:B------:R-:W-:Y:S01]  /*12920*/  R2UR UR28, R76 ;  /* 0x000000004c1c72ca */ /* 0x000fe200000e0000 */
[----:B------:R-:W2:Y:S01]  /*12930*/  LDL.LU R78, [R1+0x38] ;  /* 0x00003800014e7983 */ /* 0x000ea20000300800 */
[----:B------:R-:W-:Y:S01]  /*12940*/  R2UR UR29, R77 ;  /* 0x000000004d1d72ca */ /* 0x000fe200000e0000 */
[----:B------:R-:W-:Y:S02]  /*12950*/  WARPGROUP.DEPBAR.LE gsb0, 0x0 ;  /* 0x00008000000079c5 */ /* 0x000fe40000010000 */
[----:B------:R-:W-:-:S06]  /*12960*/  WARPGROUP.ARRIVE ;  /* 0x00000000000079c5 */ /* 0x000fcc0000000000 */
[----:B------:R-:W-:Y:S01]  /*12970*/  HGMMA.64x96x16.F32.BF16 R24, gdesc[UR24].tnspB, R24, gsb0 ;  /* 0x41600000181879f0 */ /* 0x000fe20008001818 */
        /* <DEDUP_REMOVED lines=13> */
[----:B------:R-:W-:Y:S03]  /*12a50*/  HGMMA.64x96x16.F32.BF16 R24, gdesc[UR32].tnspB, R24, gsb0 ;  /* 0x41600000201879f0 */ /* 0x000fe60008001818 */
[----:B------:R-:W0:Y:S01]  /*12a60*/  S2R R140, SR_TID.X ;  /* 0x00000000008c7919 */ /* 0x000e220000002100 */
[----:B------:R-:W-:Y:S01]  /*12a70*/  FADD.FTZ R21, -R72, R155 ;  /* 0x0000009b48157221 */ /* 0x000fe20000010100 */
[----:B------:R-:W-:-:S03]  /*12a80*/  FFMA.FTZ R138, R138, R14, -R85 ;  /* 0x0000000e8a8a7223 */ /* 0x000fc60000010855 */
[-C--:B------:R-:W-:Y:S01]  /*12a90*/  FMUL.FTZ R21, R21, R14.reuse ;  /* 0x0000000e15157220 */ /* 0x080fe20000410000 */
[----:B------:R-:W-:-:S03]  /*12aa0*/  FFMA.FTZ R139, R139, R14, -R85 ;  /* 0x0000000e8b8b7223 */ /* 0x000fc60000010855 */
[----:B------:R-:W-:Y:S01]  /*12ab0*/  MUFU.EX2 R136, R21 ;  /* 0x0000001500887308 */ /* 0x000fe20000000800 */
[-CC-:B------:R-:W-:Y:S01]  /*12ac0*/  FFMA.FTZ R142, R142, R14.reuse, -R85.reuse ;  /* 0x0000000e8e8e7223 */ /* 0x180fe20000010855 */
[-CC-:B------:R-:W-:Y:S01]  /*12ad0*/  FFMA.FTZ R143, R143, R14.reuse, -R85.reuse ;  /* 0x0000000e8f8f7223 */ /* 0x180fe20000010855 */
[-CC-:B------:R-:W-:Y:S01]  /*12ae0*/  FFMA.FTZ R130, R130, R14.reuse, -R85.reuse ;  /* 0x0000000e82827223 */ /* 0x180fe20000010855 */
[-CC-:B------:R-:W-:Y:S01]  /*12af0*/  FFMA.FTZ R131, R131, R14.reuse, -R85.reuse ;  /* 0x0000000e83837223 */ /* 0x180fe20000010855 */
[----:B------:R-:W-:-:S03]  /*12b00*/  FFMA.FTZ R134, R134, R14, -R85 ;  /* 0x0000000e86867223 */ /* 0x000fc60000010855 */
[----:B------:R-:W2:Y:S01]  /*12b10*/  MUFU.EX2 R21, R138 ;  /* 0x0000008a00157308 */ /* 0x000ea20000000800 */
[----:B------:R-:W-:Y:S01]  /*12b20*/  FFMA.FTZ R135, R135, R14, -R85 ;  /* 0x0000000e87877223 */ /* 0x000fe20000010855 */
[----:B------:R-:W-:Y:S02]  /*12b30*/  WARPGROUP.DEPBAR.LE gsb0, 0x0 ;  /* 0x00008000000079c5 */ /* 0x000fe40000010000 */
[----:B------:R-:W-:-:S06]  /*12b40*/  WARPGROUP.ARRIVE ;  /* 0x00000000000079c5 */ /* 0x000fcc0000000000 */
[----:B------:R-:W-:Y:S01]  /*12b50*/  HGMMA.64x96x16.F32.BF16 R24, gdesc[UR36].tnspB, R24, gsb0 ;  /* 0x41600000241879f0 */ /* 0x000fe20008001818 */
        /* <DEDUP_REMOVED lines=26> */
[----:B0-----:R-:W-:-:S02]  /*12d00*/  SHF.R.U32.HI R79, RZ, 0x7, R140 ;  /* 0x00000007ff4f7819 */ /* 0x001fc4000001168c */
[----:B------:R-:W-:-:S03]  /*12d10*/  ISETP.GE.U32.AND P2, PT, R140, 0x180, PT ;  /* 0x000001808c00780c */ /* 0x000fc60003f46070 */
[----:B------:R-:W-:Y:S02]  /*12d20*/  VIADD R74, R79, 0x9 ;  /* 0x000000094f4a7836 */ /* 0x000fe40000000000 */
[----:B------:R-:W-:Y:S01]  /*12d30*/  MUFU.EX2 R23, R142 ;  /* 0x0000008e00177308 */ /* 0x000fe20000000800 */
[----:B--2---:R-:W-:Y:S02]  /*12d40*/  FFMA.FTZ R75, R136, R78, R21 ;  /* 0x0000004e884b7223 */ /* 0x004fe40000010015 */
[----:B------:R-:W-:-:S05]  /*12d50*/  SEL R74, R74, 0x9, !P2 ;  /* 0x000000094a4a7807 */ /* 0x000fca0005000000 */
[----:B------:R-:W-:Y:S01]  /*12d60*/  MUFU.EX2 R143, R143 ;  /* 0x0000008f008f7308 */ /* 0x000fe20000000800 */
[----:B------:R-:W-:-:S04]  /*12d70*/  @!P1 IMAD R76, R152, 0x8, R16 ;  /* 0x00000008984c9824 */ /* 0x000fc800078e0210 */
[----:B------:R-:W-:Y:S01]  /*12d80*/  @!P1 VIADD R76, R76, 0x31c40 ;  /* 0x00031c404c4c9836 */ /* 0x000fe20000000000 */
[----:B------:R-:W-:Y:S02]  /*12d90*/  F2FP.BF16.F32.PACK_AB R22, R141, R22 ;  /* 0x000000168d16723e */ /* 0x000fe400000010ff */
[----:B-1----:R-:W-:Y:S02]  /*12da0*/  F2FP.BF16.F32.PACK_AB R21, R139, R21 ;  /* 0x000000158b15723e */ /* 0x002fe400000010ff */
[----:B------:R-:W-:Y:S01]  /*12db0*/  @!P1 PRMT R76, RZ, 0x654, R76 ;  /* 0x00000654ff4c9816 */ /* 0x000fe2000000004c */
[----:B------:R-:W0:Y:S08]  /*12dc0*/  MUFU.EX2 R156, R156 ;  /* 0x0000009c009c7308 */ /* 0x000e300000000800 */
[----:B------:R-:W-:Y:S08]  /*12dd0*/  MUFU.EX2 R151, R151 ;  /* 0x0000009700977308 */ /* 0x000ff00000000800 */
[----:B------:R-:W-:Y:S01]  /*12de0*/  MUFU.EX2 R131, R131 ;  /* 0x0000008300837308 */ /* 0x000fe20000000800 */
[----:B0-----:R-:W-:Y:S01]  /*12df0*/  FADD.FTZ R137, R156, R137 ;  /* 0x000000899c897221 */ /* 0x001fe20000010000 */
[----:B------:R-:W-:-:S02]  /*12e00*/  WARPGROUP.DEPBAR.LE gsb0, 0x0 ;  /* 0x00008000000079c5 */ /* 0x000fc40000010000 */
[----:B------:R0:W-:Y:S06]  /*12e10*/  BAR.ARV R74, 0x100 ;  /* 0x0004004a0000751d */ /* 0x0001ec0000002000 */
[----:B------:R1:W-:Y:S01]  /*12e20*/  @!P1 SYNCS.ARRIVE.TRANS64.RED.A1T0 RZ, [R76+URZ], RZ ;  /* 0x000000ff4cff99a7 */ /* 0x0003e2000810043f */
[----:B0-----:R-:W-:Y:S01]  /*12e30*/  FADD.FTZ R74, R139, R75 ;  /* 0x0000004b8b4a7221 */ /* 0x001fe20000010000 */
[----:B------:R-:W-:-:S04]  /*12e40*/  @!P1 IMAD R75, R0, 0x8, R16 ;  /* 0x00000008004b9824 */ /* 0x000fc800078e0210 */
[----:B------:R-:W-:Y:S02]  /*12e50*/  @!P1 VIADD R75, R75, 0x31c60 ;  /* 0x00031c604b4b9836 */ /* 0x000fe40000000000 */
[----:B------:R-:W-:Y:S01]  /*12e60*/  FADD.FTZ R0, R23, R74 ;  /* 0x0000004a17007221 */ /* 0x000fe20000010000 */
[----:B------:R-:W-:Y:S02]  /*12e70*/  F2FP.BF16.F32.PACK_AB R23, R143, R23 ;  /* 0x000000178f17723e */ /* 0x000fe400000010ff */
[----:B------:R-:W-:-:S04]  /*12e80*/  @!P1 PRMT R75, RZ, 0x654, R75 ;  /* 0x00000654ff4b9816 */ /* 0x000fc8000000004b */
[----:B------:R0:W-:Y:S01]  /*12e90*/  @!P1 SYNCS.ARRIVE.TRANS64.RED.A1T0 RZ, [R75+URZ], RZ ;  /* 0x000000ff4bff99a7 */ /* 0x0001e2000810043f */
[----:B------:R2:W-:Y:S01]  /*12ea0*/  STSM.16.M88.4 [R18+0x24300], R20 ;  /* 0x0243001412007844 */ /* 0x0005e20000000200 */
[----:B------:R-:W-:Y:S01]  /*12eb0*/  MUFU.EX2 R149, R149 ;  /* 0x0000009500957308 */ /* 0x000fe20000000800 */
[----:B------:R-:W-:-:S07]  /*12ec0*/  FADD.FTZ R0, R143, R0 ;  /* 0x000000008f007221 */ /* 0x000fce0000010000 */
[----:B--2---:R-:W2:Y:S08]  /*12ed0*/  MUFU.EX2 R20, R154 ;  /* 0x0000009a00147308 */ /* 0x004eb00000000800 */
[----:B------:R-:W3:Y:S08]  /*12ee0*/  MUFU.EX2 R21, R130 ;  /* 0x0000008200157308 */ /* 0x000ef00000000800 */
[----:B------:R-:W4:Y:S08]  /*12ef0*/  MUFU.EX2 R22, R150 ;  /* 0x0000009600167308 */ /* 0x000f300000000800 */
[----:B------:R-:W0:Y:S01]  /*12f00*/  MUFU.EX2 R23, R134 ;  /* 0x0000008600177308 */ /* 0x000e220000000800 */
[----:B--2---:R-:W-:Y:S01]  /*12f10*/  FADD.FTZ R137, R20, R137 ;  /* 0x0000008914897221 */ /* 0x004fe20000010000 */
[----:B---3--:R-:W-:-:S06]  /*12f20*/  FADD.FTZ R0, R21, R0 ;  /* 0x0000000015007221 */ /* 0x008fcc0000010000 */
[----:B------:R-:W-:Y:S01]  /*12f30*/  MUFU.EX2 R135, R135 ;  /* 0x0000008700877308 */ /* 0x000fe20000000800 */
[----:B------:R-:W-:Y:S01]  /*12f40*/  FADD.FTZ R137, R151, R137 ;  /* 0x0000008997897221 */ /* 0x000fe20000010000 */
[----:B------:R-:W-:-:S06]  /*12f50*/  FADD.FTZ R0, R131, R0 ;  /* 0x0000000083007221 */ /* 0x000fcc0000010000 */
[----:B-1----:R-:W1:Y:S08]  /*12f60*/  MUFU.EX2 R76, R148 ;  /* 0x00000094004c7308 */ /* 0x002e700000000800 */
[----:B------:R-:W2:Y:S01]  /*12f70*/  MUFU.EX2 R77, R122 ;  /* 0x0000007a004d7308 */ /* 0x000ea20000000800 */
[----:B----4-:R-:W-:Y:S01]  /*12f80*/  FADD.FTZ R137, R22, R137 ;  /* 0x0000008916897221 */ /* 0x010fe20000010000 */
[----:B0-----:R-:W-:-:S06]  /*12f90*/  FADD.FTZ R0, R23, R0 ;  /* 0x0000000017007221 */ /* 0x001fcc0000010000 */
[----:B------:R-:W-:Y:S08]  /*12fa0*/  MUFU.EX2 R147, R147 ;  /* 0x0000009300937308 */ /* 0x000ff00000000800 */
[----:B------:R-:W0:Y:S01]  /*12fb0*/  MUFU.EX2 R123, R123 ;  /* 0x0000007b007b7308 */ /* 0x000e220000000800 */
[----:B------:R-:W-:-:S07]  /*12fc0*/  FADD.FTZ R137, R149, R137 ;  /* 0x0000008995897221 */ /* 0x000fce0000010000 */
[----:B------:R-:W-:Y:S08]  /*12fd0*/  MUFU.EX2 R78, R146 ;  /* 0x00000092004e7308 */ /* 0x000ff00000000800 */
[----:B------:R-:W3:Y:S01]  /*12fe0*/  MUFU.EX2 R79, R126 ;  /* 0x0000007e004f7308 */ /* 0x000ee20000000800 */
[----:B-1----:R-:W-:-:S07]  /*12ff0*/  FADD.FTZ R137, R76, R137 ;  /* 0x000000894c897221 */ /* 0x002fce0000010000 */
[----:B------:R-:W1:Y:S08]  /*13000*/  MUFU.EX2 R133, R133 ;  /* 0x0000008500857308 */ /* 0x000e700000000800 */
[----:B------:R4:W-:Y:S08]  /*13010*/  MUFU.EX2 R75, R88 ;  /* 0x00000058004b7308 */ /* 0x0009f00000000800 */
[----:B------:R-:W1:Y:S01]  /*13020*/  MUFU.EX2 R127, R127 ;  /* 0x0000007f007f7308 */ /* 0x000e620000000800 */
[----:B----4-:R-:W-:-:S04]  /*13030*/  FADD.FTZ R88, R135, R0 ;  /* 0x0000000087587221 */ /* 0x010fc80000010000 */
[----:B--2---:R-:W-:-:S03]  /*13040*/  FADD.FTZ R88, R77, R88 ;  /* 0x000000584d587221 */ /* 0x004fc60000010000 */
[----:B------:R-:W2:Y:S01]  /*13050*/  MUFU.EX2 R132, R132 ;  /* 0x0000008400847308 */ /* 0x000ea20000000800 */
[----:B0-----:R-:W-:-:S07]  /*13060*/  FADD.FTZ R88, R123, R88 ;  /* 0x000000587b587221 */ /* 0x001fce0000010000 */
[----:B------:R-:W-:Y:S08]  /*13070*/  MUFU.EX2 R74, R89 ;  /* 0x00000059004a7308 */ /* 0x000ff00000000800 */
[----:B------:R-:W0:Y:S01]  /*13080*/  MUFU.EX2 R89, R114 ;  /* 0x0000007200597308 */ /* 0x000e220000000800 */
[----:B---3--:R-:W-:-:S07]  /*13090*/  FADD.FTZ R88, R79, R88 ;  /* 0x000000584f587221 */ /* 0x008fce0000010000 */
[----:B------:R-:W3:Y:S08]  /*130a0*/  MUFU.EX2 R129, R129 ;  /* 0x0000008100817308 */ /* 0x000ef00000000800 */
[----:B------:R4:W-:Y:S08]  /*130b0*/  MUFU.EX2 R0, R90 ;  /* 0x0000005a00007308 */ /* 0x0009f00000000800 */
[----:B------:R-:W3:Y:S01]  /*130c0*/  MUFU.EX2 R115, R115 ;  /* 0x0000007300737308 */ /* 0x000ee20000000800 */
[----:B----4-:R-:W-:-:S04]  /*130d0*/  FADD.FTZ R90, R147, R137 ;  /* 0x00000089935a7221 */ /* 0x010fc80000010000 */
[----:B------:R-:W-:-:S03]  /*130e0*/  FADD.FTZ R90, R78, R90 ;  /* 0x0000005a4e5a7221 */ /* 0x000fc60000010000 */
[----:B------:R-:W4:Y:S01]  /*130f0*/  MUFU.EX2 R128, R128 ;  /* 0x0000008000807308 */ /* 0x000f220000000800 */
[----:B-1----:R-:W-:Y:S01]  /*13100*/  FADD.FTZ R90, R133, R90 ;  /* 0x0000005a855a7221 */ /* 0x002fe20000010000 */
[----:B------:R-:W-:-:S06]  /*13110*/  FADD.FTZ R88, R127, R88 ;  /* 0x000000587f587221 */ /* 0x000fcc0000010000 */
[----:B------:R-:W1:Y:S01]  /*13120*/  MUFU.EX2 R118, R118 ;  /* 0x0000007600767308 */ /* 0x000e620000000800 */
[----:B--2---:R-:W-:Y:S01]  /*13130*/  FADD.FTZ R90, R132, R90 ;  /* 0x0000005a845a7221 */ /* 0x004fe20000010000 */
[----:B0-----:R-:W-:-:S06]  /*13140*/  FADD.FTZ R88, R89, R88 ;  /* 0x0000005859587221 */ /* 0x001fcc0000010000 */
[----:B------:R-:W0:Y:S08]  /*13150*/  MUFU.EX2 R125, R125 ;  /* 0x0000007d007d7308 */ /* 0x000e300000000800 */
[----:B------:R-:W2:Y:S01]  /*13160*/  MUFU.EX2 R119, R119 ;  /* 0x0000007700777308 */ /* 0x000ea20000000800 */
[----:B---3--:R-:W-:Y:S01]  /*13170*/  FADD.FTZ R90, R129, R90 ;  /* 0x0000005a815a7221 */ /* 0x008fe20000010000 */
[----:B------:R-:W-:-:S06]  /*13180*/  FADD.FTZ R88, R115, R88 ;  /* 0x0000005873587221 */ /* 0x000fcc0000010000 */
[----:B------:R-:W3:Y:S08]  /*13190*/  MUFU.EX2 R124, R124 ;  /* 0x0000007c007c7308 */ /* 0x000ef00000000800 */
[----:B------:R-:W3:Y:S01]  /*131a0*/  MUFU.EX2 R106, R106 ;  /* 0x0000006a006a7308 */ /* 0x000ee20000000800 */
[----:B----4-:R-:W-:Y:S01]  /*131b0*/  FADD.FTZ R90, R128, R90 ;  /* 0x0000005a805a7221 */ /* 0x010fe20000010000 */
[----:B-1----:R-:W-:-:S06]  /*131c0*/  FADD.FTZ R88, R118, R88 ;  /* 0x0000005876587221 */ /* 0x002fcc0000010000 */
[----:B------:R-:W1:Y:S08]  /*131d0*/  MUFU.EX2 R121, R121 ;  /* 0x0000007900797308 */ /* 0x000e700000000800 */
[----:B------:R-:W4:Y:S01]  /*131e0*/  MUFU.EX2 R107, R107 ;  /* 0x0000006b006b7308 */ /* 0x000f220000000800 */
[----:B0-----:R-:W-:Y:S01]  /*131f0*/  FADD.FTZ R90, R125, R90 ;  /* 0x0000005a7d5a7221 */ /* 0x001fe20000010000 */
[----:B--2---:R-:W-:-:S06]  /*13200*/  FADD.FTZ R88, R119, R88 ;  /* 0x0000005877587221 */ /* 0x004fcc0000010000 */
[----:B------:R-:W0:Y:S08]  /*13210*/  MUFU.EX2 R120, R120 ;  /* 0x0000007800787308 */ /* 0x000e300000000800 */
[----:B------:R-:W2:Y:S01]  /*13220*/  MUFU.EX2 R110, R110 ;  /* 0x0000006e006e7308 */ /* 0x000ea20000000800 */
[----:B---3--:R-:W-:Y:S01]  /*13230*/  FADD.FTZ R90, R124, R90 ;  /* 0x0000005a7c5a7221 */ /* 0x008fe20000010000 */
[----:B------:R-:W-:-:S06]  /*13240*/  FADD.FTZ R88, R106, R88 ;  /* 0x000000586a587221 */ /* 0x000fcc0000010000 */
[----:B------:R-:W3:Y:S01]  /*13250*/  MUFU.EX2 R117, R117 ;  /* 0x0000007500757308 */ /* 0x000ee20000000800 */
[----:B------:R-:W-:-:S07]  /*13260*/  F2FP.BF16.F32.PACK_AB R20, R20, R156 ;  /* 0x0000009c1414723e */ /* 0x000fce00000010ff */
[----:B------:R-:W3:Y:S01]  /*13270*/  MUFU.EX2 R111, R111 ;  /* 0x0000006f006f7308 */ /* 0x000ee20000000800 */
[----:B------:R-:W-:Y:S01]  /*13280*/  F2FP.BF16.F32.PACK_AB R21, R131, R21 ;  /* 0x000000158315723e */ /* 0x000fe200000010ff */
[----:B-1----:R-:W-:Y:S01]  /*13290*/  FADD.FTZ R90, R121, R90 ;  /* 0x0000005a795a7221 */ /* 0x002fe20000010000 */
[----:B------:R-:W-:-:S05]  /*132a0*/  F2FP.BF16.F32.PACK_AB R22, R22, R151 ;  /* 0x000000971616723e */ /* 0x000fca00000010ff */
[----:B------:R-:W1:Y:S01]  /*132b0*/  MUFU.EX2 R116, R116 ;  /* 0x0000007400747308 */ /* 0x000e620000000800 */
[----:B------:R-:W-:Y:S01]  /*132c0*/  F2FP.BF16.F32.PACK_AB R23, R135, R23 ;  /* 0x000000178717723e */ /* 0x000fe200000010ff */
[----:B----4-:R-:W-:-:S06]  /*132d0*/  FADD.FTZ R88, R107, R88 ;  /* 0x000000586b587221 */ /* 0x010fcc0000010000 */
[----:B------:R-:W4:Y:S01]  /*132e0*/  MUFU.EX2 R98, R98 ;  /* 0x0000006200627308 */ /* 0x000f220000000800 */
[----:B------:R2:W-:Y:S01]  /*132f0*/  STSM.16.M88.4 [R18+0x25b00], R20 ;  /* 0x025b001412007844 */ /* 0x0005e20000000200 */
[----:B0-----:R-:W-:-:S06]  /*13300*/  FADD.FTZ R90, R120, R90 ;  /* 0x0000005a785a7221 */ /* 0x001fcc0000010000 */
[----:B------:R-:W0:Y:S08]  /*13310*/  MUFU.EX2 R113, R113 ;  /* 0x0000007100717308 */ /* 0x000e300000000800 */
[----:B------:R-:W0:Y:S01]  /*13320*/  MUFU.EX2 R99, R99 ;  /* 0x0000006300637308 */ /* 0x000e220000000800 */
[----:B--2---:R-:W-:Y:S01]  /*13330*/  FADD.FTZ R20, R110, R88 ;  /* 0x000000586e147221 */ /* 0x004fe20000010000 */
[----:B---3--:R-:W-:-:S06]  /*13340*/  FADD.FTZ R90, R117, R90 ;  /* 0x0000005a755a7221 */ /* 0x008fcc0000010000 */
[----:B------:R-:W2:Y:S01]  /*13350*/  MUFU.EX2 R112, R112 ;  /* 0x0000007000707308 */ /* 0x000ea20000000800 */
[----:B------:R-:W-:-:S07]  /*13360*/  FADD.FTZ R20, R111, R20 ;  /* 0x000000146f147221 */ /* 0x000fce0000010000 */
[----:B------:R-:W3:Y:S01]  /*13370*/  MUFU.EX2 R102, R102 ;  /* 0x0000006600667308 */ /* 0x000ee20000000800 */
[----:B-1----:R-:W-:Y:S01]  /*13380*/  FADD.FTZ R21, R116, R90 ;  /* 0x0000005a74157221 */ /* 0x002fe20000010000 */
[----:B----4-:R-:W-:-:S06]  /*13390*/  FADD.FTZ R20, R98, R20 ;  /* 0x0000001462147221 */ /* 0x010fcc0000010000 */
[----:B------:R-:W1:Y:S08]  /*133a0*/  MUFU.EX2 R109, R109 ;  /* 0x0000006d006d7308 */ /* 0x000e700000000800 */
[----:B------:R-:W4:Y:S01]  /*133b0*/  MUFU.EX2 R103, R103 ;  /* 0x0000006700677308 */ /* 0x000f220000000800 */
[----:B0-----:R-:W-:Y:S01]  /*133c0*/  FADD.FTZ R21, R113, R21 ;  /* 0x0000001571157221 */ /* 0x001fe20000010000 */
[----:B------:R-:W-:-:S06]  /*133d0*/  FADD.FTZ R20, R99, R20 ;  /* 0x0000001463147221 */ /* 0x000fcc0000010000 */
[----:B------:R-:W0:Y:S01]  /*133e0*/  MUFU.EX2 R108, R108 ;  /* 0x0000006c006c7308 */ /* 0x000e220000000800 */
[----:B--2---:R-:W-:Y:S01]  /*133f0*/  FADD.FTZ R21, R112, R21 ;  /* 0x0000001570157221 */ /* 0x004fe20000010000 */
[----:B---3--:R-:W-:-:S06]  /*13400*/  FADD.FTZ R20, R102, R20 ;  /* 0x0000001466147221 */ /* 0x008fcc0000010000 */
[----:B------:R-:W2:Y:S08]  /*13410*/  MUFU.EX2 R105, R105 ;  /* 0x0000006900697308 */ /* 0x000eb00000000800 */
[----:B------:R-:W3:Y:S01]  /*13420*/  MUFU.EX2 R114, R91 ;  /* 0x0000005b00727308 */ /* 0x000ee20000000800 */
[----:B-1----:R-:W-:Y:S01]  /*13430*/  FADD.FTZ R21, R109, R21 ;  /* 0x000000156d157221 */ /* 0x002fe20000010000 */
[----:B----4-:R-:W-:-:S06]  /*13440*/  FADD.FTZ R20, R103, R20 ;  /* 0x0000001467147221 */ /* 0x010fcc0000010000 */
[----:B------:R-:W1:Y:S01]  /*13450*/  MUFU.EX2 R94, R94 ;  /* 0x0000005e005e7308 */ /* 0x000e620000000800 */
[----:B0-----:R-:W-:Y:S01]  /*13460*/  FADD.FTZ R21, R108, R21 ;  /* 0x000000156c157221 */ /* 0x001fe20000010000 */
[----:B------:R-:W-:-:S06]  /*13470*/  FADD.FTZ R20, R0, R20 ;  /* 0x0000001400147221 */ /* 0x000fcc0000010000 */
[----:B------:R-:W0:Y:S01]  /*13480*/  MUFU.EX2 R104, R104 ;  /* 0x0000006800687308 */ /* 0x000e220000000800 */
[----:B------:R-:W-:-:S07]  /*13490*/  F2FP.BF16.F32.PACK_AB R76, R76, R149 ;  /* 0x000000954c4c723e */ /* 0x000fce00000010ff */
[----:B------:R-:W4:Y:S01]  /*134a0*/  MUFU.EX2 R95, R95 ;  /* 0x0000005f005f7308 */ /* 0x000f220000000800 */
[----:B------:R-:W-:Y:S01]  /*134b0*/  F2FP.BF16.F32.PACK_AB R77, R123, R77 ;  /* 0x0000004d7b4d723e */ /* 0x000fe200000010ff */
[----:B--2---:R-:W-:Y:S01]  /*134c0*/  FADD.FTZ R23, R105, R21 ;  /* 0x0000001569177221 */ /* 0x004fe20000010000 */
[----:B------:R-:W-:-:S05]  /*134d0*/  F2FP.BF16.F32.PACK_AB R78, R78, R147 ;  /* 0x000000934e4e723e */ /* 0x000fca00000010ff */
[----:B------:R-:W2:Y:S01]  /*134e0*/  MUFU.EX2 R101, R101 ;  /* 0x0000006500657308 */ /* 0x000ea20000000800 */
[----:B------:R-:W-:Y:S01]  /*134f0*/  F2FP.BF16.F32.PACK_AB R79, R127, R79 ;  /* 0x0000004f7f4f723e */ /* 0x000fe200000010ff */
[----:B---3--:R-:W-:-:S06]  /*13500*/  FADD.FTZ R21, R114, R20 ;  /* 0x0000001472157221 */ /* 0x008fcc0000010000 */
[----:B------:R-:W3:Y:S01]  /*13510*/  MUFU.EX2 R82, R82 ;  /* 0x0000005200527308 */ /* 0x000ee20000000800 */
[----:B------:R1:W-:Y:S07]  /*13520*/  STSM.16.M88.4 [R18+0x27300], R76 ;  /* 0x0273004c12007844 */ /* 0x0003ee0000000200 */
[----:B------:R-:W3:Y:S08]  /*13530*/  MUFU.EX2 R100, R100 ;  /* 0x0000006400647308 */ /* 0x000ef00000000800 */
[----:B------:R-:W3:Y:S01]  /*13540*/  MUFU.EX2 R83, R83 ;  /* 0x0000005300537308 */ /* 0x000ee20000000800 */
[----:B-1----:R-:W-:Y:S01]  /*13550*/  FADD.FTZ R76, R94, R21 ;  /* 0x000000155e4c7221 */ /* 0x002fe20000010000 */
[----:B0-----:R-:W-:-:S06]  /*13560*/  FADD.FTZ R22, R104, R23 ;  /* 0x0000001768167221 */ /* 0x001fcc0000010000 */
[----:B------:R-:W0:Y:S01]  /*13570*/  MUFU.EX2 R86, R86 ;  /* 0x0000005600567308 */ /* 0x000e220000000800 */
[----:B----4-:R-:W-:Y:S01]  /*13580*/  FADD.FTZ R77, R95, R76 ;  /* 0x0000004c5f4d7221 */ /* 0x010fe20000010000 */
[----:B------:R-:W-:Y:S02]  /*13590*/  F2FP.BF16.F32.PACK_AB R88, R132, R133 ;  /* 0x000000858458723e */ /* 0x000fe400000010ff */
[----:B------:R-:W-:Y:S02]  /*135a0*/  F2FP.BF16.F32.PACK_AB R89, R115, R89 ;  /* 0x000000597359723e */ /* 0x000fe400000010ff */
[----:B------:R-:W-:Y:S02]  /*135b0*/  F2FP.BF16.F32.PACK_AB R90, R128, R129 ;  /* 0x00000081805a723e */ /* 0x000fe400000010ff */
[----:B------:R-:W1:Y:S01]  /*135c0*/  MUFU.EX2 R87, R87 ;  /* 0x0000005700577308 */ /* 0x000e620000000800 */
[----:B------:R-:W-:Y:S01]  /*135d0*/  F2FP.BF16.F32.PACK_AB R91, R119, R118 ;  /* 0x00000076775b723e */ /* 0x000fe200000010ff */
[----:B--2---:R-:W-:Y:S01]  /*135e0*/  FADD.FTZ R79, R101, R22 ;  /* 0x00000016654f7221 */ /* 0x004fe20000010000 */
[----:B---3--:R-:W-:-:S05]  /*135f0*/  FADD.FTZ R78, R82, R77 ;  /* 0x0000004d524e7221 */ /* 0x008fca0000010000 */
[----:B------:R-:W2:Y:S01]  /*13600*/  MUFU.EX2 R73, R73 ;  /* 0x0000004900497308 */ /* 0x000ea20000000800 */
[----:B------:R3:W-:Y:S01]  /*13610*/  STSM.16.M88.4 [R18+0x28b00], R88 ;  /* 0x028b005812007844 */ /* 0x0007e20000000200 */
[----:B------:R-:W-:-:S06]  /*13620*/  F2FP.BF16.F32.PACK_AB R77, R114, R0 ;  /* 0x00000000724d723e */ /* 0x000fcc00000010ff */
[----:B------:R-:W4:Y:S01]  /*13630*/  MUFU.EX2 R81, R81 ;  /* 0x0000005100517308 */ /* 0x000f220000000800 */
[----:B---3--:R-:W-:Y:S01]  /*13640*/  FADD.FTZ R88, R100, R79 ;  /* 0x0000004f64587221 */ /* 0x008fe20000010000 */
[----:B------:R-:W-:-:S04]  /*13650*/  FADD.FTZ R79, R83, R78 ;  /* 0x0000004e534f7221 */ /* 0x000fc80000010000 */
[----:B0-----:R-:W-:-:S04]  /*13660*/  FADD.FTZ R0, R86, R79 ;  /* 0x0000004f56007221 */ /* 0x001fc80000010000 */
[----:B-1----:R-:W-:Y:S01]  /*13670*/  FADD.FTZ R0, R87, R0 ;  /* 0x0000000057007221 */ /* 0x002fe20000010000 */
[----:B------:R-:W-:-:S03]  /*13680*/  F2FP.BF16.F32.PACK_AB R100, R100, R101 ;  /* 0x000000656464723e */ /* 0x000fc600000010ff */
[----:B--2---:R-:W-:Y:S01]  /*13690*/  FADD.FTZ R0, R73, R0 ;  /* 0x0000000049007221 */ /* 0x004fe20000010000 */
[----:B------:R-:W-:-:S03]  /*136a0*/  F2FP.BF16.F32.PACK_AB R101, R83, R82 ;  /* 0x000000525365723e */ /* 0x000fc600000010ff */
[----:B----4-:R-:W-:Y:S02]  /*136b0*/  FADD.FTZ R83, R81, R0 ;  /* 0x0000000051537221 */ /* 0x010fe40000010000 */
[----:B------:R-:W2:Y:S01]  /*136c0*/  LDL.LU R0, [R1+0x30] ;  /* 0x0000300001007983 */ /* 0x000ea20000300800 */
[----:B------:R-:W0:Y:S08]  /*136d0*/  MUFU.EX2 R97, R97 ;  /* 0x0000006100617308 */ /* 0x000e300000000800 */
[----:B------:R-:W1:Y:S08]  /*136e0*/  MUFU.EX2 R96, R96 ;  /* 0x0000006000607308 */ /* 0x000e700000000800 */
[----:B------:R-:W3:Y:S01]  /*136f0*/  MUFU.EX2 R93, R93 ;  /* 0x0000005d005d7308 */ /* 0x000ee20000000800 */
[----:B0-----:R-:W-:-:S07]  /*13700*/  FADD.FTZ R89, R97, R88 ;  /* 0x0000005861597221 */ /* 0x001fce0000010000 */
[----:B------:R-:W0:Y:S01]  /*13710*/  MUFU.EX2 R92, R92 ;  /* 0x0000005c005c7308 */ /* 0x000e220000000800 */
[----:B-1----:R-:W-:-:S07]  /*13720*/  FADD.FTZ R88, R96, R89 ;  /* 0x0000005960587221 */ /* 0x002fce0000010000 */
[----:B------:R-:W-:Y:S08]  /*13730*/  MUFU.EX2 R84, R84 ;  /* 0x0000005400547308 */ /* 0x000ff00000000800 */
[----:B------:R-:W1:Y:S01]  /*13740*/  MUFU.EX2 R85, R85 ;  /* 0x0000005500557308 */ /* 0x000e620000000800 */
[----:B---3--:R-:W-:Y:S01]  /*13750*/  FADD.FTZ R89, R93, R88 ;  /* 0x000000585d597221 */ /* 0x008fe20000010000 */
[----:B------:R-:W-:-:S02]  /*13760*/  F2FP.BF16.F32.PACK_AB R124, R124, R125 ;  /* 0x0000007d7c7c723e */ /* 0x000fc400000010ff */
[----:B------:R-:W-:Y:S02]  /*13770*/  F2FP.BF16.F32.PACK_AB R125, R107, R106 ;  /* 0x0000006a6b7d723e */ /* 0x000fe400000010ff */
[----:B------:R-:W-:Y:S02]  /*13780*/  F2FP.BF16.F32.PACK_AB R126, R120, R121 ;  /* 0x00000079787e723e */ /* 0x000fe400000010ff */
[----:B------:R-:W-:Y:S01]  /*13790*/  F2FP.BF16.F32.PACK_AB R127, R111, R110 ;  /* 0x0000006e6f7f723e */ /* 0x000fe200000010ff */
[----:B0-----:R-:W-:Y:S01]  /*137a0*/  FADD.FTZ R89, R92, R89 ;  /* 0x000000595c597221 */ /* 0x001fe20000010000 */
[----:B------:R-:W-:Y:S02]  /*137b0*/  F2FP.BF16.F32.PACK_AB R20, R116, R117 ;  /* 0x000000757414723e */ /* 0x000fe400000010ff */
[----:B------:R-:W-:Y:S02]  /*137c0*/  F2FP.BF16.F32.PACK_AB R21, R99, R98 ;  /* 0x000000626315723e */ /* 0x000fe400000010ff */
        /* <DEDUP_REMOVED lines=8> */
[----:B------:R-:W-:Y:S01]  /*13850*/  STSM.16.M88.4 [R18+0x2a300], R124 ;  /* 0x02a3007c12007844 */ /* 0x000fe20000000200 */
[----:B------:R-:W-:Y:S02]  /*13860*/  F2FP.BF16.F32.PACK_AB R93, R81, R73 ;  /* 0x00000049515d723e */ /* 0x000fe400000010ff */
[----:B------:R-:W-:Y:S02]  /*13870*/  F2FP.BF16.F32.PACK_AB R94, R75, R74 ;  /* 0x0000004a4b5e723e */ /* 0x000fe400000010ff */
[----:B-1----:R-:W-:Y:S01]  /*13880*/  F2FP.BF16.F32.PACK_AB R95, R85, R84 ;  /* 0x00000054555f723e */ /* 0x002fe200000010ff */
[----:B------:R0:W-:Y:S04]  /*13890*/  STSM.16.M88.4 [R18+0x2bb00], R20 ;  /* 0x02bb001412007844 */ /* 0x0001e80000000200 */
[----:B------:R-:W-:Y:S04]  /*138a0*/  STSM.16.M88.4 [R18+0x2d300], R76 ;  /* 0x02d3004c12007844 */ /* 0x000fe80000000200 */
[----:B------:R-:W-:Y:S04]  /*138b0*/  STSM.16.M88.4 [R18+0x2eb00], R100 ;  /* 0x02eb006412007844 */ /* 0x000fe80000000200 */
[----:B------:R-:W-:Y:S01]  /*138c0*/  STSM.16.M88.4 [R18+0x30300], R92 ;  /* 0x0303005c12007844 */ /* 0x000fe20000000200 */
[----:B------:R-:W-:Y:S01]  /*138d0*/  @!PT LDS RZ, [RZ] ;  /* 0x00000000fffff984 */ /* 0x000fe20000000800 */
[----:B------:R-:W-:Y:S01]  /*138e0*/  @!PT LDS RZ, [RZ] ;  /* 0x00000000fffff984 */ /* 0x000fe20000000800 */
[----:B------:R-:W-:Y:S01]  /*138f0*/  @!PT LDS RZ, [RZ] ;  /* 0x00000000fffff984 */ /* 0x000fe20000000800 */
[----:B------:R-:W-:Y:S01]  /*13900*/  @!PT LDS RZ, [RZ] ;  /* 0x00000000fffff984 */ /* 0x000fe20000000800 */
[----:B------:R1:W-:Y:S06]  /*13910*/  MEMBAR.ALL.CTA ;  /* 0x0000000000007992 */ /* 0x0003ec0000008000 */
[----:B-1----:R-:W1:Y:S01]  /*13920*/  FENCE.VIEW.ASYNC.S ;  /* 0x00000000000073c6 */ /* 0x002e620000000000 */
[----:B------:R-:W-:Y:S01]  /*13930*/  FADD.FTZ R82, R74, R89 ;  /* 0x000000594a527221 */ /* 0x000fe20000010000 */
[----:B------:R-:W-:-:S03]  /*13940*/  FADD.FTZ R84, R84, R83 ;  /* 0x0000005354547221 */ /* 0x000fc60000010000 */
[----:B------:R-:W-:Y:S01]  /*13950*/  FADD.FTZ R73, R75, R82 ;  /* 0x000000524b497221 */ /* 0x000fe20000010000 */
[----:B0-----:R-:W-:-:S04]  /*13960*/  FADD.FTZ R20, R85, R84 ;  /* 0x0000005455147221 */ /* 0x001fc80000010000 */
[----:B------:R-:W-:Y:S01]  /*13970*/  STL [R1+0x34], R73 ;  /* 0x0000344901007387 */ /* 0x000fe20000100800 */
[----:B------:R-:W-:-:S03]  /*13980*/  FMUL.FTZ R24, R24, R80 ;  /* 0x0000005018187220 */ /* 0x000fc60000410000 */
[----:B------:R-:W-:Y:S01]  /*13990*/  STL [R1+0x38], R20 ;  /* 0x0000381401007387 */ /* 0x000fe20000100800 */
[-C--:B------:R-:W-:Y:S01]  /*139a0*/  FMUL.FTZ R25, R25, R80.reuse ;  /* 0x0000005019197220 */ /* 0x080fe20000410000 */
[-C--:B------:R-:W-:Y:S02]  /*139b0*/  FMUL.FTZ R28, R28, R80.reuse ;  /* 0x000000501c1c7220 */ /* 0x080fe40000410000 */
[----:B------:R0:W5:Y:S01]  /*139c0*/  LDL R156, [R1+0x58] ;  /* 0x00005800019c7983 */ /* 0x0001620000100800 */
        /* <DEDUP_REMOVED lines=45> */
[----:B------:R-:W-:-:S02]  /*13ca0*/  IMAD.MOV.U32 R155, RZ, RZ, R72 ;  /* 0x000000ffff9b7224 */ /* 0x000fc400078e0048 */
[----:B------:R-:W-:Y:S01]  /*13cb0*/  IMAD.MOV.U32 R154, RZ, RZ, R15 ;  /* 0x000000ffff9a7224 */ /* 0x000fe200078e000f */
[C---:B--2---:R-:W-:Y:S01]  /*13cc0*/  ISETP.GT.AND P2, PT, R0.reuse, RZ, PT ;  /* 0x000000ff0000720c */ /* 0x044fe20003f44270 */
[----:B------:R-:W-:-:S05]  /*13cd0*/  VIADD R0, R0, 0xffffffff ;  /* 0xffffffff00007836 */ /* 0x000fca0000000000 */
[----:B------:R2:W-:Y:S02]  /*13ce0*/  STL [R1+0x30], R0 ;  /* 0x0000300001007387 */ /* 0x0005e40000100800 */
[----:B--2---:R-:W-:Y:S01]  /*13cf0*/  IMAD.MOV.U32 R0, RZ, RZ, R152 ;  /* 0x000000ffff007224 */ /* 0x004fe200078e0098 */
[----:B-1----:R-:W-:-:S04]  /*13d00*/  NOP ;  /* 0x0000000000007918 */ /* 0x002fc80000000000 */
[----:B0-----:R-:W-:Y:S05]  /*13d10*/  @P2 BRA `(.L_x_526) ;  /* 0xffffffb400dc2947 */ /* 0x001fea000383ffff */
.L_x_515:
[----:B------:R-:W-:Y:S05]  /*13d20*/  WARPSYNC.ALL ;  /* 0x0000000000007948 */ /* 0x000fea0003800000 */
[----:B------:R-:W-:Y:S06]  /*13d30*/  BAR.ARV 0x8, 0x200 ;  /* 0x0208000000007b1d */ /* 0x000fec0000002000 */
[----:B------:R-:W-:Y:S05]  /*13d40*/  @!P0 BRA `(.L_x_527) ;  /* 0x0000000000048947 */ /* 0x000fea0003800000 */
[----:B------:R-:W-:Y:S01]  /*13d50*/  BPT.TRAP 0x1 ;  /* 0x000000040000795c */ /* 0x000fe20000300000 */
.L_x_527:
[----:B------:R-:W2:Y:S01]  /*13d60*/  LDL R0, [R1+0x58] ;  /* 0x0000580001007983 */ /* 0x000ea20000100800 */
[----:B------:R-:W-:Y:S01]  /*13d70*/  IMAD R9, R152, 0x8, R16 ;  /* 0x0000000898097824 */ /* 0x000fe200078e0210 */
[----:B--2---:R-:W-:-:S04]  /*13d80*/  SHF.L.U32 R0, R0, 0x1f, RZ ;  /* 0x0000001f00007819 */ /* 0x004fc800000006ff */
[----:B------:R0:W1:Y:S01]  /*13d90*/  SYNCS.PHASECHK.TRANS64.TRYWAIT P2, [R9+URZ+0x31c50], R0 ;  /* 0x031c5000090075a7 */ /* 0x000062000804017f */
[----:B------:R-:W-:Y:S05]  /*13da0*/  @!P0 BRA `(.L_x_528) ;  /* 0x0000000000048947 */ /* 0x000fea0003800000 */
[----:B------:R-:W-:Y:S01]  /*13db0*/  BPT.TRAP 0x1 ;  /* 0x000000040000795c */ /* 0x000fe20000300000 */
.L_x_528:
[----:B------:R-:W2:Y:S01]  /*13dc0*/  LDL.LU R2, [R1+0x78] ;  /* 0x0000780001027983 */ /* 0x000ea20000300800 */
[----:B------:R-:W-:Y:S02]  /*13dd0*/  VIADD R16, R16, 0x200 ;  /* 0x0000020010107836 */ /* 0x000fe40000000000 */
[----:B------:R-:W-:-:S03]  /*13de0*/  IMAD.MOV.U32 R3, RZ, RZ, -0x3ffffff0 ;  /* 0xc0000010ff037424 */ /* 0x000fc600078e00ff */
[----:B------:R-:W-:-:S04]  /*13df0*/  SHF.R.U32.HI R16, RZ, 0x4, R16 ;  /* 0x00000004ff107819 */ /* 0x000fc80000011610 */
[----:B------:R-:W-:-:S04]  /*13e00*/  LOP3.LUT R16, R16, 0x3fff, RZ, 0xc0, !PT ;  /* 0x00003fff10107812 */ /* 0x000fc800078ec0ff */
[----:B------:R-:W-:Y:S02]  /*13e10*/  LOP3.LUT R5, R16, 0x2400000, RZ, 0xfc, !PT ;  /* 0x0240000010057812 */ /* 0x000fe400078efcff */
[----:B--2---:R-:W-:Y:S01]  /*13e20*/  LOP3.LUT R2, R2, 0x10000, RZ, 0xfc, !PT ;  /* 0x0001000002027812 */ /* 0x004fe200078efcff */
[----:B-1----:R-:W-:Y:S06]  /*13e30*/  @P2 BRA `(.L_x_529) ;  /* 0x0000000000082947 */ /* 0x002fec0003800000 */
[----:B------:R-:W1:Y:S02]  /*13e40*/  SYNCS.PHASECHK.TRANS64.TRYWAIT P0, [R9+URZ+0x31c50], R0 ;  /* 0x031c5000090075a7 */ /* 0x000e64000800017f */
[----:B-1----:R-:W-:Y:S05]  /*13e50*/  @!P0 BRA `(.L_x_530) ;  /* 0x000000a400788947 */ /* 0x002fea0003800000 */
.L_x_529:
[----:B------:R-:W-:Y:S01]  /*13e60*/  IMAD R4, R152, 0x6c0, R5 ;  /* 0x000006c098047824 */ /* 0x000fe200078e0205 */
[----:B------:R-:W0:Y:S01]  /*13e70*/  LDL.LU R13, [R1+0x34] ;  /* 0x00003400010d7983 */ /* 0x000e220000300800 */
[----:B------:R-:W-:Y:S01]  /*13e80*/  IMAD.MOV.U32 R5, RZ, RZ, -0x7fffffe0 ;  /* 0x80000020ff057424 */ /* 0x000fe200078e00ff */
[----:B------:R-:W-:Y:S05]  /*13e90*/  WARPSYNC.ALL ;  /* 0x0000000000007948 */ /* 0x000fea0003800000 */
[C---:B------:R-:W-:Y:S01]  /*13ea0*/  R2UR UR4, R2.reuse ;  /* 0x00000000020472ca */ /* 0x040fe200000e0000 */
[----:B------:R-:W-:Y:S01]  /*13eb0*/  VIADD R10, R2, 0x180 ;  /* 0x00000180020a7836 */ /* 0x000fe20000000000 */
[----:B------:R-:W-:Y:S01]  /*13ec0*/  R2UR UR5, R3 ;  /* 0x00000000030572ca */ /* 0x000fe200000e0000 */
[C---:B------:R-:W-:Y:S01]  /*13ed0*/  VIADD R6, R4.reuse, 0x40 ;  /* 0x0000004004067836 */ /* 0x040fe20000000000 */
[----:B------:R-:W-:Y:S01]  /*13ee0*/  R2UR UR6, R4 ;  /* 0x00000000040672ca */ /* 0x000fe200000e0000 */
[----:B------:R-:W-:Y:S01]  /*13ef0*/  IMAD.MOV.U32 R11, RZ, RZ, -0x3ffffff0 ;  /* 0xc0000010ff0b7424 */ /* 0x000fe200078e00ff */
[----:B------:R-:W-:Y:S01]  /*13f00*/  R2UR UR7, R5 ;  /* 0x00000000050772ca */ /* 0x000fe200000e0000 */
[----:B------:R-:W-:Y:S01]  /*13f10*/  WARPGROUP.ARRIVE ;  /* 0x00000000000079c5 */ /* 0x000fe20000000000 */
[----:B------:R-:W-:Y:S01]  /*13f20*/  IMAD.MOV.U32 R7, RZ, RZ, -0x7fffffe0 ;  /* 0x80000020ff077424 */ /* 0x000fe200078e00ff */
[----:B------:R-:W2:Y:S01]  /*13f30*/  LDL.LU R12, [R1+0x38] ;  /* 0x00003800010c7983 */ /* 0x000ea20000300800 */
[----:B------:R-:W-:-:S02]  /*13f40*/  IMAD.MOV.U32 R3, RZ, RZ, -0x3ffffff0 ;  /* 0xc0000010ff037424 */ /* 0x000fc400078e00ff */
[----:B------:R-:W-:Y:S01]  /*13f50*/  IMAD.MOV.U32 R5, RZ, RZ, -0x7fffffe0 ;  /* 0x80000020ff057424 */ /* 0x000fe200078e00ff */
[----:B------:R-:W3:Y:S01]  /*13f60*/  LDL.LU R8, [R1+0x58] ;  /* 0x0000580001087983 */ /* 0x000ee20000300800 */
[----:B------:R-:W-:-:S05]  /*13f70*/  VIADD R152, R152, 0x1 ;  /* 0x0000000198987836 */ /* 0x000fca0000000000 */
[----:B------:R-:W-:Y:S01]  /*13f80*/  HGMMA.64x96x16.F32.BF16 R24, gdesc[UR4].tnspB, R24, gsb0 ;  /* 0x41600000041879f0 */ /* 0x000fe20008001818 */
[----:B------:R-:W-:Y:S01]  /*13f90*/  R2UR UR4, R10 ;  /* 0x000000000a0472ca */ /* 0x000fe200000e0000 */
[----:B------:R-:W-:Y:S01]  /*13fa0*/  VIADD R10, R2, 0x300 ;  /* 0x00000300020a7836 */ /* 0x000fe20000000000 */
[----:B------:R-:W-:Y:S01]  /*13fb0*/  R2UR UR5, R11 ;  /* 0x000000000b0572ca */ /* 0x000fe200000e0000 */
[----:B------:R-:W-:Y:S01]  /*13fc0*/  IMAD.MOV.U32 R11, RZ, RZ, -0x3ffffff0 ;  /* 0xc0000010ff0b7424 */ /* 0x000fe200078e00ff */
[----:B------:R-:W-:Y:S01]  /*13fd0*/  R2UR UR6, R6 ;  /* 0x00000000060672ca */ /* 0x000fe200000e0000 */
[----:B------:R-:W-:Y:S01]  /*13fe0*/  VIADD R6, R4, 0x80 ;  /* 0x0000008004067836 */ /* 0x000fe20000000000 */
[----:B------:R-:W-:Y:S01]  /*13ff0*/  R2UR UR7, R7 ;  /* 0x00000000070772ca */ /* 0x000fe200000e0000 */
[----:B------:R-:W-:Y:S01]  /*14000*/  IMAD.MOV.U32 R7, RZ, RZ, -0x7fffffe0 ;  /* 0x80000020ff077424 */ /* 0x000fe200078e00ff */
[----:B------:R-:W-:Y:S01]  /*14010*/  ISETP.NE.AND P0, PT, R152, 0x2, PT ;  /* 0x000000029800780c */ /* 0x000fe20003f05270 */
[----:B------:R-:W-:-:S02]  /*14020*/  WARPGROUP.DEPBAR.LE gsb0, 0x0 ;  /* 0x00008000000079c5 */ /* 0x000fc40000010000 */
[----:B------:R-:W-:-:S08]  /*14030*/  WARPGROUP.ARRIVE ;  /* 0x00000000000079c5 */ /* 0x000fd00000000000 */
        /* <DEDUP_REMOVED lines=9> */
[----:B------:R-:W-:Y:S02]  /*140d0*/  WARPGROUP.DEPBAR.LE gsb0, 0x0 ;  /* 0x00008000000079c5 */ /* 0x000fe40000010000 */
[----:B------:R-:W-:-:S09]  /*140e0*/  WARPGROUP.ARRIVE ;  /* 0x00000000000079c5 */ /* 0x000fd20000000000 */
        /* <DEDUP_REMOVED lines=9> */
[----:B01----:R-:W0:Y:S02]  /*14180*/  SHFL.BFLY PT, R0, R13, 0x2, 0x1f ;  /* 0x0c401f000d007f89 */ /* 0x003e2400000e0000 */
[----:B0-----:R-:W-:Y:S01]  /*14190*/  FADD.FTZ R0, R0, R13 ;  /* 0x0000000d00007221 */ /* 0x001fe20000010000 */
[----:B------:R-:W-:-:S02]  /*141a0*/  WARPGROUP.DEPBAR.LE gsb0, 0x0 ;  /* 0x00008000000079c5 */ /* 0x000fc40000010000 */
[----:B------:R-:W-:-:S06]  /*141b0*/  WARPGROUP.ARRIVE ;  /* 0x00000000000079c5 */ /* 0x000fcc0000000000 */
        /* <DEDUP_REMOVED lines=30> */
[----:B------:R-:W-:Y:S02]  /*143a0*/  IMAD.MOV.U32 R7, RZ, RZ, -0x7fffffe0 ;  /* 0x80000020ff077424 */ /* 0x000fe400078e00ff */
[----:B------:R-:W-:-:S02]  /*143b0*/  VIADD R2, R2, 0xc00 ;  /* 0x00000c0002027836 */ /* 0x000fc40000000000 */
[----:B------:R-:W-:Y:S01]  /*143c0*/  VIADD R4, R4, 0x200 ;  /* 0x0000020004047836 */ /* 0x000fe20000000000 */
[----:B------:R-:W-:Y:S02]  /*143d0*/  WARPGROUP.DEPBAR.LE gsb0, 0x0 ;  /* 0x00008000000079c5 */ /* 0x000fe40000010000 */
[----:B------:R-:W-:-:S06]  /*143e0*/  WARPGROUP.ARRIVE ;  /* 0x00000000000079c5 */ /* 0x000fcc0000000000 */
[----:B------:R-:W-:Y:S01]  /*143f0*/  HGMMA.64x96x16.F32.BF16 R24, gdesc[UR4].tnspB, R24, gsb0 ;  /* 0x41600000041879f0 */ /* 0x000fe20008001818 */
[----:B------:R-:W-:Y:S02]  /*14400*/  R2UR UR4, R10 ;  /* 0x000000000a0472ca */ /* 0x000fe400000e0000 */
[----:B------:R-:W-:Y:S02]  /*14410*/  R2UR UR5, R11 ;  /* 0x000000000b0572ca */ /* 0x000fe400000e0000 */
[----:B------:R-:W-:Y:S02]  /*14420*/  R2UR UR6, R6 ;  /* 0x00000000060672ca */ /* 0x000fe400000e0000 */
[----:B------:R-:W-:Y:S01]  /*14430*/  R2UR UR7, R7 ;  /* 0x00000000070772ca */ /* 0x000fe200000e0000 */
[----:B------:R-:W-:Y:S02]  /*14440*/  WARPGROUP.DEPBAR.LE gsb0, 0x0 ;  /* 0x00008000000079c5 */ /* 0x000fe40000010000 */
[----:B------:R-:W-:-:S10]  /*14450*/  WARPGROUP.ARRIVE ;  /* 0x00000000000079c5 */ /* 0x000fd40000000000 */
[----:B------:R-:W-:Y:S01]  /*14460*/  HGMMA.64x96x16.F32.BF16 R24, gdesc[UR4].tnspB, R24, gsb0 ;  /* 0x41600000041879f0 */ /* 0x000fe20008001818 */
[----:B------:R-:W-:Y:S02]  /*14470*/  R2UR UR4, R2 ;  /* 0x00000000020472ca */ /* 0x000fe400000e0000 */
[----:B--2---:R-:W0:Y:S01]  /*14480*/  SHFL.BFLY PT, R2, R12, 0x2, 0x1f ;  /* 0x0c401f000c027f89 */ /* 0x004e2200000e0000 */
[----:B------:R-:W-:Y:S02]  /*14490*/  R2UR UR5, R3 ;  /* 0x00000000030572ca */ /* 0x000fe400000e0000 */
[----:B------:R-:W-:Y:S01]  /*144a0*/  R2UR UR7, R5 ;  /* 0x00000000050772ca */ /* 0x000fe200000e0000 */
[----:B------:R-:W1:Y:S01]  /*144b0*/  SHFL.BFLY PT, R3, R0, 0x1, 0x1f ;  /* 0x0c201f0000037f89 */ /* 0x000e6200000e0000 */
[----:B------:R-:W-:Y:S01]  /*144c0*/  R2UR UR6, R4 ;  /* 0x00000000040672ca */ /* 0x000fe200000e0000 */
[----:B0-----:R-:W-:Y:S01]  /*144d0*/  FADD.FTZ R2, R2, R12 ;  /* 0x0000000c02027221 */ /* 0x001fe20000010000 */
[----:B-1----:R-:W-:-:S04]  /*144e0*/  FADD.FTZ R10, R0, R3 ;  /* 0x00000003000a7221 */ /* 0x002fc80000010000 */
[----:B------:R-:W0:Y:S01]  /*144f0*/  SHFL.BFLY PT, R5, R2, 0x1, 0x1f ;  /* 0x0c201f0002057f89 */ /* 0x000e2200000e0000 */
[----:B------:R-:W-:Y:S02]  /*14500*/  SEL R0, RZ, 0x1, P0 ;  /* 0x00000001ff007807 */ /* 0x000fe40000000000 */
[----:B------:R-:W-:Y:S02]  /*14510*/  FSETP.NE.FTZ.AND P2, PT, R10, RZ, PT ;  /* 0x000000ff0a00720b */ /* 0x000fe40003f55000 */
[----:B---3--:R-:W-:-:S11]  /*14520*/  LOP3.LUT R8, R8, R0, RZ, 0x3c, !PT ;  /* 0x0000000008087212 */ /* 0x008fd600078e3cff */
[----:B------:R-:W1:Y:S01]  /*14530*/  @P2 MUFU.LG2 R3, R10 ;  /* 0x0000000a00032308 */ /* 0x000e620000000c00 */
[----:B0-----:R-:W-:Y:S01]  /*14540*/  FADD.FTZ R11, R2, R5 ;  /* 0x00000005020b7221 */ /* 0x001fe20000010000 */
[----:B------:R-:W-:-:S04]  /*14550*/  CS2R R4, SRZ ;  /* 0x0000000000047805 */ /* 0x000fc8000001ff00 */
[----:B------:R-:W-:Y:S02]  /*14560*/  FSETP.NE.FTZ.AND P3, PT, R11, RZ, PT ;  /* 0x000000ff0b00720b */ /* 0x000fe40003f75000 */
[----:B------:R0:W-:Y:S02]  /*14570*/  @P2 MUFU.RCP R4, R10 ;  /* 0x0000000a00042308 */ /* 0x0001e40000001000 */
[----:B0-----:R-:W2:Y:S09]  /*14580*/  LDL.LU R10, [R1+0x90] ;  /* 0x00009000010a7983 */ /* 0x001eb20000300800 */
[----:B------:R-:W0:Y:S01]  /*14590*/  @P3 MUFU.LG2 R7, R11 ;  /* 0x0000000b00073308 */ /* 0x000e220000000c00 */
[----:B------:R-:W-:-:S02]  /*145a0*/  WARPGROUP.DEPBAR.LE gsb0, 0x0 ;  /* 0x00008000000079c5 */ /* 0x000fc40000010000 */
[----:B------:R-:W-:-:S06]  /*145b0*/  WARPGROUP.ARRIVE ;  /* 0x00000000000079c5 */ /* 0x000fcc0000000000 */
[----:B------:R-:W-:Y:S01]  /*145c0*/  HGMMA.64x96x16.F32.BF16 R24, gdesc[UR4].tnspB, R24, gsb0 ;  /* 0x41600000041879f0 */ /* 0x000fe20008001818 */
[----:B------:R3:W-:Y:S01]  /*145d0*/  STL [R1+0x58], R8 ;  /* 0x0000580801007387 */ /* 0x0007e20000100800 */
[----:B------:R-:W4:Y:S01]  /*145e0*/  @P3 MUFU.RCP R5, R11 ;  /* 0x0000000b00053308 */ /* 0x000f220000001000 */
[C---:B------:R-:W-:Y:S01]  /*145f0*/  @P2 FMUL.FTZ R6, R14.reuse, 0.69314718246459960938 ;  /* 0x3f3172180e062820 */ /* 0x040fe20000410000 */
[----:B-1----:R-:W-:Y:S01]  /*14600*/  @P2 FMUL.FTZ R3, R3, 0.69314718246459960938 ;  /* 0x3f31721803032820 */ /* 0x002fe20000410000 */
[----:B------:R-:W-:Y:S01]  /*14610*/  @P3 FMUL.FTZ R14, R14, 0.69314718246459960938 ;  /* 0x3f3172180e0e3820 */ /* 0x000fe20000410000 */
[----:B0-----:R-:W-:Y:S01]  /*14620*/  @P3 FMUL.FTZ R7, R7, 0.69314718246459960938 ;  /* 0x3f31721807073820 */ /* 0x001fe20000410000 */
[----:B---3--:R-:W-:Y:S02]  /*14630*/  @!P1 VIADD R8, R9, 0x31c60 ;  /* 0x00031c6009089836 */ /* 0x008fe40000000000 */
[----:B------:R-:W-:Y:S02]  /*14640*/  IMAD.MOV.U32 R0, RZ, RZ, -0x800000 ;  /* 0xff800000ff007424 */ /* 0x000fe400078e00ff */
[----:B------:R-:W-:Y:S01]  /*14650*/  @P2 FFMA.FTZ R0, R6, R15, R3 ;  /* 0x0000000f06002223 */ /* 0x000fe20000010003 */
[----:B------:R-:W-:Y:S01]  /*14660*/  @!P1 PRMT R8, RZ, 0x654, R8 ;  /* 0x00000654ff089816 */ /* 0x000fe20000000008 */
[----:B------:R-:W-:-:S02]  /*14670*/  IMAD.MOV.U32 R2, RZ, RZ, -0x800000 ;  /* 0xff800000ff027424 */ /* 0x000fc400078e00ff */
[----:B------:R-:W-:Y:S01]  /*14680*/  @P3 FFMA.FTZ R2, R14, R72, R7 ;  /* 0x000000480e023223 */ /* 0x000fe20000010007 */
[----:B------:R-:W-:Y:S01]  /*14690*/  SEL R152, R152, RZ, P0 ;  /* 0x000000ff98987207 */ /* 0x000fe20000000000 */
[----:B------:R-:W-:Y:S02]  /*146a0*/  WARPGROUP.DEPBAR.LE gsb0, 0x0 ;  /* 0x00008000000079c5 */ /* 0x000fe40000010000 */
        /* <DEDUP_REMOVED lines=15> */
[-C--:B----4-:R-:W-:Y:S01]  /*147a0*/  FMUL.FTZ R68, R47, R5.reuse ;  /* 0x000000052f447220 */ /* 0x090fe20000410000 */
        /* <DEDUP_REMOVED lines=18> */
[----:B------:R-:W-:Y:S01]  /*148d0*/  PLOP3.LUT P1, PT, PT, PT, PT, 0x8, 0x0 ;  /* 0x000000000000781c */ /* 0x000fe20003f2e170 */
        /* <DEDUP_REMOVED lines=15> */
[----:B--2---:R-:W-:-:S05]  /*149d0*/  VIADD R10, R10, 0x1 ;  /* 0x000000010a0a7836 */ /* 0x004fca0000000000 */
[----:B------:R1:W-:Y:S02]  /*149e0*/  STL [R1+0x90], R10 ;  /* 0x0000900a01007387 */ /* 0x0003e40000100800 */
.L_x_474:
[----:B------:R-:W2:Y:S01]  /*149f0*/  LDL R70, [R1+0x84] ;  /* 0x0000840001467983 */ /* 0x000ea20000100800 */
[----:B------:R-:W3:Y:S01]  /*14a00*/  S2R R4, SR_TID.X ;  /* 0x0000000000047919 */ /* 0x000ee20000002100 */
[----:B------:R-:W-:Y:S05]  /*14a10*/  WARPSYNC.ALL ;  /* 0x0000000000007948 */ /* 0x000fea0003800000 */
[----:B------:R-:W4:Y:S01]  /*14a20*/  S2UR UR5, SR_CgaCtaId ;  /* 0x00000000000579c3 */ /* 0x000f220000008800 */
[----:B------:R-:W-:Y:S01]  /*14a30*/  UMOV UR4, 0x400 ;  /* 0x0000040000047882 */ /* 0x000fe20000000000 */
[----:B---3--:R-:W-:-:S05]  /*14a40*/  VIADD R71, R4, 0xffffff80 ;  /* 0xffffff8004477836 */ /* 0x008fca0000000000 */
[----:B------:R-:W-:-:S04]  /*14a50*/  SHF.R.S32.HI R66, RZ, 0x1f, R71 ;  /* 0x0000001fff427819 */ /* 0x000fc80000011447 */
[----:B------:R-:W-:Y:S01]  /*14a60*/  LEA.HI R66, R66, R71, RZ, 0x2 ;  /* 0x0000004742427211 */ /* 0x000fe200078f10ff */
[----:B----4-:R-:W-:-:S03]  /*14a70*/  ULEA UR4, UR5, UR4, 0x18 ;  /* 0x0000000405047291 */ /* 0x010fc6000f8ec03f */
[----:B------:R-:W-:-:S05]  /*14a80*/  LOP3.LUT R66, R66, 0xfffffffc, RZ, 0xc0, !PT ;  /* 0xfffffffc42427812 */ /* 0x000fca00078ec0ff */
[----:B------:R-:W-:Y:S02]  /*14a90*/  IMAD.IADD R66, R71, 0x1, -R66 ;  /* 0x0000000147427824 */ /* 0x000fe400078e0a42 */
[----:B------:R-:W-:Y:S01]  /*14aa0*/  IMAD.U32 R16, RZ, RZ, UR4 ;  /* 0x00000004ff107e24 */ /* 0x000fe2000f8e00ff */
[----:B------:R-:W-:Y:S01]  /*14ab0*/  BAR.SYNC.DEFER_BLOCKING 0x5, 0x200 ;  /* 0x0148000000007b1d */ /* 0x000fe20000010000 */
[----:B------:R-:W-:-:S04]  /*14ac0*/  IMAD.SHL.U32 R32, R66, 0x8, RZ ;  /* 0x0000000842207824 */ /* 0x000fc800078e00ff */
[C---:B------:R-:W-:Y:S02]  /*14ad0*/  VIADD R33, R32.reuse, 0x40 ;  /* 0x0000004020217836 */ /* 0x040fe40000000000 */
[----:B------:R-:W-:Y:S01]  /*14ae0*/  VIADD R34, R32, 0x20 ;  /* 0x0000002020227836 */ /* 0x000fe20000000000 */
[----:B------:R-:W-:Y:S02]  /*14af0*/  BSSY B0, `(.L_x_531) ;  /* 0x00001b9000007945 */ /* 0x000fe40003800000 */
[----:B------:R-:W-:Y:S02]  /*14b00*/  SHF.R.S32.HI R36, RZ, 0x1f, R33 ;  /* 0x0000001fff247819 */ /* 0x000fe40000011421 */
[----:B------:R-:W-:Y:S01]  /*14b10*/  SHF.R.S32.HI R35, RZ, 0x1f, R34 ;  /* 0x0000001fff237819 */ /* 0x000fe20000011422 */
[----:B-----5:R3:W4:Y:S01]  /*14b20*/  LDS.128 R104, [R16+0x31cd0] ;  /* 0x031cd00010687984 */ /* 0x0207220000000c00 */
[----:B------:R-:W-:Y:S06]  /*14b30*/  BAR.ARV 0x4, 0x200 ;  /* 0x0108000000007b1d */ /* 0x000fec0000002000 */
[----:B--2---:R-:W-:Y:S01]  /*14b40*/  SHF.R.S32.HI R26, RZ, 0x1f, R70 ;  /* 0x0000001fff1a7819 */ /* 0x004fe20000011446 */
[----:B------:R-:W-:-:S03]  /*14b50*/  IMAD.SHL.U32 R38, R70, 0x4, RZ ;  /* 0x0000000446267824 */ /* 0x000fc600078e00ff */
[----:B------:R-:W-:Y:S01]  /*14b60*/  SHF.L.U64.HI R27, R70, 0x2, R26 ;  /* 0x00000002461b7819 */ /* 0x000fe2000001021a */
[----:B---34-:R-:W-:Y:S06]  /*14b70*/  @P1 BRA `(.L_x_532) ;  /* 0x0000001000481947 */ /* 0x018fec0003800000 */
[----:B------:R-:W2:Y:S01]  /*14b80*/  LDL R4, [R1+0xb8] ;  /* 0x0000b80001047983 */ /* 0x000ea20000100800 */
[----:B------:R-:W-:Y:S05]  /*14b90*/  WARPSYNC.ALL ;  /* 0x0000000000007948 */ /* 0x000fea0003800000 */
[----:B------:R-:W3:Y:S01]  /*14ba0*/  S2R R5, SR_SWINHI ;  /* 0x0000000000057919 */ /* 0x000ee20000002f00 */
[----:B------:R-:W-:Y:S01]  /*14bb0*/  F2FP.BF16.F32.PACK_AB R6, R79, R6 ;  /* 0x000000064f06723e */ /* 0x000fe200000010ff */
[----:B------:R-:W-:Y:S01]  /*14bc0*/  ULDC.64 UR4, c[0x0][0xc00] ;  /* 0x0003000000047ab9 */ /* 0x000fe20000000a00 */
[----:B------:R-:W-:Y:S02]  /*14bd0*/  F2FP.BF16.F32.PACK_AB R22, R75, R22 ;  /* 0x000000164b16723e */ /* 0x000fe400000010ff */
[----:B------:R-:W-:-:S02]  /*14be0*/  MOV R24, R16 ;  /* 0x0000001000187202 */ /* 0x000fc40000000f00 */
[----:B---3--:R-:W-:Y:S01]  /*14bf0*/  MOV R25, R5 ;  /* 0x0000000500197202 */ /* 0x008fe20000000f00 */
[----:B------:R-:W-:Y:S02]  /*14c00*/  BAR.SYNC.DEFER_BLOCKING 0x1, 0x180 ;  /* 0x0046000000007b1d */ /* 0x000fe40000010000 */
[----:B--2---:R-:W-:-:S03]  /*14c10*/  IMAD.WIDE R4, R4, 0x2, R24 ;  /* 0x0000000204047825 */ /* 0x004fc600078e0218 */
[C---:B------:R-:W-:Y:S02]  /*14c20*/  IADD3 R55, P4, R4.reuse, 0x20, RZ ;  /* 0x0000002004377810 */ /* 0x040fe40007f9e0ff */
[C---:B------:R-:W-:Y:S02]  /*14c30*/  IADD3 R59, P3, R4.reuse, 0x3000, RZ ;  /* 0x00003000043b7810 */ /* 0x040fe40007f7e0ff */
[----:B-1----:R-:W-:Y:S01]  /*14c40*/  LOP3.LUT R8, R55, 0x180, RZ, 0xc0, !PT ;  /* 0x0000018037087812 */ /* 0x002fe200078ec0ff */
[--C-:B------:R-:W-:Y:S01]  /*14c50*/  IMAD.X R13, RZ, RZ, R5.reuse, P4 ;  /* 0x000000ffff0d7224 */ /* 0x100fe200020e0605 */
[----:B------:R-:W-:Y:S01]  /*14c60*/  IADD3 R63, P2, R4, 0x3020, RZ ;  /* 0x00003020043f7810 */ /* 0x000fe20007f5e0ff */
[--C-:B------:R-:W-:Y:S01]  /*14c70*/  IMAD.X R15, RZ, RZ, R5.reuse, P3 ;  /* 0x000000ffff0f7224 */ /* 0x100fe200018e0605 */
[----:B------:R-:W-:Y:S02]  /*14c80*/  SHF.R.U64 R8, R8, 0x3, RZ ;  /* 0x0000000308087819 */ /* 0x000fe400000012ff */
[C---:B------:R-:W-:Y:S01]  /*14c90*/  IADD3 R58, P1, R4.reuse, 0x6000, RZ ;  /* 0x00006000043a7810 */ /* 0x040fe20007f3e0ff */
[----:B0-----:R-:W-:Y:S01]  /*14ca0*/  IMAD.X R21, RZ, RZ, R5, P2 ;  /* 0x000000ffff157224 */ /* 0x001fe200010e0605 */
[----:B------:R-:W-:-:S02]  /*14cb0*/  LOP3.LUT R9, R4, 0x180, RZ, 0xc0, !PT ;  /* 0x0000018004097812 */ /* 0x000fc400078ec0ff */
[----:B------:R-:W-:Y:S02]  /*14cc0*/  IADD3 R67, P0, R4, 0x6020, RZ ;  /* 0x0000602004437810 */ /* 0x000fe40007f1e0ff */
[----:B------:R-:W-:Y:S02]  /*14cd0*/  LOP3.LUT R12, R8, R55, RZ, 0x3c, !PT ;  /* 0x00000037080c7212 */ /* 0x000fe400078e3cff */
[----:B------:R-:W-:Y:S01]  /*14ce0*/  LOP3.LUT R8, R59, 0x180, RZ, 0xc0, !PT ;  /* 0x000001803b087812 */ /* 0x000fe200078ec0ff */
[----:B------:R-:W-:Y:S01]  /*14cf0*/  IMAD.X R11, RZ, RZ, R5, P0 ;  /* 0x000000ffff0b7224 */ /* 0x000fe200000e0605 */
[----:B------:R-:W-:Y:S02]  /*14d00*/  LOP3.LUT R10, R63, 0x180, RZ, 0xc0, !PT ;  /* 0x000001803f0a7812 */ /* 0x000fe400078ec0ff */
[----:B------:R-:W-:Y:S02]  /*14d10*/  LOP3.LUT R55, R58, 0x180, RZ, 0xc0, !PT ;  /* 0x000001803a377812 */ /* 0x000fe400078ec0ff */
[----:B------:R-:W-:-:S02]  /*14d20*/  SHF.R.U64 R9, R9, 0x3, RZ ;  /* 0x0000000309097819 */ /* 0x000fc400000012ff */
[----:B------:R-:W-:Y:S02]  /*14d30*/  LOP3.LUT R62, R67, 0x180, RZ, 0xc0, !PT ;  /* 0x00000180433e7812 */ /* 0x000fe400078ec0ff */
[----:B------:R-:W-:Y:S02]  /*14d40*/  SHF.R.U64 R8, R8, 0x3, RZ ;  /* 0x0000000308087819 */ /* 0x000fe400000012ff */
[----:B------:R-:W-:Y:S02]  /*14d50*/  SHF.R.U64 R10, R10, 0x3, RZ ;  /* 0x000000030a0a7819 */ /* 0x000fe400000012ff */
[----:B------:R-:W-:Y:S02]  /*14d60*/  SHF.R.U64 R55, R55, 0x3, RZ ;  /* 0x0000000337377819 */ /* 0x000fe400000012ff */
[----:B------:R-:W-:Y:S01]  /*14d70*/  LOP3.LUT R4, R9, R4, RZ, 0x3c, !PT ;  /* 0x0000000409047212 */ /* 0x000fe200078e3cff */
[----:B------:R-:W-:Y:S01]  /*14d80*/  IMAD.X R9, RZ, RZ, R5, P1 ;  /* 0x000000ffff097224 */ /* 0x000fe200008e0605 */
[----:B------:R-:W-:-:S02]  /*14d90*/  SHF.R.U64 R62, R62, 0x3, RZ ;  /* 0x000000033e3e7819 */ /* 0x000fc400000012ff */
[----:B------:R-:W-:Y:S02]  /*14da0*/  LOP3.LUT R14, R8, R59, RZ, 0x3c, !PT ;  /* 0x0000003b080e7212 */ /* 0x000fe400078e3cff */
[----:B------:R-:W-:Y:S02]  /*14db0*/  LOP3.LUT R20, R10, R63, RZ, 0x3c, !PT ;  /* 0x0000003f0a147212 */ /* 0x000fe400078e3cff */
[----:B------:R-:W-:Y:S02]  /*14dc0*/  LOP3.LUT R8, R55, R58, RZ, 0x3c, !PT ;  /* 0x0000003a37087212 */ /* 0x000fe400078e3cff */
[----:B------:R-:W-:Y:S02]  /*14dd0*/  MOV R55, R4 ;  /* 0x0000000400377202 */ /* 0x000fe40000000f00 */
[----:B------:R-:W-:Y:S02]  /*14de0*/  LOP3.LUT R10, R62, R67, RZ, 0x3c, !PT ;  /* 0x000000433e0a7212 */ /* 0x000fe400078e3cff */
[----:B------:R-:W-:-:S02]  /*14df0*/  F2FP.BF16.F32.PACK_AB R4, R80, R7 ;  /* 0x000000075004723e */ /* 0x000fc400000010ff */
[----:B------:R-:W-:Y:S02]  /*14e00*/  F2FP.BF16.F32.PACK_AB R5, R84, R83 ;  /* 0x000000535405723e */ /* 0x000fe400000010ff */
[----:B------:R-:W-:Y:S02]  /*14e10*/  F2FP.BF16.F32.PACK_AB R7, R86, R81 ;  /* 0x000000515607723e */ /* 0x000fe400000010ff */
[----:B------:R-:W-:Y:S02]  /*14e20*/  MOV R62, R12 ;  /* 0x0000000c003e7202 */ /* 0x000fe40000000f00 */
[----:B------:R-:W-:Y:S01]  /*14e30*/  MOV R59, R14 ;  /* 0x0000000e003b7202 */ /* 0x000fe20000000f00 */
[----:B------:R0:W-:Y:S01]  /*14e40*/  STSM.16.M88.4 [R55], R4 ;  /* 0x0000000437007844 */ /* 0x0001e20000000200 */
[----:B------:R-:W-:Y:S02]  /*14e50*/  MOV R58, R20 ;  /* 0x00000014003a7202 */ /* 0x000fe40000000f00 */
[----:B------:R-:W-:-:S02]  /*14e60*/  F2FP.BF16.F32.PACK_AB R12, R78, R73 ;  /* 0x000000494e0c723e */ /* 0x000fc400000010ff */
[----:B------:R-:W-:Y:S02]  /*14e70*/  F2FP.BF16.F32.PACK_AB R13, R69, R64 ;  /* 0x00000040450d723e */ /* 0x000fe400000010ff */
[----:B------:R-:W-:Y:S02]  /*14e80*/  F2FP.BF16.F32.PACK_AB R14, R77, R72 ;  /* 0x000000484d0e723e */ /* 0x000fe400000010ff */
[----:B------:R-:W-:Y:S02]  /*14e90*/  F2FP.BF16.F32.PACK_AB R15, R82, R61 ;  /* 0x0000003d520f723e */ /* 0x000fe400000010ff */
[----:B------:R-:W-:Y:S02]  /*14ea0*/  F2FP.BF16.F32.PACK_AB R20, R76, R23 ;  /* 0x000000174c14723e */ /* 0x000fe400000010ff */
[----:B------:R-:W-:Y:S01]  /*14eb0*/  F2FP.BF16.F32.PACK_AB R21, R65, R60 ;  /* 0x0000003c4115723e */ /* 0x000fe200000010ff */
[----:B------:R-:W-:Y:S01]  /*14ec0*/  STSM.16.M88.4 [R62], R12 ;  /* 0x0000000c3e007844 */ /* 0x000fe20000000200 */
[----:B------:R-:W-:-:S02]  /*14ed0*/  F2FP.BF16.F32.PACK_AB R23, R68, R57 ;  /* 0x000000394417723e */ /* 0x000fc400000010ff */
[----:B------:R-:W-:Y:S02]  /*14ee0*/  ISETP.NE.U32.AND P0, PT, RZ, UR4, PT ;  /* 0x00000004ff007c0c */ /* 0x000fe4000bf05070 */
[----:B------:R-:W-:Y:S01]  /*14ef0*/  MOV R57, R8 ;  /* 0x0000000800397202 */ /* 0x000fe20000000f00 */
[----:B------:R1:W-:Y:S01]  /*14f00*/  STSM.16.M88.4 [R59], R20 ;  /* 0x000000143b007844 */ /* 0x0003e20000000200 */
[----:B0-----:R-:W-:Y:S02]  /*14f10*/  MOV R55, R10 ;  /* 0x0000000a00377202 */ /* 0x001fe40000000f00 */
[----:B------:R-:W-:Y:S02]  /*14f20*/  F2FP.BF16.F32.PACK_AB R4, R74, R41 ;  /* 0x000000294a04723e */ /* 0x000fe400000010ff */
[----:B------:R-:W-:Y:S02]  /*14f30*/  F2FP.BF16.F32.PACK_AB R5, R53, R50 ;  /* 0x000000323505723e */ /* 0x000fe400000010ff */
[----:B------:R-:W-:-:S02]  /*14f40*/  F2FP.BF16.F32.PACK_AB R6, R49, R40 ;  /* 0x000000283106723e */ /* 0x000fc400000010ff */
[----:B------:R-:W-:Y:S02]  /*14f50*/  F2FP.BF16.F32.PACK_AB R7, R56, R47 ;  /* 0x0000002f3807723e */ /* 0x000fe400000010ff */
[----:B------:R-:W-:Y:S01]  /*14f60*/  F2FP.BF16.F32.PACK_AB R8, R44, R37 ;  /* 0x000000252c08723e */ /* 0x000fe200000010ff */
[----:B------:R-:W-:Y:S01]  /*14f70*/  IMAD.MOV.U32 R37, RZ, RZ, RZ ;  /* 0x000000ffff257224 */ /* 0x000fe200078e00ff */
[----:B------:R-:W-:Y:S01]  /*14f80*/  F2FP.BF16.F32.PACK_AB R9, R51, R46 ;  /* 0x0000002e3309723e */ /* 0x000fe200000010ff */
[----:B------:R0:W-:Y:S01]  /*14f90*/  STSM.16.M88.4 [R58], R4 ;  /* 0x000000043a007844 */ /* 0x0001e20000000200 */
[----:B------:R-:W-:Y:S02]  /*14fa0*/  F2FP.BF16.F32.PACK_AB R10, R48, R3 ;  /* 0x00000003300a723e */ /* 0x000fe400000010ff */
[----:B-1----:R-:W-:Y:S01]  /*14fb0*/  IADD3 R20, P1, R38, UR4, RZ ;  /* 0x0000000426147c10 */ /* 0x002fe2000ff3e0ff */
[----:B------:R-:W1:Y:S01]  /*14fc0*/  LDC R3, c[0x0][0xbe8] ;  /* 0x0002fa00ff037b82 */ /* 0x000e620000000800 */
[----:B------:R-:W-:-:S02]  /*14fd0*/  F2FP.BF16.F32.PACK_AB R11, R54, R43 ;  /* 0x0000002b360b723e */ /* 0x000fc400000010ff */
[----:B------:R-:W-:Y:S02]  /*14fe0*/  F2FP.BF16.F32.PACK_AB R12, R45, R28 ;  /* 0x0000001c2d0c723e */ /* 0x000fe400000010ff */
[----:B------:R-:W-:Y:S01]  /*14ff0*/  F2FP.BF16.F32.PACK_AB R13, R39, R30 ;  /* 0x0000001e270d723e */ /* 0x000fe200000010ff */
[----:B------:R2:W-:Y:S01]  /*15000*/  STSM.16.M88.4 [R57], R8 ;  /* 0x0000000839007844 */ /* 0x0005e20000000200 */
[----:B------:R-:W-:Y:S02]  /*15010*/  F2FP.BF16.F32.PACK_AB R14, R52, R29 ;  /* 0x0000001d340e723e */ /* 0x000fe400000010ff */
[----:B------:R-:W-:Y:S02]  /*15020*/  F2FP.BF16.F32.PACK_AB R15, R42, R31 ;  /* 0x0000001f2a0f723e */ /* 0x000fe400000010ff */
[----:B------:R-:W-:Y:S02]  /*15030*/  ISETP.NE.AND.EX P0, PT, RZ, UR5, PT, P0 ;  /* 0x00000005ff007c0c */ /* 0x000fe4000bf05300 */
[----:B------:R-:W-:Y:S01]  /*15040*/  IADD3.X R21, R27, UR5, RZ, P1, !PT ;  /* 0x000000051b157c10 */ /* 0x000fe20008ffe4ff */
[----:B------:R-:W-:Y:S01]  /*15050*/  ULDC.64 UR4, c[0x0][0xc08] ;  /* 0x0003020000047ab9 */ /* 0x000fe20000000a00 */
[----:B------:R2:W-:Y:S01]  /*15060*/  STSM.16.M88.4 [R55], R12 ;  /* 0x0000000c37007844 */ /* 0x0005e20000000200 */
[----:B------:R-:W-:Y:S01]  /*15070*/  BAR.SYNC.DEFER_BLOCKING 0x1, 0x180 ;  /* 0x0046000000007b1d */ /* 0x000fe20000010000 */
[----:B------:R-:W-:-:S04]  /*15080*/  ISETP.NE.U32.AND P2, PT, RZ, UR4, PT ;  /* 0x00000004ff007c0c */ /* 0x000fc8000bf45070 */
[----:B------:R-:W-:-:S13]  /*15090*/  ISETP.NE.AND.EX P2, PT, RZ, UR5, PT, P2 ;  /* 0x00000005ff007c0c */ /* 0x000fda000bf45320 */
[----:B------:R-:W-:Y:S01]  /*150a0*/  @P2 IADD3 R38, P3, R38, UR4, RZ ;  /* 0x0000000426262c10 */ /* 0x000fe2000ff7e0ff */
[----:B------:R-:W-:Y:S02]  /*150b0*/  ULDC UR4, c[0x0][0xa88] ;  /* 0x0002a20000047ab9 */ /* 0x000fe40000000800 */
[----:B------:R-:W-:Y:S01]  /*150c0*/  IMAD.U32 R46, RZ, RZ, UR4 ;  /* 0x00000004ff2e7e24 */ /* 0x000fe2000f8e00ff */
[----:B------:R-:W-:Y:S01]  /*150d0*/  @P2 IADD3.X R39, R27, UR5, RZ, P3, !PT ;  /* 0x000000051b272c10 */ /* 0x000fe20009ffe4ff */
[----:B------:R2:W5:Y:S01]  /*150e0*/  @P0 LDG.E R37, desc[UR60][R20.64] ;  /* 0x0000003c14250981 */ /* 0x000562000c1e1900 */
[----:B-1----:R-:W-:-:S03]  /*150f0*/  ISETP.NE.AND P1, PT, R3, 0x1, PT ;  /* 0x000000010300780c */ /* 0x002fc60003f25270 */
[----:B------:R2:W5:Y:S10]  /*15100*/  @P2 LDG.E R46, desc[UR60][R38.64] ;  /* 0x0000003c262e2981 */ /* 0x000574000c1e1900 */
[----:B0-----:R-:W0:Y:S08]  /*15110*/  @P1 LDC R6, c[0x0][0xbec] ;  /* 0x0002fb00ff061b82 */ /* 0x001e300000000800 */
[----:B------:R-:W1:Y:S01]  /*15120*/  @P1 LDC R23, c[0x0][0xbf0] ;  /* 0x0002fc00ff171b82 */ /* 0x000e620000000800 */
[----:B--2---:R-:W-:Y:S05]  /*15130*/  @P2 BRA `(.L_x_533) ;  /* 0x0000000000102947 */ /* 0x004fea0003800000 */
[----:B------:R-:W-:Y:S05]  /*15140*/  @!P0 BRA `(.L_x_533) ;  /* 0x00000000000c8947 */ /* 0x000fea0003800000 */
[----:B------:R-:W2:Y:S04]  /*15150*/  LDG.E R5, desc[UR60][R20.64] ;  /* 0x0000003c14057981 */ /* 0x000ea8000c1e1900 */
[----:B-----5:R-:W2:Y:S02]  /*15160*/  LDG.E R46, desc[UR60][R20.64+0x4] ;  /* 0x0000043c142e7981 */ /* 0x020ea4000c1e1900 */
[----:B--2---:R-:W-:-:S07]  /*15170*/  IMAD.IADD R46, R46, 0x1, -R5 ;  /* 0x000000012e2e7824 */ /* 0x004fce00078e0a05 */
.L_x_533:
[----:B------:R-:W2:Y:S01]  /*15180*/  LDL R4, [R1+0xb4] ;  /* 0x0000b40001047983 */ /* 0x000ea20000100800 */
[----:B------:R-:W-:Y:S01]  /*15190*/  SHF.R.S32.HI R50, RZ, 0x1f, R71 ;  /* 0x0000001fff327819 */ /* 0x000fe20000011447 */
[----:B------:R-:W-:Y:S01]  /*151a0*/  ULDC.64 UR4, c[0x0][0xb90] ;  /* 0x0002e40000047ab9 */ /* 0x000fe20000000a00 */
[--C-:B-----5:R-:W-:Y:S01]  /*151b0*/  SHF.R.S32.HI R39, RZ, 0x1f, R37.reuse ;  /* 0x0000001fff277819 */ /* 0x120fe20000011425 */
[----:B------:R-:W3:Y:S01]  /*151c0*/  LDL.LU R51, [R1+0x88] ;  /* 0x0000880001337983 */ /* 0x000ee20000300800 */
[----:B------:R-:W-:Y:S01]  /*151d0*/  IMAD.MOV.U32 R38, RZ, RZ, R37 ;  /* 0x000000ffff267224 */ /* 0x000fe200078e0025 */
[----:B------:R-:W-:Y:S02]  /*151e0*/  SEL R44, R70, RZ, !P0 ;  /* 0x000000ff462c7207 */ /* 0x000fe40004000000 */
[----:B------:R-:W-:Y:S01]  /*151f0*/  SHF.R.S32.HI R14, RZ, 0x1f, R71 ;  /* 0x0000001fff0e7819 */ /* 0x000fe20000011447 */
[----:B------:R-:W2:Y:S01]  /*15200*/  LDL.LU R49, [R1+0x8c] ;  /* 0x00008c0001317983 */ /* 0x000ea20000300800 */
[----:B------:R-:W-:Y:S01]  /*15210*/  LEA.HI R50, R50, R71, RZ, 0x2 ;  /* 0x0000004732327211 */ /* 0x000fe200078f10ff */
[----:B------:R-:W-:Y:S01]  /*15220*/  IMAD R46, R46, R3, RZ ;  /* 0x000000032e2e7224 */ /* 0x000fe200078e02ff */
[----:B------:R-:W4:Y:S01]  /*15230*/  @P1 LDC R47, c[0x0][0xbec] ;  /* 0x0002fb00ff2f1b82 */ /* 0x000f220000000800 */
[----:B------:R-:W4:Y:S01]  /*15240*/  LDL R10, [R1+0xac] ;  /* 0x0000ac00010a7983 */ /* 0x000f220000100800 */
[----:B------:R-:W-:-:S05]  /*15250*/  SHF.R.S32.HI R50, RZ, 0x2, R50 ;  /* 0x00000002ff327819 */ /* 0x000fca0000011432 */
[----:B------:R-:W-:-:S04]  /*15260*/  IMAD R9, R50, 0x20, R32 ;  /* 0x0000002032097824 */ /* 0x000fc800078e0220 */
[----:B------:R-:W-:Y:S01]  /*15270*/  IMAD.WIDE R24, R9, 0x2, R24 ;  /* 0x0000000209187825 */ /* 0x000fe200078e0218 */
[----:B------:R-:W-:-:S04]  /*15280*/  LEA.HI R14, R14, R71, RZ, 0x7 ;  /* 0x000000470e0e7211 */ /* 0x000fc800078f38ff */
[----:B------:R-:W-:-:S05]  /*15290*/  LOP3.LUT R14, R14, 0xffffff80, RZ, 0xc0, !PT ;  /* 0xffffff800e0e7812 */ /* 0x000fca00078ec0ff */
[----:B------:R-:W-:Y:S01]  /*152a0*/  IMAD.IADD R14, R71, 0x1, -R14 ;  /* 0x00000001470e7824 */ /* 0x000fe200078e0a0e */
[C---:B------:R-:W-:Y:S02]  /*152b0*/  IADD3 R21, P5, R24.reuse, 0x4800, RZ ;  /* 0x0000480018157810 */ /* 0x040fe40007fbe0ff */
[----:B------:R-:W-:Y:S02]  /*152c0*/  IADD3 R27, P4, R24, 0x6000, RZ ;  /* 0x00006000181b7810 */ /* 0x000fe40007f9e0ff */
[----:B------:R-:W-:-:S04]  /*152d0*/  LOP3.LUT R20, R21, 0x180, RZ, 0xc0, !PT ;  /* 0x0000018015147812 */ /* 0x000fc800078ec0ff */
[----:B------:R-:W-:-:S04]  /*152e0*/  SHF.R.U64 R20, R20, 0x3, RZ ;  /* 0x0000000314147819 */ /* 0x000fc800000012ff */
[----:B------:R-:W-:Y:S01]  /*152f0*/  LOP3.LUT R20, R20, R21, RZ, 0x3c, !PT ;  /* 0x0000001514147212 */ /* 0x000fe200078e3cff */
[----:B------:R-:W-:Y:S01]  /*15300*/  IMAD.X R21, RZ, RZ, R25, P5 ;  /* 0x000000ffff157224 */ /* 0x000fe200028e0619 */
[----:B------:R-:W-:Y:S01]  /*15310*/  BSSY B1, `(.L_x_534) ;  /* 0x0000085000017945 */ /* 0x000fe20003800000 */
[----:B---3--:R-:W-:Y:S01]  /*15320*/  SHF.R.S32.HI R45, RZ, 0x1f, R51 ;  /* 0x0000001fff2d7819 */ /* 0x008fe20000011433 */
[----:B--2---:R-:W-:-:S04]  /*15330*/  IMAD R13, R49, 0xc0, R4 ;  /* 0x000000c0310d7824 */ /* 0x004fc800078e0204 */
[----:B------:R-:W-:Y:S02]  /*15340*/  IMAD R4, R45, UR4, RZ ;  /* 0x000000042d047c24 */ /* 0x000fe4000f8e02ff */
[----:B0-----:R-:W-:-:S04]  /*15350*/  @P1 IMAD.HI.U32 R6, R13, R6, RZ ;  /* 0x000000060d061227 */ /* 0x001fc800078e00ff */
[----:B------:R-:W-:Y:S01]  /*15360*/  IMAD.MOV.U32 R7, RZ, RZ, R13 ;  /* 0x000000ffff077224 */ /* 0x000fe200078e000d */
[----:B-1----:R-:W-:Y:S01]  /*15370*/  @P1 SHF.R.U32.HI R7, RZ, R23, R6 ;  /* 0x00000017ff071219 */ /* 0x002fe20000011606 */
[C---:B------:R-:W-:Y:S02]  /*15380*/  IMAD R11, R51.reuse, UR5, R4 ;  /* 0x00000005330b7c24 */ /* 0x040fe4000f8e0204 */
[----:B------:R-:W-:Y:S01]  /*15390*/  IMAD.WIDE.U32 R4, R51, UR4, R38 ;  /* 0x0000000433047c25 */ /* 0x000fe2000f8e0026 */
[----:B------:R-:W-:Y:S01]  /*153a0*/  SEL R38, R26, RZ, !P0 ;  /* 0x000000ff1a267207 */ /* 0x000fe20004000000 */
[----:B------:R-:W-:Y:S02]  /*153b0*/  ULDC.64 UR4, c[0x0][0xb98] ;  /* 0x0002e60000047ab9 */ /* 0x000fe40000000a00 */
[----:B------:R-:W-:Y:S02]  /*153c0*/  IMAD.IADD R5, R5, 0x1, R11 ;  /* 0x0000000105057824 */ /* 0x000fe400078e020b */
[----:B------:R-:W-:-:S02]  /*153d0*/  IMAD.MOV R6, RZ, RZ, -R7 ;  /* 0x000000ffff067224 */ /* 0x000fc400078e0a07 */
[----:B------:R-:W-:Y:S02]  /*153e0*/  IMAD R11, R38, UR4, RZ ;  /* 0x00000004260b7c24 */ /* 0x000fe4000f8e02ff */
[----:B------:R-:W-:-:S04]  /*153f0*/  IMAD.WIDE.U32 R4, R44, UR4, R4 ;  /* 0x000000042c047c25 */ /* 0x000fc8000f8e0004 */
[----:B------:R-:W-:Y:S01]  /*15400*/  IMAD R9, R3, R6, R13 ;  /* 0x0000000603097224 */ /* 0x000fe200078e020d */
[----:B------:R-:W-:Y:S01]  /*15410*/  IADD3 R4, P0, R7, R4, RZ ;  /* 0x0000000407047210 */ /* 0x000fe20007f1e0ff */
[----:B------:R-:W-:Y:S01]  /*15420*/  IMAD R8, R44, UR5, R11 ;  /* 0x000000052c087c24 */ /* 0x000fe2000f8e020b */
[----:B------:R-:W-:Y:S01]  /*15430*/  SHF.R.S32.HI R11, RZ, 0x1f, R7 ;  /* 0x0000001fff0b7819 */ /* 0x000fe20000011407 */
[----:B------:R-:W-:Y:S01]  /*15440*/  ULDC.64 UR4, c[0x0][0xb88] ;  /* 0x0002e20000047ab9 */ /* 0x000fe20000000a00 */
        /* <DEDUP_REMOVED lines=9> */
[----:B------:R-:W-:Y:S01]  /*154e0*/  SHFL.IDX PT, R42, R6, RZ, 0x1c1f ;  /* 0x001c1fff062a7589 */ /* 0x000fe200000e0000 */
[----:B------:R-:W-:Y:S01]  /*154f0*/  IADD3 R7, P2, R24, 0x1800, RZ ;  /* 0x0000180018077810 */ /* 0x000fe20007f5e0ff */
[----:B------:R-:W-:Y:S02]  /*15500*/  ULDC.64 UR4, c[0x0][0xaa0] ;  /* 0x0002a80000047ab9 */ /* 0x000fe40000000a00 */
[----:B------:R-:W0:Y:S01]  /*15510*/  SHFL.IDX PT, R43, R4, RZ, 0x1c1f ;  /* 0x001c1fff042b7589 */ /* 0x000e2200000e0000 */
[----:B----4-:R-:W-:Y:S01]  /*15520*/  IMAD R5, R49, 0xc0, R10 ;  /* 0x000000c031057824 */ /* 0x010fe200078e020a */
[----:B------:R-:W-:Y:S01]  /*15530*/  LOP3.LUT P0, RZ, R14, 0x3, RZ, 0xc0, !PT ;  /* 0x000000030eff7812 */ /* 0x000fe2000780c0ff */
[----:B------:R-:W-:Y:S01]  /*15540*/  IMAD.X R9, RZ, RZ, R25, P2 ;  /* 0x000000ffff097224 */ /* 0x000fe200010e0619 */
[----:B------:R-:W-:Y:S02]  /*15550*/  SHFL.IDX PT, R40, R6, 0x1, 0x1c1f ;  /* 0x003c1f0006287f89 */ /* 0x000fe400000e0000 */
[----:B------:R-:W-:-:S02]  /*15560*/  ISETP.GE.OR P2, PT, R5, R46, P0 ;  /* 0x0000002e0500720c */ /* 0x000fc40000746670 */
[----:B------:R-:W1:Y:S01]  /*15570*/  SHFL.IDX PT, R41, R4, 0x1, 0x1c1f ;  /* 0x003c1f0004297f89 */ /* 0x000e6200000e0000 */
[----:B------:R-:W-:-:S05]  /*15580*/  VIADD R5, R5, 0x8 ;  /* 0x0000000805057836 */ /* 0x000fca0000000000 */
[----:B------:R-:W-:Y:S02]  /*15590*/  ISETP.GE.OR P0, PT, R5, R46, P0 ;  /* 0x0000002e0500720c */ /* 0x000fe40000706670 */
[----:B------:R-:W-:-:S03]  /*155a0*/  IADD3 R13, P3, R24, 0x3000, RZ ;  /* 0x00003000180d7810 */ /* 0x000fc60007f7e0ff */
[----:B0-----:R0:W-:Y:S01]  /*155b0*/  @!P2 ST.E desc[UR60][R42.64], R0 ;  /* 0x000000002a00a985 */ /* 0x0011e2000c10193c */
[----:B------:R-:W-:Y:S01]  /*155c0*/  LOP3.LUT R12, R13, 0x180, RZ, 0xc0, !PT ;  /* 0x000001800d0c7812 */ /* 0x000fe200078ec0ff */
[----:B------:R-:W-:Y:S01]  /*155d0*/  IMAD R48, R39, UR4, RZ ;  /* 0x0000000427307c24 */ /* 0x000fe2000f8e02ff */
[----:B------:R-:W-:Y:S01]  /*155e0*/  LOP3.LUT R8, R7, 0x180, RZ, 0xc0, !PT ;  /* 0x0000018007087812 */ /* 0x000fe200078ec0ff */
[----:B0-----:R-:W0:Y:S04]  /*155f0*/  @P1 LDC R43, c[0x0][0xbf0] ;  /* 0x0002fc00ff2b1b82 */ /* 0x001e280000000800 */
[----:B-1----:R1:W-:Y:S01]  /*15600*/  @!P0 ST.E desc[UR60][R40.64], R2 ;  /* 0x0000000228008985 */ /* 0x0023e2000c10193c */
[----:B------:R-:W-:Y:S01]  /*15610*/  IMAD R0, R66, 0x60, R50 ;  /* 0x0000006042007824 */ /* 0x000fe200078e0232 */
[----:B------:R-:W-:Y:S01]  /*15620*/  SHF.R.U64 R12, R12, 0x3, RZ ;  /* 0x000000030c0c7819 */ /* 0x000fe200000012ff */
[----:B------:R-:W-:Y:S01]  /*15630*/  IMAD R39, R37, UR5, R48 ;  /* 0x0000000525277c24 */ /* 0x000fe2000f8e0230 */
[----:B------:R-:W-:Y:S01]  /*15640*/  SHF.R.U64 R8, R8, 0x3, RZ ;  /* 0x0000000308087819 */ /* 0x000fe200000012ff */
[----:B------:R-:W-:Y:S01]  /*15650*/  IMAD R42, R49, 0xc0, R0 ;  /* 0x000000c0312a7824 */ /* 0x000fe200078e0200 */
[----:B------:R-:W-:Y:S01]  /*15660*/  LOP3.LUT R12, R12, R13, RZ, 0x3c, !PT ;  /* 0x0000000d0c0c7212 */ /* 0x000fe200078e3cff */
[----:B------:R-:W-:-:S02]  /*15670*/  IMAD.X R13, RZ, RZ, R25, P3 ;  /* 0x000000ffff0d7224 */ /* 0x000fc400018e0619 */
[----:B-1----:R-:W-:Y:S01]  /*15680*/  IMAD.WIDE.U32 R40, R37, UR4, RZ ;  /* 0x0000000425287c25 */ /* 0x002fe2000f8e00ff */
[----:B------:R-:W-:Y:S01]  /*15690*/  ULDC.64 UR4, c[0x0][0xae8] ;  /* 0x0002ba0000047ab9 */ /* 0x000fe20000000a00 */
[----:B------:R-:W-:Y:S02]  /*156a0*/  LOP3.LUT R8, R8, R7, RZ, 0x3c, !PT ;  /* 0x0000000708087212 */ /* 0x000fe400078e3cff */
[----:B------:R-:W5:Y:S01]  /*156b0*/  LD.E.128 R12, desc[UR60][R12.64] ;  /* 0x0000003c0c0c7980 */ /* 0x000f62000c101d00 */
[----:B------:R-:W-:Y:S02]  /*156c0*/  IMAD.IADD R41, R41, 0x1, R39 ;  /* 0x0000000129297824 */ /* 0x000fe400078e0227 */
[----:B------:R-:W-:Y:S01]  /*156d0*/  IMAD R45, R45, UR4, RZ ;  /* 0x000000042d2d7c24 */ /* 0x000fe2000f8e02ff */
[----:B------:R-:W-:Y:S01]  /*156e0*/  IADD3 R7, P3, R24, 0x7800, RZ ;  /* 0x0000780018077810 */ /* 0x000fe20007f7e0ff */
[----:B------:R-:W-:Y:S01]  /*156f0*/  @P1 IMAD.HI.U32 R0, R42, R47, RZ ;  /* 0x0000002f2a001227 */ /* 0x000fe200078e00ff */
[----:B------:R-:W-:Y:S01]  /*15700*/  LOP3.LUT R26, R27, 0x180, RZ, 0xc0, !PT ;  /* 0x000001801b1a7812 */ /* 0x000fe200078ec0ff */
[----:B------:R-:W5:Y:S02]  /*15710*/  LD.E.128 R20, desc[UR60][R20.64] ;  /* 0x0000003c14147980 */ /* 0x000f64000c101d00 */
[----:B------:R-:W-:-:S02]  /*15720*/  IMAD R45, R51, UR5, R45 ;  /* 0x00000005332d7c24 */ /* 0x000fc4000f8e022d */
[----:B------:R-:W-:Y:S01]  /*15730*/  IMAD.WIDE.U32 R40, R51, UR4, R40 ;  /* 0x0000000433287c25 */ /* 0x000fe2000f8e0028 */
[----:B------:R-:W-:Y:S01]  /*15740*/  ULDC.64 UR4, c[0x0][0xaf0] ;  /* 0x0002bc0000047ab9 */ /* 0x000fe20000000a00 */
[----:B------:R-:W-:Y:S02]  /*15750*/  LOP3.LUT R11, R24, 0x180, RZ, 0xc0, !PT ;  /* 0x00000180180b7812 */ /* 0x000fe400078ec0ff */
[----:B------:R-:W-:Y:S01]  /*15760*/  LOP3.LUT R6, R7, 0x180, RZ, 0xc0, !PT ;  /* 0x0000018007067812 */ /* 0x000fe200078ec0ff */
[----:B------:R-:W-:Y:S01]  /*15770*/  IMAD.MOV.U32 R37, RZ, RZ, R42 ;  /* 0x000000ffff257224 */ /* 0x000fe200078e002a */
[----:B0-----:R-:W-:Y:S01]  /*15780*/  @P1 SHF.R.U32.HI R37, RZ, R43, R0 ;  /* 0x0000002bff251219 */ /* 0x001fe20000011600 */
[----:B------:R-:W-:Y:S01]  /*15790*/  IMAD R39, R38, UR4, RZ ;  /* 0x0000000426277c24 */ /* 0x000fe2000f8e02ff */
[----:B------:R-:W-:Y:S01]  /*157a0*/  SHF.R.U64 R26, R26, 0x3, RZ ;  /* 0x000000031a1a7819 */ /* 0x000fe200000012ff */
[----:B------:R-:W-:Y:S01]  /*157b0*/  IMAD.IADD R41, R41, 0x1, R45 ;  /* 0x0000000129297824 */ /* 0x000fe200078e022d */
[----:B------:R-:W-:Y:S01]  /*157c0*/  SHF.R.U64 R11, R11, 0x3, RZ ;  /* 0x000000030b0b7819 */ /* 0x000fe200000012ff */
[----:B------:R-:W-:Y:S01]  /*157d0*/  IMAD R39, R44, UR5, R39 ;  /* 0x000000052c277c24 */ /* 0x000fe2000f8e0227 */
[----:B------:R-:W-:Y:S01]  /*157e0*/  SHF.R.U64 R6, R6, 0x3, RZ ;  /* 0x0000000306067819 */ /* 0x000fe200000012ff */
[----:B------:R-:W-:Y:S01]  /*157f0*/  IMAD.WIDE.U32 R44, R44, UR4, R40 ;  /* 0x000000042c2c7c25 */ /* 0x000fe2000f8e0028 */
[--C-:B------:R-:W-:Y:S01]  /*15800*/  SHF.R.S32.HI R0, RZ, 0x1f, R37.reuse ;  /* 0x0000001fff007819 */ /* 0x100fe20000011425 */
[----:B------:R-:W-:Y:S01]  /*15810*/  ULDC.64 UR4, c[0x0][0xae0] ;  /* 0x0002b80000047ab9 */ /* 0x000fe20000000a00 */
[----:B------:R-:W-:Y:S01]  /*15820*/  LOP3.LUT R26, R26, R27, RZ, 0x3c, !PT ;  /* 0x0000001b1a1a7212 */ /* 0x000fe200078e3cff */
[----:B------:R-:W-:Y:S01]  /*15830*/  IMAD.MOV R2, RZ, RZ, -R37 ;  /* 0x000000ffff027224 */ /* 0x000fe200078e0a25 */
[----:B------:R-:W-:Y:S01]  /*15840*/  LOP3.LUT R4, R11, R24, RZ, 0x3c, !PT ;  /* 0x000000180b047212 */ /* 0x000fe200078e3cff */
[--C-:B------:R-:W-:Y:S01]  /*15850*/  IMAD.X R27, RZ, RZ, R25.reuse, P4 ;  /* 0x000000ffff1b7224 */ /* 0x100fe200020e0619 */
[----:B------:R-:W-:Y:S01]  /*15860*/  LOP3.LUT R28, R6, R7, RZ, 0x3c, !PT ;  /* 0x00000007061c7212 */ /* 0x000fe200078e3cff */
[--C-:B------:R-:W-:Y:S01]  /*15870*/  IMAD.X R29, RZ, RZ, R25.reuse, P3 ;  /* 0x000000ffff1d7224 */ /* 0x100fe200018e0619 */
[----:B------:R-:W5:Y:S01]  /*15880*/  LD.E.128 R8, desc[UR60][R8.64] ;  /* 0x0000003c08087980 */ /* 0x000f62000c101d00 */
[----:B------:R-:W-:-:S02]  /*15890*/  IMAD.MOV.U32 R5, RZ, RZ, R25 ;  /* 0x000000ffff057224 */ /* 0x000fc400078e0019 */
[----:B------:R-:W-:Y:S01]  /*158a0*/  IMAD.IADD R45, R45, 0x1, R39 ;  /* 0x000000012d2d7824 */ /* 0x000fe200078e0227 */
[----:B------:R-:W5:Y:S01]  /*158b0*/  LD.E.128 R24, desc[UR60][R26.64] ;  /* 0x0000003c1a187980 */ /* 0x000f62000c101d00 */
[----:B------:R-:W-:Y:S02]  /*158c0*/  IMAD R0, R0, UR4, RZ ;  /* 0x0000000400007c24 */ /* 0x000fe4000f8e02ff */
[----:B------:R-:W-:Y:S01]  /*158d0*/  IMAD R39, R3, R2, R42 ;  /* 0x0000000203277224 */ /* 0x000fe200078e022a */
[----:B------:R-:W5:Y:S01]  /*158e0*/  LD.E.128 R4, desc[UR60][R4.64] ;  /* 0x0000003c04047980 */ /* 0x000f62000c101d00 */
[----:B------:R-:W-:-:S03]  /*158f0*/  IMAD R41, R37, UR5, R0 ;  /* 0x0000000525297c24 */ /* 0x000fc6000f8e0200 */
[----:B------:R-:W5:Y:S01]  /*15900*/  LD.E.128 R28, desc[UR60][R28.64] ;  /* 0x0000003c1c1c7980 */ /* 0x000f62000c101d00 */
[----:B------:R-:W-:Y:S01]  /*15910*/  SHF.R.S32.HI R0, RZ, 0x1f, R39 ;  /* 0x0000001fff007819 */ /* 0x000fe20000011427 */
[----:B------:R-:W-:Y:S01]  /*15920*/  IMAD.WIDE.U32 R2, R37, UR4, R44 ;  /* 0x0000000425027c25 */ /* 0x000fe2000f8e002c */
[----:B------:R-:W-:Y:S01]  /*15930*/  ULDC.64 UR4, c[0x0][0xad8] ;  /* 0x0002b60000047ab9 */ /* 0x000fe20000000a00 */
[----:B------:R-:W-:Y:S01]  /*15940*/  @!PT LDS RZ, [RZ] ;  /* 0x00000000fffff984 */ /* 0x000fe20000000800 */
[----:B------:R-:W-:Y:S01]  /*15950*/  @!PT LDS RZ, [RZ] ;  /* 0x00000000fffff984 */ /* 0x000fe20000000800 */
[----:B------:R-:W-:Y:S01]  /*15960*/  @!PT LDS RZ, [RZ] ;  /* 0x00000000fffff984 */ /* 0x000fe20000000800 */
[----:B------:R-:W-:Y:S01]  /*15970*/  @!PT LDS RZ, [RZ] ;  /* 0x00000000fffff984 */ /* 0x000fe20000000800 */
[----:B------:R0:W-:Y:S06]  /*15980*/  MEMBAR.ALL.CTA ;  /* 0x0000000000007992 */ /* 0x0001ec0000008000 */
[----:B0-----:R-:W0:Y:S01]  /*15990*/  FENCE.VIEW.ASYNC.S ;  /* 0x00000000000073c6 */ /* 0x001e220000000000 */
[----:B------:R-:W-:-:S02]  /*159a0*/  IMAD.IADD R3, R3, 0x1, R41 ;  /* 0x0000000103037824 */ /* 0x000fc400078e0229 */
[----:B------:R-:W-:Y:S02]  /*159b0*/  IMAD R0, R0, UR4, RZ ;  /* 0x0000000400007c24 */ /* 0x000fe4000f8e02ff */
[----:B------:R-:W-:Y:S02]  /*159c0*/  IMAD R45, R49, 0xc0, R50 ;  /* 0x000000c0312d7824 */ /* 0x000fe400078e0232 */
[C---:B------:R-:W-:Y:S02]  /*159d0*/  IMAD R37, R39.reuse, UR5, R0 ;  /* 0x0000000527257c24 */ /* 0x040fe4000f8e0200 */
[----:B------:R-:W-:Y:S01]  /*159e0*/  IMAD.WIDE.U32 R2, R39, UR4, R2 ;  /* 0x0000000427027c25 */ /* 0x000fe2000f8e0002 */
[----:B------:R-:W-:Y:S01]  /*159f0*/  ISETP.GE.AND P0, PT, R45, R46, PT ;  /* 0x0000002e2d00720c */ /* 0x000fe20003f06270 */
[----:B------:R-:W-:Y:S02]  /*15a00*/  ULDC.64 UR4, c[0x0][0xa80] ;  /* 0x0002a00000047ab9 */ /* 0x000fe40000000a00 */
[----:B------:R-:W-:Y:S01]  /*15a10*/  IMAD.IADD R3, R3, 0x1, R37 ;  /* 0x0000000103037824 */ /* 0x000fe200078e0225 */
[----:B------:R-:W-:Y:S01]  /*15a20*/  LEA R37, P1, R2, UR4, 0x1 ;  /* 0x0000000402257c11 */ /* 0x000fe2000f8208ff */
[----:B------:R-:W-:-:S03]  /*15a30*/  VIADD R0, R16, 0x31c20 ;  /* 0x00031c2010007836 */ /* 0x000fc60000000000 */
[----:B------:R-:W-:Y:S02]  /*15a40*/  LEA.HI.X R44, R2, UR5, R3, 0x1, P1 ;  /* 0x00000005022c7c11 */ /* 0x000fe400088f0c03 */
[----:B------:R-:W-:Y:S01]  /*15a50*/  PRMT R0, RZ, 0x654, R0 ;  /* 0x00000654ff007816 */ /* 0x000fe20000000000 */
[----:B0-----:R0:W1:Y:S03]  /*15a60*/  SHFL.IDX PT, R38, R37, RZ, 0x1c1f ;  /* 0x001c1fff25267589 */ /* 0x00106600000e0000 */
[----:B------:R0:W-:Y:S01]  /*15a70*/  SYNCS.ARRIVE.TRANS64.RED.A1T0 RZ, [R0+URZ], RZ ;  /* 0x000000ff00ff79a7 */ /* 0x0001e2000810043f */
[----:B------:R0:W2:Y:S01]  /*15a80*/  SHFL.IDX PT, R39, R44, RZ, 0x1c1f ;  /* 0x001c1fff2c277589 */ /* 0x0000a200000e0000 */
        /* <DEDUP_REMOVED lines=13> */
.L_x_535:
[----:B------:R-:W-:Y:S05]  /*15b60*/  BSYNC B1 ;  /* 0x0000000000017941 */ /* 0x000fea0003800000 */
.L_x_534:
[----:B---3--:R-:W-:Y:S01]  /*15b70*/  VIADD R3, R45, 0x60 ;  /* 0x000000602d037836 */ /* 0x008fe20000000000 */
[----:B-----5:R3:W4:Y:S04]  /*15b80*/  SHFL.IDX PT, R5, R44, 0x1, 0x1c1f ;  /* 0x003c1f002c057f89 */ /* 0x02072800000e0000 */
        /* <DEDUP_REMOVED lines=13> */
[----:B---3--:R-:W-:-:S04]  /*15c60*/  LEA R2, P0, R33, R4, 0x1 ;  /* 0x0000000421027211 */ /* 0x008fc800078008ff */
[----:B------:R-:W-:-:S05]  /*15c70*/  LEA.HI.X R3, R33, R5, R36, 0x1, P0 ;  /* 0x0000000521037211 */ /* 0x000fca00000f0c24 */
[----:B------:R0:W-:Y:S01]  /*15c80*/  ST.E.128 desc[UR60][R2.64], R28 ;  /* 0x0000001c02007985 */ /* 0x0001e2000c101d3c */
[----:B------:R-:W-:Y:S05]  /*15c90*/  BRA `(.L_x_536) ;  /* 0x0000000800787947 */ /* 0x000fea0003800000 */
.L_x_532:
[----:B------:R-:W-:Y:S01]  /*15ca0*/  ULDC.64 UR4, c[0x0][0xc00] ;  /* 0x0003000000047ab9 */ /* 0x000fe20000000a00 */
[----:B------:R-:W-:Y:S01]  /*15cb0*/  IMAD.MOV.U32 R0, RZ, RZ, RZ ;  /* 0x000000ffff007224 */ /* 0x000fe200078e00ff */
[----:B------:R-:W-:Y:S01]  /*15cc0*/  ISETP.NE.U32.AND P0, PT, RZ, UR4, PT ;  /* 0x00000004ff007c0c */ /* 0x000fe2000bf05070 */
[----:B------:R-:W2:Y:S01]  /*15cd0*/  LDC R23, c[0x0][0xbe8] ;  /* 0x0002fa00ff177b82 */ /* 0x000ea20000000800 */
[----:B------:R-:W-:Y:S02]  /*15ce0*/  IADD3 R2, P1, R38, UR4, RZ ;  /* 0x0000000426027c10 */ /* 0x000fe4000ff3e0ff */
[----:B------:R-:W-:Y:S02]  /*15cf0*/  ISETP.NE.AND.EX P0, PT, RZ, UR5, PT, P0 ;  /* 0x00000005ff007c0c */ /* 0x000fe4000bf05300 */
[----:B------:R-:W-:Y:S01]  /*15d00*/  IADD3.X R3, R27, UR5, RZ, P1, !PT ;  /* 0x000000051b037c10 */ /* 0x000fe20008ffe4ff */
[----:B------:R-:W-:Y:S02]  /*15d10*/  ULDC.64 UR4, c[0x0][0xc08] ;  /* 0x0003020000047ab9 */ /* 0x000fe40000000a00 */
[----:B------:R-:W-:-:S04]  /*15d20*/  ISETP.NE.U32.AND P1, PT, RZ, UR4, PT ;  /* 0x00000004ff007c0c */ /* 0x000fc8000bf25070 */
[----:B------:R-:W-:-:S04]  /*15d30*/  ISETP.NE.AND.EX P1, PT, RZ, UR5, PT, P1 ;  /* 0x00000005ff007c0c */ /* 0x000fc8000bf25310 */
[----:B------:R3:W5:Y:S01]  /*15d40*/  @P0 LDG.E R0, desc[UR60][R2.64] ;  /* 0x0000003c02000981 */ /* 0x000762000c1e1900 */
[----:B------:R-:W4:Y:S08]  /*15d50*/  S2R R4, SR_TID.X ;  /* 0x0000000000047919 */ /* 0x000f300000002100 */
[----:B------:R-:W-:Y:S01]  /*15d60*/  @P1 IADD3 R38, P2, R38, UR4, RZ ;  /* 0x0000000426261c10 */ /* 0x000fe2000ff5e0ff */
[----:B------:R-:W-:-:S02]  /*15d70*/  ULDC UR4, c[0x0][0xa88] ;  /* 0x0002a20000047ab9 */ /* 0x000fc40000000800 */
[----:B------:R-:W-:Y:S01]  /*15d80*/  IMAD.U32 R6, RZ, RZ, UR4 ;  /* 0x00000004ff067e24 */ /* 0x000fe2000f8e00ff */
[----:B------:R-:W-:-:S05]  /*15d90*/  @P1 IADD3.X R39, R27, UR5, RZ, P2, !PT ;  /* 0x000000051b271c10 */ /* 0x000fca00097fe4ff */
[----:B------:R3:W5:Y:S01]  /*15da0*/  @P1 LDG.E R6, desc[UR60][R38.64] ;  /* 0x0000003c26061981 */ /* 0x000762000c1e1900 */
[----:B--2---:R-:W-:-:S13]  /*15db0*/  ISETP.NE.AND P2, PT, R23, 0x1, PT ;  /* 0x000000011700780c */ /* 0x004fda0003f45270 */
[----:B------:R-:W2:Y:S01]  /*15dc0*/  @P2 LDC R12, c[0x0][0xbec] ;  /* 0x0002fb00ff0c2b82 */ /* 0x000ea20000000800 */
[----:B----4-:R-:W-:-:S07]  /*15dd0*/  VIADD R22, R4, 0xffffff80 ;  /* 0xffffff8004167836 */ /* 0x010fce0000000000 */
[----:B------:R-:W4:Y:S01]  /*15de0*/  @P2 LDC R25, c[0x0][0xbf0] ;  /* 0x0002fc00ff192b82 */ /* 0x000f220000000800 */
[----:B------:R-:W-:Y:S01]  /*15df0*/  ISETP.GE.AND P3, PT, R22, 0xc0, PT ;  /* 0x000000c01600780c */ /* 0x000fe20003f66270 */
[----:B---3--:R-:W-:-:S12]  /*15e00*/  @P1 BRA `(.L_x_537) ;  /* 0x0000000000101947 */ /* 0x008fd80003800000 */
[----:B------:R-:W-:Y:S05]  /*15e10*/  @!P0 BRA `(.L_x_537) ;  /* 0x00000000000c8947 */ /* 0x000fea0003800000 */
[----:B------:R-:W3:Y:S04]  /*15e20*/  LDG.E R5, desc[UR60][R2.64] ;  /* 0x0000003c02057981 */ /* 0x000ee8000c1e1900 */
[----:B-----5:R-:W3:Y:S02]  /*15e30*/  LDG.E R6, desc[UR60][R2.64+0x4] ;  /* 0x0000043c02067981 */ /* 0x020ee4000c1e1900 */
[----:B---3--:R-:W-:-:S07]  /*15e40*/  IMAD.IADD R6, R6, 0x1, -R5 ;  /* 0x0000000106067824 */ /* 0x008fce00078e0a05 */
.L_x_537:
[----:B------:R-:W1:Y:S04]  /*15e50*/  LDL R14, [R1+0x88] ;  /* 0x00008800010e7983 */ /* 0x000e680000100800 */
[----:B------:R3:W5:Y:S01]  /*15e60*/  LDL R20, [R1+0x8c] ;  /* 0x00008c0001147983 */ /* 0x0007620000100800 */
[----:B------:R-:W-:Y:S01]  /*15e70*/  BSSY B1, `(.L_x_538) ;  /* 0x000002d000017945 */ /* 0x000fe20003800000 */
[----:B------:R-:W-:Y:S02]  /*15e80*/  SEL R13, R70, RZ, !P0 ;  /* 0x000000ff460d7207 */ /* 0x000fe40004000000 */
[----:B------:R-:W-:Y:S02]  /*15e90*/  SEL R26, R26, RZ, !P0 ;  /* 0x000000ff1a1a7207 */ /* 0x000fe40004000000 */
[----:B-----5:R-:W-:-:S02]  /*15ea0*/  SHF.R.S32.HI R11, RZ, 0x1f, R0 ;  /* 0x0000001fff0b7819 */ /* 0x020fc40000011400 */
[----:B-1----:R-:W-:Y:S01]  /*15eb0*/  SHF.R.S32.HI R10, RZ, 0x1f, R14 ;  /* 0x0000001fff0a7819 */ /* 0x002fe2000001140e */
[----:B---3--:R-:W-:Y:S06]  /*15ec0*/  @P3 BRA `(.L_x_539) ;  /* 0x00000000009c3947 */ /* 0x008fec0003800000 */
[----:B------:R-:W1:Y:S01]  /*15ed0*/  LDC R9, c[0x0][0xbe8] ;  /* 0x0002fa00ff097b82 */ /* 0x000e620000000800 */
[----:B------:R-:W-:-:S04]  /*15ee0*/  IMAD R2, R20, 0xc0, R4 ;  /* 0x000000c014027824 */ /* 0x000fc800078e0204 */
[----:B------:R-:W-:Y:S02]  /*15ef0*/  VIADD R8, R2, 0xffffff80 ;  /* 0xffffff8002087836 */ /* 0x000fe40000000000 */
[----:B-1----:R-:W-:-:S05]  /*15f00*/  IMAD R3, R6, R9, RZ ;  /* 0x0000000906037224 */ /* 0x002fca00078e02ff */
        /* <DEDUP_REMOVED lines=9> */
[----:B------:R-:W1:Y:S01]  /*15fa0*/  @P0 LDC R15, c[0x0][0xbec] ;  /* 0x0002fb00ff0f0b82 */ /* 0x000e620000000800 */
[----:B------:R-:W-:Y:S01]  /*15fb0*/  IMAD R7, R14, UR5, R7 ;  /* 0x000000050e077c24 */ /* 0x000fe2000f8e0207 */
[----:B------:R-:W-:-:S03]  /*15fc0*/  ULDC.64 UR4, c[0x0][0xb98] ;  /* 0x0002e60000047ab9 */ /* 0x000fc60000000a00 */
[----:B------:R-:W-:-:S03]  /*15fd0*/  IMAD.IADD R3, R3, 0x1, R7 ;  /* 0x0000000103037824 */ /* 0x000fc600078e0207 */
[----:B0-----:R-:W0:Y:S01]  /*15fe0*/  @P0 LDC R21, c[0x0][0xbf0] ;  /* 0x0002fc00ff150b82 */ /* 0x001e220000000800 */
[----:B------:R-:W-:-:S04]  /*15ff0*/  IMAD.WIDE.U32 R2, R13, UR4, R2 ;  /* 0x000000040d027c25 */ /* 0x000fc8000f8e0002 */
[----:B-1----:R-:W-:-:S05]  /*16000*/  @P0 IMAD.HI.U32 R4, R8, R15, RZ ;  /* 0x0000000f08040227 */ /* 0x002fca00078e00ff */
[----:B0-----:R-:W-:Y:S01]  /*16010*/  @P0 SHF.R.U32.HI R5, RZ, R21, R4 ;  /* 0x00000015ff050219 */ /* 0x001fe20000011604 */
        /* <DEDUP_REMOVED lines=18> */
.L_x_539:
[----:B------:R-:W-:Y:S05]  /*16140*/  BSYNC B1 ;  /* 0x0000000000017941 */ /* 0x000fea0003800000 */
.L_x_538:
[----:B------:R-:W-:Y:S01]  /*16150*/  SHF.R.S32.HI R8, RZ, 0x1f, R22 ;  /* 0x0000001fff087819 */ /* 0x000fe20000011416 */
[----:B------:R-:W-:Y:S02]  /*16160*/  ULDC.64 UR4, c[0x0][0xaa0] ;  /* 0x0002a80000047ab9 */ /* 0x000fe40000000a00 */
[----:B-1----:R-:W-:Y:S01]  /*16170*/  IMAD R3, R11, UR4, RZ ;  /* 0x000000040b037c24 */ /* 0x002fe2000f8e02ff */
[----:B------:R-:W-:-:S03]  /*16180*/  LEA.HI R8, R8, R22, RZ, 0x2 ;  /* 0x0000001608087211 */ /* 0x000fc600078f10ff */
[C---:B------:R-:W-:Y:S01]  /*16190*/  IMAD R5, R0.reuse, UR5, R3 ;  /* 0x0000000500057c24 */ /* 0x040fe2000f8e0203 */
[----:B------:R-:W-:Y:S01]  /*161a0*/  SHF.R.S32.HI R8, RZ, 0x2, R8 ;  /* 0x00000002ff087819 */ /* 0x000fe20000011408 */
[----:B------:R-:W-:Y:S01]  /*161b0*/  IMAD.WIDE.U32 R2, R0, UR4, RZ ;  /* 0x0000000400027c25 */ /* 0x000fe2000f8e00ff */
[----:B------:R-:W-:-:S03]  /*161c0*/  ULDC.64 UR4, c[0x0][0xae8] ;  /* 0x0002ba0000047ab9 */ /* 0x000fc60000000a00 */
[----:B------:R-:W-:Y:S02]  /*161d0*/  IMAD R0, R66, 0x60, R8 ;  /* 0x0000006042007824 */ /* 0x000fe400078e0208 */
[----:B------:R-:W-:Y:S02]  /*161e0*/  IMAD.IADD R3, R3, 0x1, R5 ;  /* 0x0000000103037824 */ /* 0x000fe400078e0205 */
[----:B------:R-:W-:Y:S02]  /*161f0*/  IMAD R9, R20, 0xc0, R0 ;  /* 0x000000c014097824 */ /* 0x000fe400078e0200 */
[----:B------:R-:W-:Y:S02]  /*16200*/  IMAD R4, R10, UR4, RZ ;  /* 0x000000040a047c24 */ /* 0x000fe4000f8e02ff */
[----:B--2---:R-:W-:-:S04]  /*16210*/  @P2 IMAD.HI.U32 R0, R9, R12, RZ ;  /* 0x0000000c09002227 */ /* 0x004fc800078e00ff */
[C---:B------:R-:W-:Y:S02]  /*16220*/  IMAD R7, R14.reuse, UR5, R4 ;  /* 0x000000050e077c24 */ /* 0x040fe4000f8e0204 */
[----:B------:R-:W-:Y:S01]  /*16230*/  IMAD.WIDE.U32 R2, R14, UR4, R2 ;  /* 0x000000040e027c25 */ /* 0x000fe2000f8e0002 */
[----:B------:R-:W-:-:S03]  /*16240*/  ULDC.64 UR4, c[0x0][0xaf0] ;  /* 0x0002bc0000047ab9 */ /* 0x000fc60000000a00 */
[----:B------:R-:W-:Y:S01]  /*16250*/  IMAD.MOV.U32 R5, RZ, RZ, R9 ;  /* 0x000000ffff057224 */ /* 0x000fe200078e0009 */
[----:B----4-:R-:W-:Y:S01]  /*16260*/  @P2 SHF.R.U32.HI R5, RZ, R25, R0 ;  /* 0x00000019ff052219 */ /* 0x010fe20000011600 */
[----:B------:R-:W-:Y:S02]  /*16270*/  IMAD R4, R26, UR4, RZ ;  /* 0x000000041a047c24 */ /* 0x000fe4000f8e02ff */
[----:B------:R-:W-:Y:S01]  /*16280*/  IMAD.IADD R3, R3, 0x1, R7 ;  /* 0x0000000103037824 */ /* 0x000fe200078e0207 */
[----:B------:R-:W-:Y:S01]  /*16290*/  SHF.R.S32.HI R0, RZ, 0x1f, R5 ;  /* 0x0000001fff007819 */ /* 0x000fe20000011405 */
[C---:B------:R-:W-:Y:S02]  /*162a0*/  IMAD R7, R13.reuse, UR5, R4 ;  /* 0x000000050d077c24 */ /* 0x040fe4000f8e0204 */
[----:B------:R-:W-:Y:S01]  /*162b0*/  IMAD.WIDE.U32 R2, R13, UR4, R2 ;  /* 0x000000040d027c25 */ /* 0x000fe2000f8e0002 */
[----:B------:R-:W-:-:S03]  /*162c0*/  ULDC.64 UR4, c[0x0][0xae0] ;  /* 0x0002b80000047ab9 */ /* 0x000fc60000000a00 */
[----:B------:R-:W-:Y:S02]  /*162d0*/  IMAD.MOV R4, RZ, RZ, -R5 ;  /* 0x000000ffff047224 */ /* 0x000fe400078e0a05 */
[----:B------:R-:W-:Y:S02]  /*162e0*/  IMAD.IADD R3, R3, 0x1, R7 ;  /* 0x0000000103037824 */ /* 0x000fe400078e0207 */
[----:B------:R-:W-:Y:S02]  /*162f0*/  IMAD R0, R0, UR4, RZ ;  /* 0x0000000400007c24 */ /* 0x000fe4000f8e02ff */
[----:B------:R-:W-:Y:S02]  /*16300*/  IMAD R7, R23, R4, R9 ;  /* 0x0000000417077224 */ /* 0x000fe400078e0209 */
[C---:B------:R-:W-:Y:S02]  /*16310*/  IMAD R9, R5.reuse, UR5, R0 ;  /* 0x0000000505097c24 */ /* 0x040fe4000f8e0200 */
[----:B------:R-:W-:Y:S01]  /*16320*/  IMAD.WIDE.U32 R2, R5, UR4, R2 ;  /* 0x0000000405027c25 */ /* 0x000fe2000f8e0002 */
[----:B------:R-:W-:Y:S01]  /*16330*/  SHF.R.S32.HI R0, RZ, 0x1f, R7 ;  /* 0x0000001fff007819 */ /* 0x000fe20000011407 */
[----:B------:R-:W-:-:S02]  /*16340*/  ULDC.64 UR4, c[0x0][0xad8] ;  /* 0x0002b60000047ab9 */ /* 0x000fc40000000a00 */
[----:B------:R-:W-:Y:S02]  /*16350*/  IMAD.IADD R3, R3, 0x1, R9 ;  /* 0x0000000103037824 */ /* 0x000fe400078e0209 */
[----:B------:R-:W-:Y:S02]  /*16360*/  IMAD R0, R0, UR4, RZ ;  /* 0x0000000400007c24 */ /* 0x000fe4000f8e02ff */
[----:B------:R-:W-:-:S04]  /*16370*/  IMAD.WIDE.U32 R2, R7, UR4, R2 ;  /* 0x0000000407027c25 */ /* 0x000fc8000f8e0002 */
[----:B------:R-:W-:Y:S01]  /*16380*/  IMAD R7, R7, UR5, R0 ;  /* 0x0000000507077c24 */ /* 0x000fe2000f8e0200 */
[----:B------:R-:W-:Y:S02]  /*16390*/  ULDC.64 UR4, c[0x0][0xa80] ;  /* 0x0002a00000047ab9 */ /* 0x000fe40000000a00 */
[----:B------:R-:W-:Y:S01]  /*163a0*/  LEA R0, P0, R2, UR4, 0x1 ;  /* 0x0000000402007c11 */ /* 0x000fe2000f8008ff */
[----:B------:R-:W-:Y:S01]  /*163b0*/  IMAD.IADD R3, R3, 0x1, R7 ;  /* 0x0000000103037824 */ /* 0x000fe200078e0207 */
[----:B------:R-:W-:-:S04]  /*163c0*/  UMOV UR4, 0xffffffff ;  /* 0xffffffff00047882 */ /* 0x000fc80000000000 */
[----:B------:R-:W-:Y:S01]  /*163d0*/  LEA.HI.X R2, R2, UR5, R3, 0x1, P0 ;  /* 0x0000000502027c11 */ /* 0x000fe200080f0c03 */
[----:B------:R-:W-:Y:S06]  /*163e0*/  BRA.DIV UR4, `(.L_x_540) ;  /* 0x0000008204287947 */ /* 0x000fec000b800000 */
[----:B------:R1:W2:Y:S04]  /*163f0*/  SHFL.IDX PT, R3, R2, RZ, 0x1c1f ;  /* 0x001c1fff02037589 */ /* 0x0002a800000e0000 */
[----:B------:R1:W3:Y:S02]  /*16400*/  SHFL.IDX PT, R14, R0, RZ, 0x1c1f ;  /* 0x001c1fff000e7589 */ /* 0x0002e400000e0000 */
.L_x_732:
[----:B------:R-:W-:Y:S01]  /*16410*/  IMAD R23, R6, R23, RZ ;  /* 0x0000001706177224 */ /* 0x000fe200078e02ff */
[----:B------:R-:W-:Y:S01]  /*16420*/  BSSY B1, `(.L_x_541) ;  /* 0x0000011000017945 */ /* 0x000fe20003800000 */
[----:B------:R-:W-:-:S05]  /*16430*/  IMAD R4, R20, 0xc0, R8 ;  /* 0x000000c014047824 */ /* 0x000fca00078e0208 */
[----:B------:R-:W-:-:S13]  /*16440*/  ISETP.GE.AND P0, PT, R4, R23, PT ;  /* 0x000000170400720c */ /* 0x000fda0003f06270 */
[----:B------:R-:W-:Y:S05]  /*16450*/  @P0 BRA `(.L_x_542) ;  /* 0x0000000000340947 */ /* 0x000fea0003800000 */
[----:B------:R-:W-:Y:S02]  /*16460*/  ULDC UR4, c[0x0][0xac8] ;  /* 0x0002b20000047ab9 */ /* 0x000fe40000000800 */
[----:B------:R-:W-:Y:S02]  /*16470*/  ISETP.GE.AND P2, PT, R32, UR4, PT ;  /* 0x0000000420007c0c */ /* 0x000fe4000bf46270 */
[----:B------:R-:W-:Y:S02]  /*16480*/  ISETP.GE.AND P3, PT, R34, UR4, PT ;  /* 0x0000000422007c0c */ /* 0x000fe4000bf66270 */
[----:B------:R-:W-:-:S09]  /*16490*/  ISETP.GE.AND P4, PT, R33, UR4, PT ;  /* 0x0000000421007c0c */ /* 0x000fd2000bf86270 */
[----:B--2---:R-:W-:Y:S02]  /*164a0*/  @!P2 IMAD.MOV.U32 R15, RZ, RZ, R3 ;  /* 0x000000ffff0fa224 */ /* 0x004fe400078e0003 */
[-C--:B---3--:R-:W-:Y:S02]  /*164b0*/  @!P3 LEA R8, P0, R34, R14.reuse, 0x1 ;  /* 0x0000000e2208b211 */ /* 0x088fe400078008ff */
[C---:B------:R-:W-:Y:S01]  /*164c0*/  @!P4 LEA R10, P1, R33.reuse, R14, 0x1 ;  /* 0x0000000e210ac211 */ /* 0x040fe200078208ff */
[----:B------:R-:W-:Y:S01]  /*164d0*/  @!P2 IMAD.WIDE R6, R32, 0x2, R14 ;  /* 0x000000022006a825 */ /* 0x000fe200078e020e */
[-C--:B------:R-:W-:Y:S02]  /*164e0*/  @!P3 LEA.HI.X R9, R34, R3.reuse, R35, 0x1, P0 ;  /* 0x000000032209b211 */ /* 0x080fe400000f0c23 */
[----:B------:R-:W-:Y:S02]  /*164f0*/  @!P4 LEA.HI.X R11, R33, R3, R36, 0x1, P1 ;  /* 0x00000003210bc211 */ /* 0x000fe400008f0c24 */
[----:B------:R4:W-:Y:S04]  /*16500*/  @!P2 ST.E.128 desc[UR60][R6.64], RZ ;  /* 0x000000ff0600a985 */ /* 0x0009e8000c101d3c */
[----:B------:R4:W-:Y:S04]  /*16510*/  @!P3 ST.E.128 desc[UR60][R8.64], RZ ;  /* 0x000000ff0800b985 */ /* 0x0009e8000c101d3c */
[----:B------:R4:W-:Y:S02]  /*16520*/  @!P4 ST.E.128 desc[UR60][R10.64], RZ ;  /* 0x000000ff0a00c985 */ /* 0x0009e4000c101d3c */
.L_x_542:
[----:B------:R-:W-:Y:S05]  /*16530*/  BSYNC B1 ;  /* 0x0000000000017941 */ /* 0x000fea0003800000 */
.L_x_541:
[----:B------:R-:W-:-:S03]  /*16540*/  UMOV UR4, 0xffffffff ;  /* 0xffffffff00047882 */ /* 0x000fc60000000000 */
[----:B------:R-:W-:Y:S05]  /*16550*/  BRA.DIV UR4, `(.L_x_543) ;  /* 0x0000008204007947 */ /* 0x000fea000b800000 */
[----:B--2---:R2:W0:Y:S04]  /*16560*/  SHFL.IDX PT, R3, R2, 0x1, 0x1c1f ;  /* 0x003c1f0002037f89 */ /* 0x00442800000e0000 */
[----:B---3--:R2:W3:Y:S02]  /*16570*/  SHFL.IDX PT, R14, R0, 0x1, 0x1c1f ;  /* 0x003c1f00000e7f89 */ /* 0x0084e400000e0000 */
.L_x_736:
[----:B-12---:R-:W-:-:S05]  /*16580*/  VIADD R0, R4, 0x60 ;  /* 0x0000006004007836 */ /* 0x006fca0000000000 */
[----:B------:R-:W-:-:S13]  /*16590*/  ISETP.GE.AND P0, PT, R0, R23, PT ;  /* 0x000000170000720c */ /* 0x000fda0003f06270 */
[----:B------:R-:W-:Y:S05]  /*165a0*/  @P0 BRA `(.L_x_536) ;  /* 0x0000000000340947 */ /* 0x000fea0003800000 */
[----:B------:R-:W-:Y:S02]  /*165b0*/  ULDC UR4, c[0x0][0xac8] ;  /* 0x0002b20000047ab9 */ /* 0x000fe40000000800 */
[----:B------:R-:W-:Y:S02]  /*165c0*/  ISETP.GE.AND P2, PT, R32, UR4, PT ;  /* 0x0000000420007c0c */ /* 0x000fe4000bf46270 */
[----:B------:R-:W-:Y:S02]  /*165d0*/  ISETP.GE.AND P3, PT, R34, UR4, PT ;  /* 0x0000000422007c0c */ /* 0x000fe4000bf66270 */
[----:B------:R-:W-:-:S09]  /*165e0*/  ISETP.GE.AND P4, PT, R33, UR4, PT ;  /* 0x0000000421007c0c */ /* 0x000fd2000bf86270 */
[----:B0-----:R-:W-:Y:S02]  /*165f0*/  @!P2 IMAD.MOV.U32 R15, RZ, RZ, R3 ;  /* 0x000000ffff0fa224 */ /* 0x001fe400078e0003 */
[-C--:B---34-:R-:W-:Y:S02]  /*16600*/  @!P3 LEA R6, P0, R34, R14.reuse, 0x1 ;  /* 0x0000000e2206b211 */ /* 0x098fe400078008ff */
[C---:B------:R-:W-:Y:S01]  /*16610*/  @!P4 LEA R2, P1, R33.reuse, R14, 0x1 ;  /* 0x0000000e2102c211 */ /* 0x040fe200078208ff */
[----:B------:R-:W-:Y:S01]  /*16620*/  @!P2 IMAD.WIDE R4, R32, 0x2, R14 ;  /* 0x000000022004a825 */ /* 0x000fe200078e020e */
[-C--:B------:R-:W-:Y:S02]  /*16630*/  @!P3 LEA.HI.X R7, R34, R3.reuse, R35, 0x1, P0 ;  /* 0x000000032207b211 */ /* 0x080fe400000f0c23 */
[----:B------:R-:W-:Y:S02]  /*16640*/  @!P4 LEA.HI.X R3, R33, R3, R36, 0x1, P1 ;  /* 0x000000032103c211 */ /* 0x000fe400008f0c24 */
[----:B------:R0:W-:Y:S04]  /*16650*/  @!P2 ST.E.128 desc[UR60][R4.64], RZ ;  /* 0x000000ff0400a985 */ /* 0x0001e8000c101d3c */
[----:B------:R0:W-:Y:S04]  /*16660*/  @!P3 ST.E.128 desc[UR60][R6.64], RZ ;  /* 0x000000ff0600b985 */ /* 0x0001e8000c101d3c */
[----:B------:R0:W-:Y:S02]  /*16670*/  @!P4 ST.E.128 desc[UR60][R2.64], RZ ;  /* 0x000000ff0200c985 */ /* 0x0001e4000c101d3c */
.L_x_536:
[----:B------:R-:W-:Y:S05]  /*16680*/  BSYNC B0 ;  /* 0x0000000000007941 */ /* 0x000fea0003800000 */
.L_x_531:
[----:B------:R-:W-:Y:S02]  /*16690*/  ULDC UR4, c[0x0][0xc3c] ;  /* 0x00030f0000047ab9 */ /* 0x000fe40000000800 */
[----:B------:R-:W-:-:S13]  /*166a0*/  ISETP.GE.AND P0, PT, R107, UR4, PT ;  /* 0x000000046b007c0c */ /* 0x000fda000bf06270 */
[----:B------:R-:W-:Y:S05]  /*166b0*/  @!P0 BRA `(.L_x_544) ;  /* 0xfffffeac00608947 */ /* 0x000fea000383ffff */
[----:B------:R-:W-:Y:S05]  /*166c0*/  BRA `(.L_x_408) ;  /* 0x0000007400787947 */ /* 0x000fea0003800000 */
.L_x_406:
[----:B------:R-:W-:-:S08]  /*166d0*/  NOP ;  /* 0x0000000000007918 */ /* 0x000fd00000000000 */
[----:B--2---:R-:W0:-:S00]  /*166e0*/  USETMAXREG.DEALLOC.CTAPOOL 0x20 ;  /* 0x00000020000079c8 */ /* 0x004e0000080e0500 */
[----:B0-----:R-:W2:Y:S01]  /*166f0*/  LDL.LU R2, [R1+0x4c] ;  /* 0x00004c0001027983 */ /* 0x001ea20000300800 */
[----:B------:R-:W-:-:S06]  /*16700*/  LOP3.LUT R0, R0, 0x3, RZ, 0xc0, !PT ;  /* 0x0000000300007812 */ /* 0x000fcc00078ec0ff */
[----:B------:R-:W0:Y:S02]  /*16710*/  SHFL.IDX PT, R0, R0, RZ, 0x1f ;  /* 0x00001fff00007589 */ /* 0x000e2400000e0000 */
[----:B0-----:R-:W-:Y:S01]  /*16720*/  ISETP.NE.AND P0, PT, R0, RZ, PT ;  /* 0x000000ff0000720c */ /* 0x001fe20003f05270 */
[----:B------:R-:W-:Y:S01]  /*16730*/  IMAD.MOV.U32 R0, RZ, RZ, RZ ;  /* 0x000000ffff007224 */ /* 0x000fe200078e00ff */
[----:B--2---:R-:W-:-:S11]  /*16740*/  LOP3.LUT R2, R2, 0xfffffffd, RZ, 0xc0, !PT ;  /* 0xfffffffd02027812 */ /* 0x004fd600078ec0ff */
[----:B------:R-:W-:-:S05]  /*16750*/  @P0 LOP3.LUT R2, R2, 0x2, RZ, 0xfc, !PT ;  /* 0x0000000202020812 */ /* 0x000fca00078efcff */
[----:B------:R0:W-:Y:S01]  /*16760*/  STL [R1+0x4c], R2 ;  /* 0x00004c0201007387 */ /* 0x0001e20000100800 */
[----:B------:R-:W-:Y:S05]  /*16770*/  @!P0 BRA `(.L_x_545) ;  /* 0x00000000001c8947 */ /* 0x000fea0003800000 */
[----:B------:R-:W1:Y:S08]  /*16780*/  S2UR UR5, SR_CgaCtaId ;  /* 0x00000000000579c3 */ /* 0x000e700000008800 */
[----:B------:R-:W-:Y:S06]  /*16790*/  BAR.SYNC.DEFER_BLOCKING 0x5, 0x200 ;  /* 0x0148000000007b1d */ /* 0x000fec0000010000 */
[----:B------:R-:W-:-:S02]  /*167a0*/  UMOV UR4, 0x400 ;  /* 0x0000040000047882 */ /* 0x000fc40000000000 */
[----:B-1----:R-:W-:-:S09]  /*167b0*/  ULEA UR4, UR5, UR4, 0x18 ;  /* 0x0000000405047291 */ /* 0x002fd2000f8ec03f */
[----:B------:R-:W1:Y:S01]  /*167c0*/  LDS.128 R16, [UR4+0x31cd0] ;  /* 0x031cd004ff107984 */ /* 0x000e620008000c00 */
[----:B------:R-:W-:Y:S06]  /*167d0*/  BAR.ARV 0x4, 0x200 ;  /* 0x0108000000007b1d */ /* 0x000fec0000002000 */
[----:B------:R-:W-:Y:S05]  /*167e0*/  BRA `(.L_x_546) ;  /* 0x0000000800007947 */ /* 0x000fea0003800000 */
.L_x_545:
[----:B0-----:R-:W0:Y:S01]  /*167f0*/  S2R R2, SR_TID.X ;  /* 0x0000000000027919 */ /* 0x001e220000002100 */
        /* <DEDUP_REMOVED lines=41> */
.L_x_551:
        /* <DEDUP_REMOVED lines=12> */
.L_x_550:
[----:B------:R-:W-:Y:S05]  /*16b50*/  BSYNC B0 ;  /* 0x0000000000007941 */ /* 0x000fea0003800000 */
.L_x_549:
        /* <DEDUP_REMOVED lines=21> */
.L_x_547:
        /* <DEDUP_REMOVED lines=15> */
.L_x_552:
        /* <DEDUP_REMOVED lines=28> */
.L_x_548:
[----:B------:R-:W-:Y:S02]  /*16f60*/  IMAD.MOV.U32 R17, RZ, RZ, RZ ;  /* 0x000000ffff117224 */ /* 0x000fe400078e00ff */
[----:B------:R-:W-:Y:S02]  /*16f70*/  IMAD.U32 R16, RZ, RZ, UR6 ;  /* 0x00000006ff107e24 */ /* 0x000fe4000f8e00ff */
[----:B------:R-:W-:-:S07]  /*16f80*/  IMAD.MOV.U32 R18, RZ, RZ, RZ ;  /* 0x000000ffff127224 */ /* 0x000fce00078e00ff */
.L_x_553:
[----:B------:R-:W-:-:S13]  /*16f90*/  ISETP.NE.AND P0, PT, R5, RZ, PT ;  /* 0x000000ff0500720c */ /* 0x000fda0003f05270 */
[----:B------:R-:W0:Y:S01]  /*16fa0*/  @!P0 S2R R3, SR_CgaCtaId ;  /* 0x0000000000038919 */ /* 0x000e220000008800 */
[----:B------:R-:W-:-:S04]  /*16fb0*/  @!P0 MOV R0, 0x400 ;  /* 0x0000040000008802 */ /* 0x000fc80000000f00 */
[----:B0-----:R-:W-:-:S05]  /*16fc0*/  @!P0 LEA R0, R3, R0, 0x18 ;  /* 0x0000000003008211 */ /* 0x001fca00078ec0ff */
[----:B------:R2:W-:Y:S01]  /*16fd0*/  @!P0 STS.128 [R0+0x31cd0], R16 ;  /* 0x031cd01000008388 */ /* 0x0005e20000000c00 */
[----:B------:R-:W-:Y:S06]  /*16fe0*/  BAR.ARV 0x5, 0x200 ;  /* 0x0148000000007b1d */ /* 0x000fec0000002000 */
.L_x_546:
[----:B------:R3:W-:Y:S01]  /*16ff0*/  STL [R1+0x28], RZ ;  /* 0x000028ff01007387 */ /* 0x0007e20000100800 */
[----:B------:R-:W-:Y:S01]  /*17000*/  ULDC UR4, c[0x0][0xc3c] ;  /* 0x00030f0000047ab9 */ /* 0x000fe20000000800 */
[----:B------:R-:W-:Y:S01]  /*17010*/  IMAD.MOV.U32 R26, RZ, RZ, 0x1 ;  /* 0x00000001ff1a7424 */ /* 0x000fe200078e00ff */
[----:B-1----:R-:W-:Y:S01]  /*17020*/  ISETP.GE.AND P0, PT, R19, UR4, PT ;  /* 0x0000000413007c0c */ /* 0x002fe2000bf06270 */
[----:B------:R-:W-:-:S12]  /*17030*/  IMAD.MOV.U32 R23, RZ, RZ, RZ ;  /* 0x000000ffff177224 */ /* 0x000fd800078e00ff */
[----:B---3--:R-:W-:Y:S05]  /*17040*/  @P0 BRA `(.L_x_554) ;  /* 0x00000068003c0947 */ /* 0x008fea0003800000 */
[----:B------:R-:W1:Y:S01]  /*17050*/  S2R R6, SR_TID.X ;  /* 0x0000000000067919 */ /* 0x000e620000002100 */
[----:B------:R-:W3:Y:S01]  /*17060*/  S2UR UR5, SR_CgaCtaId ;  /* 0x00000000000579c3 */ /* 0x000ee20000008800 */
[----:B------:R-:W-:Y:S01]  /*17070*/  UMOV UR4, 0x400 ;  /* 0x0000040000047882 */ /* 0x000fe20000000000 */
[----:B------:R-:W-:Y:S01]  /*17080*/  BSSY B8, `(.L_x_554) ;  /* 0x000068b000087945 */ /* 0x000fe20003800000 */
[----:B------:R-:W-:Y:S01]  /*17090*/  IMAD.MOV.U32 R26, RZ, RZ, 0x1 ;  /* 0x00000001ff1a7424 */ /* 0x000fe200078e00ff */
[----:B------:R-:W-:Y:S01]  /*170a0*/  ULDC.64 UR36, c[0x0][0x198] ;  /* 0x0000660000247ab9 */ /* 0x000fe20000000a00 */
[----:B------:R-:W-:Y:S01]  /*170b0*/  IMAD.MOV.U32 R23, RZ, RZ, RZ ;  /* 0x000000ffff177224 */ /* 0x000fe200078e00ff */
[----:B------:R-:W-:Y:S01]  /*170c0*/  ULDC UR38, c[0x0][0xc] ;  /* 0x0000030000267ab9 */ /* 0x000fe20000000800 */
[----:B------:R-:W-:Y:S01]  /*170d0*/  IMAD.MOV.U32 R29, RZ, RZ, RZ ;  /* 0x000000ffff1d7224 */ /* 0x000fe200078e00ff */
[----:B---3--:R-:W-:-:S06]  /*170e0*/  ULEA UR4, UR5, UR4, 0x18 ;  /* 0x0000000405047291 */ /* 0x008fcc000f8ec03f */
[----:B------:R-:W-:Y:S01]  /*170f0*/  IMAD.U32 R22, RZ, RZ, UR4 ;  /* 0x00000004ff167e24 */ /* 0x000fe2000f8e00ff */
[C---:B-1----:R-:W-:Y:S01]  /*17100*/  LOP3.LUT R5, R6.reuse, 0x7f, RZ, 0xc0, !PT ;  /* 0x0000007f06057812 */ /* 0x042fe200078ec0ff */
[----:B--2---:R-:W-:-:S04]  /*17110*/  IMAD.SHL.U32 R0, R6, 0x8, RZ ;  /* 0x0000000806007824 */ /* 0x004fc800078e00ff */
[----:B------:R-:W-:Y:S01]  /*17120*/  IMAD.SHL.U32 R4, R5, 0x8, RZ ;  /* 0x0000000805047824 */ /* 0x000fe200078e00ff */
[C---:B------:R-:W-:Y:S02]  /*17130*/  LOP3.LUT R3, R0.reuse, 0x20, RZ, 0xc0, !PT ;  /* 0x0000002000037812 */ /* 0x040fe400078ec0ff */
[----:B0-----:R-:W-:Y:S02]  /*17140*/  LOP3.LUT R2, R0, 0xd8, RZ, 0xc0, !PT ;  /* 0x000000d800027812 */ /* 0x001fe400078ec0ff */
[----:B------:R-:W-:Y:S02]  /*17150*/  LOP3.LUT R3, R3, 0x300, R4, 0xf8, !PT ;  /* 0x0000030003037812 */ /* 0x000fe400078ef804 */
[----:B------:R-:W-:Y:S02]  /*17160*/  LOP3.LUT R2, R2, 0x18, R6, 0x78, !PT ;  /* 0x0000001802027812 */ /* 0x000fe400078e7806 */
[----:B------:R-:W-:Y:S01]  /*17170*/  SHF.R.U32.HI R4, RZ, 0x2, R5 ;  /* 0x00000002ff047819 */ /* 0x000fe20000011605 */
[----:B------:R-:W-:Y:S01]  /*17180*/  IMAD.MOV.U32 R5, RZ, RZ, 0x1 ;  /* 0x00000001ff057424 */ /* 0x000fe200078e00ff */
[----:B------:R-:W-:Y:S01]  /*17190*/  LOP3.LUT R3, R3, R2, RZ, 0xfc, !PT ;  /* 0x0000000203037212 */ /* 0x000fe200078efcff */
[----:B------:R-:W-:Y:S01]  /*171a0*/  IMAD.SHL.U32 R2, R6, 0x20, RZ ;  /* 0x0000002006027824 */ /* 0x000fe200078e00ff */
[----:B------:R-:W-:-:S02]  /*171b0*/  LOP3.LUT R0, R0, 0x18, RZ, 0xc0, !PT ;  /* 0x0000001800007812 */ /* 0x000fc400078ec0ff */
[----:B------:R-:W-:Y:S02]  /*171c0*/  STL [R1], R5 ;  /* 0x0000000501007387 */ /* 0x000fe40000100800 */
[----:B------:R-:W-:Y:S01]  /*171d0*/  LOP3.LUT R4, R4, 0x60, R2, 0xf8, !PT ;  /* 0x0000006004047812 */ /* 0x000fe200078ef802 */
[----:B------:R-:W-:-:S05]  /*171e0*/  IMAD R2, R3, 0x2, R22 ;  /* 0x0000000203027824 */ /* 0x000fca00078e0216 */
[----:B------:R0:W-:Y:S04]  /*171f0*/  STL [R1+0x8], R2 ;  /* 0x0000080201007387 */ /* 0x0001e80000100800 */
[----:B------:R1:W-:Y:S01]  /*17200*/  STL [R1+0x28], RZ ;  /* 0x000028ff01007387 */ /* 0x0003e20000100800 */
[C---:B0-----:R-:W-:Y:S02]  /*17210*/  LOP3.LUT R2, R0.reuse, 0x20, RZ, 0xfc, !PT ;  /* 0x0000002000027812 */ /* 0x041fe400078efcff */
[----:B-1----:R-:W-:-:S07]  /*17220*/  LOP3.LUT R0, R0, 0x40, RZ, 0xfc, !PT ;  /* 0x0000004000007812 */ /* 0x002fce00078efcff */
.L_x_698:
[----:B0-----:R-:W0:Y:S02]  /*17230*/  LDC.64 R2, c[0x0][0xc88] ;  /* 0x00032200ff027b82 */ /* 0x001e240000000a00 */
[----:B0-----:R-:W-:-:S05]  /*17240*/  IMAD.WIDE R2, R19, 0x4, R2 ;  /* 0x0000000413027825 */ /* 0x001fca00078e0202 */
[----:B--2---:R-:W2:Y:S01]  /*17250*/  LDG.E R13, desc[UR60][R2.64] ;  /* 0x0000003c020d7981 */ /* 0x004ea2000c1e1900 */
[----:B------:R-:W-:Y:S05]  /*17260*/  YIELD ;  /* 0x0000000000007946 */ /* 0x000fea0003800000 */
[----:B------:R-:W-:Y:S01]  /*17270*/  ULDC.64 UR4, c[0x0][0xa28] ;  /* 0x00028a0000047ab9 */ /* 0x000fe20000000a00 */
[----:B------:R-:W-:Y:S01]  /*17280*/  ULDC.64 UR6, c[0x0][0xa00] ;  /* 0x0002800000067ab9 */ /* 0x000fe20000000a00 */
[----:B------:R-:W-:Y:S02]  /*17290*/  ISETP.NE.U32.AND P0, PT, RZ, UR4, PT ;  /* 0x00000004ff007c0c */ /* 0x000fe4000bf05070 */
[----:B------:R-:W-:Y:S01]  /*172a0*/  CS2R R8, SRZ ;  /* 0x0000000000087805 */ /* 0x000fe2000001ff00 */
[----:B------:R-:W-:Y:S01]  /*172b0*/  ULDC.64 UR8, c[0x0][0xa18] ;  /* 0x0002860000087ab9 */ /* 0x000fe20000000a00 */
[----:B------:R-:W-:-:S02]  /*172c0*/  ISETP.NE.AND.EX P1, PT, RZ, UR5, PT, P0 ;  /* 0x00000005ff007c0c */ /* 0x000fc4000bf25300 */
[----:B------:R-:W-:-:S04]  /*172d0*/  ISETP.NE.U32.AND P0, PT, RZ, UR6, PT ;  /* 0x00000006ff007c0c */ /* 0x000fc8000bf05070 */
[----:B------:R-:W-:Y:S02]  /*172e0*/  ISETP.NE.AND.EX P0, PT, RZ, UR7, PT, P0 ;  /* 0x00000007ff007c0c */ /* 0x000fe4000bf05300 */
[----:B--2---:R-:W-:Y:S01]  /*172f0*/  SHF.R.S32.HI R0, RZ, 0x1f, R13 ;  /* 0x0000001fff007819 */ /* 0x004fe2000001140d */
[----:B------:R-:W-:-:S04]  /*17300*/  IMAD.SHL.U32 R24, R13, 0x4, RZ ;  /* 0x000000040d187824 */ /* 0x000fc800078e00ff */
[C---:B------:R-:W-:Y:S01]  /*17310*/  @P1 LEA R4, P2, R13.reuse, UR4, 0x2 ;  /* 0x000000040d041c11 */ /* 0x040fe2000f8410ff */
[----:B------:R-:W-:Y:S01]  /*17320*/  STL [R1+0xc], R13 ;  /* 0x00000c0d01007387 */ /* 0x000fe20000100800 */
[C-C-:B------:R-:W-:Y:S02]  /*17330*/  SHF.L.U64.HI R12, R13.reuse, 0x2, R0.reuse ;  /* 0x000000020d0c7819 */ /* 0x140fe40000010200 */
[----:B------:R-:W-:Y:S01]  /*17340*/  @P1 LEA.HI.X R5, R13, UR5, R0, 0x2, P2 ;  /* 0x000000050d051c11 */ /* 0x000fe200090f1400 */
[----:B------:R-:W-:Y:S01]  /*17350*/  ULDC.64 UR4, c[0x0][0xa08] ;  /* 0x0002820000047ab9 */ /* 0x000fe20000000a00 */
[----:B------:R-:W-:Y:S01]  /*17360*/  IADD3 R2, P2, R24, UR6, RZ ;  /* 0x0000000618027c10 */ /* 0x000fe2000ff5e0ff */
[----:B------:R0:W-:Y:S03]  /*17370*/  STL [R1+0x2c], R0 ;  /* 0x00002c0001007387 */ /* 0x0001e60000100800 */
[----:B------:R-:W-:Y:S01]  /*17380*/  IADD3.X R3, R12, UR7, RZ, P2, !PT ;  /* 0x000000070c037c10 */ /* 0x000fe200097fe4ff */
[----:B------:R-:W-:Y:S01]  /*17390*/  ULDC.64 UR6, c[0x0][0xa10] ;  /* 0x0002840000067ab9 */ /* 0x000fe20000000a00 */
[----:B------:R-:W-:Y:S01]  /*173a0*/  ISETP.NE.U32.AND P3, PT, RZ, UR8, PT ;  /* 0x00000008ff007c0c */ /* 0x000fe2000bf65070 */
[----:B-1----:R1:W5:Y:S04]  /*173b0*/  @P1 LDG.E R8, desc[UR60][R4.64] ;  /* 0x0000003c04081981 */ /* 0x002368000c1e1900 */
[----:B------:R-:W2:Y:S01]  /*173c0*/  @P0 LDG.E R9, desc[UR60][R2.64] ;  /* 0x0000003c02090981 */ /* 0x000ea2000c1e1900 */
[----:B------:R-:W-:-:S02]  /*173d0*/  ISETP.NE.AND.EX P3, PT, RZ, UR9, PT, P3 ;  /* 0x00000009ff007c0c */ /* 0x000fc4000bf65330 */
[----:B------:R-:W-:Y:S01]  /*173e0*/  IADD3 R6, P4, R24, UR4, RZ ;  /* 0x0000000418067c10 */ /* 0x000fe2000ff9e0ff */
[----:B------:R-:W-:Y:S03]  /*173f0*/  STL [R1+0x4], R12 ;  /* 0x0000040c01007387 */ /* 0x000fe60000100800 */
[----:B------:R-:W-:Y:S02]  /*17400*/  IADD3.X R7, R12, UR5, RZ, P4, !PT ;  /* 0x000000050c077c10 */ /* 0x000fe4000a7fe4ff */
[----:B-1----:R-:W-:Y:S02]  /*17410*/  IADD3 R4, P4, R24, UR6, RZ ;  /* 0x0000000618047c10 */ /* 0x002fe4000ff9e0ff */
[----:B------:R-:W-:Y:S02]  /*17420*/  ISETP.NE.U32.AND P1, PT, RZ, UR4, PT ;  /* 0x00000004ff007c0c */ /* 0x000fe4000bf25070 */
[----:B------:R-:W-:Y:S01]  /*17430*/  IADD3.X R5, R12, UR7, RZ, P4, !PT ;  /* 0x000000070c057c10 */ /* 0x000fe2000a7fe4ff */
[----:B------:R-:W-:Y:S01]  /*17440*/  ULDC UR4, c[0x0][0x288] ;  /* 0x0000a20000047ab9 */ /* 0x000fe20000000800 */
[----:B------:R-:W-:-:S02]  /*17450*/  ISETP.NE.U32.AND P2, PT, RZ, UR6, PT ;  /* 0x00000006ff007c0c */ /* 0x000fc4000bf45070 */
[----:B------:R-:W-:Y:S02]  /*17460*/  @P3 IADD3 R10, P4, R24, UR8, RZ ;  /* 0x00000008180a3c10 */ /* 0x000fe4000ff9e0ff */
[----:B------:R-:W-:Y:S02]  /*17470*/  ISETP.NE.AND.EX P1, PT, RZ, UR5, PT, P1 ;  /* 0x00000005ff007c0c */ /* 0x000fe4000bf25310 */
[----:B------:R-:W-:Y:S02]  /*17480*/  ISETP.NE.AND.EX P2, PT, RZ, UR7, PT, P2 ;  /* 0x00000007ff007c0c */ /* 0x000fe4000bf45320 */
[----:B------:R-:W-:Y:S01]  /*17490*/  @P3 IADD3.X R11, R12, UR9, RZ, P4, !PT ;  /* 0x000000090c0b3c10 */ /* 0x000fe2000a7fe4ff */
[----:B------:R-:W-:Y:S02]  /*174a0*/  IMAD.MOV.U32 R28, RZ, RZ, RZ ;  /* 0x000000ffff1c7224 */ /* 0x000fe400078e00ff */
[----:B0-----:R-:W-:-:S06]  /*174b0*/  IMAD.MOV.U32 R0, RZ, RZ, RZ ;  /* 0x000000ffff007224 */ /* 0x001fcc00078e00ff */
[----:B------:R-:W5:Y:S04]  /*174c0*/  @P1 LDG.E R28, desc[UR60][R6.64] ;  /* 0x0000003c061c1981 */ /* 0x000f68000c1e1900 */
[----:B------:R-:W5:Y:S04]  /*174d0*/  @P2 LDG.E R0, desc[UR60][R4.64] ;  /* 0x0000003c04002981 */ /* 0x000f68000c1e1900 */
[----:B--2---:R0:W-:Y:S02]  /*174e0*/  STL [R1+0x18], R9 ;  /* 0x0000180901007387 */ /* 0x0041e40000100800 */
[----:B0-----:R-:W-:Y:S01]  /*174f0*/  IMAD.U32 R9, RZ, RZ, UR4 ;  /* 0x00000004ff097e24 */ /* 0x001fe2000f8e00ff */
[----:B------:R-:W-:-:S05]  /*17500*/  ULDC.64 UR4, c[0x0][0x418] ;  /* 0x0001060000047ab9 */ /* 0x000fca0000000a00 */
[----:B------:R0:W2:Y:S01]  /*17510*/  @P3 LDG.E R9, desc[UR60][R10.64] ;  /* 0x0000003c0a093981 */ /* 0x0000a2000c1e1900 */
[----:B------:R-:W-:-:S03]  /*17520*/  UISETP.NE.U32.AND UP0, UPT, UR4, URZ, UPT ;  /* 0x0000003f0400728c */ /* 0x000fc6000bf05070 */
[----:B------:R-:W-:Y:S01]  /*17530*/  ULDC UR4, c[0x0][0x424] ;  /* 0x0001090000047ab9 */ /* 0x000fe20000000800 */
[----:B------:R-:W-:-:S03]  /*17540*/  UISETP.NE.AND.EX UP0, UPT, UR5, URZ, UPT, UP0 ;  /* 0x0000003f0500728c */ /* 0x000fc6000bf05300 */
[----:B------:R-:W-:Y:S01]  /*17550*/  ULDC UR5, c[0x0][0x2f0] ;  /* 0x0000bc0000057ab9 */ /* 0x000fe20000000800 */
[----:B------:R-:W-:-:S04]  /*17560*/  USEL UR4, UR4, 0x1, UP0 ;  /* 0x0000000104047887 */ /* 0x000fc80008000000 */
[----:B------:R-:W-:-:S03]  /*17570*/  UIMAD UR4, UR4, UR5, URZ ;  /* 0x00000005040472a4 */ /* 0x000fc6000f8e023f */
[----:B------:R-:W-:-:S03]  /*17580*/  ULDC UR5, c[0x0][0x348] ;  /* 0x0000d20000057ab9 */ /* 0x000fc60000000800 */
[----:B0-----:R-:W-:Y:S01]  /*17590*/  IMAD.U32 R10, RZ, RZ, UR4 ;  /* 0x00000004ff0a7e24 */ /* 0x001fe2000f8e00ff */
[----:B--2---:R0:W-:Y:S02]  /*175a0*/  STL [R1+0x34], R9 ;  /* 0x0000340901007387 */ /* 0x0041e40000100800 */
[----:B0-----:R-:W-:Y:S01]  /*175b0*/  IMAD.U32 R9, RZ, RZ, UR5 ;  /* 0x00000005ff097e24 */ /* 0x001fe2000f8e00ff */
[----:B----4-:R-:W-:Y:S06]  /*175c0*/  @P3 BRA `(.L_x_555) ;  /* 0x0000000000143947 */ /* 0x010fec0003800000 */
[----:B------:R-:W-:Y:S05]  /*175d0*/  @!P0 BRA `(.L_x_555) ;  /* 0x0000000000108947 */ /* 0x000fea0003800000 */
[----:B------:R-:W2:Y:S04]  /*175e0*/  LDG.E R11, desc[UR60][R2.64] ;  /* 0x0000003c020b7981 */ /* 0x000ea8000c1e1900 */
[----:B------:R-:W2:Y:S02]  /*175f0*/  LDG.E R2, desc[UR60][R2.64+0x4] ;  /* 0x0000043c02027981 */ /* 0x000ea4000c1e1900 */
[----:B--2---:R-:W-:-:S05]  /*17600*/  IMAD.IADD R2, R2, 0x1, -R11 ;  /* 0x0000000102027824 */ /* 0x004fca00078e0a0b */
[----:B------:R0:W-:Y:S02]  /*17610*/  STL [R1+0x34], R2 ;  /* 0x0000340201007387 */ /* 0x0001e40000100800 */
.L_x_555:
[----:B------:R-:W-:Y:S01]  /*17620*/  ULDC.64 UR4, c[0x0][0xa20] ;  /* 0x0002880000047ab9 */ /* 0x000fe20000000a00 */
[----:B-----5:R-:W-:Y:S01]  /*17630*/  IMAD.IADD R28, R28, 0x1, R8 ;  /* 0x000000011c1c7824 */ /* 0x020fe200078e0208 */
[----:B------:R-:W-:Y:S01]  /*17640*/  ISETP.NE.U32.AND P0, PT, RZ, UR4, PT ;  /* 0x00000004ff007c0c */ /* 0x000fe2000bf05070 */
[----:B------:R-:W-:-:S03]  /*17650*/  IMAD.MOV.U32 R25, RZ, RZ, R13 ;  /* 0x000000ffff197224 */ /* 0x000fc600078e000d */
[----:B------:R-:W-:-:S13]  /*17660*/  ISETP.NE.AND.EX P0, PT, RZ, UR5, PT, P0 ;  /* 0x00000005ff007c0c */ /* 0x000fda000bf05300 */
[----:B------:R-:W-:Y:S05]  /*17670*/  @!P0 BRA `(.L_x_556) ;  /* 0x0000000000108947 */ /* 0x000fea0003800000 */
[----:B0-----:R-:W-:-:S04]  /*17680*/  IADD3 R2, P0, R24, UR4, RZ ;  /* 0x0000000418027c10 */ /* 0x001fc8000ff1e0ff */
[----:B------:R-:W-:-:S05]  /*17690*/  IADD3.X R3, R12, UR5, RZ, P0, !PT ;  /* 0x000000050c037c10 */ /* 0x000fca00087fe4ff */
[----:B------:R0:W5:Y:S01]  /*176a0*/  LDG.E R10, desc[UR60][R2.64] ;  /* 0x0000003c020a7981 */ /* 0x000162000c1e1900 */
[----:B------:R-:W-:Y:S05]  /*176b0*/  BRA `(.L_x_557) ;  /* 0x0000000000107947 */ /* 0x000fea0003800000 */
.L_x_556:
[----:B------:R-:W-:Y:S05]  /*176c0*/  @!P1 BRA `(.L_x_557) ;  /* 0x00000000000c9947 */ /* 0x000fea0003800000 */
[----:B------:R-:W2:Y:S04]  /*176d0*/  LDG.E R10, desc[UR60][R6.64] ;  /* 0x0000003c060a7981 */ /* 0x000ea8000c1e1900 */
[----:B------:R-:W2:Y:S02]  /*176e0*/  LDG.E R6, desc[UR60][R6.64+0x4] ;  /* 0x0000043c06067981 */ /* 0x000ea4000c1e1900 */
[----:B--2---:R-:W-:-:S07]  /*176f0*/  IMAD.IADD R10, R6, 0x1, -R10 ;  /* 0x00000001060a7824 */ /* 0x004fce00078e0a0a */
.L_x_557:
[----:B0-----:R-:W2:Y:S01]  /*17700*/  @P2 LDG.E R2, desc[UR60][R4.64] ;  /* 0x0000003c04022981 */ /* 0x001ea2000c1e1900 */
[----:B-----5:R-:W-:-:S03]  /*17710*/  IMAD.IADD R10, R10, 0x1, -R8 ;  /* 0x000000010a0a7824 */ /* 0x020fc600078e0a08 */
[----:B------:R-:W2:Y:S01]  /*17720*/  @P2 LDG.E R4, desc[UR60][R4.64+0x4] ;  /* 0x0000043c04042981 */ /* 0x000ea2000c1e1900 */
[----:B------:R-:W-:Y:S01]  /*17730*/  BSSY B0, `(.L_x_558) ;  /* 0x000015e000007945 */ /* 0x000fe20003800000 */
[----:B--2---:R-:W-:-:S04]  /*17740*/  @P2 IMAD.IADD R9, R4, 0x1, -R2 ;  /* 0x0000000104092824 */ /* 0x004fc800078e0a02 */
[----:B------:R-:W-:-:S04]  /*17750*/  IMAD.IADD R3, R10, 0x1, R9 ;  /* 0x000000010a037824 */ /* 0x000fc800078e0209 */
[----:B------:R-:W-:-:S04]  /*17760*/  VIADD R2, R3, 0x8f ;  /* 0x0000008f03027836 */ /* 0x000fc80000000000 */
[----:B------:R-:W-:Y:S01]  /*17770*/  IMAD.HI R2, R2, 0x38e38e39, RZ ;  /* 0x38e38e3902027827 */ /* 0x000fe200078e02ff */
[----:B------:R0:W-:Y:S04]  /*17780*/  STL [R1+0x30], R3 ;  /* 0x0000300301007387 */ /* 0x0001e80000100800 */
[----:B0-----:R-:W-:-:S04]  /*17790*/  SHF.R.U32.HI R3, RZ, 0x1f, R2 ;  /* 0x0000001fff037819 */ /* 0x001fc80000011602 */
[----:B------:R-:W-:-:S05]  /*177a0*/  LEA.HI.SX32 R4, R2, R3, 0x1b ;  /* 0x0000000302047211 */ /* 0x000fca00078fdaff */
[--C-:B------:R-:W-:Y:S02]  /*177b0*/  IMAD R2, R4, 0x90, -R10.reuse ;  /* 0x0000009004027824 */ /* 0x100fe400078e0a0a */
[----:B------:R-:W-:-:S03]  /*177c0*/  IMAD.MOV R10, RZ, RZ, -R10 ;  /* 0x000000ffff0a7224 */ /* 0x000fc600078e0a0a */
[----:B------:R-:W-:Y:S02]  /*177d0*/  VIMNMX R2, R2, R9, PT ;  /* 0x0000000902027248 */ /* 0x000fe40003fe0100 */
[----:B------:R-:W-:-:S04]  /*177e0*/  VIMNMX R10, RZ, R10, !PT ;  /* 0x0000000aff0a7248 */ /* 0x000fc80007fe0100 */
[----:B------:R-:W-:Y:S01]  /*177f0*/  ISETP.GT.AND P0, PT, R2, R10, PT ;  /* 0x0000000a0200720c */ /* 0x000fe20003f04270 */
[----:B------:R0:W-:-:S12]  /*17800*/  STL [R1+0x10], R4 ;  /* 0x0000100401007387 */ /* 0x0001d80000100800 */
[----:B0-----:R-:W-:Y:S02]  /*17810*/  @P0 VIADD R4, R2, 0x8f ;  /* 0x0000008f02040836 */ /* 0x001fe40000000000 */
[----:B------:R-:W-:-:S04]  /*17820*/  IMAD.WIDE.U32 R2, R10, 0x38e38e39, RZ ;  /* 0x38e38e390a027825 */ /* 0x000fc800078e00ff */
[----:B------:R-:W-:Y:S01]  /*17830*/  @P0 IMAD.HI R2, R4, 0x38e38e39, RZ ;  /* 0x38e38e3904020827 */ /* 0x000fe200078e02ff */
[----:B------:R-:W-:-:S04]  /*17840*/  SHF.R.U32.HI R3, RZ, 0x5, R3 ;  /* 0x00000005ff037819 */ /* 0x000fc80000011603 */
[----:B------:R-:W-:Y:S01]  /*17850*/  @P0 SHF.R.U32.HI R5, RZ, 0x1f, R2 ;  /* 0x0000001fff050819 */ /* 0x000fe20000011602 */
[----:B------:R-:W-:-:S03]  /*17860*/  IMAD.MOV.U32 R4, RZ, RZ, R3 ;  /* 0x000000ffff047224 */ /* 0x000fc600078e0003 */
[----:B------:R-:W-:-:S04]  /*17870*/  @P0 LEA.HI.SX32 R4, R2, R5, 0x1b ;  /* 0x0000000502040211 */ /* 0x000fc800078fdaff */
[----:B------:R-:W-:Y:S02]  /*17880*/  ISETP.GT.AND P1, PT, R4, R3, PT ;  /* 0x000000030400720c */ /* 0x000fe40003f24270 */
[----:B------:R-:W-:-:S11]  /*17890*/  PLOP3.LUT P0, PT, PT, PT, PT, 0x80, 0x0 ;  /* 0x000000000000781c */ /* 0x000fd60003f0f070 */
[----:B------:R-:W-:Y:S05]  /*178a0*/  @!P1 BRA `(.L_x_559) ;  /* 0x0000001400189947 */ /* 0x000fea0003800000 */
[----:B------:R-:W-:Y:S01]  /*178b0*/  UMOV UR4, 0xffffffff ;  /* 0xffffffff00047882 */ /* 0x000fe20000000000 */
[----:B------:R-:W-:Y:S02]  /*178c0*/  SEL R2, R25, RZ, !P2 ;  /* 0x000000ff19027207 */ /* 0x000fe40005000000 */
[----:B------:R-:W-:Y:S05]  /*178d0*/  BRA.DIV UR4, `(.L_x_560) ;  /* 0x0000006e04687947 */ /* 0x000fea000b800000 */
[----:B------:R-:W0:Y:S02]  /*178e0*/  S2R R5, SR_TID.X ;  /* 0x0000000000057919 */ /* 0x000e240000002100 */
[----:B0-----:R-:W-:-:S04]  /*178f0*/  SHF.R.U32.HI R5, RZ, 0x5, R5 ;  /* 0x00000005ff057819 */ /* 0x001fc80000011605 */
[----:B------:R-:W-:-:S05]  /*17900*/  LOP3.LUT R5, R5, 0x3, RZ, 0xc0, !PT ;  /* 0x0000000305057812 */ /* 0x000fca00078ec0ff */
[----:B------:R0:W1:Y:S02]  /*17910*/  SHFL.IDX PT, R14, R5, RZ, 0x1f ;  /* 0x00001fff050e7589 */ /* 0x00006400000e0000 */
.L_x_739:
[----:B-1----:R-:W-:Y:S02]  /*17920*/  ISETP.NE.AND P0, PT, R14, RZ, PT ;  /* 0x000000ff0e00720c */ /* 0x002fe40003f05270 */
[----:B------:R-:W-:-:S11]  /*17930*/  PLOP3.LUT P6, PT, PT, PT, PT, 0x8, 0x0 ;  /* 0x000000000000781c */ /* 0x000fd60003fce170 */
[----:B------:R-:W-:Y:S05]  /*17940*/  @P0 BRA `(.L_x_561) ;  /* 0x00000000000c0947 */ /* 0x000fea0003800000 */
[----:B------:R-:W-:-:S03]  /*17950*/  UMOV UR4, 0xffffffff ;  /* 0xffffffff00047882 */ /* 0x000fc60000000000 */
[----:B------:R-:W-:Y:S05]  /*17960*/  BRA.DIV UR4, `(.L_x_562) ;  /* 0x0000006e04787947 */ /* 0x000fea000b800000 */
[----:B------:R-:W-:-:S13]  /*17970*/  ELECT P6, URZ, PT ;  /* 0x00000000003f782f */ /* 0x000fda00038c0000 */
.L_x_561:
[----:B0-----:R-:W2:Y:S01]  /*17980*/  LDL R5, [R1+0x28] ;  /* 0x0000280001057983 */ /* 0x001ea20000100800 */
[----:B------:R-:W-:Y:S01]  /*17990*/  BSSY B1, `(.L_x_563) ;  /* 0x0000008000017945 */ /* 0x000fe20003800000 */
[----:B--2---:R-:W-:-:S05]  /*179a0*/  VIADD R5, R5, 0x1 ;  /* 0x0000000105057836 */ /* 0x004fca0000000000 */
[----:B------:R-:W-:-:S04]  /*179b0*/  LEA.HI R6, R5, R5, RZ, 0x1 ;  /* 0x0000000505067211 */ /* 0x000fc800078f08ff */
[----:B------:R-:W-:-:S05]  /*179c0*/  LOP3.LUT R6, R6, 0xfffffffe, RZ, 0xc0, !PT ;  /* 0xfffffffe06067812 */ /* 0x000fca00078ec0ff */
[----:B------:R-:W-:-:S05]  /*179d0*/  IMAD.IADD R5, R5, 0x1, -R6 ;  /* 0x0000000105057824 */ /* 0x000fca00078e0a06 */
[----:B------:R-:W-:-:S04]  /*179e0*/  SHF.L.U32 R5, R5, 0x1f, RZ ;  /* 0x0000001f05057819 */ /* 0x000fc800000006ff */
[----:B------:R-:W0:Y:S02]  /*179f0*/  SYNCS.PHASECHK.TRANS64.TRYWAIT P0, [R22+URZ+0x31c20], R5 ;  /* 0x031c2005160075a7 */ /* 0x000e24000800017f */
[----:B0-----:R-:W-:Y:S05]  /*17a00*/  @!P0 BRA `(.L_x_564) ;  /* 0x0000006c00708947 */ /* 0x001fea0003800000 */
.L_x_742:
[----:B------:R-:W-:Y:S05]  /*17a10*/  BSYNC B1 ;  /* 0x0000000000017941 */ /* 0x000fea0003800000 */
.L_x_563:
[----:B------:R-:W-:Y:S04]  /*17a20*/  BSSY B1, `(.L_x_565) ;  /* 0x000008c000017945 */ /* 0x000fe80003800000 */
[----:B------:R-:W-:Y:S05]  /*17a30*/  @!P6 BRA `(.L_x_566) ;  /* 0x000000080028e947 */ /* 0x000fea0003800000 */
[----:B------:R-:W2:Y:S01]  /*17a40*/  LDL R7, [R1] ;  /* 0x0000000001077983 */ /* 0x000ea20000100800 */
[----:B------:R-:W-:Y:S01]  /*17a50*/  IMAD R8, R29, 0x8, R22 ;  /* 0x000000081d087824 */ /* 0x000fe200078e0216 */
[----:B------:R-:W1:Y:S01]  /*17a60*/  S2R R6, SR_TID.X ;  /* 0x0000000000067919 */ /* 0x000e620000002100 */
[----:B------:R-:W-:Y:S01]  /*17a70*/  BSSY B2, `(.L_x_567) ;  /* 0x0000006000027945 */ /* 0x000fe20003800000 */
[----:B-1----:R-:W-:-:S04]  /*17a80*/  LOP3.LUT R6, R6, 0x7f, RZ, 0xc0, !PT ;  /* 0x0000007f06067812 */ /* 0x002fc800078ec0ff */
[----:B------:R-:W-:Y:S02]  /*17a90*/  ISETP.NE.AND P1, PT, R6, RZ, PT ;  /* 0x000000ff0600720c */ /* 0x000fe40003f25270 */
[----:B--2---:R-:W-:-:S04]  /*17aa0*/  SHF.L.U32 R10, R7, 0x1f, RZ ;  /* 0x0000001f070a7819 */ /* 0x004fc800000006ff */
[----:B------:R-:W1:Y:S02]  /*17ab0*/  SYNCS.PHASECHK.TRANS64.TRYWAIT P0, [R8+URZ+0x31ca0], R10 ;  /* 0x031ca00a080075a7 */ /* 0x000e64000800017f */
[----:B-1----:R-:W-:Y:S05]  /*17ac0*/  @!P0 BRA `(.L_x_568) ;  /* 0x0000006c00548947 */ /* 0x002fea0003800000 */
.L_x_743:
[----:B------:R-:W-:Y:S05]  /*17ad0*/  BSYNC B2 ;  /* 0x0000000000027941 */ /* 0x000fea0003800000 */
.L_x_567:
[----:B------:R-:W-:Y:S04]  /*17ae0*/  BSSY B2, `(.L_x_569) ;  /* 0x0000009000027945 */ /* 0x000fe80003800000 */
[----:B------:R-:W-:Y:S05]  /*17af0*/  @P1 BRA `(.L_x_570) ;  /* 0x00000000001c1947 */ /* 0x000fea0003800000 */
[----:B0-----:R-:W0:Y:S02]  /*17b00*/  S2R R5, SR_TID.X ;  /* 0x0000000000057919 */ /* 0x001e240000002100 */
[----:B0-----:R-:W-:Y:S01]  /*17b10*/  LOP3.LUT R6, R5, 0x1f, RZ, 0xc0, !PT ;  /* 0x0000001f05067812 */ /* 0x001fe200078ec0ff */
[----:B------:R-:W-:-:S03]  /*17b20*/  IMAD.MOV.U32 R5, RZ, RZ, 0x6c00 ;  /* 0x00006c00ff057424 */ /* 0x000fc600078e00ff */
[----:B------:R-:W-:Y:S01]  /*17b30*/  ISETP.NE.AND P0, PT, R6, RZ, PT ;  /* 0x000000ff0600720c */ /* 0x000fe20003f05270 */
[----:B------:R2:W-:-:S12]  /*17b40*/  SYNCS.ARRIVE.TRANS64 RZ, [R8+URZ+0x31c90], R5 ;  /* 0x031c900508ff79a7 */ /* 0x0005d8000800003f */
[----:B--2---:R-:W-:Y:S05]  /*17b50*/  @!P0 BRA `(.L_x_570) ;  /* 0x0000000000048947 */ /* 0x004fea0003800000 */
[----:B------:R-:W-:Y:S01]  /*17b60*/  BPT.TRAP 0x1 ;  /* 0x000000040000795c */ /* 0x000fe20000300000 */
.L_x_570:
[----:B------:R-:W-:Y:S05]  /*17b70*/  BSYNC B2 ;  /* 0x0000000000027941 */ /* 0x000fea0003800000 */
.L_x_569:
[----:B------:R-:W-:Y:S01]  /*17b80*/  IMAD.MOV.U32 R14, RZ, RZ, RZ ;  /* 0x000000ffff0e7224 */ /* 0x000fe200078e00ff */
[----:B------:R-:W-:Y:S01]  /*17b90*/  UIADD3 UR4, UP0, UR36, 0x570, URZ ;  /* 0x0000057024047890 */ /* 0x000fe2000ff1e03f */
[----:B------:R-:W-:Y:S01]  /*17ba0*/  IMAD R6, R4, 0x90, R0 ;  /* 0x0000009004067824 */ /* 0x000fe200078e0200 */
[----:B------:R-:W-:Y:S01]  /*17bb0*/  PLOP3.LUT P0, PT, PT, PT, PT, 0x80, 0x0 ;  /* 0x000000000000781c */ /* 0x000fe20003f0f070 */
[----:B------:R-:W-:Y:S01]  /*17bc0*/  IMAD R7, R29, 0x6c00, R22 ;  /* 0x00006c001d077824 */ /* 0x000fe200078e0216 */
[----:B------:R-:W-:Y:S01]  /*17bd0*/  R2UR UR10, R14 ;  /* 0x000000000e0a72ca */ /* 0x000fe200000e0000 */
[----:B------:R-:W-:Y:S01]  /*17be0*/  VIADD R6, R6, 0xffffff70 ;  /* 0xffffff7006067836 */ /* 0x000fe20000000000 */
[----:B------:R-:W-:Y:S01]  /*17bf0*/  UIADD3.X UR5, URZ, UR37, URZ, UP0, !UPT ;  /* 0x000000253f057290 */ /* 0x000fe200087fe43f */
[----:B0-----:R-:W-:Y:S01]  /*17c00*/  VIADD R5, R8, 0x31c90 ;  /* 0x00031c9008057836 */ /* 0x001fe20000000000 */
[----:B------:R-:W-:Y:S01]  /*17c10*/  UMOV UR6, 0x0 ;  /* 0x0000000000067882 */ /* 0x000fe20000000000 */
[----:B------:R-:W-:Y:S01]  /*17c20*/  VIADD R9, R7, 0x16a00 ;  /* 0x00016a0007097836 */ /* 0x000fe20000000000 */
[----:B------:R-:W-:-:S09]  /*17c30*/  UMOV UR7, 0x12f00000 ;  /* 0x12f0000000077882 */ /* 0x000fd20000000000 */
.L_x_571:
        /* <DEDUP_REMOVED lines=16> */
.L_x_572:
        /* <DEDUP_REMOVED lines=16> */
.L_x_573:
        /* <DEDUP_REMOVED lines=10> */
[----:B------:R-:W0:Y:S01]  /*17ee0*/  SYNCS.PHASECHK.TRANS64.TRYWAIT P0, [R8+URZ+0x31cc0], R10 ;  /* 0x031cc00a080075a7 */ /* 0x000e22000800017f */
[----:B------:R-:W-:Y:S04]  /*17ef0*/  BSSY B2, `(.L_x_574) ;  /* 0x0000002000027945 */ /* 0x000fe80003800000 */
[----:B0-----:R-:W-:Y:S05]  /*17f00*/  @!P0 BRA `(.L_x_575) ;  /* 0x0000006800588947 */ /* 0x001fea0003800000 */
.L_x_744:
[----:B------:R-:W-:Y:S05]  /*17f10*/  BSYNC B2 ;  /* 0x0000000000027941 */ /* 0x000fea0003800000 */
.L_x_574:
[----:B------:R-:W-:Y:S01]  /*17f20*/  BSSY B2, `(.L_x_576) ;  /* 0x000000b000027945 */ /* 0x000fe20003800000 */
[----:B01----:R-:W-:Y:S02]  /*17f30*/  IMAD.MOV.U32 R10, RZ, RZ, 0x0 ;  /* 0x00000000ff0a7424 */ /* 0x003fe400078e00ff */
        /* <DEDUP_REMOVED lines=9> */
.L_x_577:
[----:B------:R-:W-:Y:S05]  /*17fd0*/  BSYNC B2 ;  /* 0x0000000000027941 */ /* 0x000fea0003800000 */
.L_x_576:
[----:B------:R-:W-:Y:S01]  /*17fe0*/  R2UR UR10, R14 ;  /* 0x000000000e0a72ca */ /* 0x000fe200000e0000 */
[----:B------:R-:W-:Y:S01]  /*17ff0*/  UIADD3 UR4, UP0, UR36, 0x670, URZ ;  /* 0x0000067024047890 */ /* 0x000fe2000ff1e03f */
[----:B------:R-:W-:Y:S01]  /*18000*/  R2UR UR6, R10 ;  /* 0x000000000a0672ca */ /* 0x000fe200000e0000 */
[----:B------:R-:W-:Y:S01]  /*18010*/  VIADD R8, R8, 0x31cb0 ;  /* 0x00031cb008087836 */ /* 0x000fe20000000000 */
[----:B------:R-:W-:Y:S01]  /*18020*/  R2UR UR7, R11 ;  /* 0x000000000b0772ca */ /* 0x000fe200000e0000 */
[----:B------:R-:W-:Y:S01]  /*18030*/  VIADD R5, R7, 0x200 ;  /* 0x0000020007057836 */ /* 0x000fe20000000000 */
[----:B------:R-:W-:Y:S01]  /*18040*/  PLOP3.LUT P0, PT, PT, PT, PT, 0x80, 0x0 ;  /* 0x000000000000781c */ /* 0x000fe20003f0f070 */
[----:B------:R-:W-:-:S12]  /*18050*/  UIADD3.X UR5, URZ, UR37, URZ, UP0, !UPT ;  /* 0x000000253f057290 */ /* 0x000fd800087fe43f */
.L_x_578:
        /* <DEDUP_REMOVED lines=15> */
.L_x_579:
        /* <DEDUP_REMOVED lines=15> */
.L_x_580:
        /* <DEDUP_REMOVED lines=10> */
.L_x_566:
[----:B------:R-:W-:Y:S05]  /*182e0*/  BSYNC B1 ;  /* 0x0000000000017941 */ /* 0x000fea0003800000 */
.L_x_565:
[----:B0-----:R-:W2:Y:S01]  /*182f0*/  LDL.LU R5, [R1] ;  /* 0x0000000001057983 */ /* 0x001ea20000300800 */
[----:B------:R-:W-:Y:S01]  /*18300*/  VIADD R29, R29, 0x1 ;  /* 0x000000011d1d7836 */ /* 0x000fe20000000000 */
[----:B------:R-:W-:Y:S01]  /*18310*/  PLOP3.LUT P0, PT, PT, PT, PT, 0x8, 0x0 ;  /* 0x000000000000781c */ /* 0x000fe20003f0e170 */
[----:B------:R-:W-:-:S03]  /*18320*/  VIADD R9, R4, 0xfffffffe ;  /* 0xfffffffe04097836 */ /* 0x000fc60000000000 */
[----:B------:R-:W-:Y:S02]  /*18330*/  ISETP.NE.AND P1, PT, R29, 0x2, PT ;  /* 0x000000021d00780c */ /* 0x000fe40003f25270 */
[----:B------:R-:W-:Y:S02]  /*18340*/  ISETP.GE.AND P2, PT, R9, R3, PT ;  /* 0x000000030900720c */ /* 0x000fe40003f46270 */
[----:B------:R-:W-:Y:S02]  /*18350*/  SEL R4, RZ, 0x1, P1 ;  /* 0x00000001ff047807 */ /* 0x000fe40000800000 */
[----:B------:R-:W-:Y:S02]  /*18360*/  SEL R29, R29, RZ, P1 ;  /* 0x000000ff1d1d7207 */ /* 0x000fe40000800000 */
[----:B--2---:R-:W-:-:S05]  /*18370*/  LOP3.LUT R5, R5, R4, RZ, 0x3c, !PT ;  /* 0x0000000405057212 */ /* 0x004fca00078e3cff */
[----:B------:R0:W-:Y:S02]  /*18380*/  STL [R1], R5 ;  /* 0x0000000501007387 */ /* 0x0001e40000100800 */
[----:B------:R-:W-:Y:S05]  /*18390*/  @!P2 BRA `(.L_x_559) ;  /* 0x00000008005ca947 */ /* 0x000fea0003800000 */
.L_x_597:
[----:B------:R-:W-:Y:S05]  /*183a0*/  YIELD ;  /* 0x0000000000007946 */ /* 0x000fea0003800000 */
[----:B------:R-:W-:Y:S04]  /*183b0*/  BSSY B1, `(.L_x_581) ;  /* 0x000008b000017945 */ /* 0x000fe80003800000 */
[----:B-1----:R-:W-:Y:S05]  /*183c0*/  @!P6 BRA `(.L_x_582) ;  /* 0x000000080024e947 */ /* 0x002fea0003800000 */
[----:B0-----:R-:W2:Y:S01]  /*183d0*/  LDL R5, [R1] ;  /* 0x0000000001057983 */ /* 0x001ea20000100800 */
[----:B------:R-:W-:Y:S01]  /*183e0*/  IMAD R8, R29, 0x8, R22 ;  /* 0x000000081d087824 */ /* 0x000fe200078e0216 */
[----:B------:R-:W0:Y:S01]  /*183f0*/  S2R R4, SR_TID.X ;  /* 0x0000000000047919 */ /* 0x000e220000002100 */
[----:B------:R-:W-:Y:S01]  /*18400*/  BSSY B2, `(.L_x_583) ;  /* 0x0000006000027945 */ /* 0x000fe20003800000 */
[----:B0-----:R-:W-:-:S04]  /*18410*/  LOP3.LUT R4, R4, 0x7f, RZ, 0xc0, !PT ;  /* 0x0000007f04047812 */ /* 0x001fc800078ec0ff */
[----:B------:R-:W-:Y:S02]  /*18420*/  ISETP.NE.AND P2, PT, R4, RZ, PT ;  /* 0x000000ff0400720c */ /* 0x000fe40003f45270 */
[----:B--2---:R-:W-:-:S04]  /*18430*/  SHF.L.U32 R7, R5, 0x1f, RZ ;  /* 0x0000001f05077819 */ /* 0x004fc800000006ff */
[----:B------:R-:W0:Y:S02]  /*18440*/  SYNCS.PHASECHK.TRANS64.TRYWAIT P1, [R8+URZ+0x31ca0], R7 ;  /* 0x031ca007080075a7 */ /* 0x000e24000802017f */
[----:B0-----:R-:W-:Y:S05]  /*18450*/  @!P1 BRA `(.L_x_584) ;  /* 0x0000006400189947 */ /* 0x001fea0003800000 */
.L_x_745:
[----:B------:R-:W-:Y:S05]  /*18460*/  BSYNC B2 ;  /* 0x0000000000027941 */ /* 0x000fea0003800000 */
.L_x_583:
[----:B------:R-:W-:Y:S04]  /*18470*/  BSSY B2, `(.L_x_585) ;  /* 0x0000009000027945 */ /* 0x000fe80003800000 */
[----:B------:R-:W-:Y:S05]  /*18480*/  @P2 BRA `(.L_x_586) ;  /* 0x00000000001c2947 */ /* 0x000fea0003800000 */
[----:B------:R-:W1:Y:S02]  /*18490*/  S2R R4, SR_TID.X ;  /* 0x0000000000047919 */ /* 0x000e640000002100 */
[----:B-1----:R-:W-:Y:S01]  /*184a0*/  LOP3.LUT R5, R4, 0x1f, RZ, 0xc0, !PT ;  /* 0x0000001f04057812 */ /* 0x002fe200078ec0ff */
[----:B------:R-:W-:-:S03]  /*184b0*/  IMAD.MOV.U32 R4, RZ, RZ, 0x6c00 ;  /* 0x00006c00ff047424 */ /* 0x000fc600078e00ff */
[----:B------:R-:W-:Y:S01]  /*184c0*/  ISETP.NE.AND P1, PT, R5, RZ, PT ;  /* 0x000000ff0500720c */ /* 0x000fe20003f25270 */
[----:B------:R1:W-:-:S12]  /*184d0*/  SYNCS.ARRIVE.TRANS64 RZ, [R8+URZ+0x31c90], R4 ;  /* 0x031c900408ff79a7 */ /* 0x0003d8000800003f */
[----:B-1----:R-:W-:Y:S05]  /*184e0*/  @!P1 BRA `(.L_x_586) ;  /* 0x0000000000049947 */ /* 0x002fea0003800000 */
[----:B------:R-:W-:Y:S01]  /*184f0*/  BPT.TRAP 0x1 ;  /* 0x000000040000795c */ /* 0x000fe20000300000 */
.L_x_586:
[----:B------:R-:W-:Y:S05]  /*18500*/  BSYNC B2 ;  /* 0x0000000000027941 */ /* 0x000fea0003800000 */
.L_x_585:
        /* <DEDUP_REMOVED lines=8> */
[----:B------:R-:W-:Y:S01]  /*18590*/  VIADD R10, R6, 0x16a00 ;  /* 0x00016a00060a7836 */ /* 0x000fe20000000000 */
[----:B------:R-:W-:Y:S01]  /*185a0*/  UMOV UR6, 0x0 ;  /* 0x0000000000067882 */ /* 0x000fe20000000000 */
[----:B------:R-:W-:-:S10]  /*185b0*/  UMOV UR7, 0x12f00000 ;  /* 0x12f0000000077882 */ /* 0x000fd40000000000 */
.L_x_587:
        /* <DEDUP_REMOVED lines=10> */
[----:B------:R-:W-:Y:S01]  /*18660*/  IMAD.MOV.U32 R14, RZ, RZ, 0x20 ;  /* 0x00000020ff0e7424 */ /* 0x000fe200078e00ff */
[----:B------:R-:W-:Y:S01]  /*18670*/  PLOP3.LUT P1, PT, PT, PT, PT, 0x80, 0x0 ;  /* 0x000000000000781c */ /* 0x000fe20003f2f070 */
[----:B------:R-:W-:Y:S01]  /*18680*/  VIADD R10, R6, 0x18e00 ;  /* 0x00018e00060a7836 */ /* 0x000fe20000000000 */
[----:B------:R-:W-:Y:S01]  /*18690*/  UMOV UR6, 0x0 ;  /* 0x0000000000067882 */ /* 0x000fe20000000000 */
[----:B------:R-:W-:Y:S01]  /*186a0*/  UMOV UR7, 0x12f00000 ;  /* 0x12f0000000077882 */ /* 0x000fe20000000000 */
[----:B------:R-:W-:-:S15]  /*186b0*/  R2UR UR10, R14 ;  /* 0x000000000e0a72ca */ /* 0x000fde00000e0000 */
.L_x_588:
        /* <DEDUP_REMOVED lines=16> */
.L_x_589:
        /* <DEDUP_REMOVED lines=10> */
[----:B------:R-:W1:Y:S01]  /*18860*/  SYNCS.PHASECHK.TRANS64.TRYWAIT P1, [R8+URZ+0x31cc0], R7 ;  /* 0x031cc007080075a7 */ /* 0x000e62000802017f */
[----:B------:R-:W-:Y:S04]  /*18870*/  BSSY B2, `(.L_x_590) ;  /* 0x0000002000027945 */ /* 0x000fe80003800000 */
[----:B-1----:R-:W-:Y:S05]  /*18880*/  @!P1 BRA `(.L_x_591) ;  /* 0x0000006000209947 */ /* 0x002fea0003800000 */
.L_x_746:
[----:B------:R-:W-:Y:S05]  /*18890*/  BSYNC B2 ;  /* 0x0000000000027941 */ /* 0x000fea0003800000 */
.L_x_590:
[----:B------:R-:W-:Y:S01]  /*188a0*/  BSSY B2, `(.L_x_592) ;  /* 0x000000b000027945 */ /* 0x000fe20003800000 */
[----:B------:R-:W-:Y:S02]  /*188b0*/  IMAD.MOV.U32 R10, RZ, RZ, 0x0 ;  /* 0x00000000ff0a7424 */ /* 0x000fe400078e00ff */
[----:B------:R-:W-:Y:S01]  /*188c0*/  IMAD.MOV.U32 R11, RZ, RZ, 0x12f00000 ;  /* 0x12f00000ff0b7424 */ /* 0x000fe200078e00ff */
[----:B------:R-:W-:Y:S06]  /*188d0*/  @P2 BRA `(.L_x_593) ;  /* 0x00000000001c2947 */ /* 0x000fec0003800000 */
[----:B------:R-:W2:Y:S02]  /*188e0*/  S2R R4, SR_TID.X ;  /* 0x0000000000047919 */ /* 0x000ea40000002100 */
[----:B--2---:R-:W-:Y:S01]  /*188f0*/  LOP3.LUT R15, R4, 0x1f, RZ, 0xc0, !PT ;  /* 0x0000001f040f7812 */ /* 0x004fe200078ec0ff */
[----:B------:R-:W-:-:S03]  /*18900*/  IMAD.MOV.U32 R4, RZ, RZ, 0x6c00 ;  /* 0x00006c00ff047424 */ /* 0x000fc600078e00ff */
[----:B------:R-:W-:Y:S01]  /*18910*/  ISETP.NE.AND P1, PT, R15, RZ, PT ;  /* 0x000000ff0f00720c */ /* 0x000fe20003f25270 */
[----:B------:R2:W-:-:S12]  /*18920*/  SYNCS.ARRIVE.TRANS64 RZ, [R8+URZ+0x31cb0], R4 ;  /* 0x031cb00408ff79a7 */ /* 0x0005d8000800003f */
[----:B--2---:R-:W-:Y:S05]  /*18930*/  @!P1 BRA `(.L_x_593) ;  /* 0x0000000000049947 */ /* 0x004fea0003800000 */
[----:B------:R-:W-:Y:S01]  /*18940*/  BPT.TRAP 0x1 ;  /* 0x000000040000795c */ /* 0x000fe20000300000 */
.L_x_593:
[----:B------:R-:W-:Y:S05]  /*18950*/  BSYNC B2 ;  /* 0x0000000000027941 */ /* 0x000fea0003800000 */
.L_x_592:
[----:B------:R-:W-:Y:S01]  /*18960*/  R2UR UR10, R12 ;  /* 0x000000000c0a72ca */ /* 0x000fe200000e0000 */
[----:B------:R-:W-:Y:S01]  /*18970*/  UIADD3 UR4, UP0, UR36, 0x670, URZ ;  /* 0x0000067024047890 */ /* 0x000fe2000ff1e03f */
[----:B------:R-:W-:Y:S01]  /*18980*/  R2UR UR6, R10 ;  /* 0x000000000a0672ca */ /* 0x000fe200000e0000 */
[----:B01----:R-:W-:Y:S01]  /*18990*/  VIADD R8, R8, 0x31cb0 ;  /* 0x00031cb008087836 */ /* 0x003fe20000000000 */
[----:B------:R-:W-:Y:S01]  /*189a0*/  R2UR UR7, R11 ;  /* 0x000000000b0772ca */ /* 0x000fe200000e0000 */
[----:B------:R-:W-:Y:S01]  /*189b0*/  VIADD R4, R6, 0x200 ;  /* 0x0000020006047836 */ /* 0x000fe20000000000 */
[----:B------:R-:W-:Y:S01]  /*189c0*/  PLOP3.LUT P1, PT, PT, PT, PT, 0x80, 0x0 ;  /* 0x000000000000781c */ /* 0x000fe20003f2f070 */
[----:B------:R-:W-:-:S12]  /*189d0*/  UIADD3.X UR5, URZ, UR37, URZ, UP0, !UPT ;  /* 0x000000253f057290 */ /* 0x000fd800087fe43f */
.L_x_594:
        /* <DEDUP_REMOVED lines=15> */
.L_x_595:
        /* <DEDUP_REMOVED lines=15> */
.L_x_596:
        /* <DEDUP_REMOVED lines=10> */
.L_x_582:
[----:B------:R-:W-:Y:S05]  /*18c60*/  BSYNC B1 ;  /* 0x0000000000017941 */ /* 0x000fea0003800000 */
.L_x_581:
[----:B------:R-:W2:Y:S01]  /*18c70*/  LDL.LU R7, [R1] ;  /* 0x0000000001077983 */ /* 0x000ea20000300800 */
[----:B------:R-:W-:Y:S01]  /*18c80*/  VIADD R29, R29, 0x1 ;  /* 0x000000011d1d7836 */ /* 0x000fe20000000000 */
[C---:B------:R-:W-:Y:S01]  /*18c90*/  ISETP.GT.AND P2, PT, R9.reuse, R3, PT ;  /* 0x000000030900720c */ /* 0x040fe20003f44270 */
[----:B------:R-:W-:-:S03]  /*18ca0*/  VIADD R9, R9, 0xffffffff ;  /* 0xffffffff09097836 */ /* 0x000fc60000000000 */
[----:B------:R-:W-:-:S04]  /*18cb0*/  ISETP.NE.AND P1, PT, R29, 0x2, PT ;  /* 0x000000021d00780c */ /* 0x000fc80003f25270 */
[----:B------:R-:W-:Y:S02]  /*18cc0*/  SEL R4, RZ, 0x1, P1 ;  /* 0x00000001ff047807 */ /* 0x000fe40000800000 */
[----:B------:R-:W-:Y:S02]  /*18cd0*/  SEL R29, R29, RZ, P1 ;  /* 0x000000ff1d1d7207 */ /* 0x000fe40000800000 */
[----:B--2---:R-:W-:-:S05]  /*18ce0*/  LOP3.LUT R7, R7, R4, RZ, 0x3c, !PT ;  /* 0x0000000407077212 */ /* 0x004fca00078e3cff */
[----:B------:R1:W-:Y:S01]  /*18cf0*/  STL [R1], R7 ;  /* 0x0000000701007387 */ /* 0x0003e20000100800 */
[----:B------:R-:W-:Y:S05]  /*18d00*/  @P2 BRA `(.L_x_597) ;  /* 0xfffffff400a42947 */ /* 0x000fea000383ffff */
.L_x_559:
[----:B------:R-:W-:Y:S05]  /*18d10*/  BSYNC B0 ;  /* 0x0000000000007941 */ /* 0x000fea0003800000 */
.L_x_558:
[----:B------:R-:W2:Y:S01]  /*18d20*/  LDL R4, [R1+0x30] ;  /* 0x0000300001047983 */ /* 0x000ea20000100800 */
[----:B------:R-:W-:Y:S05]  /*18d30*/  @!P0 WARPSYNC.ALL ;  /* 0x0000000000008948 */ /* 0x000fea0003800000 */
[----:B------:R-:W-:Y:S06]  /*18d40*/  @!P0 BAR.SYNC.DEFER_BLOCKING 0xc, 0x200 ;  /* 0x0308000000008b1d */ /* 0x000fec0000010000 */
[----:B------:R-:W-:Y:S01]  /*18d50*/  BSSY B7, `(.L_x_598) ;  /* 0x000041e000077945 */ /* 0x000fe20003800000 */
[----:B--2---:R-:W-:-:S13]  /*18d60*/  ISETP.GT.AND P0, PT, R4, RZ, PT ;  /* 0x000000ff0400720c */ /* 0x004fda0003f04270 */
[----:B------:R-:W-:Y:S05]  /*18d70*/  @P0 BRA `(.L_x_599) ;  /* 0x0000000000440947 */ /* 0x000fea0003800000 */
[----:B------:R-:W2:Y:S02]  /*18d80*/  S2R R4, SR_TID.X ;  /* 0x0000000000047919 */ /* 0x000ea40000002100 */
[----:B--2---:R-:W-:-:S04]  /*18d90*/  LOP3.LUT R4, R4, 0x7f, RZ, 0xc0, !PT ;  /* 0x0000007f04047812 */ /* 0x004fc800078ec0ff */
[----:B------:R-:W-:-:S13]  /*18da0*/  ISETP.NE.AND P0, PT, R4, RZ, PT ;  /* 0x000000ff0400720c */ /* 0x000fda0003f05270 */
[----:B------:R-:W-:Y:S05]  /*18db0*/  @P0 BRA `(.L_x_600) ;  /* 0x00000040005c0947 */ /* 0x000fea0003800000 */
[----:B0-----:R-:W0:Y:S01]  /*18dc0*/  S2R R5, SR_LANEID ;  /* 0x0000000000057919 */ /* 0x001e220000000000 */
[----:B------:R-:W-:Y:S01]  /*18dd0*/  VOTEU.ANY UR4, UPT, PT ;  /* 0x0000000000047886 */ /* 0x000fe200038e0100 */
[----:B------:R-:W2:Y:S01]  /*18de0*/  LDC.64 R2, c[0x0][0xc60] ;  /* 0x00031800ff027b82 */ /* 0x000ea20000000a00 */
[----:B------:R-:W0:Y:S02]  /*18df0*/  FLO.U32 R0, UR4 ;  /* 0x0000000400007d00 */ /* 0x000e2400080e0000 */
[----:B0-----:R-:W-:-:S06]  /*18e00*/  ISETP.EQ.U32.AND P0, PT, R0, R5, PT ;  /* 0x000000050000720c */ /* 0x001fcc0003f02070 */
[----:B------:R-:W2:Y:S07]  /*18e10*/  POPC R5, UR4 ;  /* 0x0000000400057d09 */ /* 0x000eae0008000000 */
[----:B--2---:R-:W2:Y:S01]  /*18e20*/  @P0 ATOMG.E.ADD.STRONG.GPU PT, R3, desc[UR60][R2.64], R5 ;  /* 0x00000005020309a8 */ /* 0x004ea200081ee1fc */
[----:B------:R-:W0:Y:S02]  /*18e30*/  S2R R4, SR_LTMASK ;  /* 0x0000000000047919 */ /* 0x000e240000003900 */
[----:B0-----:R-:W-:-:S04]  /*18e40*/  LOP3.LUT R4, R4, UR4, RZ, 0xc0, !PT ;  /* 0x0000000404047c12 */ /* 0x001fc8000f8ec0ff */
[----:B-1----:R-:W0:Y:S01]  /*18e50*/  POPC R7, R4 ;  /* 0x0000000400077309 */ /* 0x002e220000000000 */
[----:B--2---:R-:W0:Y:S02]  /*18e60*/  SHFL.IDX PT, R0, R3, R0, 0x1f ;  /* 0x00001f0003007589 */ /* 0x004e2400000e0000 */
[----:B0-----:R-:W-:Y:S01]  /*18e70*/  IADD3 R16, R0, UR38, R7 ;  /* 0x0000002600107c10 */ /* 0x001fe2000fffe007 */
[----:B------:R-:W-:Y:S06]  /*18e80*/  BRA `(.L_x_600) ;  /* 0x0000004000287947 */ /* 0x000fec0003800000 */
.L_x_599:
        /* <DEDUP_REMOVED lines=9> */
[----:B------:R-:W2:Y:S01]  /*18f20*/  LDC.64 R2, c[0x4][R2] ;  /* 0x0100000002027b82 */ /* 0x000ea20000000a00 */
[----:B0-----:R-:W-:Y:S02]  /*18f30*/  IMAD.U32 R5, RZ, RZ, UR7 ;  /* 0x00000007ff057e24 */ /* 0x001fe4000f8e00ff */
[----:B------:R-:W-:Y:S02]  /*18f40*/  IMAD.U32 R6, RZ, RZ, UR8 ;  /* 0x00000008ff067e24 */ /* 0x000fe4000f8e00ff */
[----:B-1----:R-:W-:-:S02]  /*18f50*/  IMAD.U32 R7, RZ, RZ, UR9 ;  /* 0x00000009ff077e24 */ /* 0x002fc4000f8e00ff */
[----:B------:R-:W-:Y:S02]  /*18f60*/  IMAD.U32 R10, RZ, RZ, UR4 ;  /* 0x00000004ff0a7e24 */ /* 0x000fe4000f8e00ff */
[----:B------:R-:W-:Y:S02]  /*18f70*/  IMAD.U32 R11, RZ, RZ, UR5 ;  /* 0x00000005ff0b7e24 */ /* 0x000fe4000f8e00ff */
[----:B------:R-:W-:Y:S02]  /*18f80*/  IMAD.MOV.U32 R8, RZ, RZ, 0x70 ;  /* 0x00000070ff087424 */ /* 0x000fe400078e00ff */
[----:B------:R-:W-:Y:S02]  /*18f90*/  IMAD.MOV.U32 R12, RZ, RZ, 0x1 ;  /* 0x00000001ff0c7424 */ /* 0x000fe400078e00ff */
[----:B------:R-:W-:-:S07]  /*18fa0*/  IMAD.MOV.U32 R13, RZ, RZ, RZ ;  /* 0x000000ffff0d7224 */ /* 0x000fce00078e00ff */
[----:B------:R-:W-:-:S07]  /*18fb0*/  LEPC R20, `(.L_x_602) ;  /* 0x000000001014794e */ /* 0x000fce0000000000 */
[----:B--2---:R-:W-:Y:S05]  /*18fc0*/  CALL.ABS.NOINC R2 ;  /* 0x0000000002007343 */ /* 0x004fea0003c00000 */
.L_x_602:
[----:B------:R-:W-:Y:S05]  /*18fd0*/  BSYNC B6 ;  /* 0x0000000000067941 */ /* 0x000fea0003800000 */
.L_x_601:
        /* <DEDUP_REMOVED lines=8> */
[----:B------:R2:W3:Y:S01]  /*19060*/  LDC.64 R2, c[0x4][R0] ;  /* 0x0100000000027b82 */ /* 0x0004e20000000a00 */
[----:B------:R-:W-:Y:S02]  /*19070*/  IMAD.U32 R4, RZ, RZ, UR6 ;  /* 0x00000006ff047e24 */ /* 0x000fe4000f8e00ff */
[----:B0-----:R-:W-:Y:S02]  /*19080*/  IMAD.U32 R5, RZ, RZ, UR7 ;  /* 0x00000007ff057e24 */ /* 0x001fe4000f8e00ff */
[----:B------:R-:W-:Y:S02]  /*19090*/  IMAD.U32 R6, RZ, RZ, UR8 ;  /* 0x00000008ff067e24 */ /* 0x000fe4000f8e00ff */
[----:B-1----:R-:W-:-:S02]  /*190a0*/  IMAD.U32 R7, RZ, RZ, UR9 ;  /* 0x00000009ff077e24 */ /* 0x002fc4000f8e00ff */
[----:B------:R-:W-:Y:S02]  /*190b0*/  IMAD.U32 R10, RZ, RZ, UR4 ;  /* 0x00000004ff0a7e24 */ /* 0x000fe4000f8e00ff */
[----:B------:R-:W-:Y:S02]  /*190c0*/  IMAD.U32 R11, RZ, RZ, UR5 ;  /* 0x00000005ff0b7e24 */ /* 0x000fe4000f8e00ff */
[----:B------:R-:W-:Y:S02]  /*190d0*/  IMAD.MOV.U32 R8, RZ, RZ, 0x70 ;  /* 0x00000070ff087424 */ /* 0x000fe400078e00ff */
[----:B------:R-:W-:Y:S02]  /*190e0*/  IMAD.MOV.U32 R12, RZ, RZ, 0x1 ;  /* 0x00000001ff0c7424 */ /* 0x000fe400078e00ff */
[----:B--2---:R-:W-:-:S07]  /*190f0*/  IMAD.MOV.U32 R13, RZ, RZ, RZ ;  /* 0x000000ffff0d7224 */ /* 0x004fce00078e00ff */
[----:B------:R-:W-:-:S07]  /*19100*/  LEPC R20, `(.L_x_605) ;  /* 0x000000001014794e */ /* 0x000fce0000000000 */
[----:B---3--:R-:W-:Y:S05]  /*19110*/  CALL.ABS.NOINC R2 ;  /* 0x0000000002007343 */ /* 0x008fea0003c00000 */
.L_x_605:
        /* <DEDUP_REMOVED lines=16> */
.L_x_604:
[----:B------:R-:W-:Y:S05]  /*19220*/  BSYNC B6 ;  /* 0x0000000000067941 */ /* 0x000fea0003800000 */
.L_x_603:
[----:B------:R-:W2:Y:S01]  /*19230*/  LDL.LU R21, [R1+0x4] ;  /* 0x0000040001157983 */ /* 0x000ea20000300800 */
[----:B------:R-:W-:Y:S02]  /*19240*/  ULDC.64 UR4, c[0x0][0x9f8] ;  /* 0x00027e0000047ab9 */ /* 0x000fe40000000a00 */
[----:B------:R-:W-:Y:S01]  /*19250*/  ISETP.NE.U32.AND P0, PT, RZ, UR4, PT ;  /* 0x00000004ff007c0c */ /* 0x000fe2000bf05070 */
[----:B------:R-:W3:Y:S03]  /*19260*/  LDL R20, [R1+0x10] ;  /* 0x0000100001147983 */ /* 0x000ee60000100800 */
[----:B------:R-:W-:-:S13]  /*19270*/  ISETP.NE.AND.EX P0, PT, RZ, UR5, PT, P0 ;  /* 0x00000005ff007c0c */ /* 0x000fda000bf05300 */
[----:B------:R-:W-:-:S04]  /*19280*/  @P0 IADD3 R2, P1, R24, UR4, RZ ;  /* 0x0000000418020c10 */ /* 0x000fc8000ff3e0ff */
[----:B--2---:R-:W-:Y:S01]  /*19290*/  @P0 IADD3.X R3, R21, UR5, RZ, P1, !PT ;  /* 0x0000000515030c10 */ /* 0x004fe20008ffe4ff */
[----:B------:R-:W-:-:S04]  /*192a0*/  ULDC.64 UR4, c[0x0][0xa08] ;  /* 0x0002820000047ab9 */ /* 0x000fc80000000a00 */
[----:B------:R2:W1:Y:S01]  /*192b0*/  @P0 LDG.E R25, desc[UR60][R2.64] ;  /* 0x0000003c02190981 */ /* 0x000462000c1e1900 */
[----:B---3--:R-:W-:-:S05]  /*192c0*/  VIADD R8, R20, 0xffffffff ;  /* 0xffffffff14087836 */ /* 0x008fca0000000000 */
[----:B------:R3:W-:Y:S01]  /*192d0*/  STL [R1+0x14], R8 ;  /* 0x0000140801007387 */ /* 0x0007e20000100800 */
[----:B--2---:R-:W2:Y:S02]  /*192e0*/  LDC.64 R2, c[0x0][0x418] ;  /* 0x00010600ff027b82 */ /* 0x004ea40000000a00 */
[----:B--2---:R-:W-:Y:S01]  /*192f0*/  LOP3.LUT P0, RZ, R2, UR4, RZ, 0xfc, !PT ;  /* 0x0000000402ff7c12 */ /* 0x004fe2000f80fcff */
[----:B------:R-:W-:-:S03]  /*19300*/  UMOV UR4, 0xffffffff ;  /* 0xffffffff00047882 */ /* 0x000fc60000000000 */
[----:B------:R-:W-:Y:S02]  /*19310*/  LOP3.LUT P0, RZ, R3, UR5, RZ, 0xfc, P0 ;  /* 0x0000000503ff7c12 */ /* 0x000fe4000800fcff */
[----:B-1----:R-:W-:Y:S02]  /*19320*/  SHF.R.S32.HI R7, RZ, 0x1f, R25 ;  /* 0x0000001fff077819 */ /* 0x002fe40000011419 */
[----:B------:R-:W-:-:S03]  /*19330*/  SEL R24, R25, RZ, !P0 ;  /* 0x000000ff19187207 */ /* 0x000fc60004000000 */
[----:B------:R3:W-:Y:S01]  /*19340*/  STL [R1+0x4], R7 ;  /* 0x0000040701007387 */ /* 0x0007e20000100800 */
[----:B------:R-:W-:Y:S05]  /*19350*/  BRA.DIV UR4, `(.L_x_606) ;  /* 0x0000005604807947 */ /* 0x000fea000b800000 */
[----:B------:R-:W1:Y:S02]  /*19360*/  S2R R0, SR_TID.X ;  /* 0x0000000000007919 */ /* 0x000e640000002100 */
[----:B-1----:R-:W-:-:S04]  /*19370*/  SHF.R.U32.HI R0, RZ, 0x5, R0 ;  /* 0x00000005ff007819 */ /* 0x002fc80000011600 */
[----:B------:R-:W-:-:S05]  /*19380*/  LOP3.LUT R0, R0, 0x3, RZ, 0xc0, !PT ;  /* 0x0000000300007812 */ /* 0x000fca00078ec0ff */
[----:B------:R1:W2:Y:S02]  /*19390*/  SHFL.IDX PT, R14, R0, RZ, 0x1f ;  /* 0x00001fff000e7589 */ /* 0x0002a400000e0000 */
.L_x_749:
[----:B-1----:R-:W4:Y:S01]  /*193a0*/  LDL.LU R0, [R1+0x4c] ;  /* 0x00004c0001007983 */ /* 0x002f220000300800 */
[----:B------:R-:W-:Y:S02]  /*193b0*/  PLOP3.LUT P1, PT, PT, PT, PT, 0x8, 0x0 ;  /* 0x000000000000781c */ /* 0x000fe40003f2e170 */
[----:B--2---:R-:W-:Y:S02]  /*193c0*/  ISETP.NE.AND P0, PT, R14, RZ, PT ;  /* 0x000000ff0e00720c */ /* 0x004fe40003f05270 */
[----:B----4-:R-:W-:-:S09]  /*193d0*/  LOP3.LUT R0, R0, 0xfffffffe, RZ, 0xc0, !PT ;  /* 0xfffffffe00007812 */ /* 0x010fd200078ec0ff */
[----:B------:R-:W-:-:S05]  /*193e0*/  @P1 LOP3.LUT R0, R0, 0x1, RZ, 0xfc, !PT ;  /* 0x0000000100001812 */ /* 0x000fca00078efcff */
[----:B------:R1:W-:Y:S01]  /*193f0*/  STL [R1+0x4c], R0 ;  /* 0x00004c0001007387 */ /* 0x0003e20000100800 */
[----:B------:R-:W-:Y:S05]  /*19400*/  @P0 BRA `(.L_x_607) ;  /* 0x0000000400280947 */ /* 0x000fea0003800000 */
[----:B------:R-:W-:-:S03]  /*19410*/  UMOV UR4, 0xffffffff ;  /* 0xffffffff00047882 */ /* 0x000fc60000000000 */
[----:B------:R-:W-:Y:S05]  /*19420*/  BRA.DIV UR4, `(.L_x_608) ;  /* 0x0000005604807947 */ /* 0x000fea000b800000 */
[----:B------:R-:W-:-:S13]  /*19430*/  ELECT P6, URZ, PT ;  /* 0x00000000003f782f */ /* 0x000fda00038c0000 */
.L_x_752:
[----:B------:R-:W-:Y:S05]  /*19440*/  @!P6 BRA `(.L_x_607) ;  /* 0x000000040018e947 */ /* 0x000fea0003800000 */
[----:B------:R-:W-:Y:S01]  /*19450*/  ISETP.NE.U32.AND P0, PT, R2, RZ, PT ;  /* 0x000000ff0200720c */ /* 0x000fe20003f05070 */
[----:B------:R-:W-:-:S03]  /*19460*/  IMAD.MOV.U32 R27, RZ, RZ, R8 ;  /* 0x000000ffff1b7224 */ /* 0x000fc600078e0008 */
[----:B------:R-:W-:-:S13]  /*19470*/  ISETP.NE.AND.EX P0, PT, R3, RZ, PT, P0 ;  /* 0x000000ff0300720c */ /* 0x000fda0003f05300 */
[----:B------:R-:W-:Y:S05]  /*19480*/  @!P0 BRA `(.L_x_609) ;  /* 0x0000000000488947 */ /* 0x000fea0003800000 */
[----:B------:R-:W2:Y:S01]  /*19490*/  LDC R6, c[0x0][0x43c] ;  /* 0x00010f00ff067b82 */ /* 0x000ea20000000800 */
[----:B-1----:R-:W-:Y:S01]  /*194a0*/  IMAD.MOV.U32 R0, RZ, RZ, R8 ;  /* 0x000000ffff007224 */ /* 0x002fe200078e0008 */
[----:B------:R-:W-:Y:S01]  /*194b0*/  ULDC.64 UR4, c[0x0][0x428] ;  /* 0x00010a0000047ab9 */ /* 0x000fe20000000a00 */
[----:B--2---:R-:W-:-:S13]  /*194c0*/  ISETP.NE.AND P0, PT, R6, 0x1, PT ;  /* 0x000000010600780c */ /* 0x004fda0003f05270 */
[----:B0-----:R-:W0:Y:S02]  /*194d0*/  @P0 LDC.64 R4, c[0x0][0x440] ;  /* 0x00011000ff040b82 */ /* 0x001e240000000a00 */
[----:B0-----:R-:W-:-:S05]  /*194e0*/  @P0 IMAD.HI.U32 R4, R8, R4, RZ ;  /* 0x0000000408040227 */ /* 0x001fca00078e00ff */
[----:B------:R-:W-:-:S04]  /*194f0*/  @P0 SHF.R.U32.HI R0, RZ, R5, R4 ;  /* 0x00000005ff000219 */ /* 0x000fc80000011604 */
[--C-:B------:R-:W-:Y:S01]  /*19500*/  SHF.R.S32.HI R5, RZ, 0x1f, R0.reuse ;  /* 0x0000001fff057819 */ /* 0x100fe20000011400 */
[--C-:B------:R-:W-:Y:S02]  /*19510*/  IMAD.MOV R27, RZ, RZ, -R0.reuse ;  /* 0x000000ffff1b7224 */ /* 0x100fe400078e0a00 */
[----:B------:R-:W-:Y:S02]  /*19520*/  IMAD.MOV.U32 R4, RZ, RZ, R0 ;  /* 0x000000ffff047224 */ /* 0x000fe400078e0000 */
[----:B------:R-:W-:Y:S02]  /*19530*/  IMAD R27, R6, R27, R8 ;  /* 0x0000001b061b7224 */ /* 0x000fe400078e0208 */
[----:B------:R-:W-:Y:S02]  /*19540*/  IMAD R6, R7, UR4, RZ ;  /* 0x0000000407067c24 */ /* 0x000fe4000f8e02ff */
[----:B------:R-:W-:-:S04]  /*19550*/  IMAD.WIDE.U32 R4, R25, UR4, R4 ;  /* 0x0000000419047c25 */ /* 0x000fc8000f8e0004 */
[----:B------:R-:W-:Y:S01]  /*19560*/  IMAD R0, R25, UR5, R6 ;  /* 0x0000000519007c24 */ /* 0x000fe2000f8e0206 */
[----:B------:R-:W-:-:S03]  /*19570*/  LEA R2, P0, R4, R2, 0x2 ;  /* 0x0000000204027211 */ /* 0x000fc600078010ff */
[----:B------:R-:W-:-:S05]  /*19580*/  IMAD.IADD R0, R5, 0x1, R0 ;  /* 0x0000000105007824 */ /* 0x000fca00078e0200 */
[----:B------:R-:W-:-:S05]  /*19590*/  LEA.HI.X R3, R4, R3, R0, 0x2, P0 ;  /* 0x0000000304037211 */ /* 0x000fca00000f1400 */
[----:B------:R2:W5:Y:S02]  /*195a0*/  LDG.E R24, desc[UR60][R2.64] ;  /* 0x0000003c02187981 */ /* 0x000564000c1e1900 */
.L_x_609:
[----:B-1----:R-:W-:Y:S01]  /*195b0*/  IMAD R0, R23, 0x8, R22 ;  /* 0x0000000817007824 */ /* 0x002fe200078e0216 */
[----:B--2---:R-:W-:-:S04]  /*195c0*/  SHF.L.U32 R2, R26, 0x1f, RZ ;  /* 0x0000001f1a027819 */ /* 0x004fc800000006ff */
[----:B------:R-:W1:Y:S02]  /*195d0*/  SYNCS.PHASECHK.TRANS64.TRYWAIT P0, [R0+URZ+0x31c40], R2 ;  /* 0x031c4002000075a7 */ /* 0x000e64000800017f */
[----:B-1----:R-:W-:Y:S05]  /*195e0*/  @!P0 BRA `(.L_x_610) ;  /* 0x0000005400308947 */ /* 0x002fea0003800000 */
.L_x_753:
        /* <DEDUP_REMOVED lines=11> */
.L_x_611:
[----:B-1----:R-:W2:Y:S01]  /*196a0*/  LDL.LU R2, [R1+0x4c] ;  /* 0x00004c0001027983 */ /* 0x002ea20000300800 */
[----:B------:R-:W-:Y:S01]  /*196b0*/  R2UR UR9, R0 ;  /* 0x00000000000972ca */ /* 0x000fe200000e0000 */
[----:B------:R-:W-:Y:S01]  /*196c0*/  IMAD R0, R23, 0x6c00, R22 ;  /* 0x00006c0017007824 */ /* 0x000fe200078e0216 */
        /* <DEDUP_REMOVED lines=11> */
[----:B------:R-:W-:-:S04]  /*19780*/  UIADD3 UR9, UR9, 0x31c30, URZ ;  /* 0x00031c3009097890 */ /* 0x000fc8000fffe03f */
[----:B------:R-:W-:Y:S02]  /*19790*/  UIMAD UR11, UR11, 0x90, UR5 ;  /* 0x000000900b0b78a4 */ /* 0x000fe4000f8e0205 */
[----:B------:R-:W-:Y:S02]  /*197a0*/  UIADD3 UR14, UR8, 0x16a00, URZ ;  /* 0x00016a00080e7890 */ /* 0x000fe4000fffe03f */
[----:B------:R-:W-:Y:S02]  /*197b0*/  UIADD3.X UR5, URZ, UR37, URZ, UP0, !UPT ;  /* 0x000000253f057290 */ /* 0x000fe400087fe43f */
[----:B------:R-:W-:Y:S02]  /*197c0*/  UIADD3 UR15, UR8, 0x18e00, URZ ;  /* 0x00018e00080f7890 */ /* 0x000fe4000fffe03f */
[----:B------:R-:W-:-:S03]  /*197d0*/  UIADD3 UR16, UR8, 0x1b200, URZ ;  /* 0x0001b20008107890 */ /* 0x000fc6000fffe03f */
        /* <DEDUP_REMOVED lines=8> */
[----:B------:R4:W-:Y:S01]  /*19860*/  UTMALDG.4D [UR8], [UR4], desc[UR6] ;  /* 0x00000608040075b4 */ /* 0x0009e20008019000 */
[----:B--2---:R-:W-:-:S04]  /*19870*/  LOP3.LUT R2, R2, 0xfffffffe, RZ, 0xc0, !PT ;  /* 0xfffffffe02027812 */ /* 0x004fc800078ec0ff */
[----:B------:R-:W-:-:S05]  /*19880*/  @P0 LOP3.LUT R2, R2, 0x1, RZ, 0xfc, !PT ;  /* 0x0000000102020812 */ /* 0x000fca00078efcff */
[----:B------:R4:W-:Y:S01]  /*19890*/  STL [R1+0x4c], R2 ;  /* 0x00004c0201007387 */ /* 0x0009e20000100800 */
[----:B------:R-:W-:Y:S01]  /*198a0*/  NOP ;  /* 0x0000000000007918 */ /* 0x000fe20000000000 */
.L_x_607:
[----:B------:R-:W2:Y:S04]  /*198b0*/  LDL.LU R4, [R1+0x18] ;  /* 0x0000180001047983 */ /* 0x000ea80000300800 */
[----:B------:R-:W5:Y:S04]  /*198c0*/  LDL.LU R6, [R1+0xc] ;  /* 0x00000c0001067983 */ /* 0x000f680000300800 */
[----:B------:R-:W3:Y:S01]  /*198d0*/  LDL.LU R3, [R1+0x2c] ;  /* 0x00002c0001037983 */ /* 0x000ee20000300800 */
[----:B------:R-:W-:Y:S05]  /*198e0*/  WARPSYNC.ALL ;  /* 0x0000000000007948 */ /* 0x000fea0003800000 */
[----:B----4-:R-:W-:Y:S01]  /*198f0*/  ULDC.64 UR6, c[0x0][0xa00] ;  /* 0x0002800000067ab9 */ /* 0x010fe20000000a00 */
        /* <DEDUP_REMOVED lines=9> */
[----:B---3--:R-:W-:-:S03]  /*19990*/  SEL R3, R3, RZ, !P0 ;  /* 0x000000ff03037207 */ /* 0x008fc60004000000 */
[----:B------:R-:W-:Y:S01]  /*199a0*/  IMAD R0, R4, UR5, R2 ;  /* 0x0000000504007c24 */ /* 0x000fe2000f8e0202 */
[----:B-----5:R-:W-:Y:S01]  /*199b0*/  SEL R2, R6, RZ, !P0 ;  /* 0x000000ff06027207 */ /* 0x020fe20004000000 */
[----:B0-----:R-:W-:-:S05]  /*199c0*/  IMAD.WIDE.U32 R4, R4, UR4, RZ ;  /* 0x0000000404047c25 */ /* 0x001fca000f8e00ff */
[----:B------:R-:W-:Y:S04]  /*199d0*/  STL.64 [R1+0x20], R4 ;  /* 0x0000200401007387 */ /* 0x000fe80000100a00 */
[----:B------:R0:W-:Y:S04]  /*199e0*/  STL [R1+0xc], R2 ;  /* 0x00000c0201007387 */ /* 0x0001e80000100800 */
[----:B------:R1:W-:Y:S01]  /*199f0*/  STL [R1+0x38], R3 ;  /* 0x0000380301007387 */ /* 0x0003e20000100800 */
[----:B0-----:R-:W-:Y:S01]  /*19a00*/  IMAD.IADD R2, R5, 0x1, R0 ;  /* 0x0000000105027824 */ /* 0x001fe200078e0200 */
[----:B------:R-:W-:-:S05]  /*19a10*/  SHF.R.S32.HI R0, RZ, 0x1f, R18 ;  /* 0x0000001fff007819 */ /* 0x000fca0000011412 */
[----:B------:R1:W-:Y:S04]  /*19a20*/  STL [R1+0x2c], R0 ;  /* 0x00002c0001007387 */ /* 0x0003e80000100800 */
[----:B------:R1:W-:Y:S01]  /*19a30*/  STL [R1+0x18], R2 ;  /* 0x0000180201007387 */ /* 0x0003e20000100800 */
[----:B------:R-:W-:Y:S05]  /*19a40*/  @!P1 BRA `(.L_x_613) ;  /* 0x0000000000409947 */ /* 0x000fea0003800000 */
[----:B-1----:R-:W-:Y:S01]  /*19a50*/  MOV R2, 0x0 ;  /* 0x0000000000027802 */ /* 0x002fe20000000f00 */
        /* <DEDUP_REMOVED lines=15> */
.L_x_613:
[----:B------:R-:W-:Y:S05]  /*19b50*/  BSYNC B6 ;  /* 0x0000000000067941 */ /* 0x000fea0003800000 */
.L_x_612:
[----:B-1----:R-:W2:Y:S01]  /*19b60*/  LDL.LU R0, [R1+0x18] ;  /* 0x0000180001007983 */ /* 0x002ea20000300800 */
[----:B------:R-:W0:Y:S01]  /*19b70*/  LDC R10, c[0x0][0x448] ;  /* 0x00011200ff0a7b82 */ /* 0x000e220000000800 */
[----:B------:R-:W-:Y:S01]  /*19b80*/  ULDC.64 UR4, c[0x0][0x2d8] ;  /* 0x0000b60000047ab9 */ /* 0x000fe20000000a00 */
[----:B------:R-:W-:Y:S01]  /*19b90*/  ULDC.64 UR6, c[0x0][0x2c8] ;  /* 0x0000b20000067ab9 */ /* 0x000fe20000000a00 */
[----:B------:R-:W2:Y:S01]  /*19ba0*/  LDL.LU.64 R2, [R1+0x20] ;  /* 0x0000200001027983 */ /* 0x000ea20000300a00 */
[----:B------:R-:W-:-:S03]  /*19bb0*/  ULDC.64 UR8, c[0x0][0x280] ;  /* 0x0000a00000087ab9 */ /* 0x000fc60000000a00 */
[----:B------:R-:W3:Y:S04]  /*19bc0*/  LDL.LU R20, [R1+0x2c] ;  /* 0x00002c0001147983 */ /* 0x000ee80000300800 */
[----:B------:R-:W4:Y:S04]  /*19bd0*/  LDL.LU R21, [R1+0x38] ;  /* 0x0000380001157983 */ /* 0x000f280000300800 */
[----:B------:R-:W4:Y:S01]  /*19be0*/  LDL.LU R4, [R1+0xc] ;  /* 0x00000c0001047983 */ /* 0x000f220000300800 */
[----:B------:R-:W1:Y:S01]  /*19bf0*/  S2R R12, SR_TID.X ;  /* 0x00000000000c7919 */ /* 0x000e620000002100 */
[----:B------:R-:W1:Y:S01]  /*19c00*/  S2R R11, SR_TID.X ;  /* 0x00000000000b7919 */ /* 0x000e620000002100 */
[----:B0-----:R-:W-:-:S13]  /*19c10*/  ISETP.NE.AND P0, PT, R10, 0x1, PT ;  /* 0x000000010a00780c */ /* 0x001fda0003f05270 */
[----:B------:R-:W0:Y:S01]  /*19c20*/  @P0 LDC R5, c[0x0][0x44c] ;  /* 0x00011300ff050b82 */ /* 0x000e220000000800 */
[----:B--2---:R-:W-:Y:S02]  /*19c30*/  IMAD.MOV.U32 R3, RZ, RZ, R0 ;  /* 0x000000ffff037224 */ /* 0x004fe400078e0000 */
[----:B---3--:R-:W-:Y:S02]  /*19c40*/  IMAD R0, R20, UR4, RZ ;  /* 0x0000000414007c24 */ /* 0x008fe4000f8e02ff */
[C---:B------:R-:W-:Y:S01]  /*19c50*/  IMAD.WIDE.U32 R2, R18.reuse, UR4, R2 ;  /* 0x0000000412027c25 */ /* 0x040fe2000f8e0002 */
[----:B------:R-:W2:Y:S03]  /*19c60*/  S2R R20, SR_TID.X ;  /* 0x0000000000147919 */ /* 0x000ea60000002100 */
[----:B------:R-:W-:Y:S01]  /*19c70*/  IMAD R0, R18, UR5, R0 ;  /* 0x0000000512007c24 */ /* 0x000fe2000f8e0200 */
[----:B------:R-:W-:-:S03]  /*19c80*/  ULDC.64 UR4, c[0x0][0x2e0] ;  /* 0x0000b80000047ab9 */ /* 0x000fc60000000a00 */
[----:B------:R-:W-:Y:S02]  /*19c90*/  IMAD.IADD R3, R3, 0x1, R0 ;  /* 0x0000000103037824 */ /* 0x000fe400078e0200 */
[----:B----4-:R-:W-:Y:S02]  /*19ca0*/  IMAD R0, R21, UR4, RZ ;  /* 0x0000000415007c24 */ /* 0x010fe4000f8e02ff */
[----:B------:R-:W3:Y:S01]  /*19cb0*/  S2R R21, SR_TID.X ;  /* 0x0000000000157919 */ /* 0x000ee20000002100 */
[----:B------:R-:W-:-:S04]  /*19cc0*/  IMAD.WIDE.U32 R2, R4, UR4, R2 ;  /* 0x0000000404027c25 */ /* 0x000fc8000f8e0002 */
[----:B------:R-:W-:Y:S01]  /*19cd0*/  IMAD R0, R4, UR5, R0 ;  /* 0x0000000504007c24 */ /* 0x000fe2000f8e0200 */
[----:B------:R-:W-:Y:S01]  /*19ce0*/  ULDC.64 UR4, c[0x0][0x2d0] ;  /* 0x0000b40000047ab9 */ /* 0x000fe20000000a00 */
[----:B------:R-:W4:Y:S02]  /*19cf0*/  @P0 LDC R4, c[0x0][0x450] ;  /* 0x00011400ff040b82 */ /* 0x000f240000000800 */
[----:B------:R-:W-:Y:S01]  /*19d00*/  IMAD.IADD R3, R3, 0x1, R0 ;  /* 0x0000000103037824 */ /* 0x000fe200078e0200 */
[----:B--2---:R-:W-:-:S04]  /*19d10*/  LOP3.LUT R20, R20, 0x7f, RZ, 0xc0, !PT ;  /* 0x0000007f14147812 */ /* 0x004fc800078ec0ff */
[----:B------:R-:W-:Y:S01]  /*19d20*/  SHF.R.U32.HI R20, RZ, 0x2, R20 ;  /* 0x00000002ff147819 */ /* 0x000fe20000011614 */
[----:B---3--:R-:W-:Y:S02]  /*19d30*/  IMAD.SHL.U32 R6, R21, 0x20, RZ ;  /* 0x0000002015067824 */ /* 0x008fe400078e00ff */
[----:B-1----:R-:W-:-:S03]  /*19d40*/  IMAD.SHL.U32 R21, R12, 0x8, RZ ;  /* 0x000000080c157824 */ /* 0x002fc600078e00ff */
[----:B------:R-:W-:Y:S01]  /*19d50*/  LOP3.LUT R6, R20, 0x60, R6, 0xf8, !PT ;  /* 0x0000006014067812 */ /* 0x000fe200078ef806 */
[----:B------:R-:W-:Y:S01]  /*19d60*/  IMAD.SHL.U32 R20, R11, 0x8, RZ ;  /* 0x000000080b147824 */ /* 0x000fe200078e00ff */
[----:B------:R-:W-:-:S03]  /*19d70*/  LOP3.LUT R21, R21, 0x18, RZ, 0xc0, !PT ;  /* 0x0000001815157812 */ /* 0x000fc600078ec0ff */
[----:B------:R-:W-:Y:S01]  /*19d80*/  IMAD R8, R17, 0xc0, R6 ;  /* 0x000000c011087824 */ /* 0x000fe200078e0206 */
[----:B------:R-:W-:Y:S02]  /*19d90*/  LOP3.LUT R20, R20, 0x18, RZ, 0xc0, !PT ;  /* 0x0000001814147812 */ /* 0x000fe400078ec0ff */
[C---:B------:R-:W-:Y:S01]  /*19da0*/  LOP3.LUT R13, R21.reuse, 0x20, RZ, 0xfc, !PT ;  /* 0x00000020150d7812 */ /* 0x040fe200078efcff */
[----:B0-----:R-:W-:Y:S01]  /*19db0*/  @P0 IMAD.HI.U32 R0, R8, R5, RZ ;  /* 0x0000000508000227 */ /* 0x001fe200078e00ff */
[----:B------:R-:W-:-:S03]  /*19dc0*/  LOP3.LUT R12, R21, 0x40, RZ, 0xfc, !PT ;  /* 0x00000040150c7812 */ /* 0x000fc600078efcff */
[----:B------:R-:W-:Y:S01]  /*19dd0*/  IMAD.MOV.U32 R5, RZ, RZ, R8 ;  /* 0x000000ffff057224 */ /* 0x000fe200078e0008 */
[----:B----4-:R-:W-:-:S04]  /*19de0*/  @P0 SHF.R.U32.HI R5, RZ, R4, R0 ;  /* 0x00000004ff050219 */ /* 0x010fc80000011600 */
[----:B------:R-:W-:-:S05]  /*19df0*/  SHF.R.S32.HI R0, RZ, 0x1f, R5 ;  /* 0x0000001fff007819 */ /* 0x000fca0000011405 */
[----:B------:R-:W-:-:S04]  /*19e00*/  IMAD R0, R0, UR4, RZ ;  /* 0x0000000400007c24 */ /* 0x000fc8000f8e02ff */
[C---:B------:R-:W-:Y:S02]  /*19e10*/  IMAD R6, R5.reuse, UR5, R0 ;  /* 0x0000000505067c24 */ /* 0x040fe4000f8e0200 */
[----:B------:R-:W-:Y:S02]  /*19e20*/  IMAD.MOV R0, RZ, RZ, -R5 ;  /* 0x000000ffff007224 */ /* 0x000fe400078e0a05 */
[----:B------:R-:W-:-:S04]  /*19e30*/  IMAD.WIDE.U32 R4, R5, UR4, R2 ;  /* 0x0000000405047c25 */ /* 0x000fc8000f8e0002 */
[----:B------:R-:W-:Y:S02]  /*19e40*/  IMAD R0, R10, R0, R8 ;  /* 0x000000000a007224 */ /* 0x000fe400078e0208 */
[----:B------:R-:W-:Y:S02]  /*19e50*/  IMAD.IADD R5, R5, 0x1, R6 ;  /* 0x0000000105057824 */ /* 0x000fe400078e0206 */
[----:B------:R-:W-:Y:S01]  /*19e60*/  VIADD R8, R8, 0x80 ;  /* 0x0000008008087836 */ /* 0x000fe20000000000 */
[----:B------:R-:W-:Y:S01]  /*19e70*/  SHF.R.S32.HI R9, RZ, 0x1f, R0 ;  /* 0x0000001fff097819 */ /* 0x000fe20000011400 */
[----:B------:R-:W-:Y:S02]  /*19e80*/  IMAD.WIDE.U32 R6, R0, UR6, R4 ;  /* 0x0000000600067c25 */ /* 0x000fe4000f8e0004 */
[----:B------:R-:W0:Y:S02]  /*19e90*/  @P0 LDC R5, c[0x0][0x44c] ;  /* 0x00011300ff050b82 */ /* 0x000e240000000800 */
[----:B------:R-:W-:Y:S01]  /*19ea0*/  IMAD R9, R9, UR6, RZ ;  /* 0x0000000609097c24 */ /* 0x000fe2000f8e02ff */
[----:B------:R-:W-:-:S03]  /*19eb0*/  LEA R4, P1, R6, UR8, 0x1 ;  /* 0x0000000806047c11 */ /* 0x000fc6000f8208ff */
[----:B------:R-:W-:Y:S02]  /*19ec0*/  IMAD R0, R0, UR7, R9 ;  /* 0x0000000700007c24 */ /* 0x000fe4000f8e0209 */
[----:B------:R1:W5:Y:S02]  /*19ed0*/  LDL R9, [R1+0x8] ;  /* 0x0000080001097983 */ /* 0x0003640000100800 */
[----:B------:R-:W-:Y:S02]  /*19ee0*/  IMAD.IADD R0, R7, 0x1, R0 ;  /* 0x0000000107007824 */ /* 0x000fe400078e0200 */
[----:B------:R-:W2:Y:S03]  /*19ef0*/  @P0 LDC R7, c[0x0][0x450] ;  /* 0x00011400ff070b82 */ /* 0x000ea60000000800 */
[----:B------:R-:W-:Y:S01]  /*19f00*/  LEA.HI.X R0, R6, UR9, R0, 0x1, P1 ;  /* 0x0000000906007c11 */ /* 0x000fe200088f0c00 */
[----:B------:R-:W-:-:S02]  /*19f10*/  IMAD.MOV.U32 R6, RZ, RZ, R8 ;  /* 0x000000ffff067224 */ /* 0x000fc400078e0008 */
[----:B0-----:R-:W-:-:S05]  /*19f20*/  @P0 IMAD.HI.U32 R5, R8, R5, RZ ;  /* 0x0000000508050227 */ /* 0x001fca00078e00ff */
[----:B--2---:R-:W-:-:S04]  /*19f30*/  @P0 SHF.R.U32.HI R6, RZ, R7, R5 ;  /* 0x00000007ff060219 */ /* 0x004fc80000011605 */
[--C-:B------:R-:W-:Y:S01]  /*19f40*/  SHF.R.S32.HI R7, RZ, 0x1f, R6.reuse ;  /* 0x0000001fff077819 */ /* 0x100fe20000011406 */
[----:B------:R-:W-:Y:S02]  /*19f50*/  IMAD.MOV R5, RZ, RZ, -R6 ;  /* 0x000000ffff057224 */ /* 0x000fe400078e0a06 */
[----:B------:R-:W-:-:S04]  /*19f60*/  IMAD.WIDE.U32 R2, R6, UR4, R2 ;  /* 0x0000000406027c25 */ /* 0x000fc8000f8e0002 */
[----:B------:R-:W-:Y:S02]  /*19f70*/  IMAD R5, R10, R5, R8 ;  /* 0x000000050a057224 */ /* 0x000fe400078e0208 */
        /* <DEDUP_REMOVED lines=8> */
[----:B------:R-:W-:-:S02]  /*1a000*/  IMAD R6, R6, UR6, RZ ;  /* 0x0000000606067c24 */ /* 0x000fc4000f8e02ff */
        /* <DEDUP_REMOVED lines=8> */
[----:B-1----:R-:W-:Y:S06]  /*1a090*/  BRA.DIV UR4, `(.L_x_614) ;  /* 0x0000004a04987947 */ /* 0x002fec000b800000 */
        /* <DEDUP_REMOVED lines=40> */
[----:B0-----:R-:W0:Y:S01]  /*1a320*/  SHFL.IDX PT, R2, R4, 0x3, 0x1c1f ;  /* 0x007c1f0004027f89 */ /* 0x001e2200000e0000 */
[----:B------:R-:W-:-:S03]  /*1a330*/  VIADD R3, R17, 0x80 ;  /* 0x0000008011037836 */ /* 0x000fc60000000000 */
[----:B------:R-:W1:Y:S02]  /*1a340*/  SHFL.IDX PT, R4, R7, RZ, 0x1c1f ;  /* 0x001c1fff07047589 */ /* 0x000e6400000e0000 */
[----:B------:R-:W-:Y:S01]  /*1a350*/  ISETP.GE.AND P3, PT, R3, R5, PT ;  /* 0x000000050300720c */ /* 0x000fe20003f66270 */
[----:B------:R-:W-:-:S05]  /*1a360*/  VIADD R3, R17, 0x60 ;  /* 0x0000006011037836 */ /* 0x000fca0000000000 */
[----:B------:R-:W-:-:S13]  /*1a370*/  ISETP.GE.AND P4, PT, R3, R5, PT ;  /* 0x000000050300720c */ /* 0x000fda0003f86270 */
[----:B0-----:R-:W-:-:S05]  /*1a380*/  @!P4 LEA R2, P5, R20, R2, 0x1 ;  /* 0x000000021402c211 */ /* 0x001fca00078a08ff */
[----:B------:R-:W-:Y:S01]  /*1a390*/  @!P4 IMAD.X R3, RZ, RZ, R0, P5 ;  /* 0x000000ffff03c224 */ /* 0x000fe200028e0600 */
[----:B-1----:R-:W-:Y:S01]  /*1a3a0*/  @!P3 LEA R4, P5, R20, R4, 0x1 ;  /* 0x000000041404b211 */ /* 0x002fe200078a08ff */
[----:B------:R-:W0:Y:S04]  /*1a3b0*/  SHFL.IDX PT, R0, R6, RZ, 0x1c1f ;  /* 0x001c1fff06007589 */ /* 0x000e2800000e0000 */
[----:B------:R-:W-:Y:S04]  /*1a3c0*/  @!P4 LDGSTS.E.BYPASS.LTC128B.128 [R9+0xf200], desc[UR60][R2.64], !P2 ;  /* 0x0f2000000209cfae */ /* 0x000fe8000d101d7c */
[----:B------:R-:W-:Y:S04]  /*1a3d0*/  @!P4 LDGSTS.E.BYPASS.LTC128B.128 [R9+0x12200], desc[UR60][R2.64+0x40], !P1 ;  /* 0x122000400209cfae */ /* 0x000fe8000c901d7c */
[----:B------:R1:W-:Y:S04]  /*1a3e0*/  @!P4 LDGSTS.E.BYPASS.LTC128B.128 [R9+0x15200], desc[UR60][R2.64+0x80], !P0 ;  /* 0x152000800209cfae */ /* 0x0003e8000c101d7c */
[----:B------:R-:W2:Y:S01]  /*1a3f0*/  SHFL.IDX PT, R6, R6, 0x1, 0x1c1f ;  /* 0x003c1f0006067f89 */ /* 0x000ea200000e0000 */
[----:B0-----:R-:W-:-:S02]  /*1a400*/  @!P3 IMAD.X R0, RZ, RZ, R0, P5 ;  /* 0x000000ffff00b224 */ /* 0x001fc400028e0600 */
[----:B-1----:R-:W-:Y:S02]  /*1a410*/  @!P3 IMAD.MOV.U32 R2, RZ, RZ, R4 ;  /* 0x000000ffff02b224 */ /* 0x002fe400078e0004 */
[----:B------:R-:W-:-:S05]  /*1a420*/  @!P3 IMAD.MOV.U32 R3, RZ, RZ, R0 ;  /* 0x000000ffff03b224 */ /* 0x000fca00078e0000 */
[----:B------:R-:W-:Y:S04]  /*1a430*/  @!P3 LDGSTS.E.BYPASS.LTC128B.128 [R9+0xfa00], desc[UR60][R2.64], !P2 ;  /* 0x0fa000000209bfae */ /* 0x000fe8000d101d7c */
[----:B------:R-:W-:Y:S04]  /*1a440*/  @!P3 LDGSTS.E.BYPASS.LTC128B.128 [R9+0x12a00], desc[UR60][R2.64+0x40], !P1 ;  /* 0x12a000400209bfae */ /* 0x000fe8000c901d7c */
[----:B------:R0:W-:Y:S04]  /*1a450*/  @!P3 LDGSTS.E.BYPASS.LTC128B.128 [R9+0x15a00], desc[UR60][R2.64+0x80], !P0 ;  /* 0x15a000800209bfae */ /* 0x0001e8000c101d7c */
[----:B0-2---:R0:W1:Y:S02]  /*1a460*/  SHFL.IDX PT, R2, R7, 0x1, 0x1c1f ;  /* 0x003c1f0007027f89 */ /* 0x00506400000e0000 */
.L_x_766:
        /* <DEDUP_REMOVED lines=13> */
.L_x_615:
        /* <DEDUP_REMOVED lines=8> */
[----:B------:R1:W-:Y:S01]  /*1a5c0*/  STL [R1+0x28], R2 ;  /* 0x0000280201007387 */ /* 0x0003e20000100800 */
[----:B------:R-:W-:-:S04]  /*1a5d0*/  LEA.HI R0, R2, R2, RZ, 0x1 ;  /* 0x0000000202007211 */ /* 0x000fc800078f08ff */
[----:B------:R-:W-:-:S05]  /*1a5e0*/  LOP3.LUT R0, R0, 0xfffffffe, RZ, 0xc0, !PT ;  /* 0xfffffffe00007812 */ /* 0x000fca00078ec0ff */
[----:B------:R-:W-:-:S05]  /*1a5f0*/  IMAD.IADD R0, R2, 0x1, -R0 ;  /* 0x0000000102007824 */ /* 0x000fca00078e0a00 */
[----:B------:R-:W-:Y:S01]  /*1a600*/  SHF.L.U32 R0, R0, 0x1f, RZ ;  /* 0x0000001f00007819 */ /* 0x000fe200000006ff */
[----:B------:R-:W-:Y:S01]  /*1a610*/  NOP ;  /* 0x0000000000007918 */ /* 0x000fe20000000000 */
[----:B------:R1:W-:Y:S01]  /*1a620*/  SYNCS.ARRIVE.TRANS64.A1T0 RZ, [R22+URZ+0x31c00], RZ ;  /* 0x031c00ff16ff79a7 */ /* 0x0003e2000810003f */
[----:B------:R-:W-:Y:S01]  /*1a630*/  BSSY B0, `(.L_x_616) ;  /* 0x0000003000007945 */ /* 0x000fe20003800000 */
[----:B------:R-:W2:Y:S03]  /*1a640*/  SYNCS.PHASECHK.TRANS64.TRYWAIT P0, [R22+URZ+0x31c20], R0 ;  /* 0x031c2000160075a7 */ /* 0x000ea6000800017f */
[----:B-12---:R-:W-:Y:S05]  /*1a650*/  @!P0 BRA `(.L_x_617) ;  /* 0x0000004c00388947 */ /* 0x006fea0003800000 */
.L_x_767:
[----:B------:R-:W-:Y:S05]  /*1a660*/  BSYNC B0 ;  /* 0x0000000000007941 */ /* 0x000fea0003800000 */
.L_x_616:
[----:B------:R-:W2:Y:S01]  /*1a670*/  LDL.LU R2, [R1+0x30] ;  /* 0x0000300001027983 */ /* 0x000ea20000300800 */
[----:B------:R-:W-:Y:S01]  /*1a680*/  BSSY B0, `(.L_x_618) ;  /* 0x000022b000007945 */ /* 0x000fe20003800000 */
[----:B--2---:R-:W-:-:S13]  /*1a690*/  ISETP.GE.AND P0, PT, R2, 0x91, PT ;  /* 0x000000910200780c */ /* 0x004fda0003f06270 */
[----:B------:R-:W-:Y:S05]  /*1a6a0*/  @!P0 BRA `(.L_x_619) ;  /* 0x0000002000a08947 */ /* 0x000fea0003800000 */
[----:B------:R-:W0:Y:S01]  /*1a6b0*/  LDL R2, [R1+0x10] ;  /* 0x0000100001027983 */ /* 0x000e220000100800 */
[----:B-1----:R-:W-:Y:S01]  /*1a6c0*/  IMAD.MOV.U32 R0, RZ, RZ, 0x1 ;  /* 0x00000001ff007424 */ /* 0x002fe200078e00ff */
[----:B------:R-:W-:Y:S01]  /*1a6d0*/  BSSY B2, `(.L_x_620) ;  /* 0x00000bd000027945 */ /* 0x000fe20003800000 */
[----:B0-----:R-:W-:-:S05]  /*1a6e0*/  IMAD.MOV R7, RZ, RZ, -R2 ;  /* 0x000000ffff077224 */ /* 0x001fca00078e0a02 */
[----:B------:R-:W-:-:S05]  /*1a6f0*/  VIADDMNMX R7, R7, R0, 0xffffffff, !PT ;  /* 0xffffffff07077446 */ /* 0x000fca0007800100 */
[----:B------:R-:W-:-:S05]  /*1a700*/  IMAD.IADD R0, R2, 0x1, R7 ;  /* 0x0000000102007824 */ /* 0x000fca00078e0207 */
[----:B------:R-:W-:-:S04]  /*1a710*/  LOP3.LUT R0, R0, 0x1, RZ, 0xc0, !PT ;  /* 0x0000000100007812 */ /* 0x000fc800078ec0ff */
[----:B------:R-:W-:Y:S01]  /*1a720*/  ISETP.NE.U32.AND P0, PT, R0, 0x1, PT ;  /* 0x000000010000780c */ /* 0x000fe20003f05070 */
[----:B------:R-:W-:-:S12]  /*1a730*/  VIADD R0, R2, 0xfffffffe ;  /* 0xfffffffe02007836 */ /* 0x000fd80000000000 */
[----:B------:R-:W-:Y:S05]  /*1a740*/  @P0 BRA `(.L_x_621) ;  /* 0x0000000800d40947 */ /* 0x000fea0003800000 */
[----:B------:R-:W2:Y:S01]  /*1a750*/  LDL R2, [R1+0x4c] ;  /* 0x00004c0001027983 */ /* 0x000ea20000100800 */
[----:B------:R-:W-:Y:S01]  /*1a760*/  VIADD R6, R23, 0x1 ;  /* 0x0000000117067836 */ /* 0x000fe20000000000 */
[----:B------:R-:W-:Y:S04]  /*1a770*/  BSSY B1, `(.L_x_622) ;  /* 0x00000ae000017945 */ /* 0x000fe80003800000 */
[----:B------:R-:W-:-:S04]  /*1a780*/  ISETP.NE.AND P0, PT, R6, 0x2, PT ;  /* 0x000000020600780c */ /* 0x000fc80003f05270 */
[----:B------:R-:W-:Y:S02]  /*1a790*/  SEL R9, RZ, 0x1, P0 ;  /* 0x00000001ff097807 */ /* 0x000fe40000000000 */
[----:B------:R-:W-:Y:S02]  /*1a7a0*/  SEL R6, R6, RZ, P0 ;  /* 0x000000ff06067207 */ /* 0x000fe40000000000 */
[----:B------:R-:W-:Y:S02]  /*1a7b0*/  LOP3.LUT R9, R26, R9, RZ, 0x3c, !PT ;  /* 0x000000091a097212 */ /* 0x000fe400078e3cff */
[----:B--2---:R-:W-:-:S13]  /*1a7c0*/  LOP3.LUT P1, RZ, R2, 0x1, RZ, 0xc0, !PT ;  /* 0x0000000102ff7812 */ /* 0x004fda000782c0ff */
[----:B------:R-:W-:Y:S05]  /*1a7d0*/  @!P1 BRA `(.L_x_623) ;  /* 0x00000008009c9947 */ /* 0x000fea0003800000 */
[----:B------:R-:W-:Y:S01]  /*1a7e0*/  ULDC.64 UR4, c[0x0][0x418] ;  /* 0x0001060000047ab9 */ /* 0x000fe20000000a00 */
[----:B------:R-:W-:Y:S01]  /*1a7f0*/  IMAD.MOV.U32 R5, RZ, RZ, R24 ;  /* 0x000000ffff057224 */ /* 0x000fe200078e0018 */
[----:B------:R-:W-:-:S04]  /*1a800*/  ISETP.NE.U32.AND P0, PT, RZ, UR4, PT ;  /* 0x00000004ff007c0c */ /* 0x000fc8000bf05070 */
[----:B------:R-:W-:-:S13]  /*1a810*/  ISETP.NE.AND.EX P0, PT, RZ, UR5, PT, P0 ;  /* 0x00000005ff007c0c */ /* 0x000fda000bf05300 */
[----:B------:R-:W-:Y:S05]  /*1a820*/  @!P0 BRA `(.L_x_624) ;  /* 0x0000000000488947 */ /* 0x000fea0003800000 */
[----:B------:R-:W2:Y:S01]  /*1a830*/  LDL R10, [R1+0x4] ;  /* 0x00000400010a7983 */ /* 0x000ea20000100800 */
        /* <DEDUP_REMOVED lines=17> */
.L_x_624:
[----:B------:R-:W-:Y:S01]  /*1a950*/  IMAD R3, R6, 0x8, R22 ;  /* 0x0000000806037824 */ /* 0x000fe200078e0216 */
[----:B------:R-:W-:Y:S01]  /*1a960*/  SHF.L.U32 R2, R9, 0x1f, RZ ;  /* 0x0000001f09027819 */ /* 0x000fe200000006ff */
[----:B------:R-:W-:Y:S03]  /*1a970*/  BSSY B3, `(.L_x_625) ;  /* 0x0000003000037945 */ /* 0x000fe60003800000 */
[----:B------:R-:W1:Y:S02]  /*1a980*/  SYNCS.PHASECHK.TRANS64.TRYWAIT P0, [R3+URZ+0x31c40], R2 ;  /* 0x031c4002030075a7 */ /* 0x000e64000800017f */
[----:B-1----:R-:W-:Y:S05]  /*1a990*/  @!P0 BRA `(.L_x_626) ;  /* 0x00000048007c8947 */ /* 0x002fea0003800000 */
.L_x_768:
[----:B------:R-:W-:Y:S05]  /*1a9a0*/  BSYNC B3 ;  /* 0x0000000000037941 */ /* 0x000fea0003800000 */
.L_x_625:
        /* <DEDUP_REMOVED lines=12> */
.L_x_628:
[----:B------:R-:W-:Y:S05]  /*1aa70*/  BSYNC B3 ;  /* 0x0000000000037941 */ /* 0x000fea0003800000 */
.L_x_627:
        /* <DEDUP_REMOVED lines=11> */
.L_x_629:
        /* <DEDUP_REMOVED lines=16> */
.L_x_630:
        /* <DEDUP_REMOVED lines=16> */
.L_x_631:
        /* <DEDUP_REMOVED lines=15> */
.L_x_769:
[----:B------:R-:W-:Y:S05]  /*1ae20*/  BSYNC B3 ;  /* 0x0000000000037941 */ /* 0x000fea0003800000 */
.L_x_632:
        /* <DEDUP_REMOVED lines=12> */
.L_x_635:
[----:B------:R-:W-:Y:S05]  /*1aef0*/  BSYNC B3 ;  /* 0x0000000000037941 */ /* 0x000fea0003800000 */
.L_x_634:
        /* <DEDUP_REMOVED lines=11> */
.L_x_636:
        /* <DEDUP_REMOVED lines=15> */
.L_x_637:
        /* <DEDUP_REMOVED lines=15> */
.L_x_638:
        /* <DEDUP_REMOVED lines=12> */
.L_x_623:
[----:B------:R-:W-:Y:S05]  /*1b250*/  BSYNC B1 ;  /* 0x0000000000017941 */ /* 0x000fea0003800000 */
.L_x_622:
[----:B------:R-:W2:Y:S01]  /*1b260*/  LDL.LU R0, [R1+0x10] ;  /* 0x0000100001007983 */ /* 0x000ea20000300800 */
[----:B------:R-:W-:Y:S02]  /*1b270*/  IMAD.MOV.U32 R23, RZ, RZ, R6 ;  /* 0x000000ffff177224 */ /* 0x000fe400078e0006 */
[----:B------:R-:W-:Y:S02]  /*1b280*/  IMAD.MOV.U32 R26, RZ, RZ, R9 ;  /* 0x000000ffff1a7224 */ /* 0x000fe400078e0009 */
[----:B--2---:R-:W-:-:S07]  /*1b290*/  VIADD R0, R0, 0xfffffffd ;  /* 0xfffffffd00007836 */ /* 0x004fce0000000000 */
.L_x_621:
[----:B------:R-:W-:Y:S05]  /*1b2a0*/  BSYNC B2 ;  /* 0x0000000000027941 */ /* 0x000fea0003800000 */
.L_x_620:
[----:B------:R-:W2:Y:S01]  /*1b2b0*/  LDL.LU R2, [R1+0x14] ;  /* 0x0000140001027983 */ /* 0x000ea20000300800 */
[----:B------:R-:W-:-:S05]  /*1b2c0*/  IMAD.MOV R7, RZ, RZ, -R7 ;  /* 0x000000ffff077224 */ /* 0x000fca00078e0a07 */
[----:B--2---:R-:W-:-:S13]  /*1b2d0*/  ISETP.NE.AND P0, PT, R2, R7, PT ;  /* 0x000000070200720c */ /* 0x004fda0003f05270 */
[----:B------:R-:W-:Y:S05]  /*1b2e0*/  @!P0 BRA `(.L_x_619) ;  /* 0x0000001400908947 */ /* 0x000fea0003800000 */
[----:B------:R-:W-:-:S07]  /*1b2f0*/  IMAD.MOV.U32 R4, RZ, RZ, R24 ;  /* 0x000000ffff047224 */ /* 0x000fce00078e0018 */
.L_x_673:
[----:B------:R-:W2:Y:S01]  /*1b300*/  LDL R2, [R1+0x4c] ;  /* 0x00004c0001027983 */ /* 0x000ea20000100800 */
[----:B------:R-:W-:Y:S01]  /*1b310*/  VIADD R6, R23, 0x1 ;  /* 0x0000000117067836 */ /* 0x000fe20000000000 */
[----:B------:R-:W-:Y:S05]  /*1b320*/  YIELD ;  /* 0x0000000000007946 */ /* 0x000fea0003800000 */
[----:B------:R-:W-:Y:S01]  /*1b330*/  ISETP.NE.AND P0, PT, R6, 0x2, PT ;  /* 0x000000020600780c */ /* 0x000fe20003f05270 */
[----:B------:R-:W-:Y:S03]  /*1b340*/  BSSY B1, `(.L_x_639) ;  /* 0x00000ab000017945 */ /* 0x000fe60003800000 */
[----:B------:R-:W-:-:S02]  /*1b350*/  SEL R7, RZ, 0x1, P0 ;  /* 0x00000001ff077807 */ /* 0x000fc40000000000 */
        /* <DEDUP_REMOVED lines=27> */
.L_x_641:
[----:B------:R-:W-:Y:S01]  /*1b510*/  IMAD R3, R6, 0x8, R22 ;  /* 0x0000000806037824 */ /* 0x000fe200078e0216 */
[----:B------:R-:W-:Y:S01]  /*1b520*/  SHF.L.U32 R2, R7, 0x1f, RZ ;  /* 0x0000001f07027819 */ /* 0x000fe200000006ff */
[----:B------:R-:W-:Y:S03]  /*1b530*/  BSSY B2, `(.L_x_642) ;  /* 0x0000003000027945 */ /* 0x000fe60003800000 */
[----:B------:R-:W1:Y:S02]  /*1b540*/  SYNCS.PHASECHK.TRANS64.TRYWAIT P0, [R3+URZ+0x31c40], R2 ;  /* 0x031c4002030075a7 */ /* 0x000e64000800017f */
[----:B-1----:R-:W-:Y:S05]  /*1b550*/  @!P0 BRA `(.L_x_643) ;  /* 0x0000003c00b48947 */ /* 0x002fea0003800000 */
.L_x_770:
[----:B------:R-:W-:Y:S05]  /*1b560*/  BSYNC B2 ;  /* 0x0000000000027941 */ /* 0x000fea0003800000 */
.L_x_642:
        /* <DEDUP_REMOVED lines=12> */
.L_x_645:
[----:B------:R-:W-:Y:S05]  /*1b630*/  BSYNC B2 ;  /* 0x0000000000027941 */ /* 0x000fea0003800000 */
.L_x_644:
        /* <DEDUP_REMOVED lines=11> */
.L_x_646:
        /* <DEDUP_REMOVED lines=16> */
.L_x_647:
        /* <DEDUP_REMOVED lines=16> */
.L_x_648:
        /* <DEDUP_REMOVED lines=15> */
.L_x_771:
[----:B------:R-:W-:Y:S05]  /*1b9e0*/  BSYNC B2 ;  /* 0x0000000000027941 */ /* 0x000fea0003800000 */
.L_x_649:
        /* <DEDUP_REMOVED lines=11> */
.L_x_652:
[----:B------:R-:W-:Y:S05]  /*1baa0*/  BSYNC B2 ;  /* 0x0000000000027941 */ /* 0x000fea0003800000 */
.L_x_651:
        /* <DEDUP_REMOVED lines=10> */
.L_x_653:
        /* <DEDUP_REMOVED lines=15> */
.L_x_654:
        /* <DEDUP_REMOVED lines=15> */
.L_x_655:
        /* <DEDUP_REMOVED lines=12> */
.L_x_640:
[----:B------:R-:W-:Y:S05]  /*1bdf0*/  BSYNC B1 ;  /* 0x0000000000017941 */ /* 0x000fea0003800000 */
.L_x_639:
        /* <DEDUP_REMOVED lines=10> */
[----:B------:R-:W-:Y:S01]  /*1bea0*/  VIADD R9, R0, 0xffffffff ;  /* 0xffffffff00097836 */ /* 0x000fe20000000000 */
        /* <DEDUP_REMOVED lines=21> */
.L_x_658:
[----:B------:R-:W-:Y:S01]  /*1c000*/  IMAD R2, R23, 0x8, R22 ;  /* 0x0000000817027824 */ /* 0x000fe200078e0216 */
[----:B------:R-:W-:Y:S01]  /*1c010*/  SHF.L.U32 R3, R26, 0x1f, RZ ;  /* 0x0000001f1a037819 */ /* 0x000fe200000006ff */
[----:B------:R-:W-:Y:S03]  /*1c020*/  BSSY B2, `(.L_x_659) ;  /* 0x0000003000027945 */ /* 0x000fe60003800000 */
[----:B------:R-:W1:Y:S02]  /*1c030*/  SYNCS.PHASECHK.TRANS64.TRYWAIT P0, [R2+URZ+0x31c40], R3 ;  /* 0x031c4003020075a7 */ /* 0x000e64000800017f */
[----:B-1----:R-:W-:Y:S05]  /*1c040*/  @!P0 BRA `(.L_x_660) ;  /* 0x0000003400208947 */ /* 0x002fea0003800000 */
.L_x_772:
[----:B------:R-:W-:Y:S05]  /*1c050*/  BSYNC B2 ;  /* 0x0000000000027941 */ /* 0x000fea0003800000 */
.L_x_659:
        /* <DEDUP_REMOVED lines=12> */
.L_x_662:
[----:B------:R-:W-:Y:S05]  /*1c120*/  BSYNC B2 ;  /* 0x0000000000027941 */ /* 0x000fea0003800000 */
.L_x_661:
        /* <DEDUP_REMOVED lines=12> */
.L_x_663:
        /* <DEDUP_REMOVED lines=16> */
.L_x_664:
        /* <DEDUP_REMOVED lines=16> */
.L_x_665:
        /* <DEDUP_REMOVED lines=15> */
.L_x_773:
[----:B------:R-:W-:Y:S05]  /*1c4e0*/  BSYNC B2 ;  /* 0x0000000000027941 */ /* 0x000fea0003800000 */
.L_x_666:
        /* <DEDUP_REMOVED lines=11> */
.L_x_669:
[----:B------:R-:W-:Y:S05]  /*1c5a0*/  BSYNC B2 ;  /* 0x0000000000027941 */ /* 0x000fea0003800000 */
.L_x_668:
        /* <DEDUP_REMOVED lines=10> */
.L_x_670:
        /* <DEDUP_REMOVED lines=15> */
.L_x_671:
        /* <DEDUP_REMOVED lines=15> */
.L_x_672:
        /* <DEDUP_REMOVED lines=12> */
.L_x_657:
[----:B------:R-:W-:Y:S05]  /*1c8f0*/  BSYNC B1 ;  /* 0x0000000000017941 */ /* 0x000fea0003800000 */
.L_x_656:
[C---:B------:R-:W-:Y:S01]  /*1c900*/  ISETP.GT.AND P0, PT, R0.reuse, 0x1, PT ;  /* 0x000000010000780c */ /* 0x040fe20003f04270 */
[----:B------:R-:W-:-:S12]  /*1c910*/  VIADD R0, R0, 0xfffffffe ;  /* 0xfffffffe00007836 */ /* 0x000fd80000000000 */
[----:B------:R-:W-:Y:S05]  /*1c920*/  @P0 BRA `(.L_x_673) ;  /* 0xffffffe800740947 */ /* 0x000fea000383ffff */
.L_x_619:
[----:B------:R-:W-:Y:S05]  /*1c930*/  BSYNC B0 ;  /* 0x0000000000007941 */ /* 0x000fea0003800000 */
.L_x_618:
[----:B------:R-:W2:Y:S01]  /*1c940*/  S2R R2, SR_TID.X ;  /* 0x0000000000027919 */ /* 0x000ea20000002100 */
[----:B------:R-:W-:Y:S01]  /*1c950*/  BSSY B0, `(.L_x_674) ;  /* 0x0000010000007945 */ /* 0x000fe20003800000 */
        /* <DEDUP_REMOVED lines=12> */
[----:B0-----:R-:W0:Y:S01]  /*1ca20*/  POPC R7, R4 ;  /* 0x0000000400077309 */ /* 0x001e220000000000 */
[----:B--2---:R-:W0:Y:S02]  /*1ca30*/  SHFL.IDX PT, R0, R3, R0, 0x1f ;  /* 0x00001f0003007589 */ /* 0x004e2400000e0000 */
[----:B0-----:R-:W-:-:S07]  /*1ca40*/  IADD3 R16, R0, UR38, R7 ;  /* 0x0000002600107c10 */ /* 0x001fce000fffe007 */
.L_x_675:
[----:B------:R-:W-:Y:S05]  /*1ca50*/  BSYNC B0 ;  /* 0x0000000000007941 */ /* 0x000fea0003800000 */
.L_x_674:
[----:B-1----:R-:W2:Y:S01]  /*1ca60*/  LDL R0, [R1+0x4c] ;  /* 0x00004c0001007983 */ /* 0x002ea20000100800 */
[----:B------:R-:W-:Y:S01]  /*1ca70*/  BSSY B0, `(.L_x_676) ;  /* 0x0000046000007945 */ /* 0x000fe20003800000 */
[----:B--2---:R-:W-:-:S13]  /*1ca80*/  LOP3.LUT P0, RZ, R0, 0x1, RZ, 0xc0, !PT ;  /* 0x0000000100ff7812 */ /* 0x004fda000780c0ff */
[----:B------:R-:W-:Y:S05]  /*1ca90*/  @!P0 BRA `(.L_x_677) ;  /* 0x00000004000c8947 */ /* 0x000fea0003800000 */
[----:B------:R-:W-:Y:S01]  /*1caa0*/  IMAD R3, R23, 0x8, R22 ;  /* 0x0000000817037824 */ /* 0x000fe200078e0216 */
[----:B------:R-:W-:Y:S01]  /*1cab0*/  SHF.L.U32 R0, R26, 0x1f, RZ ;  /* 0x0000001f1a007819 */ /* 0x000fe200000006ff */
[----:B------:R-:W-:Y:S01]  /*1cac0*/  BSSY B1, `(.L_x_678) ;  /* 0x0000004000017945 */ /* 0x000fe20003800000 */
[----:B------:R-:W-:Y:S02]  /*1cad0*/  ISETP.NE.AND P1, PT, R6, RZ, PT ;  /* 0x000000ff0600720c */ /* 0x000fe40003f25270 */
[----:B------:R-:W1:Y:S02]  /*1cae0*/  SYNCS.PHASECHK.TRANS64.TRYWAIT P0, [R3+URZ+0x31c60], R0 ;  /* 0x031c6000030075a7 */ /* 0x000e64000800017f */
[----:B-1----:R-:W-:Y:S09]  /*1caf0*/  @!P0 BRA `(.L_x_679) ;  /* 0x00000028009c8947 */ /* 0x002ff20003800000 */
.L_x_774:
[----:B------:R-:W-:Y:S05]  /*1cb00*/  BSYNC B1 ;  /* 0x0000000000017941 */ /* 0x000fea0003800000 */
.L_x_678:
        /* <DEDUP_REMOVED lines=9> */
.L_x_681:
[----:B------:R-:W-:Y:S05]  /*1cba0*/  BSYNC B1 ;  /* 0x0000000000017941 */ /* 0x000fea0003800000 */
.L_x_680:
        /* <DEDUP_REMOVED lines=10> */
.L_x_682:
        /* <DEDUP_REMOVED lines=15> */
.L_x_683:
        /* <DEDUP_REMOVED lines=15> */
.L_x_684:
        /* <DEDUP_REMOVED lines=10> */
.L_x_677:
[----:B------:R-:W-:Y:S05]  /*1ced0*/  BSYNC B0 ;  /* 0x0000000000007941 */ /* 0x000fea0003800000 */
.L_x_676:
[----:B------:R-:W-:-:S05]  /*1cee0*/  VIADD R23, R23, 0x1 ;  /* 0x0000000117177836 */ /* 0x000fca0000000000 */
[----:B------:R-:W-:-:S04]  /*1cef0*/  ISETP.NE.AND P0, PT, R23, 0x2, PT ;  /* 0x000000021700780c */ /* 0x000fc80003f05270 */
[----:B------:R-:W-:Y:S02]  /*1cf00*/  SEL R3, RZ, 0x1, P0 ;  /* 0x00000001ff037807 */ /* 0x000fe40000000000 */
[----:B------:R-:W-:Y:S02]  /*1cf10*/  SEL R23, R23, RZ, P0 ;  /* 0x000000ff17177207 */ /* 0x000fe40000000000 */
[----:B------:R-:W-:-:S07]  /*1cf20*/  LOP3.LUT R26, R26, R3, RZ, 0x3c, !PT ;  /* 0x000000031a1a7212 */ /* 0x000fce00078e3cff */
.L_x_600:
[----:B------:R-:W-:Y:S05]  /*1cf30*/  BSYNC B7 ;  /* 0x0000000000077941 */ /* 0x000fea0003800000 */
.L_x_598:
[----:B------:R-:W2:Y:S02]  /*1cf40*/  LDL R0, [R1+0x4c] ;  /* 0x00004c0001007983 */ /* 0x000ea40000100800 */
[----:B--2---:R-:W-:-:S13]  /*1cf50*/  LOP3.LUT P0, RZ, R0, 0x2, RZ, 0xc0, !PT ;  /* 0x0000000200ff7812 */ /* 0x004fda000780c0ff */
        /* <DEDUP_REMOVED lines=10> */
.L_x_685:
[----:B------:R-:W2:Y:S01]  /*1d000*/  S2R R0, SR_TID.X ;  /* 0x0000000000007919 */ /* 0x000ea20000002100 */
[----:B------:R-:W-:Y:S01]  /*1d010*/  UMOV UR4, 0xffffffff ;  /* 0xffffffff00047882 */ /* 0x000fe20000000000 */
[----:B--2---:R-:W-:-:S04]  /*1d020*/  LOP3.LUT R8, R0, 0x1f, RZ, 0xc0, !PT ;  /* 0x0000001f00087812 */ /* 0x004fc800078ec0ff */
[----:B------:R-:W-:Y:S01]  /*1d030*/  ISETP.NE.AND P0, PT, R8, 0x1f, PT ;  /* 0x0000001f0800780c */ /* 0x000fe20003f05270 */
[----:B------:R-:W-:-:S12]  /*1d040*/  BRA.DIV UR4, `(.L_x_687) ;  /* 0x00000026045c7947 */ /* 0x000fd8000b800000 */
[----:B0-----:R-:W-:Y:S01]  /*1d050*/  IMAD.IADD R5, R19, 0x1, R8 ;  /* 0x0000000113057824 */ /* 0x001fe200078e0208 */
[----:B------:R-:W-:-:S04]  /*1d060*/  ULDC UR4, c[0x0][0xc3c] ;  /* 0x00030f0000047ab9 */ /* 0x000fc80000000800 */
[----:B------:R-:W-:-:S13]  /*1d070*/  ISETP.GE.OR P1, PT, R5, UR4, !P0 ;  /* 0x0000000405007c0c */ /* 0x000fda000c726670 */
[----:B------:R-:W0:Y:S02]  /*1d080*/  @!P1 LDC.64 R2, c[0x0][0xc80] ;  /* 0x00032000ff029b82 */ /* 0x000e240000000a00 */
[----:B0-----:R-:W-:-:S06]  /*1d090*/  @!P1 IMAD.WIDE R2, R5, 0x4, R2 ;  /* 0x0000000405029825 */ /* 0x001fcc00078e0202 */
[----:B------:R0:W2:Y:S01]  /*1d0a0*/  @!P1 LDG.E R3, desc[UR60][R2.64] ;  /* 0x0000003c02039981 */ /* 0x0000a2000c1e1900 */
[C---:B------:R-:W-:Y:S02]  /*1d0b0*/  ISETP.GE.U32.AND P2, PT, R8.reuse, 0x2, PT ;  /* 0x000000020800780c */ /* 0x040fe40003f46070 */
[C---:B------:R-:W-:Y:S01]  /*1d0c0*/  ISETP.GE.U32.AND P3, PT, R8.reuse, 0x4, PT ;  /* 0x000000040800780c */ /* 0x040fe20003f66070 */
[----:B------:R-:W-:Y:S01]  /*1d0d0*/  SHFL.IDX PT, R0, R16, RZ, 0x1f ;  /* 0x00001fff10007589 */ /* 0x000fe200000e0000 */
[C---:B------:R-:W-:Y:S02]  /*1d0e0*/  ISETP.GE.U32.AND P4, PT, R8.reuse, 0x8, PT ;  /* 0x000000080800780c */ /* 0x040fe40003f86070 */
[C---:B------:R-:W-:Y:S01]  /*1d0f0*/  ISETP.GE.U32.AND P5, PT, R8.reuse, 0x10, PT ;  /* 0x000000100800780c */ /* 0x040fe20003fa6070 */
[----:B------:R-:W-:Y:S01]  /*1d100*/  SHFL.IDX PT, R4, R16, 0x1, 0x1f ;  /* 0x00201f0010047f89 */ /* 0x000fe200000e0000 */
[----:B0-----:R-:W-:Y:S02]  /*1d110*/  IMAD.MOV.U32 R2, RZ, RZ, RZ ;  /* 0x000000ffff027224 */ /* 0x001fe400078e00ff */
[----:B--2---:R-:W-:Y:S01]  /*1d120*/  @!P1 IMAD.MOV.U32 R2, RZ, RZ, R3 ;  /* 0x000000ffff029224 */ /* 0x004fe200078e0003 */
[----:B------:R-:W-:-:S04]  /*1d130*/  ISETP.NE.AND P1, PT, R8, RZ, PT ;  /* 0x000000ff0800720c */ /* 0x000fc80003f25270 */
[----:B------:R-:W0:Y:S02]  /*1d140*/  SHFL.UP PT, R14, R2, 0x1, RZ ;  /* 0x04200000020e7989 */ /* 0x000e2400000e00ff */
[----:B0-----:R-:W-:-:S05]  /*1d150*/  SEL R5, R14, RZ, P1 ;  /* 0x000000ff0e057207 */ /* 0x001fca0000800000 */
[----:B------:R-:W-:-:S05]  /*1d160*/  IMAD.IADD R5, R2, 0x1, R5 ;  /* 0x0000000102057824 */ /* 0x000fca00078e0205 */
[----:B------:R-:W0:Y:S02]  /*1d170*/  SHFL.UP PT, R14, R5, 0x2, RZ ;  /* 0x04400000050e7989 */ /* 0x000e2400000e00ff */
[----:B0-----:R-:W-:-:S05]  /*1d180*/  SEL R6, R14, RZ, P2 ;  /* 0x000000ff0e067207 */ /* 0x001fca0001000000 */
        /* <DEDUP_REMOVED lines=11> */
.L_x_784:
[----:B------:R-:W-:Y:S02]  /*1d240*/  ULDC UR4, c[0x0][0xc38] ;  /* 0x00030e0000047ab9 */ /* 0x000fe40000000800 */
[----:B------:R-:W-:-:S04]  /*1d250*/  IMAD.U32 R16, RZ, RZ, UR4 ;  /* 0x00000004ff107e24 */ /* 0x000fc8000f8e00ff */
[----:B-1----:R-:W-:-:S04]  /*1d260*/  IMAD R5, R14, R16, RZ ;  /* 0x000000100e057224 */ /* 0x002fc800078e02ff */
[----:B------:R-:W-:-:S05]  /*1d270*/  IMAD.IADD R4, R4, 0x1, R5 ;  /* 0x0000000104047824 */ /* 0x000fca00078e0205 */
[----:B------:R-:W-:-:S13]  /*1d280*/  ISETP.GT.AND P6, PT, R4, R0, PT ;  /* 0x000000000400720c */ /* 0x000fda0003fc4270 */
[----:B------:R-:W-:Y:S05]  /*1d290*/  @P6 BRA `(.L_x_688) ;  /* 0x00000000009c6947 */ /* 0x000fea0003800000 */
.L_x_693:
        /* <DEDUP_REMOVED lines=14> */
.L_x_691:
[----:B------:R-:W-:Y:S05]  /*1d380*/  BSYNC B0 ;  /* 0x0000000000007941 */ /* 0x000fea0003800000 */
.L_x_690:
        /* <DEDUP_REMOVED lines=18> */
.L_x_792:
[----:B------:R-:W-:Y:S02]  /*1d4b0*/  ULDC UR4, c[0x0][0xc38] ;  /* 0x00030e0000047ab9 */ /* 0x000fe40000000800 */
[----:B------:R-:W-:-:S04]  /*1d4c0*/  IMAD.U32 R16, RZ, RZ, UR4 ;  /* 0x00000004ff107e24 */ /* 0x000fc8000f8e00ff */
[----:B-1----:R-:W-:-:S04]  /*1d4d0*/  IMAD R5, R14, R16, RZ ;  /* 0x000000100e057224 */ /* 0x002fc800078e02ff */
[----:B------:R-:W-:-:S05]  /*1d4e0*/  IMAD.IADD R4, R5, 0x1, R4 ;  /* 0x0000000105047824 */ /* 0x000fca00078e0204 */
[----:B------:R-:W-:-:S13]  /*1d4f0*/  ISETP.GT.AND P6, PT, R4, R0, PT ;  /* 0x000000000400720c */ /* 0x000fda0003fc4270 */
[----:B------:R-:W-:Y:S05]  /*1d500*/  @!P6 BRA `(.L_x_693) ;  /* 0xfffffffc0064e947 */ /* 0x000fea000383ffff */
.L_x_688:
        /* <DEDUP_REMOVED lines=8> */
.L_x_796:
[----:B------:R-:W-:Y:S01]  /*1d590*/  ISETP.NE.AND P0, PT, R6, RZ, PT ;  /* 0x000000ff0600720c */ /* 0x000fe20003f05270 */
[----:B------:R-:W-:-:S12]  /*1d5a0*/  IMAD.MOV.U32 R14, RZ, RZ, RZ ;  /* 0x000000ffff0e7224 */ /* 0x000fd800078e00ff */
[----:B------:R-:W-:Y:S05]  /*1d5b0*/  @!P0 BRA `(.L_x_695) ;  /* 0x0000000000108947 */ /* 0x000fea0003800000 */
[----:B------:R-:W-:Y:S01]  /*1d5c0*/  UMOV UR4, 0xffffffff ;  /* 0xffffffff00047882 */ /* 0x000fe20000000000 */
[----:B------:R-:W-:Y:S02]  /*1d5d0*/  VIADD R12, R4, 0xffffffff ;  /* 0xffffffff040c7836 */ /* 0x000fe40000000000 */
[----:B------:R-:W-:Y:S05]  /*1d5e0*/  BRA.DIV UR4, `(.L_x_696) ;  /* 0x0000002a041c7947 */ /* 0x000fea000b800000 */
[----:B------:R3:W4:Y:S02]  /*1d5f0*/  SHFL.IDX PT, R14, R3, R12, 0x1f ;  /* 0x00001f0c030e7589 */ /* 0x00072400000e0000 */
.L_x_695:
[----:B--2---:R-:W-:Y:S01]  /*1d600*/  IABS R6, R17 ;  /* 0x0000001100067213 */ /* 0x004fe20000000000 */
[----:B----4-:R-:W-:Y:S02]  /*1d610*/  IMAD R16, R14, R16, R5 ;  /* 0x000000100e107224 */ /* 0x010fe400078e0205 */
[----:B-1----:R-:W-:Y:S01]  /*1d620*/  IMAD.MOV.U32 R2, RZ, RZ, RZ ;  /* 0x000000ffff027224 */ /* 0x002fe200078e00ff */
[----:B------:R-:W1:Y:S01]  /*1d630*/  I2F.RP R7, R6 ;  /* 0x0000000600077306 */ /* 0x000e620000209400 */
[----:B------:R-:W-:Y:S02]  /*1d640*/  IMAD.IADD R0, R0, 0x1, -R16 ;  /* 0x0000000100007824 */ /* 0x000fe400078e0a10 */
[----:B------:R-:W-:-:S05]  /*1d650*/  IMAD.IADD R19, R4, 0x1, R19 ;  /* 0x0000000104137824 */ /* 0x000fca00078e0213 */
[----:B-1----:R-:W0:Y:S02]  /*1d660*/  MUFU.RCP R7, R7 ;  /* 0x0000000700077308 */ /* 0x002e240000001000 */
[----:B0--3--:R-:W-:-:S06]  /*1d670*/  VIADD R3, R7, 0xffffffe ;  /* 0x0ffffffe07037836 */ /* 0x009fcc0000000000 */
[----:B------:R-:W0:Y:S02]  /*1d680*/  F2I.FTZ.U32.TRUNC.NTZ R3, R3 ;  /* 0x0000000300037305 */ /* 0x000e24000021f000 */
[----:B0-----:R-:W-:-:S04]  /*1d690*/  IMAD.MOV R5, RZ, RZ, -R3 ;  /* 0x000000ffff057224 */ /* 0x001fc800078e0a03 */
[----:B------:R-:W-:-:S04]  /*1d6a0*/  IMAD R5, R5, R6, RZ ;  /* 0x0000000605057224 */ /* 0x000fc800078e02ff */
[----:B------:R-:W-:Y:S01]  /*1d6b0*/  IMAD.HI.U32 R2, R3, R5, R2 ;  /* 0x0000000503027227 */ /* 0x000fe200078e0002 */
[----:B------:R-:W-:Y:S02]  /*1d6c0*/  IABS R5, R17 ;  /* 0x0000001100057213 */ /* 0x000fe40000000000 */
[----:B------:R-:W-:-:S03]  /*1d6d0*/  IABS R3, R0 ;  /* 0x0000000000037213 */ /* 0x000fc60000000000 */
[----:B------:R-:W-:Y:S02]  /*1d6e0*/  IMAD.MOV R5, RZ, RZ, -R5 ;  /* 0x000000ffff057224 */ /* 0x000fe400078e0a05 */
        /* <DEDUP_REMOVED lines=16> */
.L_x_689:
[----:B------:R-:W-:Y:S01]  /*1d7f0*/  UMOV UR4, URZ ;  /* 0x0000003f00047c82 */ /* 0x000fe20008000000 */
[----:B------:R-:W-:Y:S01]  /*1d800*/  UMOV UR5, URZ ;  /* 0x0000003f00057c82 */ /* 0x000fe20008000000 */
[----:B------:R-:W-:Y:S01]  /*1d810*/  ULDC UR6, c[0x0][0xc3c] ;  /* 0x00030f0000067ab9 */ /* 0x000fe20000000800 */
[----:B------:R-:W-:Y:S02]  /*1d820*/  IMAD.MOV.U32 R16, RZ, RZ, R0 ;  /* 0x000000ffff107224 */ /* 0x000fe400078e0000 */
[----:B------:R-:W-:Y:S02]  /*1d830*/  IMAD.U32 R17, RZ, RZ, UR4 ;  /* 0x00000004ff117e24 */ /* 0x000fe4000f8e00ff */
[----:B------:R-:W-:Y:S02]  /*1d840*/  IMAD.U32 R18, RZ, RZ, UR5 ;  /* 0x00000005ff127e24 */ /* 0x000fe4000f8e00ff */
[----:B------:R-:W-:-:S07]  /*1d850*/  IMAD.U32 R19, RZ, RZ, UR6 ;  /* 0x00000006ff137e24 */ /* 0x000fce000f8e00ff */
.L_x_697:
        /* <DEDUP_REMOVED lines=10> */
.L_x_686:
[----:B------:R-:W-:Y:S02]  /*1d900*/  ULDC UR4, c[0x0][0xc3c] ;  /* 0x00030f0000047ab9 */ /* 0x000fe40000000800 */
[----:B---3--:R-:W-:-:S13]  /*1d910*/  ISETP.GE.AND P0, PT, R19, UR4, PT ;  /* 0x0000000413007c0c */ /* 0x008fda000bf06270 */
[----:B------:R-:W-:Y:S05]  /*1d920*/  @!P0 BRA `(.L_x_698) ;  /* 0xffffff9800408947 */ /* 0x000fea000383ffff */
[----:B------:R-:W-:Y:S05]  /*1d930*/  BSYNC B8 ;  /* 0x0000000000087941 */ /* 0x000fea0003800000 */
.L_x_554:
[----:B--2---:R-:W2:Y:S01]  /*1d940*/  LDL.LU R0, [R1+0x28] ;  /* 0x0000280001007983 */ /* 0x004ea20000300800 */
[----:B------:R-:W-:Y:S01]  /*1d950*/  BSSY B0, `(.L_x_699) ;  /* 0x000000b000007945 */ /* 0x000fe20003800000 */
[----:B0-----:R-:W0:Y:S01]  /*1d960*/  S2R R5, SR_CgaCtaId ;  /* 0x0000000000057919 */ /* 0x001e220000008800 */
[----:B--2---:R-:W-:-:S05]  /*1d970*/  VIADD R0, R0, 0x1 ;  /* 0x0000000100007836 */ /* 0x004fca0000000000 */
[----:B------:R-:W-:-:S04]  /*1d980*/  LEA.HI R2, R0, R0, RZ, 0x1 ;  /* 0x0000000000027211 */ /* 0x000fc800078f08ff */
[----:B------:R-:W-:Y:S02]  /*1d990*/  LOP3.LUT R3, R2, 0xfffffffe, RZ, 0xc0, !PT ;  /* 0xfffffffe02037812 */ /* 0x000fe400078ec0ff */
[----:B------:R-:W-:-:S03]  /*1d9a0*/  MOV R2, 0x400 ;  /* 0x0000040000027802 */ /* 0x000fc60000000f00 */
[----:B------:R-:W-:Y:S01]  /*1d9b0*/  IMAD.IADD R0, R0, 0x1, -R3 ;  /* 0x0000000100007824 */ /* 0x000fe200078e0a03 */
[----:B0-----:R-:W-:-:S04]  /*1d9c0*/  LEA R9, R5, R2, 0x18 ;  /* 0x0000000205097211 */ /* 0x001fc800078ec0ff */
[----:B------:R-:W-:-:S04]  /*1d9d0*/  SHF.L.U32 R0, R0, 0x1f, RZ ;  /* 0x0000001f00007819 */ /* 0x000fc800000006ff */
[----:B------:R-:W0:Y:S02]  /*1d9e0*/  SYNCS.PHASECHK.TRANS64.TRYWAIT P0, [R9+URZ+0x31c20], R0 ;  /* 0x031c2000090075a7 */ /* 0x000e24000800017f */
[----:B0-----:R-:W-:Y:S05]  /*1d9f0*/  @!P0 BRA `(.L_x_700) ;  /* 0x00000024003c8947 */ /* 0x001fea0003800000 */
.L_x_799:
[----:B------:R-:W-:Y:S05]  /*1da00*/  BSYNC B0 ;  /* 0x0000000000007941 */ /* 0x000fea0003800000 */
.L_x_699:
[----:B------:R-:W-:-:S03]  /*1da10*/  UMOV UR4, 0xffffffff ;  /* 0xffffffff00047882 */ /* 0x000fc60000000000 */
[----:B------:R-:W-:Y:S05]  /*1da20*/  BRA.DIV UR4, `(.L_x_701) ;  /* 0x0000002604447947 */ /* 0x000fea000b800000 */
[----:B0-----:R-:W0:Y:S02]  /*1da30*/  S2R R0, SR_TID.X ;  /* 0x0000000000007919 */ /* 0x001e240000002100 */
[----:B0-----:R-:W-:-:S04]  /*1da40*/  SHF.R.U32.HI R0, RZ, 0x5, R0 ;  /* 0x00000005ff007819 */ /* 0x001fc80000011600 */
[----:B------:R-:W-:-:S05]  /*1da50*/  LOP3.LUT R0, R0, 0x3, RZ, 0xc0, !PT ;  /* 0x0000000300007812 */ /* 0x000fca00078ec0ff */
[----:B------:R0:W2:Y:S02]  /*1da60*/  SHFL.IDX PT, R14, R0, RZ, 0x1f ;  /* 0x00001fff000e7589 */ /* 0x0000a400000e0000 */
.L_x_802:
[----:B--2---:R-:W-:-:S13]  /*1da70*/  ISETP.NE.AND P0, PT, R14, RZ, PT ;  /* 0x000000ff0e00720c */ /* 0x004fda0003f05270 */
[----:B------:R-:W-:Y:S05]  /*1da80*/  @P0 BRA `(.L_x_408) ;  /* 0x0000000000880947 */ /* 0x000fea0003800000 */
[----:B------:R-:W-:-:S03]  /*1da90*/  UMOV UR4, 0xffffffff ;  /* 0xffffffff00047882 */ /* 0x000fc60000000000 */
[----:B------:R-:W-:Y:S05]  /*1daa0*/  BRA.DIV UR4, `(.L_x_702) ;  /* 0x0000002604587947 */ /* 0x000fea000b800000 */
[----:B------:R-:W-:-:S13]  /*1dab0*/  ELECT P6, URZ, PT ;  /* 0x00000000003f782f */ /* 0x000fda00038c0000 */
.L_x_805:
[----:B------:R-:W-:Y:S05]  /*1dac0*/  @!P6 BRA `(.L_x_408) ;  /* 0x000000000078e947 */ /* 0x000fea0003800000 */
[----:B0-----:R-:W2:Y:S02]  /*1dad0*/  LDL.LU R0, [R1+0x58] ;  /* 0x0000580001007983 */ /* 0x001ea40000300800 */
[----:B--2---:R-:W-:-:S04]  /*1dae0*/  LOP3.LUT R0, R0, 0x2, RZ, 0xfc, !PT ;  /* 0x0000000200007812 */ /* 0x004fc800078efcff */
[----:B------:R-:W-:-:S13]  /*1daf0*/  ISETP.NE.AND P2, PT, R0, 0x3, PT ;  /* 0x000000030000780c */ /* 0x000fda0003f45270 */
[----:B------:R-:W-:Y:S05]  /*1db00*/  @!P2 BRA `(.L_x_703) ;  /* 0x000000000004a947 */ /* 0x000fea0003800000 */
[----:B------:R-:W-:Y:S01]  /*1db10*/  BPT.TRAP 0x1 ;  /* 0x000000040000795c */ /* 0x000fe20000300000 */
.L_x_703:
[----:B------:R-:W-:Y:S01]  /*1db20*/  VIADD R0, R9, 0x31c40 ;  /* 0x00031c4009007836 */ /* 0x000fe20000000000 */
[----:B------:R-:W-:Y:S01]  /*1db30*/  SHF.L.U32 R4, R26, 0x1f, RZ ;  /* 0x0000001f1a047819 */ /* 0x000fe200000006ff */
[C---:B------:R-:W-:Y:S02]  /*1db40*/  VIADD R2, R23.reuse, 0x1 ;  /* 0x0000000117027836 */ /* 0x040fe40000000000 */
[----:B------:R-:W-:-:S03]  /*1db50*/  IMAD R5, R23, 0x8, R0 ;  /* 0x0000000817057824 */ /* 0x000fc600078e0200 */
[C---:B------:R-:W-:Y:S01]  /*1db60*/  ISETP.NE.AND P1, PT, R2.reuse, 0x2, PT ;  /* 0x000000020200780c */ /* 0x040fe20003f25270 */
[----:B------:R-:W0:Y:S03]  /*1db70*/  SYNCS.PHASECHK.TRANS64.TRYWAIT P0, [R5+URZ], R4 ;  /* 0x00000004050075a7 */ /* 0x000e26000800017f */
[----:B------:R-:W-:Y:S02]  /*1db80*/  SEL R3, RZ, 0x1, P1 ;  /* 0x00000001ff037807 */ /* 0x000fe40000800000 */
[----:B-1----:R-:W-:Y:S02]  /*1db90*/  SEL R7, R2, RZ, P1 ;  /* 0x000000ff02077207 */ /* 0x002fe40000800000 */
[----:B------:R-:W-:-:S03]  /*1dba0*/  LOP3.LUT R2, R26, R3, RZ, 0x3c, !PT ;  /* 0x000000031a027212 */ /* 0x000fc600078e3cff */
[----:B------:R-:W-:Y:S01]  /*1dbb0*/  IMAD R3, R7, 0x8, R0 ;  /* 0x0000000807037824 */ /* 0x000fe200078e0200 */
[----:B------:R-:W-:Y:S01]  /*1dbc0*/  SHF.L.U32 R2, R2, 0x1f, RZ ;  /* 0x0000001f02027819 */ /* 0x000fe200000006ff */
[----:B0-----:R-:W-:Y:S06]  /*1dbd0*/  @!P0 BRA `(.L_x_704) ;  /* 0x00000024002c8947 */ /* 0x001fec0003800000 */
.L_x_806:
[----:B------:R-:W1:Y:S02]  /*1dbe0*/  SYNCS.PHASECHK.TRANS64.TRYWAIT P0, [R3+URZ], R2 ;  /* 0x00000002030075a7 */ /* 0x000e64000800017f */
[----:B-1----:R-:W-:Y:S05]  /*1dbf0*/  @!P0 BRA `(.L_x_705) ;  /* 0x0000002400388947 */ /* 0x002fea0003800000 */
.L_x_807:
[----:B------:R-:W-:Y:S05]  /*1dc00*/  @!P2 BRA `(.L_x_706) ;  /* 0x000000000004a947 */ /* 0x000fea0003800000 */
[----:B------:R-:W-:Y:S01]  /*1dc10*/  BPT.TRAP 0x1 ;  /* 0x000000040000795c */ /* 0x000fe20000300000 */
.L_x_706:
[----:B------:R-:W-:-:S04]  /*1dc20*/  VIADD R0, R9, 0x31c60 ;  /* 0x00031c6009007836 */ /* 0x000fc80000000000 */
[----:B------:R-:W-:-:S04]  /*1dc30*/  IMAD R23, R23, 0x8, R0 ;  /* 0x0000000817177824 */ /* 0x000fc800078e0200 */
[----:B------:R-:W2:Y:S02]  /*1dc40*/  SYNCS.PHASECHK.TRANS64.TRYWAIT P0, [R23+URZ], R4 ;  /* 0x00000004170075a7 */ /* 0x000ea4000800017f */
[----:B--2---:R-:W-:Y:S05]  /*1dc50*/  @!P0 BRA `(.L_x_707) ;  /* 0x0000002400348947 */ /* 0x004fea0003800000 */
.L_x_808:
[----:B------:R-:W-:-:S07]  /*1dc60*/  IMAD R7, R7, 0x8, R0 ;  /* 0x0000000807077824 */ /* 0x000fce00078e0200 */
.L_x_708:
[----:B---3--:R3:W0:Y:S02]  /*1dc70*/  SYNCS.PHASECHK.TRANS64.TRYWAIT P0, [R7+URZ], R2 ;  /* 0x00000002070075a7 */ /* 0x008624000800017f */
[----:B0-----:R-:W-:Y:S05]  /*1dc80*/  @!P0 NANOSLEEP.SYNCS 0x989680 ;  /* 0x009896800000895d */ /* 0x001fea0003900000 */
[----:B------:R-:W0:Y:S02]  /*1dc90*/  @!P0 SYNCS.PHASECHK.TRANS64 P0, [R7+URZ], R2 ;  /* 0x00000002070085a7 */ /* 0x000e24000800007f */
[----:B0-----:R-:W-:Y:S05]  /*1dca0*/  @!P0 BRA `(.L_x_708) ;  /* 0xfffffffc00f08947 */ /* 0x001fea000383ffff */
.L_x_408:
[----:B------:R-:W-:Y:S05]  /*1dcb0*/  BSYNC B9 ;  /* 0x0000000000097941 */ /* 0x000fea0003800000 */
.L_x_405:
[----:B------:R-:W-:Y:S05]  /*1dcc0*/  EXIT ;  /* 0x000000000000794d */ /* 0x000fea0003800000 */
.L_x_424:
[----:B0-----:R0:W1:Y:S02]  /*1dcd0*/  SYNCS.PHASECHK.TRANS64.TRYWAIT P5, [R21+URZ+0x31c90], R87 ;  /* 0x031c9057150075a7 */ /* 0x00106400080a017f */
[----:B-1----:R-:W-:Y:S05]  /*1dce0*/  @!P5 NANOSLEEP.SYNCS 0x989680 ;  /* 0x009896800000d95d */ /* 0x002fea0003900000 */
[----:B------:R-:W1:Y:S02]  /*1dcf0*/  @!P5 SYNCS.PHASECHK.TRANS64 P5, [R21+URZ+0x31c90], R87 ;  /* 0x031c90571500d5a7 */ /* 0x000e6400080a007f */
[----:B-1----:R-:W-:Y:S05]  /*1dd00*/  @!P5 BRA `(.L_x_424) ;  /* 0xfffffffc00f0d947 */ /* 0x002fea000383ffff */
[----:B------:R-:W-:Y:S05]  /*1dd10*/  BRA `(.L_x_709) ;  /* 0xfffffe5400387947 */ /* 0x000fea000383ffff */
.L_x_452:
[----:B0-----:R0:W1:Y:S02]  /*1dd20*/  SYNCS.PHASECHK.TRANS64.TRYWAIT P5, [R21+URZ+0x31c90], R87 ;  /* 0x031c9057150075a7 */ /* 0x00106400080a017f */
[----:B-1----:R-:W-:Y:S05]  /*1dd30*/  @!P5 NANOSLEEP.SYNCS 0x989680 ;  /* 0x009896800000d95d */ /* 0x002fea0003900000 */
[----:B------:R-:W1:Y:S02]  /*1dd40*/  @!P5 SYNCS.PHASECHK.TRANS64 P5, [R21+URZ+0x31c90], R87 ;  /* 0x031c90571500d5a7 */ /* 0x000e6400080a007f */
[----:B-1----:R-:W-:Y:S05]  /*1dd50*/  @!P5 BRA `(.L_x_452) ;  /* 0xfffffffc00f0d947 */ /* 0x002fea000383ffff */
[----:B------:R-:W-:Y:S05]  /*1dd60*/  BRA `(.L_x_710) ;  /* 0xfffffe6c00dc7947 */ /* 0x000fea000383ffff */
.L_x_465:
[----:B0-----:R0:W1:Y:S02]  /*1dd70*/  SYNCS.PHASECHK.TRANS64.TRYWAIT P4, [R21+URZ+0x31c90], R87 ;  /* 0x031c9057150075a7 */ /* 0x001064000808017f */
[----:B-1----:R-:W-:Y:S05]  /*1dd80*/  @!P4 NANOSLEEP.SYNCS 0x989680 ;  /* 0x009896800000c95d */ /* 0x002fea0003900000 */
[----:B------:R-:W1:Y:S02]  /*1dd90*/  @!P4 SYNCS.PHASECHK.TRANS64 P4, [R21+URZ+0x31c90], R87 ;  /* 0x031c90571500c5a7 */ /* 0x000e64000808007f */
[----:B-1----:R-:W-:Y:S05]  /*1dda0*/  @!P4 BRA `(.L_x_465) ;  /* 0xfffffffc00f0c947 */ /* 0x002fea000383ffff */
[----:B------:R-:W-:Y:S05]  /*1ddb0*/  BRA `(.L_x_711) ;  /* 0xfffffe8800887947 */ /* 0x000fea000383ffff */
.L_x_469:
[----:B--2---:R2:W3:Y:S02]  /*1ddc0*/  SYNCS.PHASECHK.TRANS64.TRYWAIT P3, [R21+URZ+0x31cb0], R87 ;  /* 0x031cb057150075a7 */ /* 0x0044e4000806017f */
[----:B---3--:R-:W-:Y:S05]  /*1ddd0*/  @!P3 NANOSLEEP.SYNCS 0x989680 ;  /* 0x009896800000b95d */ /* 0x008fea0003900000 */
[----:B------:R-:W3:Y:S02]  /*1dde0*/  @!P3 SYNCS.PHASECHK.TRANS64 P3, [R21+URZ+0x31cb0], R87 ;  /* 0x031cb0571500b5a7 */ /* 0x000ee4000806007f */
[----:B---3--:R-:W-:Y:S05]  /*1ddf0*/  @!P3 BRA `(.L_x_469) ;  /* 0xfffffffc00f0b947 */ /* 0x008fea000383ffff */
[----:B------:R-:W-:Y:S05]  /*1de00*/  BRA `(.L_x_712) ;  /* 0xfffffe8c00207947 */ /* 0x000fea000383ffff */
.L_x_475:
[----:B------:R-:W1:Y:S01]  /*1de10*/  S2R R4, SR_TID.X ;  /* 0x0000000000047919 */ /* 0x000e620000002100 */
[----:B------:R-:W-:Y:S01]  /*1de20*/  BSSY B0, `(.L_x_713) ;  /* 0x000000c000007945 */ /* 0x000fe20003800000 */
[----:B------:R-:W-:Y:S02]  /*1de30*/  IMAD.MOV.U32 R12, RZ, RZ, RZ ;  /* 0x000000ffff0c7224 */ /* 0x000fe400078e00ff */
[----:B------:R-:W-:Y:S02]  /*1de40*/  IMAD.MOV.U32 R11, RZ, RZ, 0x1f ;  /* 0x0000001fff0b7424 */ /* 0x000fe400078e00ff */
[----:B------:R-:W-:Y:S02]  /*1de50*/  IMAD.MOV.U32 R15, RZ, RZ, -0x1 ;  /* 0xffffffffff0f7424 */ /* 0x000fe400078e00ff */
[----:B-1----:R-:W-:-:S05]  /*1de60*/  VIADD R5, R4, 0xffffff80 ;  /* 0xffffff8004057836 */ /* 0x002fca0000000000 */
[----:B------:R-:W-:-:S04]  /*1de70*/  SHF.R.S32.HI R4, RZ, 0x1f, R5 ;  /* 0x0000001fff047819 */ /* 0x000fc80000011405 */
[----:B------:R-:W-:-:S04]  /*1de80*/  LEA.HI R4, R4, R5, RZ, 0x7 ;  /* 0x0000000504047211 */ /* 0x000fc800078f38ff */
[----:B------:R-:W-:-:S05]  /*1de90*/  SHF.R.S32.HI R4, RZ, 0x7, R4 ;  /* 0x00000007ff047819 */ /* 0x000fca0000011404 */
[----:B------:R-:W-:-:S07]  /*1dea0*/  IMAD.MOV.U32 R13, RZ, RZ, R4 ;  /* 0x000000ffff0d7224 */ /* 0x000fce00078e0004 */
[----:B0----5:R-:W-:Y:S05]  /*1deb0*/  WARPSYNC.COLLECTIVE R15, `(.L_x_714) ;  /* 0x000000000f087348 */ /* 0x021fea0003c00000 */
[----:B------:R1:W2:Y:S02]  /*1dec0*/  SHFL.IDX P6, R14, R13, R12, R11 ;  /* 0x0000000c0d0e7389 */ /* 0x0002a400000c000b */
[----:B012--5:R-:W-:Y:S01]  /*1ded0*/  ENDCOLLECTIVE ;  /* 0x000000000000791b */ /* 0x027fe20003800000 */
.L_x_714:
[----:B------:R-:W-:Y:S05]  /*1dee0*/  BSYNC B0 ;  /* 0x0000000000007941 */ /* 0x000fea0003800000 */
.L_x_713:
[----:B------:R2:W-:Y:S01]  /*1def0*/  STL [R1+0x70], R14 ;  /* 0x0000700e01007387 */ /* 0x0005e20000100800 */
[----:B------:R-:W-:Y:S05]  /*1df00*/  BRA `(.L_x_715) ;  /* 0xfffffe9000787947 */ /* 0x000fea000383ffff */
.L_x_486:
[----:B------:R-:W-:Y:S01]  /*1df10*/  BSSY B1, `(.L_x_716) ;  /* 0x0000008000017945 */ /* 0x000fe20003800000 */
[----:B------:R-:W-:Y:S02]  /*1df20*/  IMAD.MOV.U32 R13, RZ, RZ, R23 ;  /* 0x000000ffff0d7224 */ /* 0x000fe400078e0017 */
[----:B------:R-:W-:Y:S02]  /*1df30*/  IMAD.MOV.U32 R12, RZ, RZ, RZ ;  /* 0x000000ffff0c7224 */ /* 0x000fe400078e00ff */
[----:B------:R-:W-:Y:S02]  /*1df40*/  IMAD.MOV.U32 R11, RZ, RZ, 0x1e1f ;  /* 0x00001e1fff0b7424 */ /* 0x000fe400078e00ff */
[----:B------:R-:W-:-:S07]  /*1df50*/  IMAD.MOV.U32 R15, RZ, RZ, -0x1 ;  /* 0xffffffffff0f7424 */ /* 0x000fce00078e00ff */
[----:B0-2---:R-:W-:Y:S05]  /*1df60*/  WARPSYNC.COLLECTIVE R15, `(.L_x_717) ;  /* 0x000000000f087348 */ /* 0x005fea0003c00000 */
[----:B--2---:R1:W2:Y:S02]  /*1df70*/  SHFL.IDX P6, R14, R13, R12, R11 ;  /* 0x0000000c0d0e7389 */ /* 0x0042a400000c000b */
[----:B012---:R-:W-:Y:S01]  /*1df80*/  ENDCOLLECTIVE ;  /* 0x000000000000791b */ /* 0x007fe20003800000 */
.L_x_717:
[----:B------:R-:W-:Y:S05]  /*1df90*/  BSYNC B1 ;  /* 0x0000000000017941 */ /* 0x000fea0003800000 */
.L_x_716:
[----:B------:R-:W-:Y:S02]  /*1dfa0*/  IMAD.MOV.U32 R13, RZ, RZ, R22 ;  /* 0x000000ffff0d7224 */ /* 0x000fe400078e0016 */
[----:B------:R-:W-:Y:S02]  /*1dfb0*/  IMAD.MOV.U32 R12, RZ, RZ, RZ ;  /* 0x000000ffff0c7224 */ /* 0x000fe400078e00ff */
[----:B------:R-:W-:Y:S02]  /*1dfc0*/  IMAD.MOV.U32 R11, RZ, RZ, 0x1e1f ;  /* 0x00001e1fff0b7424 */ /* 0x000fe400078e00ff */
[----:B------:R-:W-:Y:S02]  /*1dfd0*/  IMAD.MOV.U32 R15, RZ, RZ, -0x1 ;  /* 0xffffffffff0f7424 */ /* 0x000fe400078e00ff */
[----:B------:R-:W-:-:S07]  /*1dfe0*/  IMAD.MOV.U32 R3, RZ, RZ, R14 ;  /* 0x000000ffff037224 */ /* 0x000fce00078e000e */
[----:B------:R-:W-:Y:S05]  /*1dff0*/  WARPSYNC.COLLECTIVE R15, `(.L_x_718) ;  /* 0x000000000f087348 */ /* 0x000fea0003c00000 */
[----:B------:R0:W1:Y:S02]  /*1e000*/  SHFL.IDX P6, R14, R13, R12, R11 ;  /* 0x0000000c0d0e7389 */ /* 0x00006400000c000b */
[----:B01----:R-:W-:Y:S01]  /*1e010*/  ENDCOLLECTIVE ;  /* 0x000000000000791b */ /* 0x003fe20003800000 */
.L_x_718:
[----:B------:R-:W-:Y:S02]  /*1e020*/  IMAD.MOV.U32 R13, RZ, RZ, R25 ;  /* 0x000000ffff0d7224 */ /* 0x000fe400078e0019 */
[----:B------:R-:W-:-:S07]  /*1e030*/  IMAD.MOV.U32 R0, RZ, RZ, R14 ;  /* 0x000000ffff007224 */ /* 0x000fce00078e000e */
[----:B------:R-:W-:Y:S05]  /*1e040*/  WARPSYNC.COLLECTIVE R15, `(.L_x_719) ;  /* 0x000000000f087348 */ /* 0x000fea0003c00000 */
[----:B------:R0:W1:Y:S02]  /*1e050*/  SHFL.IDX P6, R14, R13, R12, R11 ;  /* 0x0000000c0d0e7389 */ /* 0x00006400000c000b */
[----:B01----:R-:W-:Y:S01]  /*1e060*/  ENDCOLLECTIVE ;  /* 0x000000000000791b */ /* 0x003fe20003800000 */
.L_x_719:
[----:B------:R-:W-:Y:S02]  /*1e070*/  IMAD.MOV.U32 R13, RZ, RZ, R24 ;  /* 0x000000ffff0d7224 */ /* 0x000fe400078e0018 */
[----:B------:R-:W-:-:S07]  /*1e080*/  IMAD.MOV.U32 R5, RZ, RZ, R14 ;  /* 0x000000ffff057224 */ /* 0x000fce00078e000e */
[----:B------:R-:W-:Y:S05]  /*1e090*/  WARPSYNC.COLLECTIVE R15, `(.L_x_720) ;  /* 0x000000000f087348 */ /* 0x000fea0003c00000 */
[----:B------:R0:W1:Y:S02]  /*1e0a0*/  SHFL.IDX P6, R14, R13, R12, R11 ;  /* 0x0000000c0d0e7389 */ /* 0x00006400000c000b */
[----:B01----:R-:W-:Y:S01]  /*1e0b0*/  ENDCOLLECTIVE ;  /* 0x000000000000791b */ /* 0x003fe20003800000 */
.L_x_720:
[----:B------:R-:W-:Y:S05]  /*1e0c0*/  BRA `(.L_x_721) ;  /* 0xfffffe9400847947 */ /* 0x000fea000383ffff */
.L_x_490:
[----:B0-----:R0:W1:Y:S02]  /*1e0d0*/  SYNCS.PHASECHK.TRANS64.TRYWAIT P1, [R16+URZ+0x31c00], R3 ;  /* 0x031c0003100075a7 */ /* 0x001064000802017f */
[----:B-1----:R-:W-:Y:S05]  /*1e0e0*/  @!P1 NANOSLEEP.SYNCS 0x989680 ;  /* 0x009896800000995d */ /* 0x002fea0003900000 */
[----:B------:R-:W1:Y:S02]  /*1e0f0*/  @!P1 SYNCS.PHASECHK.TRANS64 P1, [R16+URZ+0x31c00], R3 ;  /* 0x031c0003100095a7 */ /* 0x000e64000802007f */
[----:B-1----:R-:W-:Y:S05]  /*1e100*/  @!P1 BRA `(.L_x_490) ;  /* 0xfffffffc00f09947 */ /* 0x002fea000383ffff */
[----:B------:R-:W-:Y:S05]  /*1e110*/  BRA `(.L_x_722) ;  /* 0xfffffe9c00d07947 */ /* 0x000fea000383ffff */
.L_x_502:
        /* <DEDUP_REMOVED lines=8> */
.L_x_724:
[----:B------:R-:W-:Y:S05]  /*1e1a0*/  BSYNC B1 ;  /* 0x0000000000017941 */ /* 0x000fea0003800000 */
.L_x_723:
        /* <DEDUP_REMOVED lines=8> */
.L_x_725:
[----:B------:R-:W-:Y:S02]  /*1e230*/  IMAD.MOV.U32 R33, RZ, RZ, R3 ;  /* 0x000000ffff217224 */ /* 0x000fe400078e0003 */
[----:B------:R-:W-:Y:S02]  /*1e240*/  IMAD.MOV.U32 R13, RZ, RZ, R25 ;  /* 0x000000ffff0d7224 */ /* 0x000fe400078e0019 */
[----:B------:R-:W-:-:S07]  /*1e250*/  IMAD.MOV.U32 R0, RZ, RZ, R14 ;  /* 0x000000ffff007224 */ /* 0x000fce00078e000e */
[----:B------:R-:W-:Y:S05]  /*1e260*/  WARPSYNC.COLLECTIVE R15, `(.L_x_726) ;  /* 0x000000000f087348 */ /* 0x000fea0003c00000 */
[----:B------:R0:W1:Y:S02]  /*1e270*/  SHFL.IDX P6, R14, R13, R12, R11 ;  /* 0x0000000c0d0e7389 */ /* 0x00006400000c000b */
[----:B01----:R-:W-:Y:S01]  /*1e280*/  ENDCOLLECTIVE ;  /* 0x000000000000791b */ /* 0x003fe20003800000 */
.L_x_726:
[----:B------:R-:W-:Y:S02]  /*1e290*/  IMAD.MOV.U32 R32, RZ, RZ, R0 ;  /* 0x000000ffff207224 */ /* 0x000fe400078e0000 */
[----:B------:R-:W-:Y:S02]  /*1e2a0*/  IMAD.MOV.U32 R13, RZ, RZ, R24 ;  /* 0x000000ffff0d7224 */ /* 0x000fe400078e0018 */
[----:B------:R-:W-:-:S07]  /*1e2b0*/  IMAD.MOV.U32 R5, RZ, RZ, R14 ;  /* 0x000000ffff057224 */ /* 0x000fce00078e000e */
[----:B------:R-:W-:Y:S05]  /*1e2c0*/  WARPSYNC.COLLECTIVE R15, `(.L_x_727) ;  /* 0x000000000f087348 */ /* 0x000fea0003c00000 */
[----:B------:R0:W1:Y:S02]  /*1e2d0*/  SHFL.IDX P6, R14, R13, R12, R11 ;  /* 0x0000000c0d0e7389 */ /* 0x00006400000c000b */
[----:B01----:R-:W-:Y:S01]  /*1e2e0*/  ENDCOLLECTIVE ;  /* 0x000000000000791b */ /* 0x003fe20003800000 */
.L_x_727:
[----:B------:R-:W-:Y:S05]  /*1e2f0*/  BRA `(.L_x_728) ;  /* 0xfffffeb000687947 */ /* 0x000fea000383ffff */
.L_x_506:
[----:B0-----:R0:W1:Y:S02]  /*1e300*/  SYNCS.PHASECHK.TRANS64.TRYWAIT P1, [R16+URZ+0x31c00], R3 ;  /* 0x031c0003100075a7 */ /* 0x001064000802017f */
[----:B-1----:R-:W-:Y:S05]  /*1e310*/  @!P1 NANOSLEEP.SYNCS 0x989680 ;  /* 0x009896800000995d */ /* 0x002fea0003900000 */
[----:B------:R-:W1:Y:S02]  /*1e320*/  @!P1 SYNCS.PHASECHK.TRANS64 P1, [R16+URZ+0x31c00], R3 ;  /* 0x031c0003100095a7 */ /* 0x000e64000802007f */
[----:B-1----:R-:W-:Y:S05]  /*1e330*/  @!P1 BRA `(.L_x_506) ;  /* 0xfffffffc00f09947 */ /* 0x002fea000383ffff */
[----:B------:R-:W-:Y:S05]  /*1e340*/  BRA `(.L_x_729) ;  /* 0xfffffeb800107947 */ /* 0x000fea000383ffff */
.L_x_514:
[----:B-1----:R1:W3:Y:S02]  /*1e350*/  SYNCS.PHASECHK.TRANS64.TRYWAIT P1, [R0+URZ+0x31c30], R5 ;  /* 0x031c3005000075a7 */ /* 0x0022e4000802017f */
[----:B---3--:R-:W-:Y:S05]  /*1e360*/  @!P1 NANOSLEEP.SYNCS 0x989680 ;  /* 0x009896800000995d */ /* 0x008fea0003900000 */
[----:B------:R-:W3:Y:S02]  /*1e370*/  @!P1 SYNCS.PHASECHK.TRANS64 P1, [R0+URZ+0x31c30], R5 ;  /* 0x031c3005000095a7 */ /* 0x000ee4000802007f */
[----:B---3--:R-:W-:Y:S05]  /*1e380*/  @!P1 BRA `(.L_x_514) ;  /* 0xfffffffc00f09947 */ /* 0x008fea000383ffff */
[----:B------:R-:W-:Y:S05]  /*1e390*/  BRA `(.L_x_513) ;  /* 0xfffffecc00b87947 */ /* 0x000fea000383ffff */
.L_x_520:
[----:B-1----:R1:W2:Y:S02]  /*1e3a0*/  SYNCS.PHASECHK.TRANS64.TRYWAIT P3, [R14+URZ+0x31c30], R15 ;  /* 0x031c300f0e0075a7 */ /* 0x0022a4000806017f */
[----:B--2---:R-:W-:Y:S05]  /*1e3b0*/  @!P3 NANOSLEEP.SYNCS 0x989680 ;  /* 0x009896800000b95d */ /* 0x004fea0003900000 */
[----:B------:R-:W2:Y:S02]  /*1e3c0*/  @!P3 SYNCS.PHASECHK.TRANS64 P3, [R14+URZ+0x31c30], R15 ;  /* 0x031c300f0e00b5a7 */ /* 0x000ea4000806007f */
[----:B--2---:R-:W-:Y:S05]  /*1e3d0*/  @!P3 BRA `(.L_x_520) ;  /* 0xfffffffc00f0b947 */ /* 0x004fea000383ffff */
[----:B------:R-:W-:Y:S05]  /*1e3e0*/  BRA `(.L_x_519) ;  /* 0xffffff10007c7947 */ /* 0x000fea000383ffff */
.L_x_525:
[----:B-1----:R1:W2:Y:S02]  /*1e3f0*/  SYNCS.PHASECHK.TRANS64.TRYWAIT P2, [R15+URZ+0x31c50], R14 ;  /* 0x031c500e0f0075a7 */ /* 0x0022a4000804017f */
[----:B--2---:R-:W-:Y:S05]  /*1e400*/  @!P2 NANOSLEEP.SYNCS 0x989680 ;  /* 0x009896800000a95d */ /* 0x004fea0003900000 */
[----:B------:R-:W2:Y:S02]  /*1e410*/  @!P2 SYNCS.PHASECHK.TRANS64 P2, [R15+URZ+0x31c50], R14 ;  /* 0x031c500e0f00a5a7 */ /* 0x000ea4000804007f */
[----:B--2---:R-:W-:Y:S05]  /*1e420*/  @!P2 BRA `(.L_x_525) ;  /* 0xfffffffc00f0a947 */ /* 0x004fea000383ffff */
[----:B------:R-:W-:Y:S05]  /*1e430*/  BRA `(.L_x_524) ;  /* 0xffffff3400e87947 */ /* 0x000fea000383ffff */
.L_x_530:
[----:B-1----:R1:W2:Y:S02]  /*1e440*/  SYNCS.PHASECHK.TRANS64.TRYWAIT P0, [R9+URZ+0x31c50], R0 ;  /* 0x031c5000090075a7 */ /* 0x0022a4000800017f */
[----:B--2---:R-:W-:Y:S05]  /*1e450*/  @!P0 NANOSLEEP.SYNCS 0x989680 ;  /* 0x009896800000895d */ /* 0x004fea0003900000 */
[----:B------:R-:W2:Y:S02]  /*1e460*/  @!P0 SYNCS.PHASECHK.TRANS64 P0, [R9+URZ+0x31c50], R0 ;  /* 0x031c5000090085a7 */ /* 0x000ea4000800007f */
[----:B--2---:R-:W-:Y:S05]  /*1e470*/  @!P0 BRA `(.L_x_530) ;  /* 0xfffffffc00f08947 */ /* 0x004fea000383ffff */
[----:B------:R-:W-:Y:S05]  /*1e480*/  BRA `(.L_x_529) ;  /* 0xffffff5800747947 */ /* 0x000fea000383ffff */
.L_x_540:
[----:B------:R-:W-:Y:S02]  /*1e490*/  IMAD.MOV.U32 R13, RZ, RZ, R2 ;  /* 0x000000ffff0d7224 */ /* 0x000fe400078e0002 */
[----:B------:R-:W-:Y:S02]  /*1e4a0*/  IMAD.MOV.U32 R12, RZ, RZ, RZ ;  /* 0x000000ffff0c7224 */ /* 0x000fe400078e00ff */
[----:B------:R-:W-:Y:S02]  /*1e4b0*/  IMAD.MOV.U32 R11, RZ, RZ, 0x1c1f ;  /* 0x00001c1fff0b7424 */ /* 0x000fe400078e00ff */
[----:B------:R-:W-:-:S07]  /*1e4c0*/  IMAD.MOV.U32 R15, RZ, RZ, -0x1 ;  /* 0xffffffffff0f7424 */ /* 0x000fce00078e00ff */
[----:B0-----:R-:W-:Y:S05]  /*1e4d0*/  WARPSYNC.COLLECTIVE R15, `(.L_x_730) ;  /* 0x000000000f087348 */ /* 0x001fea0003c00000 */
[----:B------:R1:W2:Y:S02]  /*1e4e0*/  SHFL.IDX P6, R14, R13, R12, R11 ;  /* 0x0000000c0d0e7389 */ /* 0x0002a400000c000b */
[----:B012---:R-:W-:Y:S01]  /*1e4f0*/  ENDCOLLECTIVE ;  /* 0x000000000000791b */ /* 0x007fe20003800000 */
.L_x_730:
[----:B------:R-:W-:Y:S02]  /*1e500*/  IMAD.MOV.U32 R13, RZ, RZ, R0 ;  /* 0x000000ffff0d7224 */ /* 0x000fe400078e0000 */
[----:B------:R-:W-:-:S07]  /*1e510*/  IMAD.MOV.U32 R3, RZ, RZ, R14 ;  /* 0x000000ffff037224 */ /* 0x000fce00078e000e */
[----:B------:R-:W-:Y:S05]  /*1e520*/  WARPSYNC.COLLECTIVE R15, `(.L_x_731) ;  /* 0x000000000f087348 */ /* 0x000fea0003c00000 */
[----:B------:R0:W1:Y:S02]  /*1e530*/  SHFL.IDX P6, R14, R13, R12, R11 ;  /* 0x0000000c0d0e7389 */ /* 0x00006400000c000b */
[----:B01----:R-:W-:Y:S01]  /*1e540*/  ENDCOLLECTIVE ;  /* 0x000000000000791b */ /* 0x003fe20003800000 */
.L_x_731:
[----:B------:R-:W-:Y:S05]  /*1e550*/  BRA `(.L_x_732) ;  /* 0xffffff7c00ac7947 */ /* 0x000fea000383ffff */
.L_x_543:
[----:B------:R-:W-:Y:S01]  /*1e560*/  BSSY B1, `(.L_x_733) ;  /* 0x0000008000017945 */ /* 0x000fe20003800000 */
[----:B------:R-:W-:Y:S02]  /*1e570*/  IMAD.MOV.U32 R13, RZ, RZ, R2 ;  /* 0x000000ffff0d7224 */ /* 0x000fe400078e0002 */
[----:B------:R-:W-:Y:S02]  /*1e580*/  IMAD.MOV.U32 R12, RZ, RZ, 0x1 ;  /* 0x00000001ff0c7424 */ /* 0x000fe400078e00ff */
[----:B----4-:R-:W-:Y:S02]  /*1e590*/  IMAD.MOV.U32 R11, RZ, RZ, 0x1c1f ;  /* 0x00001c1fff0b7424 */ /* 0x010fe400078e00ff */
[----:B------:R-:W-:-:S07]  /*1e5a0*/  IMAD.MOV.U32 R15, RZ, RZ, -0x1 ;  /* 0xffffffffff0f7424 */ /* 0x000fce00078e00ff */
[----:B0123--:R-:W-:Y:S05]  /*1e5b0*/  WARPSYNC.COLLECTIVE R15, `(.L_x_734) ;  /* 0x000000000f087348 */ /* 0x00ffea0003c00000 */
[----:B---3--:R3:W4:Y:S02]  /*1e5c0*/  SHFL.IDX P6, R14, R13, R12, R11 ;  /* 0x0000000c0d0e7389 */ /* 0x00872400000c000b */
[----:B01234-:R-:W-:Y:S01]  /*1e5d0*/  ENDCOLLECTIVE ;  /* 0x000000000000791b */ /* 0x01ffe20003800000 */
.L_x_734:
[----:B------:R-:W-:Y:S05]  /*1e5e0*/  BSYNC B1 ;  /* 0x0000000000017941 */ /* 0x000fea0003800000 */
.L_x_733:
[----:B------:R-:W-:Y:S02]  /*1e5f0*/  IMAD.MOV.U32 R13, RZ, RZ, R0 ;  /* 0x000000ffff0d7224 */ /* 0x000fe400078e0000 */
[----:B------:R-:W-:Y:S02]  /*1e600*/  IMAD.MOV.U32 R12, RZ, RZ, 0x1 ;  /* 0x00000001ff0c7424 */ /* 0x000fe400078e00ff */
[----:B------:R-:W-:Y:S02]  /*1e610*/  IMAD.MOV.U32 R11, RZ, RZ, 0x1c1f ;  /* 0x00001c1fff0b7424 */ /* 0x000fe400078e00ff */
[----:B------:R-:W-:Y:S02]  /*1e620*/  IMAD.MOV.U32 R15, RZ, RZ, -0x1 ;  /* 0xffffffffff0f7424 */ /* 0x000fe400078e00ff */
[----:B------:R-:W-:-:S07]  /*1e630*/  IMAD.MOV.U32 R3, RZ, RZ, R14 ;  /* 0x000000ffff037224 */ /* 0x000fce00078e000e */
[----:B------:R-:W-:Y:S05]  /*1e640*/  WARPSYNC.COLLECTIVE R15, `(.L_x_735) ;  /* 0x000000000f087348 */ /* 0x000fea0003c00000 */
[----:B------:R0:W1:Y:S02]  /*1e650*/  SHFL.IDX P6, R14, R13, R12, R11 ;  /* 0x0000000c0d0e7389 */ /* 0x00006400000c000b */
[----:B01----:R-:W-:Y:S01]  /*1e660*/  ENDCOLLECTIVE ;  /* 0x000000000000791b */ /* 0x003fe20003800000 */
.L_x_735:
[----:B------:R-:W-:Y:S05]  /*1e670*/  BRA `(.L_x_736) ;  /* 0xffffff7c00c07947 */ /* 0x000fea000383ffff */
.L_x_560:
        /* <DEDUP_REMOVED lines=11> */
.L_x_738:
[----:B------:R-:W-:Y:S05]  /*1e730*/  BSYNC B1 ;  /* 0x0000000000017941 */ /* 0x000fea0003800000 */
.L_x_737:
[----:B------:R-:W-:Y:S05]  /*1e740*/  BRA `(.L_x_739) ;  /* 0xffffff9000747947 */ /* 0x000fea000383ffff */
.L_x_562:
[----:B------:R-:W-:Y:S01]  /*1e750*/  BSSY B1, `(.L_x_740) ;  /* 0x0000006000017945 */ /* 0x000fe20003800000 */
[----:B------:R-:W-:-:S07]  /*1e760*/  IMAD.MOV.U32 R15, RZ, RZ, -0x1 ;  /* 0xffffffffff0f7424 */ /* 0x000fce00078e00ff */
[----:B0-----:R-:W-:Y:S05]  /*1e770*/  WARPSYNC.COLLECTIVE R15, `(.L_x_741) ;  /* 0x000000000f0c7348 */ /* 0x001fea0003c00000 */
[----:B------:R-:W-:Y:S02]  /*1e780*/  ELECT P6, UR62, PT ;  /* 0x00000000003e782f */ /* 0x000fe400038c0000 */
[----:B------:R-:W-:Y:S01]  /*1e790*/  MOV R14, UR62 ;  /* 0x0000003e000e7c02 */ /* 0x000fe20008000f00 */
[----:B0-----:R-:W-:Y:S10]  /*1e7a0*/  ENDCOLLECTIVE ;  /* 0x000000000000791b */ /* 0x001ff40003800000 */
.L_x_741:
[----:B------:R-:W-:Y:S05]  /*1e7b0*/  BSYNC B1 ;  /* 0x0000000000017941 */ /* 0x000fea0003800000 */
.L_x_740:
[----:B------:R-:W-:Y:S05]  /*1e7c0*/  BRA `(.L_x_561) ;  /* 0xffffff90006c7947 */ /* 0x000fea000383ffff */
.L_x_564:
[----:B0-----:R0:W1:Y:S02]  /*1e7d0*/  SYNCS.PHASECHK.TRANS64.TRYWAIT P0, [R22+URZ+0x31c20], R5 ;  /* 0x031c2005160075a7 */ /* 0x001064000800017f */
[----:B-1----:R-:W-:Y:S05]  /*1e7e0*/  @!P0 NANOSLEEP.SYNCS 0x989680 ;  /* 0x009896800000895d */ /* 0x002fea0003900000 */
[----:B------:R-:W1:Y:S02]  /*1e7f0*/  @!P0 SYNCS.PHASECHK.TRANS64 P0, [R22+URZ+0x31c20], R5 ;  /* 0x031c2005160085a7 */ /* 0x000e64000800007f */
[----:B-1----:R-:W-:Y:S05]  /*1e800*/  @!P0 BRA `(.L_x_564) ;  /* 0xfffffffc00f08947 */ /* 0x002fea000383ffff */
[----:B------:R-:W-:Y:S05]  /*1e810*/  BRA `(.L_x_742) ;  /* 0xffffff90007c7947 */ /* 0x000fea000383ffff */
.L_x_568:
[----:B-1----:R1:W2:Y:S02]  /*1e820*/  SYNCS.PHASECHK.TRANS64.TRYWAIT P0, [R8+URZ+0x31ca0], R10 ;  /* 0x031ca00a080075a7 */ /* 0x0022a4000800017f */
[----:B--2---:R-:W-:Y:S05]  /*1e830*/  @!P0 NANOSLEEP.SYNCS 0x989680 ;  /* 0x009896800000895d */ /* 0x004fea0003900000 */
[----:B------:R-:W2:Y:S02]  /*1e840*/  @!P0 SYNCS.PHASECHK.TRANS64 P0, [R8+URZ+0x31ca0], R10 ;  /* 0x031ca00a080085a7 */ /* 0x000ea4000800007f */
[----:B--2---:R-:W-:Y:S05]  /*1e850*/  @!P0 BRA `(.L_x_568) ;  /* 0xfffffffc00f08947 */ /* 0x004fea000383ffff */
[----:B------:R-:W-:Y:S05]  /*1e860*/  BRA `(.L_x_743) ;  /* 0xffffff9000987947 */ /* 0x000fea000383ffff */
.L_x_575:
[----:B0-----:R0:W2:Y:S02]  /*1e870*/  SYNCS.PHASECHK.TRANS64.TRYWAIT P0, [R8+URZ+0x31cc0], R10 ;  /* 0x031cc00a080075a7 */ /* 0x0010a4000800017f */
[----:B--2---:R-:W-:Y:S05]  /*1e880*/  @!P0 NANOSLEEP.SYNCS 0x989680 ;  /* 0x009896800000895d */ /* 0x004fea0003900000 */
[----:B------:R-:W2:Y:S02]  /*1e890*/  @!P0 SYNCS.PHASECHK.TRANS64 P0, [R8+URZ+0x31cc0], R10 ;  /* 0x031cc00a080085a7 */ /* 0x000ea4000800007f */
[----:B--2---:R-:W-:Y:S05]  /*1e8a0*/  @!P0 BRA `(.L_x_575) ;  /* 0xfffffffc00f08947 */ /* 0x004fea000383ffff */
[----:B------:R-:W-:Y:S05]  /*1e8b0*/  BRA `(.L_x_744) ;  /* 0xffffff9400947947 */ /* 0x000fea000383ffff */
.L_x_584:
[----:B0-----:R0:W1:Y:S02]  /*1e8c0*/  SYNCS.PHASECHK.TRANS64.TRYWAIT P1, [R8+URZ+0x31ca0], R7 ;  /* 0x031ca007080075a7 */ /* 0x001064000802017f */
[----:B-1----:R-:W-:Y:S05]  /*1e8d0*/  @!P1 NANOSLEEP.SYNCS 0x989680 ;  /* 0x009896800000995d */ /* 0x002fea0003900000 */
[----:B------:R-:W1:Y:S02]  /*1e8e0*/  @!P1 SYNCS.PHASECHK.TRANS64 P1, [R8+URZ+0x31ca0], R7 ;  /* 0x031ca007080095a7 */ /* 0x000e64000802007f */
[----:B-1----:R-:W-:Y:S05]  /*1e8f0*/  @!P1 BRA `(.L_x_584) ;  /* 0xfffffffc00f09947 */ /* 0x002fea000383ffff */
[----:B------:R-:W-:Y:S05]  /*1e900*/  BRA `(.L_x_745) ;  /* 0xffffff9800d47947 */ /* 0x000fea000383ffff */
.L_x_591:
[----:B-1----:R1:W2:Y:S02]  /*1e910*/  SYNCS.PHASECHK.TRANS64.TRYWAIT P1, [R8+URZ+0x31cc0], R7 ;  /* 0x031cc007080075a7 */ /* 0x0022a4000802017f */
[----:B--2---:R-:W-:Y:S05]  /*1e920*/  @!P1 NANOSLEEP.SYNCS 0x989680 ;  /* 0x009896800000995d */ /* 0x004fea0003900000 */
[----:B------:R-:W2:Y:S02]  /*1e930*/  @!P1 SYNCS.PHASECHK.TRANS64 P1, [R8+URZ+0x31cc0], R7 ;  /* 0x031cc007080095a7 */ /* 0x000ea4000802007f */
[----:B--2---:R-:W-:Y:S05]  /*1e940*/  @!P1 BRA `(.L_x_591) ;  /* 0xfffffffc00f09947 */ /* 0x004fea000383ffff */
[----:B------:R-:W-:Y:S05]  /*1e950*/  BRA `(.L_x_746) ;  /* 0xffffff9c00cc7947 */ /* 0x000fea000383ffff */
.L_x_606:
        /* <DEDUP_REMOVED lines=11> */
.L_x_748:
[----:B------:R-:W-:Y:S05]  /*1ea10*/  BSYNC B0 ;  /* 0x0000000000007941 */ /* 0x000fea0003800000 */
.L_x_747:
[----:B------:R-:W-:Y:S05]  /*1ea20*/  BRA `(.L_x_749) ;  /* 0xffffffa8005c7947 */ /* 0x000fea000383ffff */
.L_x_608:
[----:B------:R-:W-:Y:S01]  /*1ea30*/  BSSY B0, `(.L_x_750) ;  /* 0x0000006000007945 */ /* 0x000fe20003800000 */
[----:B------:R-:W-:-:S07]  /*1ea40*/  IMAD.MOV.U32 R15, RZ, RZ, -0x1 ;  /* 0xffffffffff0f7424 */ /* 0x000fce00078e00ff */
[----:B01-3--:R-:W-:Y:S05]  /*1ea50*/  WARPSYNC.COLLECTIVE R15, `(.L_x_751) ;  /* 0x000000000f0c7348 */ /* 0x00bfea0003c00000 */
[----:B------:R-:W-:Y:S02]  /*1ea60*/  ELECT P6, UR62, PT ;  /* 0x00000000003e782f */ /* 0x000fe400038c0000 */
[----:B------:R-:W-:Y:S01]  /*1ea70*/  MOV R14, UR62 ;  /* 0x0000003e000e7c02 */ /* 0x000fe20008000f00 */
[----:B01-3--:R-:W-:Y:S10]  /*1ea80*/  ENDCOLLECTIVE ;  /* 0x000000000000791b */ /* 0x00bff40003800000 */
.L_x_751:
[----:B------:R-:W-:Y:S05]  /*1ea90*/  BSYNC B0 ;  /* 0x0000000000007941 */ /* 0x000fea0003800000 */
.L_x_750:
[----:B------:R-:W-:Y:S05]  /*1eaa0*/  BRA `(.L_x_752) ;  /* 0xffffffa800647947 */ /* 0x000fea000383ffff */
.L_x_610:
[----:B-1----:R1:W2:Y:S02]  /*1eab0*/  SYNCS.PHASECHK.TRANS64.TRYWAIT P0, [R0+URZ+0x31c40], R2 ;  /* 0x031c4002000075a7 */ /* 0x0022a4000800017f */
[----:B--2---:R-:W-:Y:S05]  /*1eac0*/  @!P0 NANOSLEEP.SYNCS 0x989680 ;  /* 0x009896800000895d */ /* 0x004fea0003900000 */
[----:B------:R-:W2:Y:S02]  /*1ead0*/  @!P0 SYNCS.PHASECHK.TRANS64 P0, [R0+URZ+0x31c40], R2 ;  /* 0x031c4002000085a7 */ /* 0x000ea4000800007f */
[----:B--2---:R-:W-:Y:S05]  /*1eae0*/  @!P0 BRA `(.L_x_610) ;  /* 0xfffffffc00f08947 */ /* 0x004fea000383ffff */
[----:B------:R-:W-:Y:S05]  /*1eaf0*/  BRA `(.L_x_753) ;  /* 0xffffffa800bc7947 */ /* 0x000fea000383ffff */
.L_x_614:
        /* <DEDUP_REMOVED lines=12> */
.L_x_754:
[----:B------:R-:W-:Y:S02]  /*1ebc0*/  IMAD.MOV.U32 R13, RZ, RZ, R4 ;  /* 0x000000ffff0d7224 */ /* 0x000fe400078e0004 */
[----:B------:R-:W-:-:S07]  /*1ebd0*/  IMAD.MOV.U32 R2, RZ, RZ, R14 ;  /* 0x000000ffff027224 */ /* 0x000fce00078e000e */
[----:B------:R-:W-:Y:S05]  /*1ebe0*/  WARPSYNC.COLLECTIVE R15, `(.L_x_755) ;  /* 0x000000000f087348 */ /* 0x000fea0003c00000 */
[----:B------:R0:W1:Y:S02]  /*1ebf0*/  SHFL.IDX P6, R14, R13, R12, R11 ;  /* 0x0000000c0d0e7389 */ /* 0x00006400000c000b */
[----:B01----:R-:W-:Y:S01]  /*1ec00*/  ENDCOLLECTIVE ;  /* 0x000000000000791b */ /* 0x003fe20003800000 */
.L_x_755:
[----:B------:R-:W-:Y:S02]  /*1ec10*/  IMAD.MOV.U32 R13, RZ, RZ, R0 ;  /* 0x000000ffff0d7224 */ /* 0x000fe400078e0000 */
[----:B------:R-:W-:Y:S02]  /*1ec20*/  IMAD.MOV.U32 R12, RZ, RZ, 0x1 ;  /* 0x00000001ff0c7424 */ /* 0x000fe400078e00ff */
[----:B------:R-:W-:-:S07]  /*1ec30*/  IMAD.MOV.U32 R3, RZ, RZ, R14 ;  /* 0x000000ffff037224 */ /* 0x000fce00078e000e */
[----:B------:R-:W-:Y:S05]  /*1ec40*/  WARPSYNC.COLLECTIVE R15, `(.L_x_756) ;  /* 0x000000000f087348 */ /* 0x000fea0003c00000 */
[----:B------:R0:W1:Y:S02]  /*1ec50*/  SHFL.IDX P6, R14, R13, R12, R11 ;  /* 0x0000000c0d0e7389 */ /* 0x00006400000c000b */
[----:B01----:R-:W-:Y:S01]  /*1ec60*/  ENDCOLLECTIVE ;  /* 0x000000000000791b */ /* 0x003fe20003800000 */
.L_x_756:
        /* <DEDUP_REMOVED lines=17> */
.L_x_757:
[----:B------:R-:W-:Y:S02]  /*1ed80*/  IMAD.MOV.U32 R13, RZ, RZ, R0 ;  /* 0x000000ffff0d7224 */ /* 0x000fe400078e0000 */
[----:B------:R-:W-:Y:S02]  /*1ed90*/  IMAD.MOV.U32 R12, RZ, RZ, 0x2 ;  /* 0x00000002ff0c7424 */ /* 0x000fe400078e00ff */
[----:B------:R-:W-:-:S07]  /*1eda0*/  IMAD.MOV.U32 R3, RZ, RZ, R14 ;  /* 0x000000ffff037224 */ /* 0x000fce00078e000e */
[----:B------:R-:W-:Y:S05]  /*1edb0*/  WARPSYNC.COLLECTIVE R15, `(.L_x_758) ;  /* 0x000000000f087348 */ /* 0x000fea0003c00000 */
[----:B------:R0:W1:Y:S02]  /*1edc0*/  SHFL.IDX P6, R14, R13, R12, R11 ;  /* 0x0000000c0d0e7389 */ /* 0x00006400000c000b */
[----:B01----:R-:W-:Y:S01]  /*1edd0*/  ENDCOLLECTIVE ;  /* 0x000000000000791b */ /* 0x003fe20003800000 */
.L_x_758:
        /* <DEDUP_REMOVED lines=18> */
.L_x_759:
[----:B------:R-:W-:Y:S02]  /*1ef00*/  IMAD.MOV.U32 R13, RZ, RZ, R0 ;  /* 0x000000ffff0d7224 */ /* 0x000fe400078e0000 */
[----:B------:R-:W-:Y:S02]  /*1ef10*/  IMAD.MOV.U32 R12, RZ, RZ, 0x3 ;  /* 0x00000003ff0c7424 */ /* 0x000fe400078e00ff */
[----:B------:R-:W-:-:S07]  /*1ef20*/  IMAD.MOV.U32 R3, RZ, RZ, R14 ;  /* 0x000000ffff037224 */ /* 0x000fce00078e000e */
[----:B------:R-:W-:Y:S05]  /*1ef30*/  WARPSYNC.COLLECTIVE R15, `(.L_x_760) ;  /* 0x000000000f087348 */ /* 0x000fea0003c00000 */
[----:B------:R0:W1:Y:S02]  /*1ef40*/  SHFL.IDX P6, R14, R13, R12, R11 ;  /* 0x0000000c0d0e7389 */ /* 0x00006400000c000b */
[----:B01----:R-:W-:Y:S01]  /*1ef50*/  ENDCOLLECTIVE ;  /* 0x000000000000791b */ /* 0x003fe20003800000 */
.L_x_760:
[----:B------:R-:W-:-:S05]  /*1ef60*/  @!P3 LEA R3, P4, R20, R3, 0x1 ;  /* 0x000000031403b211 */ /* 0x000fca00078808ff */
[----:B------:R-:W-:-:S05]  /*1ef70*/  @!P3 IMAD.X R2, RZ, RZ, R2, P4 ;  /* 0x000000ffff02b224 */ /* 0x000fca00020e0602 */
[----:B------:R-:W-:Y:S01]  /*1ef80*/  @!P3 LOP3.LUT R3, R3, R2, RZ, 0x3c, !PT ;  /* 0x000000020303b212 */ /* 0x000fe200078e3cff */
[----:B------:R-:W-:-:S03]  /*1ef90*/  IMAD.MOV.U32 R13, RZ, RZ, R4 ;  /* 0x000000ffff0d7224 */ /* 0x000fc600078e0004 */
[----:B------:R-:W-:-:S04]  /*1efa0*/  @!P3 LOP3.LUT R2, R3, R2, RZ, 0x3c, !PT ;  /* 0x000000020302b212 */ /* 0x000fc800078e3cff */
[----:B------:R-:W-:Y:S01]  /*1efb0*/  @!P3 LOP3.LUT R3, R3, R2, RZ, 0x3c, !PT ;  /* 0x000000020303b212 */ /* 0x000fe200078e3cff */
[----:B------:R-:W-:-:S07]  /*1efc0*/  IMAD.MOV.U32 R0, RZ, RZ, R14 ;  /* 0x000000ffff007224 */ /* 0x000fce00078e000e */
[----:B------:R-:W-:Y:S05]  /*1efd0*/  WARPSYNC.COLLECTIVE R15, `(.L_x_761) ;  /* 0x000000000f087348 */ /* 0x000fea0003c00000 */
[----:B------:R0:W1:Y:S02]  /*1efe0*/  SHFL.IDX P6, R14, R13, R12, R11 ;  /* 0x0000000c0d0e7389 */ /* 0x00006400000c000b */
[----:B01----:R-:W-:Y:S01]  /*1eff0*/  ENDCOLLECTIVE ;  /* 0x000000000000791b */ /* 0x003fe20003800000 */
.L_x_761:
[----:B------:R-:W-:Y:S01]  /*1f000*/  @!PT LDS RZ, [RZ] ;  /* 0x00000000fffff984 */ /* 0x000fe20000000800 */
[----:B------:R-:W-:Y:S01]  /*1f010*/  @!PT LDS RZ, [RZ] ;  /* 0x00000000fffff984 */ /* 0x000fe20000000800 */
[----:B------:R-:W-:Y:S01]  /*1f020*/  @!PT LDS RZ, [RZ] ;  /* 0x00000000fffff984 */ /* 0x000fe20000000800 */
[----:B------:R-:W-:Y:S04]  /*1f030*/  @!P3 LDGSTS.E.BYPASS.LTC128B.128 [R9+0xea00], desc[UR60][R2.64], !P2 ;  /* 0x0ea000000209bfae */ /* 0x000fe8000d101d7c */
[----:B------:R-:W-:Y:S04]  /*1f040*/  @!P3 LDGSTS.E.BYPASS.LTC128B.128 [R9+0x11a00], desc[UR60][R2.64+0x40], !P1 ;  /* 0x11a000400209bfae */ /* 0x000fe8000c901d7c */
[----:B------:R0:W-:Y:S01]  /*1f050*/  @!P3 LDGSTS.E.BYPASS.LTC128B.128 [R9+0x14a00], desc[UR60][R2.64+0x80], !P0 ;  /* 0x14a000800209bfae */ /* 0x0001e2000c101d7c */
[----:B------:R-:W-:Y:S02]  /*1f060*/  IMAD.MOV.U32 R13, RZ, RZ, R6 ;  /* 0x000000ffff0d7224 */ /* 0x000fe400078e0006 */
[----:B------:R-:W-:-:S02]  /*1f070*/  IMAD.MOV.U32 R12, RZ, RZ, RZ ;  /* 0x000000ffff0c7224 */ /* 0x000fc400078e00ff */
[----:B0-----:R-:W-:Y:S02]  /*1f080*/  IMAD.MOV.U32 R2, RZ, RZ, R14 ;  /* 0x000000ffff027224 */ /* 0x001fe400078e000e */
[----:B------:R-:W-:-:S07]  /*1f090*/  VIADD R3, R17, 0x60 ;  /* 0x0000006011037836 */ /* 0x000fce0000000000 */
[----:B------:R-:W-:Y:S05]  /*1f0a0*/  WARPSYNC.COLLECTIVE R15, `(.L_x_762) ;  /* 0x000000000f087348 */ /* 0x000fea0003c00000 */
[----:B------:R0:W1:Y:S02]  /*1f0b0*/  SHFL.IDX P6, R14, R13, R12, R11 ;  /* 0x0000000c0d0e7389 */ /* 0x00006400000c000b */
[----:B01----:R-:W-:Y:S01]  /*1f0c0*/  ENDCOLLECTIVE ;  /* 0x000000000000791b */ /* 0x003fe20003800000 */
.L_x_762:
[----:B------:R-:W-:Y:S01]  /*1f0d0*/  ISETP.GE.AND P3, PT, R3, R5, PT ;  /* 0x000000050300720c */ /* 0x000fe20003f66270 */
[----:B------:R-:W-:-:S12]  /*1f0e0*/  IMAD.MOV.U32 R13, RZ, RZ, R7 ;  /* 0x000000ffff0d7224 */ /* 0x000fd800078e0007 */
[----:B------:R-:W-:-:S05]  /*1f0f0*/  @!P3 LEA R2, P5, R20, R2, 0x1 ;  /* 0x000000021402b211 */ /* 0x000fca00078a08ff */
[----:B------:R-:W-:Y:S02]  /*1f100*/  @!P3 IMAD.X R3, RZ, RZ, R0, P5 ;  /* 0x000000ffff03b224 */ /* 0x000fe400028e0600 */
[----:B------:R-:W-:-:S07]  /*1f110*/  IMAD.MOV.U32 R0, RZ, RZ, R14 ;  /* 0x000000ffff007224 */ /* 0x000fce00078e000e */
[----:B------:R-:W-:Y:S05]  /*1f120*/  WARPSYNC.COLLECTIVE R15, `(.L_x_763) ;  /* 0x000000000f087348 */ /* 0x000fea0003c00000 */
[----:B------:R0:W1:Y:S02]  /*1f130*/  SHFL.IDX P6, R14, R13, R12, R11 ;  /* 0x0000000c0d0e7389 */ /* 0x00006400000c000b */
[----:B01----:R-:W-:Y:S01]  /*1f140*/  ENDCOLLECTIVE ;  /* 0x000000000000791b */ /* 0x003fe20003800000 */
.L_x_763:
[----:B------:R-:W-:Y:S01]  /*1f150*/  @!PT LDS RZ, [RZ] ;  /* 0x00000000fffff984 */ /* 0x000fe20000000800 */
[----:B------:R-:W-:Y:S01]  /*1f160*/  @!PT LDS RZ, [RZ] ;  /* 0x00000000fffff984 */ /* 0x000fe20000000800 */
[----:B------:R-:W-:Y:S01]  /*1f170*/  @!PT LDS RZ, [RZ] ;  /* 0x00000000fffff984 */ /* 0x000fe20000000800 */
[----:B------:R0:W-:Y:S04]  /*1f180*/  @!P3 LDGSTS.E.BYPASS.LTC128B.128 [R9+0xf200], desc[UR60][R2.64], !P2 ;  /* 0x0f2000000209bfae */ /* 0x0001e8000d101d7c */
[----:B------:R0:W-:Y:S04]  /*1f190*/  @!P3 LDGSTS.E.BYPASS.LTC128B.128 [R9+0x12200], desc[UR60][R2.64+0x40], !P1 ;  /* 0x122000400209bfae */ /* 0x0001e8000c901d7c */
[----:B------:R0:W-:Y:S01]  /*1f1a0*/  @!P3 LDGSTS.E.BYPASS.LTC128B.128 [R9+0x15200], desc[UR60][R2.64+0x80], !P0 ;  /* 0x152000800209bfae */ /* 0x0001e2000c101d7c */
[----:B------:R-:W-:Y:S02]  /*1f1b0*/  IMAD.MOV.U32 R13, RZ, RZ, R6 ;  /* 0x000000ffff0d7224 */ /* 0x000fe400078e0006 */
[----:B------:R-:W-:-:S02]  /*1f1c0*/  IMAD.MOV.U32 R12, RZ, RZ, 0x1 ;  /* 0x00000001ff0c7424 */ /* 0x000fc400078e00ff */
[----:B------:R-:W-:-:S07]  /*1f1d0*/  IMAD.MOV.U32 R4, RZ, RZ, R14 ;  /* 0x000000ffff047224 */ /* 0x000fce00078e000e */
[----:B0-----:R-:W-:Y:S05]  /*1f1e0*/  WARPSYNC.COLLECTIVE R15, `(.L_x_764) ;  /* 0x000000000f087348 */ /* 0x001fea0003c00000 */
[----:B------:R1:W2:Y:S02]  /*1f1f0*/  SHFL.IDX P6, R14, R13, R12, R11 ;  /* 0x0000000c0d0e7389 */ /* 0x0002a400000c000b */
[----:B012---:R-:W-:Y:S01]  /*1f200*/  ENDCOLLECTIVE ;  /* 0x000000000000791b */ /* 0x007fe20003800000 */
.L_x_764:
[----:B------:R-:W-:-:S05]  /*1f210*/  VIADD R2, R17, 0x80 ;  /* 0x0000008011027836 */ /* 0x000fca0000000000 */
[----:B------:R-:W-:Y:S01]  /*1f220*/  ISETP.GE.AND P3, PT, R2, R5, PT ;  /* 0x000000050200720c */ /* 0x000fe20003f66270 */
[----:B------:R-:W-:-:S12]  /*1f230*/  IMAD.MOV.U32 R13, RZ, RZ, R7 ;  /* 0x000000ffff0d7224 */ /* 0x000fd800078e0007 */
[----:B------:R-:W-:Y:S01]  /*1f240*/  @!P3 LEA R4, P5, R20, R4, 0x1 ;  /* 0x000000041404b211 */ /* 0x000fe200078a08ff */
[----:B------:R-:W-:-:S12]  /*1f250*/  IMAD.MOV.U32 R6, RZ, RZ, R14 ;  /* 0x000000ffff067224 */ /* 0x000fd800078e000e */
[----:B------:R-:W-:Y:S05]  /*1f260*/  WARPSYNC.COLLECTIVE R15, `(.L_x_765) ;  /* 0x000000000f087348 */ /* 0x000fea0003c00000 */
[----:B------:R0:W1:Y:S02]  /*1f270*/  SHFL.IDX P6, R14, R13, R12, R11 ;  /* 0x0000000c0d0e7389 */ /* 0x00006400000c000b */
[----:B01----:R-:W-:Y:S01]  /*1f280*/  ENDCOLLECTIVE ;  /* 0x000000000000791b */ /* 0x003fe20003800000 */
.L_x_765:
[----:B------:R-:W-:Y:S02]  /*1f290*/  @!P3 IMAD.X R0, RZ, RZ, R0, P5 ;  /* 0x000000ffff00b224 */ /* 0x000fe400028e0600 */
[----:B------:R-:W-:Y:S02]  /*1f2a0*/  @!P3 IMAD.MOV.U32 R2, RZ, RZ, R4 ;  /* 0x000000ffff02b224 */ /* 0x000fe400078e0004 */
[----:B------:R-:W-:-:S05]  /*1f2b0*/  @!P3 IMAD.MOV.U32 R3, RZ, RZ, R0 ;  /* 0x000000ffff03b224 */ /* 0x000fca00078e0000 */
[----:B------:R-:W-:Y:S01]  /*1f2c0*/  @!PT LDS RZ, [RZ] ;  /* 0x00000000fffff984 */ /* 0x000fe20000000800 */
[----:B------:R-:W-:Y:S01]  /*1f2d0*/  @!PT LDS RZ, [RZ] ;  /* 0x00000000fffff984 */ /* 0x000fe20000000800 */
[----:B------:R-:W-:Y:S01]  /*1f2e0*/  @!PT LDS RZ, [RZ] ;  /* 0x00000000fffff984 */ /* 0x000fe20000000800 */
[----:B------:R-:W-:Y:S04]  /*1f2f0*/  @!P3 LDGSTS.E.BYPASS.LTC128B.128 [R9+0xfa00], desc[UR60][R2.64], !P2 ;  /* 0x0fa000000209bfae */ /* 0x000fe8000d101d7c */
[----:B------:R-:W-:Y:S04]  /*1f300*/  @!P3 LDGSTS.E.BYPASS.LTC128B.128 [R9+0x12a00], desc[UR60][R2.64+0x40], !P1 ;  /* 0x12a000400209bfae */ /* 0x000fe8000c901d7c */
[----:B------:R0:W-:Y:S02]  /*1f310*/  @!P3 LDGSTS.E.BYPASS.LTC128B.128 [R9+0x15a00], desc[UR60][R2.64+0x80], !P0 ;  /* 0x15a000800209bfae */ /* 0x0001e4000c101d7c */
[----:B0-----:R-:W-:Y:S01]  /*1f320*/  IMAD.MOV.U32 R2, RZ, RZ, R14 ;  /* 0x000000ffff027224 */ /* 0x001fe200078e000e */
[----:B------:R-:W-:Y:S06]  /*1f330*/  BRA `(.L_x_766) ;  /* 0xffffffb0004c7947 */ /* 0x000fec000383ffff */
.L_x_617:
[----:B-1----:R1:W2:Y:S02]  /*1f340*/  SYNCS.PHASECHK.TRANS64.TRYWAIT P0, [R22+URZ+0x31c20], R0 ;  /* 0x031c2000160075a7 */ /* 0x0022a4000800017f */
[----:B--2---:R-:W-:Y:S05]  /*1f350*/  @!P0 NANOSLEEP.SYNCS 0x989680 ;  /* 0x009896800000895d */ /* 0x004fea0003900000 */
[----:B------:R-:W2:Y:S02]  /*1f360*/  @!P0 SYNCS.PHASECHK.TRANS64 P0, [R22+URZ+0x31c20], R0 ;  /* 0x031c2000160085a7 */ /* 0x000ea4000800007f */
[----:B--2---:R-:W-:Y:S05]  /*1f370*/  @!P0 BRA `(.L_x_617) ;  /* 0xfffffffc00f08947 */ /* 0x004fea000383ffff */
[----:B------:R-:W-:Y:S05]  /*1f380*/  BRA `(.L_x_767) ;  /* 0xffffffb000b47947 */ /* 0x000fea000383ffff */
.L_x_626:
[----:B-1----:R1:W2:Y:S02]  /*1f390*/  SYNCS.PHASECHK.TRANS64.TRYWAIT P0, [R3+URZ+0x31c40], R2 ;  /* 0x031c4002030075a7 */ /* 0x0022a4000800017f */
[----:B--2---:R-:W-:Y:S05]  /*1f3a0*/  @!P0 NANOSLEEP.SYNCS 0x989680 ;  /* 0x009896800000895d */ /* 0x004fea0003900000 */
[----:B------:R-:W2:Y:S02]  /*1f3b0*/  @!P0 SYNCS.PHASECHK.TRANS64 P0, [R3+URZ+0x31c40], R2 ;  /* 0x031c4002030085a7 */ /* 0x000ea4000800007f */
[----:B--2---:R-:W-:Y:S05]  /*1f3c0*/  @!P0 BRA `(.L_x_626) ;  /* 0xfffffffc00f08947 */ /* 0x004fea000383ffff */
[----:B------:R-:W-:Y:S05]  /*1f3d0*/  BRA `(.L_x_768) ;  /* 0xffffffb400707947 */ /* 0x000fea000383ffff */
.L_x_633:
[----:B0-----:R0:W1:Y:S02]  /*1f3e0*/  SYNCS.PHASECHK.TRANS64.TRYWAIT P0, [R3+URZ+0x60], R2 ;  /* 0x00006002030075a7 */ /* 0x001064000800017f */
[----:B-1----:R-:W-:Y:S05]  /*1f3f0*/  @!P0 NANOSLEEP.SYNCS 0x989680 ;  /* 0x009896800000895d */ /* 0x002fea0003900000 */
[----:B------:R-:W1:Y:S02]  /*1f400*/  @!P0 SYNCS.PHASECHK.TRANS64 P0, [R3+URZ+0x60], R2 ;  /* 0x00006002030085a7 */ /* 0x000e64000800007f */
[----:B-1----:R-:W-:Y:S05]  /*1f410*/  @!P0 BRA `(.L_x_633) ;  /* 0xfffffffc00f08947 */ /* 0x002fea000383ffff */
[----:B------:R-:W-:Y:S05]  /*1f420*/  BRA `(.L_x_769) ;  /* 0xffffffb8007c7947 */ /* 0x000fea000383ffff */
.L_x_643:
[----:B-1----:R1:W2:Y:S02]  /*1f430*/  SYNCS.PHASECHK.TRANS64.TRYWAIT P0, [R3+URZ+0x31c40], R2 ;  /* 0x031c4002030075a7 */ /* 0x0022a4000800017f */
[----:B--2---:R-:W-:Y:S05]  /*1f440*/  @!P0 NANOSLEEP.SYNCS 0x989680 ;  /* 0x009896800000895d */ /* 0x004fea0003900000 */
[----:B------:R-:W2:Y:S02]  /*1f450*/  @!P0 SYNCS.PHASECHK.TRANS64 P0, [R3+URZ+0x31c40], R2 ;  /* 0x031c4002030085a7 */ /* 0x000ea4000800007f */
[----:B--2---:R-:W-:Y:S05]  /*1f460*/  @!P0 BRA `(.L_x_643) ;  /* 0xfffffffc00f08947 */ /* 0x004fea000383ffff */
[----:B------:R-:W-:Y:S05]  /*1f470*/  BRA `(.L_x_770) ;  /* 0xffffffc000387947 */ /* 0x000fea000383ffff */
.L_x_650:
[----:B0-----:R0:W1:Y:S02]  /*1f480*/  SYNCS.PHASECHK.TRANS64.TRYWAIT P0, [R12+URZ+0x60], R26 ;  /* 0x0000601a0c0075a7 */ /* 0x001064000800017f */
[----:B-1----:R-:W-:Y:S05]  /*1f490*/  @!P0 NANOSLEEP.SYNCS 0x989680 ;  /* 0x009896800000895d */ /* 0x002fea0003900000 */
[----:B------:R-:W1:Y:S02]  /*1f4a0*/  @!P0 SYNCS.PHASECHK.TRANS64 P0, [R12+URZ+0x60], R26 ;  /* 0x0000601a0c0085a7 */ /* 0x000e64000800007f */
[----:B-1----:R-:W-:Y:S05]  /*1f4b0*/  @!P0 BRA `(.L_x_650) ;  /* 0xfffffffc00f08947 */ /* 0x002fea000383ffff */
[----:B------:R-:W-:Y:S05]  /*1f4c0*/  BRA `(.L_x_771) ;  /* 0xffffffc400447947 */ /* 0x000fea000383ffff */
.L_x_660:
[----:B-1----:R1:W2:Y:S02]  /*1f4d0*/  SYNCS.PHASECHK.TRANS64.TRYWAIT P0, [R2+URZ+0x31c40], R3 ;  /* 0x031c4003020075a7 */ /* 0x0022a4000800017f */
[----:B--2---:R-:W-:Y:S05]  /*1f4e0*/  @!P0 NANOSLEEP.SYNCS 0x989680 ;  /* 0x009896800000895d */ /* 0x004fea0003900000 */
[----:B------:R-:W2:Y:S02]  /*1f4f0*/  @!P0 SYNCS.PHASECHK.TRANS64 P0, [R2+URZ+0x31c40], R3 ;  /* 0x031c4003020085a7 */ /* 0x000ea4000800007f */
[----:B--2---:R-:W-:Y:S05]  /*1f500*/  @!P0 BRA `(.L_x_660) ;  /* 0xfffffffc00f08947 */ /* 0x004fea000383ffff */
[----:B------:R-:W-:Y:S05]  /*1f510*/  BRA `(.L_x_772) ;  /* 0xffffffc800cc7947 */ /* 0x000fea000383ffff */
.L_x_667:
[----:B0-----:R0:W1:Y:S02]  /*1f520*/  SYNCS.PHASECHK.TRANS64.TRYWAIT P0, [R7+URZ+0x60], R2 ;  /* 0x00006002070075a7 */ /* 0x001064000800017f */
[----:B-1----:R-:W-:Y:S05]  /*1f530*/  @!P0 NANOSLEEP.SYNCS 0x989680 ;  /* 0x009896800000895d */ /* 0x002fea0003900000 */
[----:B------:R-:W1:Y:S02]  /*1f540*/  @!P0 SYNCS.PHASECHK.TRANS64 P0, [R7+URZ+0x60], R2 ;  /* 0x00006002070085a7 */ /* 0x000e64000800007f */
[----:B-1----:R-:W-:Y:S05]  /*1f550*/  @!P0 BRA `(.L_x_667) ;  /* 0xfffffffc00f08947 */ /* 0x002fea000383ffff */
[----:B------:R-:W-:Y:S05]  /*1f560*/  BRA `(.L_x_773) ;  /* 0xffffffcc00dc7947 */ /* 0x000fea000383ffff */
.L_x_679:
[----:B-1----:R1:W2:Y:S02]  /*1f570*/  SYNCS.PHASECHK.TRANS64.TRYWAIT P0, [R3+URZ+0x31c60], R0 ;  /* 0x031c6000030075a7 */ /* 0x0022a4000800017f */
[----:B--2---:R-:W-:Y:S05]  /*1f580*/  @!P0 NANOSLEEP.SYNCS 0x989680 ;  /* 0x009896800000895d */ /* 0x004fea0003900000 */
[----:B------:R-:W2:Y:S02]  /*1f590*/  @!P0 SYNCS.PHASECHK.TRANS64 P0, [R3+URZ+0x31c60], R0 ;  /* 0x031c6000030085a7 */ /* 0x000ea4000800007f */
[----:B--2---:R-:W-:Y:S05]  /*1f5a0*/  @!P0 BRA `(.L_x_679) ;  /* 0xfffffffc00f08947 */ /* 0x004fea000383ffff */
[----:B------:R-:W-:Y:S05]  /*1f5b0*/  BRA `(.L_x_774) ;  /* 0xffffffd400507947 */ /* 0x000fea000383ffff */
.L_x_687:
[----:B------:R-:W-:Y:S01]  /*1f5c0*/  BSSY B0, `(.L_x_775) ;  /* 0x0000008000007945 */ /* 0x000fe20003800000 */
[----:B------:R-:W-:Y:S02]  /*1f5d0*/  IMAD.MOV.U32 R13, RZ, RZ, R16 ;  /* 0x000000ffff0d7224 */ /* 0x000fe400078e0010 */
[----:B------:R-:W-:Y:S02]  /*1f5e0*/  IMAD.MOV.U32 R12, RZ, RZ, RZ ;  /* 0x000000ffff0c7224 */ /* 0x000fe400078e00ff */
[----:B------:R-:W-:Y:S02]  /*1f5f0*/  IMAD.MOV.U32 R11, RZ, RZ, 0x1f ;  /* 0x0000001fff0b7424 */ /* 0x000fe400078e00ff */
[----:B------:R-:W-:-:S07]  /*1f600*/  IMAD.MOV.U32 R15, RZ, RZ, -0x1 ;  /* 0xffffffffff0f7424 */ /* 0x000fce00078e00ff */
[----:B01----:R-:W-:Y:S05]  /*1f610*/  WARPSYNC.COLLECTIVE R15, `(.L_x_776) ;  /* 0x000000000f087348 */ /* 0x003fea0003c00000 */
[----:B------:R2:W3:Y:S02]  /*1f620*/  SHFL.IDX P6, R14, R13, R12, R11 ;  /* 0x0000000c0d0e7389 */ /* 0x0004e400000c000b */
[----:B0123--:R-:W-:Y:S01]  /*1f630*/  ENDCOLLECTIVE ;  /* 0x000000000000791b */ /* 0x00ffe20003800000 */
.L_x_776:
[----:B------:R-:W-:Y:S05]  /*1f640*/  BSYNC B0 ;  /* 0x0000000000007941 */ /* 0x000fea0003800000 */
.L_x_775:
        /* <DEDUP_REMOVED lines=9> */
.L_x_777:
        /* <DEDUP_REMOVED lines=18> */
.L_x_778:
[----:B------:R-:W-:Y:S01]  /*1f800*/  IMAD.MOV.U32 R12, RZ, RZ, 0x2 ;  /* 0x00000002ff0c7424 */ /* 0x000fe200078e00ff */
[----:B------:R-:W-:-:S05]  /*1f810*/  SEL R5, R14, RZ, P1 ;  /* 0x000000ff0e057207 */ /* 0x000fca0000800000 */
[----:B------:R-:W-:-:S04]  /*1f820*/  IMAD.IADD R5, R2, 0x1, R5 ;  /* 0x0000000102057824 */ /* 0x000fc800078e0205 */
[----:B------:R-:W-:-:S07]  /*1f830*/  IMAD.MOV.U32 R13, RZ, RZ, R5 ;  /* 0x000000ffff0d7224 */ /* 0x000fce00078e0005 */
[----:B------:R-:W-:Y:S05]  /*1f840*/  WARPSYNC.COLLECTIVE R15, `(.L_x_779) ;  /* 0x000000000f087348 */ /* 0x000fea0003c00000 */
[----:B------:R0:W1:Y:S02]  /*1f850*/  SHFL.UP P6, R14, R13, R12, R11 ;  /* 0x0400000c0d0e7389 */ /* 0x00006400000c000b */
[----:B01----:R-:W-:Y:S01]  /*1f860*/  ENDCOLLECTIVE ;  /* 0x000000000000791b */ /* 0x003fe20003800000 */
.L_x_779:
[----:B------:R-:W-:Y:S01]  /*1f870*/  IMAD.MOV.U32 R12, RZ, RZ, 0x4 ;  /* 0x00000004ff0c7424 */ /* 0x000fe200078e00ff */
[----:B------:R-:W-:-:S05]  /*1f880*/  SEL R6, R14, RZ, P2 ;  /* 0x000000ff0e067207 */ /* 0x000fca0001000000 */
[----:B------:R-:W-:-:S04]  /*1f890*/  IMAD.IADD R6, R5, 0x1, R6 ;  /* 0x0000000105067824 */ /* 0x000fc800078e0206 */
[----:B------:R-:W-:-:S07]  /*1f8a0*/  IMAD.MOV.U32 R13, RZ, RZ, R6 ;  /* 0x000000ffff0d7224 */ /* 0x000fce00078e0006 */
[----:B------:R-:W-:Y:S05]  /*1f8b0*/  WARPSYNC.COLLECTIVE R15, `(.L_x_780) ;  /* 0x000000000f087348 */ /* 0x000fea0003c00000 */
[----:B------:R0:W1:Y:S02]  /*1f8c0*/  SHFL.UP P6, R14, R13, R12, R11 ;  /* 0x0400000c0d0e7389 */ /* 0x00006400000c000b */
[----:B01----:R-:W-:Y:S01]  /*1f8d0*/  ENDCOLLECTIVE ;  /* 0x000000000000791b */ /* 0x003fe20003800000 */
.L_x_780:
[----:B------:R-:W-:Y:S01]  /*1f8e0*/  IMAD.MOV.U32 R12, RZ, RZ, 0x8 ;  /* 0x00000008ff0c7424 */ /* 0x000fe200078e00ff */
[----:B------:R-:W-:-:S05]  /*1f8f0*/  SEL R7, R14, RZ, P3 ;  /* 0x000000ff0e077207 */ /* 0x000fca0001800000 */
[----:B------:R-:W-:-:S04]  /*1f900*/  IMAD.IADD R7, R6, 0x1, R7 ;  /* 0x0000000106077824 */ /* 0x000fc800078e0207 */
[----:B------:R-:W-:-:S07]  /*1f910*/  IMAD.MOV.U32 R13, RZ, RZ, R7 ;  /* 0x000000ffff0d7224 */ /* 0x000fce00078e0007 */
[----:B------:R-:W-:Y:S05]  /*1f920*/  WARPSYNC.COLLECTIVE R15, `(.L_x_781) ;  /* 0x000000000f087348 */ /* 0x000fea0003c00000 */
[----:B------:R0:W1:Y:S02]  /*1f930*/  SHFL.UP P6, R14, R13, R12, R11 ;  /* 0x0400000c0d0e7389 */ /* 0x00006400000c000b */
[----:B01----:R-:W-:Y:S01]  /*1f940*/  ENDCOLLECTIVE ;  /* 0x000000000000791b */ /* 0x003fe20003800000 */
.L_x_781:
[----:B------:R-:W-:Y:S01]  /*1f950*/  IMAD.MOV.U32 R12, RZ, RZ, 0x10 ;  /* 0x00000010ff0c7424 */ /* 0x000fe200078e00ff */
[----:B------:R-:W-:-:S05]  /*1f960*/  SEL R14, R14, RZ, P4 ;  /* 0x000000ff0e0e7207 */ /* 0x000fca0002000000 */
[----:B------:R-:W-:-:S04]  /*1f970*/  IMAD.IADD R5, R7, 0x1, R14 ;  /* 0x0000000107057824 */ /* 0x000fc800078e020e */
[----:B------:R-:W-:-:S07]  /*1f980*/  IMAD.MOV.U32 R13, RZ, RZ, R5 ;  /* 0x000000ffff0d7224 */ /* 0x000fce00078e0005 */
[----:B------:R-:W-:Y:S05]  /*1f990*/  WARPSYNC.COLLECTIVE R15, `(.L_x_782) ;  /* 0x000000000f087348 */ /* 0x000fea0003c00000 */
[----:B------:R0:W1:Y:S02]  /*1f9a0*/  SHFL.UP P6, R14, R13, R12, R11 ;  /* 0x0400000c0d0e7389 */ /* 0x00006400000c000b */
[----:B01----:R-:W-:Y:S01]  /*1f9b0*/  ENDCOLLECTIVE ;  /* 0x000000000000791b */ /* 0x003fe20003800000 */
.L_x_782:
        /* <DEDUP_REMOVED lines=8> */
.L_x_783:
[----:B------:R-:W-:Y:S05]  /*1fa40*/  BRA `(.L_x_784) ;  /* 0xffffffd400fc7947 */ /* 0x000fea000383ffff */
.L_x_692:
        /* <DEDUP_REMOVED lines=8> */
.L_x_786:
[----:B------:R-:W-:Y:S05]  /*1fad0*/  BSYNC B0 ;  /* 0x0000000000007941 */ /* 0x000fea0003800000 */
.L_x_785:
        /* <DEDUP_REMOVED lines=8> */
.L_x_787:
[----:B------:R-:W-:Y:S01]  /*1fb60*/  IMAD.MOV.U32 R12, RZ, RZ, 0x4 ;  /* 0x00000004ff0c7424 */ /* 0x000fe200078e00ff */
[----:B------:R-:W-:-:S05]  /*1fb70*/  SEL R14, R14, RZ, P2 ;  /* 0x000000ff0e0e7207 */ /* 0x000fca0001000000 */
[----:B------:R-:W-:-:S04]  /*1fb80*/  IMAD.IADD R3, R13, 0x1, R14 ;  /* 0x000000010d037824 */ /* 0x000fc800078e020e */
[----:B------:R-:W-:-:S07]  /*1fb90*/  IMAD.MOV.U32 R13, RZ, RZ, R3 ;  /* 0x000000ffff0d7224 */ /* 0x000fce00078e0003 */
[----:B------:R-:W-:Y:S05]  /*1fba0*/  WARPSYNC.COLLECTIVE R15, `(.L_x_788) ;  /* 0x000000000f087348 */ /* 0x000fea0003c00000 */
[----:B------:R0:W1:Y:S02]  /*1fbb0*/  SHFL.UP P6, R14, R13, R12, R11 ;  /* 0x0400000c0d0e7389 */ /* 0x00006400000c000b */
[----:B01----:R-:W-:Y:S01]  /*1fbc0*/  ENDCOLLECTIVE ;  /* 0x000000000000791b */ /* 0x003fe20003800000 */
.L_x_788:
[----:B------:R-:W-:Y:S01]  /*1fbd0*/  IMAD.MOV.U32 R12, RZ, RZ, 0x8 ;  /* 0x00000008ff0c7424 */ /* 0x000fe200078e00ff */
[----:B------:R-:W-:-:S05]  /*1fbe0*/  SEL R14, R14, RZ, P3 ;  /* 0x000000ff0e0e7207 */ /* 0x000fca0001800000 */
[----:B------:R-:W-:-:S04]  /*1fbf0*/  IMAD.IADD R5, R3, 0x1, R14 ;  /* 0x0000000103057824 */ /* 0x000fc800078e020e */
[----:B------:R-:W-:-:S07]  /*1fc00*/  IMAD.MOV.U32 R13, RZ, RZ, R5 ;  /* 0x000000ffff0d7224 */ /* 0x000fce00078e0005 */
[----:B------:R-:W-:Y:S05]  /*1fc10*/  WARPSYNC.COLLECTIVE R15, `(.L_x_789) ;  /* 0x000000000f087348 */ /* 0x000fea0003c00000 */
[----:B------:R0:W1:Y:S02]  /*1fc20*/  SHFL.UP P6, R14, R13, R12, R11 ;  /* 0x0400000c0d0e7389 */ /* 0x00006400000c000b */
[----:B01----:R-:W-:Y:S01]  /*1fc30*/  ENDCOLLECTIVE ;  /* 0x000000000000791b */ /* 0x003fe20003800000 */
.L_x_789:
[----:B------:R-:W-:Y:S01]  /*1fc40*/  IMAD.MOV.U32 R12, RZ, RZ, 0x10 ;  /* 0x00000010ff0c7424 */ /* 0x000fe200078e00ff */
[----:B------:R-:W-:-:S05]  /*1fc50*/  SEL R6, R14, RZ, P4 ;  /* 0x000000ff0e067207 */ /* 0x000fca0002000000 */
[----:B------:R-:W-:-:S04]  /*1fc60*/  IMAD.IADD R6, R5, 0x1, R6 ;  /* 0x0000000105067824 */ /* 0x000fc800078e0206 */
[----:B------:R-:W-:-:S07]  /*1fc70*/  IMAD.MOV.U32 R13, RZ, RZ, R6 ;  /* 0x000000ffff0d7224 */ /* 0x000fce00078e0006 */
[----:B------:R-:W-:Y:S05]  /*1fc80*/  WARPSYNC.COLLECTIVE R15, `(.L_x_790) ;  /* 0x000000000f087348 */ /* 0x000fea0003c00000 */
[----:B------:R0:W1:Y:S02]  /*1fc90*/  SHFL.UP P6, R14, R13, R12, R11 ;  /* 0x0400000c0d0e7389 */ /* 0x00006400000c000b */
[----:B01----:R-:W-:Y:S01]  /*1fca0*/  ENDCOLLECTIVE ;  /* 0x000000000000791b */ /* 0x003fe20003800000 */
.L_x_790:
        /* <DEDUP_REMOVED lines=8> */
.L_x_791:
[----:B------:R-:W-:Y:S05]  /*1fd30*/  BRA `(.L_x_792) ;  /* 0xffffffd400dc7947 */ /* 0x000fea000383ffff */
.L_x_694:
[----:B------:R-:W-:Y:S01]  /*1fd40*/  BSSY B0, `(.L_x_793) ;  /* 0x0000006000007945 */ /* 0x000fe20003800000 */
[----:B------:R-:W-:Y:S01]  /*1fd50*/  PLOP3.LUT P6, PT, P6, PT, PT, 0x8, 0x0 ;  /* 0x000000000000781c */ /* 0x000fe200037ce170 */
[----:B------:R-:W-:-:S12]  /*1fd60*/  IMAD.MOV.U32 R15, RZ, RZ, -0x1 ;  /* 0xffffffffff0f7424 */ /* 0x000fd800078e00ff */
[----:B0-----:R-:W-:Y:S05]  /*1fd70*/  WARPSYNC.COLLECTIVE R15, `(.L_x_794) ;  /* 0x000000000f087348 */ /* 0x001fea0003c00000 */
[----:B------:R-:W-:Y:S01]  /*1fd80*/  VOTE.ANY R14, PT, P6 ;  /* 0x00000000000e7806 */ /* 0x000fe200030e0100 */
[----:B0-----:R-:W-:Y:S06]  /*1fd90*/  ENDCOLLECTIVE ;  /* 0x000000000000791b */ /* 0x001fec0003800000 */
.L_x_794:
[----:B------:R-:W-:Y:S05]  /*1fda0*/  BSYNC B0 ;  /* 0x0000000000007941 */ /* 0x000fea0003800000 */
.L_x_793:
        /* <DEDUP_REMOVED lines=9> */
.L_x_795:
[----:B------:R-:W-:Y:S01]  /*1fe40*/  IMAD.MOV.U32 R17, RZ, RZ, R14 ;  /* 0x000000ffff117224 */ /* 0x000fe200078e000e */
[----:B------:R-:W-:Y:S06]  /*1fe50*/  BRA `(.L_x_796) ;  /* 0xffffffd400cc7947 */ /* 0x000fec000383ffff */
.L_x_696:
[----:B------:R-:W-:Y:S01]  /*1fe60*/  BSSY B0, `(.L_x_797) ;  /* 0x0000007000007945 */ /* 0x000fe20003800000 */
[----:B------:R-:W-:Y:S02]  /*1fe70*/  IMAD.MOV.U32 R13, RZ, RZ, R3 ;  /* 0x000000ffff0d7224 */ /* 0x000fe400078e0003 */
[----:B------:R-:W-:Y:S02]  /*1fe80*/  IMAD.MOV.U32 R11, RZ, RZ, 0x1f ;  /* 0x0000001fff0b7424 */ /* 0x000fe400078e00ff */
[----:B------:R-:W-:-:S07]  /*1fe90*/  IMAD.MOV.U32 R15, RZ, RZ, -0x1 ;  /* 0xffffffffff0f7424 */ /* 0x000fce00078e00ff */
[----:B012---:R-:W-:Y:S05]  /*1fea0*/  WARPSYNC.COLLECTIVE R15, `(.L_x_798) ;  /* 0x000000000f087348 */ /* 0x007fea0003c00000 */
[----:B------:R3:W4:Y:S02]  /*1feb0*/  SHFL.IDX P6, R14, R13, R12, R11 ;  /* 0x0000000c0d0e7389 */ /* 0x00072400000c000b */
[----:B01234-:R-:W-:Y:S01]  /*1fec0*/  ENDCOLLECTIVE ;  /* 0x000000000000791b */ /* 0x01ffe20003800000 */
.L_x_798:
[----:B------:R-:W-:Y:S05]  /*1fed0*/  BSYNC B0 ;  /* 0x0000000000007941 */ /* 0x000fea0003800000 */
.L_x_797:
[----:B------:R-:W-:Y:S05]  /*1fee0*/  BRA `(.L_x_695) ;  /* 0xffffffd400c47947 */ /* 0x000fea000383ffff */
.L_x_700:
[----:B0-----:R0:W2:Y:S02]  /*1fef0*/  SYNCS.PHASECHK.TRANS64.TRYWAIT P0, [R9+URZ+0x31c20], R0 ;  /* 0x031c2000090075a7 */ /* 0x0010a4000800017f */
[----:B--2---:R-:W-:Y:S05]  /*1ff00*/  @!P0 NANOSLEEP.SYNCS 0x989680 ;  /* 0x009896800000895d */ /* 0x004fea0003900000 */
[----:B------:R-:W2:Y:S02]  /*1ff10*/  @!P0 SYNCS.PHASECHK.TRANS64 P0, [R9+URZ+0x31c20], R0 ;  /* 0x031c2000090085a7 */ /* 0x000ea4000800007f */
[----:B--2---:R-:W-:Y:S05]  /*1ff20*/  @!P0 BRA `(.L_x_700) ;  /* 0xfffffffc00f08947 */ /* 0x004fea000383ffff */
[----:B------:R-:W-:Y:S05]  /*1ff30*/  BRA `(.L_x_799) ;  /* 0xffffffd800b07947 */ /* 0x000fea000383ffff */
.L_x_701:
[----:B------:R-:W2:Y:S01]  /*1ff40*/  S2R R2, SR_TID.X ;  /* 0x0000000000027919 */ /* 0x000ea20000002100 */
[----:B------:R-:W-:Y:S01]  /*1ff50*/  BSSY B0, `(.L_x_800) ;  /* 0x000000a000007945 */ /* 0x000fe20003800000 */
[----:B------:R-:W-:Y:S02]  /*1ff60*/  IMAD.MOV.U32 R12, RZ, RZ, RZ ;  /* 0x000000ffff0c7224 */ /* 0x000fe400078e00ff */
[----:B------:R-:W-:Y:S02]  /*1ff70*/  IMAD.MOV.U32 R11, RZ, RZ, 0x1f ;  /* 0x0000001fff0b7424 */ /* 0x000fe400078e00ff */
[----:B------:R-:W-:Y:S01]  /*1ff80*/  IMAD.MOV.U32 R15, RZ, RZ, -0x1 ;  /* 0xffffffffff0f7424 */ /* 0x000fe200078e00ff */
[----:B--2---:R-:W-:-:S04]  /*1ff90*/  SHF.R.U32.HI R2, RZ, 0x5, R2 ;  /* 0x00000005ff027819 */ /* 0x004fc80000011602 */
[----:B------:R-:W-:-:S05]  /*1ffa0*/  LOP3.LUT R2, R2, 0x3, RZ, 0xc0, !PT ;  /* 0x0000000302027812 */ /* 0x000fca00078ec0ff */
[----:B------:R-:W-:-:S07]  /*1ffb0*/  IMAD.MOV.U32 R13, RZ, RZ, R2 ;  /* 0x000000ffff0d7224 */ /* 0x000fce00078e0002 */
[----:B01--4-:R-:W-:Y:S05]  /*1ffc0*/  WARPSYNC.COLLECTIVE R15, `(.L_x_801) ;  /* 0x000000000f087348 */ /* 0x013fea0003c00000 */
[----:B------:R2:W3:Y:S02]  /*1ffd0*/  SHFL.IDX P6, R14, R13, R12, R11 ;  /* 0x0000000c0d0e7389 */ /* 0x0004e400000c000b */
[----:B01234-:R-:W-:Y:S01]  /*1ffe0*/  ENDCOLLECTIVE ;  /* 0x000000000000791b */ /* 0x01ffe20003800000 */
.L_x_801:
[----:B------:R-:W-:Y:S05]  /*1fff0*/  BSYNC B0 ;  /* 0x0000000000007941 */ /* 0x000fea0003800000 */
.L_x_800:
[----:B------:R-:W-:Y:S05]  /*20000*/  BRA `(.L_x_802) ;  /* 0xffffffd800987947 */ /* 0x000fea000383ffff */
.L_x_702:
[----:B------:R-:W-:Y:S01]  /*20010*/  BSSY B0, `(.L_x_803) ;  /* 0x0000006000007945 */ /* 0x000fe20003800000 */
[----:B------:R-:W-:-:S07]  /*20020*/  IMAD.MOV.U32 R15, RZ, RZ, -0x1 ;  /* 0xffffffffff0f7424 */ /* 0x000fce00078e00ff */
[----:B01--4-:R-:W-:Y:S05]  /*20030*/  WARPSYNC.COLLECTIVE R15, `(.L_x_804) ;  /* 0x000000000f0c7348 */ /* 0x013fea0003c00000 */
[----:B------:R-:W-:Y:S02]  /*20040*/  ELECT P6, UR62, PT ;  /* 0x00000000003e782f */ /* 0x000fe400038c0000 */
[----:B------:R-:W-:Y:S01]  /*20050*/  MOV R14, UR62 ;  /* 0x0000003e000e7c02 */ /* 0x000fe20008000f00 */
[----:B01--4-:R-:W-:Y:S10]  /*20060*/  ENDCOLLECTIVE ;  /* 0x000000000000791b */ /* 0x013ff40003800000 */
.L_x_804:
[----:B------:R-:W-:Y:S05]  /*20070*/  BSYNC B0 ;  /* 0x0000000000007941 */ /* 0x000fea0003800000 */
.L_x_803:
[----:B------:R-:W-:Y:S05]  /*20080*/  BRA `(.L_x_805) ;  /* 0xffffffd8008c7947 */ /* 0x000fea000383ffff */
.L_x_704:
[----:B0-----:R0:W1:Y:S02]  /*20090*/  SYNCS.PHASECHK.TRANS64.TRYWAIT P0, [R5+URZ], R4 ;  /* 0x00000004050075a7 */ /* 0x001064000800017f */
[----:B-1----:R-:W-:Y:S05]  /*200a0*/  @!P0 NANOSLEEP.SYNCS 0x989680 ;  /* 0x009896800000895d */ /* 0x002fea0003900000 */
[----:B------:R-:W1:Y:S02]  /*200b0*/  @!P0 SYNCS.PHASECHK.TRANS64 P0, [R5+URZ], R4 ;  /* 0x00000004050085a7 */ /* 0x000e64000800007f */
[----:B-1----:R-:W-:Y:S05]  /*200c0*/  @!P0 BRA `(.L_x_704) ;  /* 0xfffffffc00f08947 */ /* 0x002fea000383ffff */
[----:B------:R-:W-:Y:S05]  /*200d0*/  BRA `(.L_x_806) ;  /* 0xffffffd800c07947 */ /* 0x000fea000383ffff */
.L_x_705:
[----:B-1----:R1:W2:Y:S02]  /*200e0*/  SYNCS.PHASECHK.TRANS64.TRYWAIT P0, [R3+URZ], R2 ;  /* 0x00000002030075a7 */ /* 0x0022a4000800017f */
[----:B--2---:R-:W-:Y:S05]  /*200f0*/  @!P0 NANOSLEEP.SYNCS 0x989680 ;  /* 0x009896800000895d */ /* 0x004fea0003900000 */
[----:B------:R-:W2:Y:S02]  /*20100*/  @!P0 SYNCS.PHASECHK.TRANS64 P0, [R3+URZ], R2 ;  /* 0x00000002030085a7 */ /* 0x000ea4000800007f */
[----:B--2---:R-:W-:Y:S05]  /*20110*/  @!P0 BRA `(.L_x_705) ;  /* 0xfffffffc00f08947 */ /* 0x004fea000383ffff */
[----:B------:R-:W-:Y:S05]  /*20120*/  BRA `(.L_x_807) ;  /* 0xffffffd800b47947 */ /* 0x000fea000383ffff */
.L_x_707:
[----:B--2---:R2:W3:Y:S02]  /*20130*/  SYNCS.PHASECHK.TRANS64.TRYWAIT P0, [R23+URZ], R4 ;  /* 0x00000004170075a7 */ /* 0x0044e4000800017f */
[----:B---3--:R-:W-:Y:S05]  /*20140*/  @!P0 NANOSLEEP.SYNCS 0x989680 ;  /* 0x009896800000895d */ /* 0x008fea0003900000 */
[----:B------:R-:W3:Y:S02]  /*20150*/  @!P0 SYNCS.PHASECHK.TRANS64 P0, [R23+URZ], R4 ;  /* 0x00000004170085a7 */ /* 0x000ee4000800007f */
[----:B---3--:R-:W-:Y:S05]  /*20160*/  @!P0 BRA `(.L_x_707) ;  /* 0xfffffffc00f08947 */ /* 0x008fea000383ffff */
[----:B------:R-:W-:Y:S05]  /*20170*/  BRA `(.L_x_808) ;  /* 0xffffffd800b87947 */ /* 0x000fea000383ffff */
.L_x_809:
        /* <DEDUP_REMOVED lines=16> */
.L_x_2726:


//--------------------- .text._ZN7cutlass13device_kernelIN5flash11enable_sm90INS1_16FlashAttnFwdSm90INS1_25CollectiveMainloopFwdSm90ILi2EN4cute5tupleIJNS5_1CILi1EEES8_S8_EEENS6_IJNS7_ILi192EEENS7_ILi128EEENS7_ILi96EEEEEELi96ENS_10bfloat16_tEfNS_4arch4Sm90ELb0ELb1ELb0ELb0ELb0ELb0ELb0ELb0ELb1ELb1ELb0ELb0EEENS1_21CollectiveEpilogueFwdINS6_IJSA_SC_SB_EEES9_SE_SG_Li384ELb0ELb1ELb0ELb0EEENS1_30DynamicPersistentTileSchedulerILi384ELi128ELb0ELb1ELb1EEEEEEEEEvNT_6ParamsE --------------------------
	.section	.text._ZN7cutlass13device_kernelIN5flash11enable_sm90INS1_16FlashAttnFwdSm90INS1_25CollectiveMainloopFwdSm90ILi2EN4cute5tupleIJNS5_1CILi1EEES8_S8_EEENS6_IJNS7_ILi192EEENS7_ILi128EEENS7_ILi96EEEEEELi96ENS_10bfloat16_tEfNS_4arch4Sm90ELb0ELb1ELb0ELb0ELb0ELb0ELb0ELb0ELb1ELb1ELb0ELb0EEENS1_21CollectiveEpilogueFwdINS6_IJSA_SC_SB_EEES9_SE_SG_Li384ELb0ELb1ELb0ELb0EEENS1_30DynamicPersistentTileSchedulerILi384ELi128ELb0ELb1ELb1EEEEEEEEEvNT_6ParamsE,"ax",@progbits
	.align	128
.text._ZN7cutlass13device_kernelIN5flash11enable_sm90INS1_16FlashAttnFwdSm90INS1_25CollectiveMainloopFwdSm90ILi2EN4cute5tupleIJNS5_1CILi1EEES8_S8_EEENS6_IJNS7_ILi192EEENS7_ILi128EEENS7_ILi96EEEEEELi96ENS_10bfloat16_tEfNS_4arch4Sm90ELb0ELb1ELb0ELb0ELb0ELb0ELb0ELb0ELb1ELb1ELb0ELb0EEENS1_21CollectiveEpilogueFwdINS6_IJSA_SC_SB_EEES9_SE_SG_Li384ELb0ELb1ELb0ELb0EEENS1_30DynamicPersistentTileSchedulerILi384ELi128ELb0ELb1ELb1EEEEEEEEEvNT_6ParamsE:
        .type           _ZN7cutlass13device_kernelIN5flash11enable_sm90INS1_16FlashAttnFwdSm90INS1_25CollectiveMainloopFwdSm90ILi2EN4cute5tupleIJNS5_1CILi1EEES8_S8_EEENS6_IJNS7_ILi192EEENS7_ILi128EEENS7_ILi96EEEEEELi96ENS_10bfloat16_tEfNS_4arch4Sm90ELb0ELb1ELb0ELb0ELb0ELb0ELb0ELb0ELb1ELb1ELb0ELb0EEENS1_21CollectiveEpilogueFwdINS6_IJSA_SC_SB_EEES9_SE_SG_Li384ELb0ELb1ELb0ELb0EEENS1_30DynamicPersistentTileSchedulerILi384ELi128ELb0ELb1ELb1EEEEEEEEEvNT_6ParamsE,@function
        .size           _ZN7cutlass13device_kernelIN5flash11enable_sm90INS1_16FlashAttnFwdSm90INS1_25CollectiveMainloopFwdSm90ILi2EN4cute5tupleIJNS5_1CILi1EEES8_S8_EEENS6_IJNS7_ILi192EEENS7_ILi128EEENS7_ILi96EEEEEELi96ENS_10bfloat16_tEfNS_4arch4Sm90ELb0ELb1ELb0ELb0ELb0ELb0ELb0ELb0ELb1ELb1ELb0ELb0EEENS1_21CollectiveEpilogueFwdINS6_IJSA_SC_SB_EEES9_SE_SG_Li384ELb0ELb1ELb0ELb0EEENS1_30DynamicPersistentTileSchedulerILi384ELi128ELb0ELb1ELb1EEEEEEEEEvNT_6ParamsE,(.L_x_2727 - _ZN7cutlass13device_kernelIN5flash11enable_sm90INS1_16FlashAttnFwdSm90INS1_25CollectiveMainloopFwdSm90ILi2EN4cute5tupleIJNS5_1CILi1EEES8_S8_EEENS6_IJNS7_ILi192EEENS7_ILi128EEENS7_ILi96EEEEEELi96ENS_10bfloat16_tEfNS_4arch4Sm90ELb0ELb1ELb0ELb0ELb0ELb0ELb0ELb0ELb1ELb1ELb0ELb0EEENS1_21CollectiveEpilogueFwdINS6_IJSA_SC_SB_EEES9_SE_SG_Li384ELb0ELb1ELb0ELb0EEENS1_30DynamicPersistentTileSchedulerILi384ELi128ELb0ELb1ELb1EEEEEEEEEvNT_6ParamsE)
        .other          _ZN7cutlass13device_kernelIN5flash11enable_sm90INS1_16FlashAttnFwdSm90INS1_25CollectiveMainloopFwdSm90ILi2EN4cute5tupleIJNS5_1CILi1EEES8_S8_EEENS6_IJNS7_ILi192EEENS7_ILi128EEENS7_ILi96EEEEEELi96ENS_10bfloat16_tEfNS_4arch4Sm90ELb0ELb1ELb0ELb0ELb0ELb0ELb0ELb0ELb1ELb1ELb0ELb0EEENS1_21CollectiveEpilogueFwdINS6_IJSA_SC_SB_EEES9_SE_SG_Li384ELb0ELb1ELb0ELb0EEENS1_30DynamicPersistentTileSchedulerILi384ELi128ELb0ELb1ELb1EEEEEEEEEvNT_6ParamsE,@"STO_CUDA_ENTRY STV_DEFAULT"
_ZN7cutlass13device_kernelIN5flash11enable_sm90INS1_16FlashAttnFwdSm90INS1_25CollectiveMainloopFwdSm90ILi2EN4cute5tupleIJNS5_1CILi1EEES8_S8_EEENS6_IJNS7_ILi192EEENS7_ILi128EEENS7_ILi96EEEEEELi96ENS_10bfloat16_tEfNS_4arch4Sm90ELb0ELb1ELb0ELb0ELb0ELb0ELb0ELb0ELb1ELb1ELb0ELb0EEENS1_21CollectiveEpilogueFwdINS6_IJSA_SC_SB_EEES9_SE_SG_Li384ELb0ELb1ELb0ELb0EEENS1_30DynamicPersistentTileSchedulerILi384ELi128ELb0ELb1ELb1EEEEEEEEEvNT_6ParamsE:
[----:B------:R-:W0:Y:S01]  /*0000*/  LDC R1, c[0x0][0x28] ;  /* 0x00000a00ff017b82 */ /* 0x000e220000000800 */
[----:B------:R-:W1:Y:S01]  /*0010*/  S2R R3, SR_TID.X ;  /* 0x0000000000037919 */ /* 0x000e620000002100 */
[----:B------:R-:W-:Y:S01]  /*0020*/  ELECT P0, URZ, PT ;  /* 0x00000000003f782f */ /* 0x000fe20003800000 */
[----:B------:R-:W-:Y:S01]  /*0030*/  BSSY B0, `(.L_x_810) ;  /* 0x000000e000007945 */ /* 0x000fe20003800000 */
[--C-:B-1----:R-:W-:Y:S02]  /*0040*/  SHF.R.U32.HI R0, RZ, 0x5, R3.reuse ;  /* 0x00000005ff007819 */ /* 0x102fe40000011603 */
[----:B------:R-:W-:-:S03]  /*0050*/  SHF.R.U32.HI R3, RZ, 0x7, R3 ;  /* 0x00000007ff037819 */ /* 0x000fc60000011603 */
[----:B------:R-:W1:Y:S02]  /*0060*/  SHFL.IDX PT, R2, R0, RZ, 0x1f ;  /* 0x00001fff00027589 */ /* 0x000e6400000e0000 */
[----:B-1----:R-:W-:-:S13]  /*0070*/  ISETP.EQ.AND P0, PT, R2, RZ, P0 ;  /* 0x000000ff0200720c */ /* 0x002fda0000702270 */
[----:B0-----:R-:W-:Y:S05]  /*0080*/  @!P0 BRA `(.L_x_811) ;  /* 0x0000000000208947 */ /* 0x001fea0003800000 */
        /* <DEDUP_REMOVED lines=8> */
.L_x_811:
[----:B------:R-:W-:Y:S05]  /*0110*/  BSYNC B0 ;  /* 0x0000000000007941 */ /* 0x000fea0003800000 */
.L_x_810:
[----:B------:R-:W-:Y:S01]  /*0120*/  VOTEU.ANY UP0, P0 ;  /* 0x00000000003f7886 */ /* 0x000fe20000000100 */
[----:B------:R-:W0:Y:S01]  /*0130*/  SHFL.IDX PT, R3, R3, RZ, 0x1f ;  /* 0x00001fff03037589 */ /* 0x000e2200000e0000 */
[----:B------:R-:W-:Y:S01]  /*0140*/  UMOV UR4, 0x80 ;  /* 0x0000008000047882 */ /* 0x000fe20000000000 */
[----:B------:R-:W-:Y:S01]  /*0150*/  UMOV UR7, 0x180 ;  /* 0x0000018000077882 */ /* 0x000fe20000000000 */
[----:B------:R-:W-:Y:S01]  /*0160*/  VOTEU.ANY UP1, P0 ;  /* 0x00000000003f7886 */ /* 0x000fe20000020100 */
[----:B------:R-:W1:Y:S01]  /*0170*/  @UP0 S2UR UR8, SR_CgaCtaId ;  /* 0x00000000000809c3 */ /* 0x000e620000008800 */
[----:B------:R-:W2:Y:S01]  /*0180*/  SHFL.IDX PT, R2, R0, RZ, 0x1f ;  /* 0x00001fff00027589 */ /* 0x000ea200000e0000 */
[----:B------:R-:W-:Y:S01]  /*0190*/  @UP0 UMOV UR6, 0x400 ;  /* 0x0000040000060882 */ /* 0x000fe20000000000 */
[----:B------:R-:W-:-:S04]  /*01a0*/  @UP0 UIADD3 UR4, -UR4, 0x100000, URZ ;  /* 0x0010000004040890 */ /* 0x000fc8000fffe13f */
[----:B------:R-:W-:Y:S02]  /*01b0*/  @UP0 USHF.L.U32 UR5, UR4, 0xb, URZ ;  /* 0x0000000b04050899 */ /* 0x000fe4000800063f */
[----:B------:R-:W-:Y:S01]  /*01c0*/  @UP0 USHF.L.U32 UR4, UR4, 0x1, URZ ;  /* 0x0000000104040899 */ /* 0x000fe2000800063f */
[----:B------:R-:W-:Y:S01]  /*01d0*/  VOTEU.ANY UP2, P0 ;  /* 0x00000000003f7886 */ /* 0x000fe20000040100 */
[----:B0-----:R-:W-:Y:S01]  /*01e0*/  R2UR UR9, R3 ;  /* 0x00000000030972ca */ /* 0x001fe200000e0000 */
[----:B-1----:R-:W-:Y:S01]  /*01f0*/  @UP0 ULEA UR8, UR8, UR6, 0x18 ;  /* 0x0000000608080291 */ /* 0x002fe2000f8ec03f */
[----:B--2---:R-:W-:Y:S01]  /*0200*/  ISETP.NE.AND P1, PT, R2, RZ, PT ;  /* 0x000000ff0200720c */ /* 0x004fe20003f25270 */
[----:B------:R-:W-:-:S04]  /*0210*/  @UP0 UIADD3 UR6, -UR7, 0x100000, URZ ;  /* 0x0010000007060890 */ /* 0x000fc8000fffe13f */
[----:B------:R-:W-:Y:S02]  /*0220*/  @UP0 USHF.L.U32 UR7, UR6, 0xb, URZ ;  /* 0x0000000b06070899 */ /* 0x000fe4000800063f */
[----:B------:R-:W-:-:S04]  /*0230*/  @UP0 USHF.L.U32 UR6, UR6, 0x1, URZ ;  /* 0x0000000106060899 */ /* 0x000fc8000800063f */
[----:B------:R-:W-:Y:S01]  /*0240*/  UISETP.NE.AND UP0, UPT, UR9, URZ, UPT ;  /* 0x0000003f0900728c */ /* 0x000fe2000bf05270 */
[----:B------:R-:W0:Y:S02]  /*0250*/  FENCE.VIEW.ASYNC.S ;  /* 0x00000000000073c6 */ /* 0x000e240000000000 */
[----:B0-----:R0:W1:Y:S05]  /*0260*/  @UP1 SYNCS.EXCH.64 URZ, [UR8+0x2d800], UR4 ;  /* 0x02d80004083f15b2 */ /* 0x00106a0008000100 */
[----:B------:R0:W2:Y:S01]  /*0270*/  @UP2 SYNCS.EXCH.64 URZ, [UR8+0x2d820], UR6 ;  /* 0x02d82006083f25b2 */ /* 0x0000a20008000100 */
        /* <DEDUP_REMOVED lines=17> */
[----:B------:R3:W0:Y:S02]  /*0390*/  SYNCS.EXCH.64 URZ, [UR8+0x2d848], UR6 ;  /* 0x02d84806083f75b2 */ /* 0x0006240008000100 */
[----:B---3--:R-:W-:Y:S01]  /*03a0*/  NOP ;  /* 0x0000000000007918 */ /* 0x008fe20000000000 */
.L_x_812:
[----:B------:R-:W3:Y:S01]  /*03b0*/  SHFL.IDX PT, R2, R0, RZ, 0x1f ;  /* 0x00001fff00027589 */ /* 0x000ee200000e0000 */
[----:B------:R-:W-:Y:S01]  /*03c0*/  NOP ;  /* 0x0000000000007918 */ /* 0x000fe20000000000 */
[----:B---3--:R-:W-:-:S13]  /*03d0*/  ISETP.NE.AND P0, PT, R2, RZ, PT ;  /* 0x000000ff0200720c */ /* 0x008fda0003f05270 */
        /* <DEDUP_REMOVED lines=17> */
[----:B------:R3:W0:Y:S02]  /*04f0*/  SYNCS.EXCH.64 URZ, [UR8+0x2d868], UR6 ;  /* 0x02d86806083f75b2 */ /* 0x0006240008000100 */
[----:B---3--:R-:W-:Y:S01]  /*0500*/  NOP ;  /* 0x0000000000007918 */ /* 0x008fe20000000000 */
.L_x_813:
[----:B------:R-:W3:Y:S01]  /*0510*/  SHFL.IDX PT, R2, R0, RZ, 0x1f ;  /* 0x00001fff00027589 */ /* 0x000ee200000e0000 */
[----:B------:R-:W-:Y:S01]  /*0520*/  NOP ;  /* 0x0000000000007918 */ /* 0x000fe20000000000 */
[----:B---3--:R-:W-:-:S13]  /*0530*/  ISETP.NE.AND P0, PT, R2, RZ, PT ;  /* 0x000000ff0200720c */ /* 0x008fda0003f05270 */
        /* <DEDUP_REMOVED lines=13> */
[----:B------:R3:W0:Y:S02]  /*0610*/  SYNCS.EXCH.64 URZ, [UR6+0x2d888], UR4 ;  /* 0x02d88804063f75b2 */ /* 0x0006240008000100 */
[----:B---3--:R-:W-:Y:S01]  /*0620*/  NOP ;  /* 0x0000000000007918 */ /* 0x008fe20000000000 */
.L_x_814:
        /* <DEDUP_REMOVED lines=22> */
.L_x_815:
        /* <DEDUP_REMOVED lines=22> */
.L_x_816:
[----:B------:R-:W-:Y:S01]  /*08f0*/  PLOP3.LUT P0, PT, PT, PT, UP0, 0x80, 0x0 ;  /* 0x000000000000781c */ /* 0x000fe20003f0f008 */
[----:B------:R-:W-:Y:S01]  /*0900*/  UMOV UR38, 0x1 ;  /* 0x0000000100267882 */ /* 0x000fe20000000000 */
[----:B------:R-:W-:Y:S01]  /*0910*/  NOP ;  /* 0x0000000000007918 */ /* 0x000fe20000000000 */
[----:B------:R-:W-:Y:S01]  /*0920*/  USEL UR38, UR38, 0x2, !UP0 ;  /* 0x0000000226267887 */ /* 0x000fe2000c000000 */
[----:B------:R-:W-:Y:S01]  /*0930*/  ULDC.64 UR48, c[0x0][0x208] ;  /* 0x0000820000307ab9 */ /* 0x000fe20000000a00 */
[----:B012-4-:R-:W-:Y:S08]  /*0940*/  BAR.SYNC.DEFER_BLOCKING 0x0 ;  /* 0x0000000000007b1d */ /* 0x017ff00000010000 */
[----:B------:R-:W-:Y:S05]  /*0950*/  @!P0 BRA `(.L_x_817) ;  /* 0x000000ec00488947 */ /* 0x000fea0003800000 */
.L_x_818:
[----:B------:R-:W-:-:S08]  /*0960*/  NOP ;  /* 0x0000000000007918 */ /* 0x000fd00000000000 */
[----:B------:R-:W0:Y:S02]  /*0970*/  USETMAXREG.TRY_ALLOC.CTAPOOL UP0, 0xa0 ;  /* 0x000000a0000079c8 */ /* 0x000e240008000600 */
[----:B0-----:R-:W-:-:S13]  /*0980*/  PLOP3.LUT P0, PT, PT, PT, UP0, 0x80, 0x0 ;  /* 0x000000000000781c */ /* 0x001fda0003f0f008 */
[----:B------:R-:W-:Y:S05]  /*0990*/  @!P0 BRA `(.L_x_818) ;  /* 0xfffffffc00f08947 */ /* 0x000fea000383ffff */
[----:B------:R-:W0:Y:S01]  /*09a0*/  S2R R2, SR_TID.X ;  /* 0x0000000000027919 */ /* 0x000e220000002100 */
[----:B------:R-:W1:Y:S08]  /*09b0*/  S2UR UR4, SR_CTAID.X ;  /* 0x00000000000479c3 */ /* 0x000e700000002500 */
[----:B------:R-:W-:Y:S08]  /*09c0*/  BAR.ARV 0x4, 0x200 ;  /* 0x0108000000007b1d */ /* 0x000ff00000002000 */
[----:B------:R-:W-:Y:S06]  /*09d0*/  BAR.ARV 0x8, 0x200 ;  /* 0x0208000000007b1d */ /* 0x000fec0000002000 */
[----:B0-----:R-:W-:-:S04]  /*09e0*/  LOP3.LUT R0, R2, 0xffffff80, RZ, 0xc0, !PT ;  /* 0xffffff8002007812 */ /* 0x001fc800078ec0ff */
[----:B------:R-:W-:Y:S02]  /*09f0*/  ISETP.NE.AND P0, PT, R0, 0x80, PT ;  /* 0x000000800000780c */ /* 0x000fe40003f05270 */
[----:B------:R-:W1:Y:S11]  /*0a00*/  LDC R0, c[0x0][0xc38] ;  /* 0x00030e00ff007b82 */ /* 0x000e760000000800 */
[----:B------:R-:W-:Y:S06]  /*0a10*/  @!P0 BAR.ARV 0x9, 0x100 ;  /* 0x0244000000008b1d */ /* 0x000fec0000002000 */
[----:B-1----:R-:W-:-:S13]  /*0a20*/  ISETP.LE.AND P0, PT, R0, UR4, PT ;  /* 0x0000000400007c0c */ /* 0x002fda000bf03270 */
[----:B------:R-:W-:Y:S05]  /*0a30*/  @P0 EXIT ;  /* 0x000000000000094d */ /* 0x000fea0003800000 */
[----:B------:R-:W-:Y:S01]  /*0a40*/  VIADD R150, R2, 0xffffff80 ;  /* 0xffffff8002967836 */ /* 0x000fe20000000000 */
[----:B------:R-:W0:Y:S01]  /*0a50*/  S2UR UR5, SR_CgaCtaId ;  /* 0x00000000000579c3 */ /* 0x000e220000008800 */
[----:B------:R-:W-:Y:S01]  /*0a60*/  UMOV UR42, 0x400 ;  /* 0x00000400002a7882 */ /* 0x000fe20000000000 */
[----:B------:R-:W-:Y:S01]  /*0a70*/  IMAD.MOV.U32 R18, RZ, RZ, 0x40 ;  /* 0x00000040ff127424 */ /* 0x000fe200078e00ff */
[----:B------:R-:W-:Y:S01]  /*0a80*/  ULOP3.LUT UR47, UR38, 0x1, URZ, 0xfc, !UPT ;  /* 0x00000001262f7892 */ /* 0x000fe2000f8efc3f */
[----:B------:R-:W-:Y:S01]  /*0a90*/  SHF.R.S32.HI R3, RZ, 0x1f, R150 ;  /* 0x0000001fff037819 */ /* 0x000fe20000011496 */
[----:B------:R-:W-:Y:S01]  /*0aa0*/  UMOV UR46, URZ ;  /* 0x0000003f002e7c82 */ /* 0x000fe20008000000 */
[----:B------:R-:W-:Y:S01]  /*0ab0*/  UMOV UR50, URZ ;  /* 0x0000003f00327c82 */ /* 0x000fe20008000000 */
[----:B------:R-:W-:Y:S01]  /*0ac0*/  UMOV UR45, URZ ;  /* 0x0000003f002d7c82 */ /* 0x000fe20008000000 */
[CC--:B------:R-:W-:Y:S02]  /*0ad0*/  LEA.HI R0, R3.reuse, R150.reuse, RZ, 0x4 ;  /* 0x0000009603007211 */ /* 0x0c0fe400078f20ff */
[----:B------:R-:W-:-:S02]  /*0ae0*/  LEA.HI R145, R3, R150, RZ, 0x7 ;  /* 0x0000009603917211 */ /* 0x000fc400078f38ff */
[----:B------:R-:W-:Y:S02]  /*0af0*/  LOP3.LUT R5, R0, 0xfffffff0, RZ, 0xc0, !PT ;  /* 0xfffffff000057812 */ /* 0x000fe400078ec0ff */
[----:B------:R-:W-:Y:S02]  /*0b00*/  SHF.R.S32.HI R7, RZ, 0x4, R0 ;  /* 0x00000004ff077819 */ /* 0x000fe40000011400 */
[----:B------:R-:W-:Y:S01]  /*0b10*/  LOP3.LUT R9, R145, 0xffffff80, RZ, 0xc0, !PT ;  /* 0xffffff8091097812 */ /* 0x000fe200078ec0ff */
[----:B------:R-:W-:Y:S01]  /*0b20*/  IMAD.IADD R5, R150, 0x1, -R5 ;  /* 0x0000000196057824 */ /* 0x000fe200078e0a05 */
[----:B------:R-:W-:Y:S02]  /*0b30*/  LEA.HI R2, R0, R7, RZ, 0x1 ;  /* 0x0000000700027211 */ /* 0x000fe400078f08ff */
[----:B------:R-:W-:Y:S01]  /*0b40*/  LEA.HI R4, R3, R150, RZ, 0x5 ;  /* 0x0000009603047211 */ /* 0x000fe200078f28ff */
[----:B------:R-:W-:Y:S01]  /*0b50*/  IMAD.IADD R144, R150, 0x1, -R9 ;  /* 0x0000000196907824 */ /* 0x000fe200078e0a09 */
[----:B------:R-:W-:-:S02]  /*0b60*/  SHF.R.S32.HI R0, RZ, 0x1f, R5 ;  /* 0x0000001fff007819 */ /* 0x000fc40000011405 */
[----:B------:R-:W-:Y:S01]  /*0b70*/  LOP3.LUT R2, R2, 0x1ffffffe, RZ, 0xc0, !PT ;  /* 0x1ffffffe02027812 */ /* 0x000fe200078ec0ff */
[----:B0-----:R-:W-:Y:S01]  /*0b80*/  ULEA UR42, UR5, UR42, 0x18 ;  /* 0x0000002a052a7291 */ /* 0x001fe2000f8ec03f */
[----:B------:R-:W-:Y:S02]  /*0b90*/  LEA.HI R0, R0, R5, RZ, 0x3 ;  /* 0x0000000500007211 */ /* 0x000fe400078f18ff */
[----:B------:R-:W-:Y:S01]  /*0ba0*/  SHF.R.S32.HI R4, RZ, 0x5, R4 ;  /* 0x00000005ff047819 */ /* 0x000fe20000011404 */
[----:B------:R-:W-:Y:S01]  /*0bb0*/  IMAD.IADD R7, R7, 0x1, -R2 ;  /* 0x0000000107077824 */ /* 0x000fe200078e0a02 */
[C---:B------:R-:W-:Y:S01]  /*0bc0*/  LOP3.LUT R2, R0.reuse, 0xfffffff8, RZ, 0xc0, !PT ;  /* 0xfffffff800027812 */ /* 0x040fe200078ec0ff */
[----:B------:R-:W-:Y:S01]  /*0bd0*/  IMAD.SHL.U32 R0, R0, 0x40, RZ ;  /* 0x0000004000007824 */ /* 0x000fe200078e00ff */
[----:B------:R-:W-:Y:S01]  /*0be0*/  SHF.R.S32.HI R9, RZ, 0x1f, R144 ;  /* 0x0000001fff097819 */ /* 0x000fe20000011490 */
[----:B------:R-:W-:Y:S01]  /*0bf0*/  IMAD R10, R4, 0x10, R5 ;  /* 0x00000010040a7824 */ /* 0x000fe200078e0205 */
[----:B------:R-:W-:Y:S01]  /*0c00*/  LEA.HI R3, R3, R150, RZ, 0x2 ;  /* 0x0000009603037211 */ /* 0x000fe200078f10ff */
[----:B------:R-:W-:Y:S01]  /*0c10*/  IMAD.IADD R2, R5, 0x1, -R2 ;  /* 0x0000000105027824 */ /* 0x000fe200078e0a02 */
[----:B------:R-:W-:Y:S01]  /*0c20*/  LEA.HI R6, R9, R144, RZ, 0x2 ;  /* 0x0000009009067211 */ /* 0x000fe200078f10ff */
[----:B------:R-:W-:Y:S01]  /*0c30*/  IMAD.SHL.U32 R7, R7, 0x8, RZ ;  /* 0x0000000807077824 */ /* 0x000fe200078e00ff */
[----:B------:R-:W-:-:S02]  /*0c40*/  LOP3.LUT R0, R0, 0x7ffffe00, RZ, 0xc0, !PT ;  /* 0x7ffffe0000007812 */ /* 0x000fc400078ec0ff */
[C---:B------:R-:W-:Y:S01]  /*0c50*/  R2P PR, R2.reuse, 0x6 ;  /* 0x0000000602007804 */ /* 0x040fe20000000000 */
[----:B------:R-:W-:Y:S01]  /*0c60*/  IMAD.SHL.U32 R2, R2, 0x40, RZ ;  /* 0x0000004002027824 */ /* 0x000fe200078e00ff */
[--C-:B------:R-:W-:Y:S01]  /*0c70*/  SHF.R.S32.HI R8, RZ, 0x2, R6.reuse ;  /* 0x00000002ff087819 */ /* 0x100fe20000011406 */
[----:B------:R-:W-:Y:S01]  /*0c80*/  IMAD.U32 R147, R10, 0x20, R7 ;  /* 0x000000200a937824 */ /* 0x000fe200078e0007 */
[----:B------:R-:W-:Y:S01]  /*0c90*/  SHF.R.S32.HI R11, RZ, 0x1f, R6 ;  /* 0x0000001fff0b7819 */ /* 0x000fe20000011406 */
[----:B------:R-:W-:Y:S01]  /*0ca0*/  IMAD R0, R4, 0x400, R0 ;  /* 0x0000040004007824 */ /* 0x000fe200078e0200 */
[----:B------:R-:W-:Y:S02]  /*0cb0*/  LOP3.LUT R2, R2, 0x1c0, RZ, 0xc0, !PT ;  /* 0x000001c002027812 */ /* 0x000fe400078ec0ff */
[----:B------:R-:W-:Y:S02]  /*0cc0*/  SHF.R.S32.HI R145, RZ, 0x7, R145 ;  /* 0x00000007ff917819 */ /* 0x000fe40000011491 */
[----:B------:R-:W-:-:S02]  /*0cd0*/  LOP3.LUT R7, R2, 0x8, R7, 0xf8, !PT ;  /* 0x0000000802077812 */ /* 0x000fc400078ef807 */
[----:B------:R-:W-:Y:S01]  /*0ce0*/  SHF.R.U32.HI R2, RZ, 0x3, R2 ;  /* 0x00000003ff027819 */ /* 0x000fe20000011602 */
[----:B------:R-:W-:Y:S01]  /*0cf0*/  IMAD.HI R4, R145, 0x55555556, RZ ;  /* 0x5555555691047827 */ /* 0x000fe200078e02ff */
[----:B------:R-:W-:Y:S02]  /*0d00*/  LOP3.LUT R141, R3, 0xfffffffc, RZ, 0xc0, !PT ;  /* 0xfffffffc038d7812 */ /* 0x000fe400078ec0ff */
[----:B------:R-:W-:Y:S02]  /*0d10*/  LOP3.LUT R7, R7, R2, RZ, 0x3c, !PT ;  /* 0x0000000207077212 */ /* 0x000fe400078e3cff */
[----:B------:R-:W-:Y:S01]  /*0d20*/  LEA.HI R11, R11, R8, RZ, 0x3 ;  /* 0x000000080b0b7211 */ /* 0x000fe200078f18ff */
[----:B------:R-:W-:Y:S01]  /*0d30*/  IMAD.IADD R141, R150, 0x1, -R141 ;  /* 0x00000001968d7824 */ /* 0x000fe200078e0a8d */
[----:B------:R-:W-:Y:S01]  /*0d40*/  LEA.HI R9, R9, R144, RZ, 0x5 ;  /* 0x0000009009097211 */ /* 0x000fe200078f28ff */
[----:B------:R-:W-:Y:S01]  /*0d50*/  IMAD.IADD R0, R0, 0x1, R7 ;  /* 0x0000000100007824 */ /* 0x000fe200078e0207 */
[----:B------:R-:W-:Y:S01]  /*0d60*/  LOP3.LUT R11, R11, 0xfffffff8, RZ, 0xc0, !PT ;  /* 0xfffffff80b0b7812 */ /* 0x000fe200078ec0ff */
[----:B------:R-:W-:Y:S01]  /*0d70*/  IMAD.SHL.U32 R138, R141, 0x8, RZ ;  /* 0x000000088d8a7824 */ /* 0x000fe200078e00ff */
[----:B------:R-:W-:-:S02]  /*0d80*/  LEA.HI R4, R4, R4, RZ, 0x1 ;  /* 0x0000000404047211 */ /* 0x000fc400078f08ff */
[----:B------:R-:W-:Y:S01]  /*0d90*/  SHF.R.S32.HI R9, RZ, 0x5, R9 ;  /* 0x00000005ff097819 */ /* 0x000fe20000011409 */
[----:B------:R-:W-:Y:S01]  /*0da0*/  IMAD.IADD R8, R8, 0x1, -R11 ;  /* 0x0000000108087824 */ /* 0x000fe200078e0a0b */
[----:B------:R-:W-:Y:S01]  /*0db0*/  LEA.HI R2, R141, R141, RZ, 0x1 ;  /* 0x0000008d8d027211 */ /* 0x000fe200078f08ff */
[----:B------:R-:W-:Y:S01]  /*0dc0*/  IMAD R4, R4, -0x3, R145 ;  /* 0xfffffffd04047824 */ /* 0x000fe200078e0291 */
[----:B------:R-:W-:Y:S01]  /*0dd0*/  LEA R17, R0, UR42, 0x1 ;  /* 0x0000002a00117c11 */ /* 0x000fe2000f8e08ff */
[----:B------:R-:W-:Y:S01]  /*0de0*/  IMAD R9, R9, 0x10, R8 ;  /* 0x0000001009097824 */ /* 0x000fe200078e0208 */
[----:B------:R-:W-:Y:S01]  /*0df0*/  LOP3.LUT R2, R2, 0x1ffffffe, RZ, 0xc0, !PT ;  /* 0x1ffffffe02027812 */ /* 0x000fe200078ec0ff */
[----:B------:R-:W-:Y:S01]  /*0e00*/  VIADD R139, R138, 0x20 ;  /* 0x000000208a8b7836 */ /* 0x000fe20000000000 */
[----:B------:R-:W-:Y:S01]  /*0e10*/  SHF.R.S32.HI R142, RZ, 0x2, R3 ;  /* 0x00000002ff8e7819 */ /* 0x000fe20000011403 */
[C---:B------:R-:W-:Y:S01]  /*0e20*/  VIADD R22, R17.reuse, 0x21800 ;  /* 0x0002180011167836 */ /* 0x040fe20000000000 */
[----:B------:R-:W-:Y:S01]  /*0e30*/  SEL R18, R18, 0xffffffc0, !P2 ;  /* 0xffffffc012127807 */ /* 0x000fe20005000000 */
[----:B------:R-:W-:Y:S01]  /*0e40*/  VIADD R140, R138, 0x40 ;  /* 0x000000408a8c7836 */ /* 0x000fe20000000000 */
[----:B------:R-:W-:Y:S01]  /*0e50*/  LOP3.LUT R3, R6, 0x7ffffffc, RZ, 0xc0, !PT ;  /* 0x7ffffffc06037812 */ /* 0x000fe200078ec0ff */
[----:B------:R-:W-:Y:S01]  /*0e60*/  VIADD R23, R17, 0x21820 ;  /* 0x0002182011177836 */ /* 0x000fe20000000000 */
[----:B------:R-:W-:Y:S01]  /*0e70*/  SHF.R.S32.HI R149, RZ, 0x1f, R139 ;  /* 0x0000001fff957819 */ /* 0x000fe2000001148b */
[----:B------:R-:W-:Y:S01]  /*0e80*/  IMAD R146, R4, 0x40, R9 ;  /* 0x0000004004927824 */ /* 0x000fe200078e0209 */
[----:B------:R-:W-:Y:S01]  /*0e90*/  SHF.R.S32.HI R148, RZ, 0x1f, R140 ;  /* 0x0000001fff947819 */ /* 0x000fe2000001148c */
[----:B------:R-:W-:-:S02]  /*0ea0*/  IMAD.IADD R137, R141, 0x1, -R2 ;  /* 0x000000018d897824 */ /* 0x000fc400078e0a02 */
[C---:B------:R-:W-:Y:S02]  /*0eb0*/  @P1 VIADD R23, R22.reuse, 0xffffffe0 ;  /* 0xffffffe016171836 */ /* 0x040fe40000000000 */
[----:B------:R-:W-:Y:S02]  /*0ec0*/  IMAD.IADD R22, R22, 0x1, R18 ;  /* 0x0000000116167824 */ /* 0x000fe400078e0212 */
[----:B------:R-:W-:Y:S02]  /*0ed0*/  IMAD.IADD R16, R144, 0x1, -R3 ;  /* 0x0000000190107824 */ /* 0x000fe400078e0a03 */
[----:B------:R-:W-:Y:S02]  /*0ee0*/  IMAD R137, R137, 0x8, R146 ;  /* 0x0000000889897824 */ /* 0x000fe400078e0292 */
[----:B------:R-:W-:Y:S02]  /*0ef0*/  IMAD.IADD R18, R18, 0x1, R23 ;  /* 0x0000000112127824 */ /* 0x000fe400078e0217 */
[----:B------:R-:W-:-:S07]  /*0f00*/  VIADD R136, R23, 0x6000 ;  /* 0x0000600017887836 */ /* 0x000fce0000000000 */
.L_x_907:
[----:B------:R-:W-:Y:S01]  /*0f10*/  ULDC UR5, c[0x0][0xc60] ;  /* 0x0003180000057ab9 */ /* 0x000fe20000000800 */
[----:B------:R-:W-:Y:S01]  /*0f20*/  UMOV UR8, UR4 ;  /* 0x0000000400087c82 */ /* 0x000fe20008000000 */
[----:B------:R-:W-:-:S11]  /*0f30*/  UISETP.NE.AND UP0, UPT, UR5, 0x1, UPT ;  /* 0x000000010500788c */ /* 0x000fd6000bf05270 */
[----:B------:R-:W-:Y:S01]  /*0f40*/  @UP0 ULDC UR6, c[0x0][0xc64] ;  /* 0x0003190000060ab9 */ /* 0x000fe20000000800 */
[----:B------:R-:W-:Y:S01]  /*0f50*/  @UP0 ULDC UR9, c[0x0][0xc68] ;  /* 0x00031a0000090ab9 */ /* 0x000fe20000000800 */
[----:B------:R-:W-:-:S04]  /*0f60*/  UIMAD.WIDE.U32 UR6, UR4, UR6, URZ ;  /* 0x00000006040672a5 */ /* 0x000fc8000f8e003f */
[----:B------:R-:W-:-:S03]  /*0f70*/  @UP0 USHF.R.U32.HI UR8, URZ, UR9, UR7 ;  /* 0x000000093f080299 */ /* 0x000fc60008011607 */
[----:B------:R-:W-:Y:S02]  /*0f80*/  ULDC UR6, c[0x0][0xc78] ;  /* 0x00031e0000067ab9 */ /* 0x000fe40000000800 */
[----:B------:R-:W-:Y:S02]  /*0f90*/  UISETP.GE.AND UP0, UPT, UR8, UR6, UPT ;  /* 0x000000060800728c */ /* 0x000fe4000bf06270 */
[----:B------:R-:W-:-:S04]  /*0fa0*/  UIADD3 UR6, -UR8, URZ, URZ ;  /* 0x0000003f08067290 */ /* 0x000fc8000fffe13f */
[----:B------:R-:W-:Y:S01]  /*0fb0*/  PLOP3.LUT P0, PT, PT, PT, UP0, 0x80, 0x0 ;  /* 0x000000000000781c */ /* 0x000fe20003f0f008 */
[----:B------:R-:W-:-:S12]  /*0fc0*/  UIMAD UR9, UR5, UR6, UR4 ;  /* 0x00000006050972a4 */ /* 0x000fd8000f8e0204 */
[----:B012345:R-:W-:Y:S05]  /*0fd0*/  @!P0 BRA `(.L_x_819) ;  /* 0x0000000000208947 */ /* 0x03ffea0003800000 */
[----:B------:R-:W-:Y:S01]  /*0fe0*/  ULDC UR7, c[0x0][0xc6c] ;  /* 0x00031b0000077ab9 */ /* 0x000fe20000000800 */
[----:B------:R-:W-:Y:S01]  /*0ff0*/  UMOV UR6, UR9 ;  /* 0x0000000900067c82 */ /* 0x000fe20008000000 */
[----:B------:R-:W-:-:S11]  /*1000*/  UISETP.NE.AND UP0, UPT, UR7, 0x1, UPT ;  /* 0x000000010700788c */ /* 0x000fd6000bf05270 */
[----:B------:R-:W-:Y:S02]  /*1010*/  @UP0 ULDC.64 UR10, c[0x0][0xc70] ;  /* 0x00031c00000a0ab9 */ /* 0x000fe40000000a00 */
[----:B------:R-:W-:-:S04]  /*1020*/  UIMAD.WIDE.U32 UR4, UR9, UR10, URZ ;  /* 0x0000000a090472a5 */ /* 0x000fc8000f8e003f */
[----:B------:R-:W-:-:S04]  /*1030*/  @UP0 USHF.R.U32.HI UR6, URZ, UR11, UR5 ;  /* 0x0000000b3f060299 */ /* 0x000fc80008011605 */
[----:B------:R-:W-:Y:S01]  /*1040*/  UIMAD UR4, UR6, UR7, URZ ;  /* 0x00000007060472a4 */ /* 0x000fe2000f8e023f */
[----:B------:R-:W-:Y:S11]  /*1050*/  BRA `(.L_x_820) ;  /* 0x00000000001c7947 */ /* 0x000ff60003800000 */
.L_x_819:
[----:B------:R-:W-:Y:S01]  /*1060*/  ULDC UR7, c[0x0][0xc54] ;  /* 0x0003150000077ab9 */ /* 0x000fe20000000800 */
[----:B------:R-:W-:Y:S01]  /*1070*/  UMOV UR6, UR9 ;  /* 0x0000000900067c82 */ /* 0x000fe20008000000 */
[----:B------:R-:W-:-:S11]  /*1080*/  UISETP.NE.AND UP0, UPT, UR7, 0x1, UPT ;  /* 0x000000010700788c */ /* 0x000fd6000bf05270 */
[----:B------:R-:W-:Y:S02]  /*1090*/  @UP0 ULDC.64 UR10, c[0x0][0xc58] ;  /* 0x00031600000a0ab9 */ /* 0x000fe40000000a00 */
[----:B------:R-:W-:-:S04]  /*10a0*/  UIMAD.WIDE.U32 UR4, UR9, UR10, URZ ;  /* 0x0000000a090472a5 */ /* 0x000fc8000f8e003f */
[----:B------:R-:W-:-:S04]  /*10b0*/  @UP0 USHF.R.U32.HI UR6, URZ, UR11, UR5 ;  /* 0x0000000b3f060299 */ /* 0x000fc80008011605 */
[----:B------:R-:W-:-:S12]  /*10c0*/  UIMAD UR4, UR6, UR7, URZ ;  /* 0x00000007060472a4 */ /* 0x000fd8000f8e023f */
.L_x_820:
[----:B------:R-:W-:Y:S01]  /*10d0*/  ULOP3.LUT UR6, URZ, UR6, URZ, 0x33, !UPT ;  /* 0x000000063f067292 */ /* 0x000fe2000f8e333f */
[----:B------:R-:W-:Y:S01]  /*10e0*/  ULDC UR7, c[0x0][0x448] ;  /* 0x0001120000077ab9 */ /* 0x000fe20000000800 */
[----:B------:R-:W-:Y:S01]  /*10f0*/  ULDC UR5, c[0x0][0xc3c] ;  /* 0x00030f0000057ab9 */ /* 0x000fe20000000800 */
[----:B------:R-:W-:Y:S02]  /*1100*/  UISETP.NE.AND UP1, UPT, UR7, 0x1, UPT ;  /* 0x000000010700788c */ /* 0x000fe4000bf25270 */
[----:B------:R-:W-:Y:S01]  /*1110*/  UIADD3 UR6, UR6, UR5, URZ ;  /* 0x0000000506067290 */ /* 0x000fe2000fffe03f */
[----:B------:R-:W-:Y:S01]  /*1120*/  ULDC.64 UR10, c[0x0][0x418] ;  /* 0x00010600000a7ab9 */ /* 0x000fe20000000a00 */
[----:B------:R-:W-:Y:S01]  /*1130*/  UIADD3 UR4, UR9, -UR4, URZ ;  /* 0x8000000409047290 */ /* 0x000fe2000fffe03f */
[----:B------:R-:W-:Y:S01]  /*1140*/  ULDC UR40, c[0x0][0xc48] ;  /* 0x0003120000287ab9 */ /* 0x000fe20000000800 */
[----:B------:R-:W-:Y:S02]  /*1150*/  UISETP.NE.U32.AND UP0, UPT, UR10, URZ, UPT ;  /* 0x0000003f0a00728c */ /* 0x000fe4000bf05070 */
[----:B------:R-:W-:-:S02]  /*1160*/  UIMAD UR41, UR6, 0xc0, URZ ;  /* 0x000000c0062978a4 */ /* 0x000fc4000f8e023f */
[----:B------:R-:W-:Y:S01]  /*1170*/  UISETP.NE.AND UP2, UPT, UR40, 0x1, UPT ;  /* 0x000000012800788c */ /* 0x000fe2000bf45270 */
[----:B------:R-:W-:Y:S01]  /*1180*/  ULDC UR13, c[0x0][0xc54] ;  /* 0x00031500000d7ab9 */ /* 0x000fe20000000800 */
[----:B------:R-:W-:Y:S02]  /*1190*/  UISETP.NE.AND.EX UP0, UPT, UR11, URZ, UPT, UP0 ;  /* 0x0000003f0b00728c */ /* 0x000fe4000bf05300 */
[----:B------:R-:W-:Y:S02]  /*11a0*/  UIADD3 UR10, UR41, 0xbf, URZ ;  /* 0x000000bf290a7890 */ /* 0x000fe4000fffe03f */
[----:B------:R-:W-:Y:S01]  /*11b0*/  UIMAD UR13, UR8, UR13, UR4 ;  /* 0x0000000d080d72a4 */ /* 0x000fe2000f8e0204 */
[----:B------:R-:W-:Y:S01]  /*11c0*/  ULDC UR43, c[0x0][0x424] ;  /* 0x00010900002b7ab9 */ /* 0x000fe20000000800 */
[----:B------:R-:W-:Y:S01]  /*11d0*/  ULDC UR52, c[0x0][0x288] ;  /* 0x0000a20000347ab9 */ /* 0x000fe20000000800 */
[----:B------:R-:W-:Y:S01]  /*11e0*/  ULDC.64 UR4, c[0x0][0x9e0] ;  /* 0x0002780000047ab9 */ /* 0x000fe20000000a00 */
[----:B------:R-:W-:Y:S01]  /*11f0*/  @UP1 ULDC UR8, c[0x0][0x44c] ;  /* 0x0001130000081ab9 */ /* 0x000fe20000000800 */
[----:B------:R-:W-:-:S02]  /*1200*/  UIADD3 UR11, -UR52, 0x1, URZ ;  /* 0x00000001340b7890 */ /* 0x000fc4000fffe13f */
[----:B------:R-:W-:Y:S02]  /*1210*/  UISETP.GE.AND UP3, UPT, UR5, 0x1, UPT ;  /* 0x000000010500788c */ /* 0x000fe4000bf66270 */
[----:B------:R-:W-:Y:S02]  /*1220*/  USEL UR43, UR43, 0x1, UP0 ;  /* 0x000000012b2b7887 */ /* 0x000fe40008000000 */
[----:B------:R-:W-:Y:S01]  /*1230*/  UIMAD.WIDE.U32 UR8, UR10, UR8, URZ ;  /* 0x000000080a0872a5 */ /* 0x000fe2000f8e003f */
[----:B------:R-:W-:Y:S01]  /*1240*/  ULDC UR12, c[0x0][0x2f0] ;  /* 0x0000bc00000c7ab9 */ /* 0x000fe20000000800 */
[----:B------:R-:W-:Y:S01]  /*1250*/  @UP1 ULDC UR15, c[0x0][0x450] ;  /* 0x00011400000f1ab9 */ /* 0x000fe20000000800 */
[----:B------:R-:W-:Y:S01]  /*1260*/  @UP2 ULDC UR6, c[0x0][0xc4c] ;  /* 0x0003130000062ab9 */ /* 0x000fe20000000800 */
[----:B------:R-:W-:Y:S01]  /*1270*/  UIMAD UR11, UR43, UR12, UR11 ;  /* 0x0000000c2b0b72a4 */ /* 0x000fe2000f8e020b */
[----:B------:R-:W-:Y:S01]  /*1280*/  PLOP3.LUT P1, PT, PT, PT, UP3, 0x80, 0x0 ;  /* 0x000000000000781c */ /* 0x000fe20003f2f038 */
[----:B------:R-:W-:-:S02]  /*1290*/  @UP1 USHF.R.U32.HI UR10, URZ, UR15, UR9 ;  /* 0x0000000f3f0a1299 */ /* 0x000fc40008011609 */
[----:B------:R-:W-:Y:S01]  /*12a0*/  UIMAD.WIDE.U32 UR6, UR13, UR6, URZ ;  /* 0x000000060d0672a5 */ /* 0x000fe2000f8e003f */
[----:B------:R-:W-:Y:S01]  /*12b0*/  @UP2 ULDC UR14, c[0x0][0xc50] ;  /* 0x00031400000e2ab9 */ /* 0x000fe20000000800 */
[----:B------:R-:W-:Y:S01]  /*12c0*/  UIADD3 UR10, UR11, UR10, URZ ;  /* 0x0000000a0b0a7290 */ /* 0x000fe2000fffe03f */
[----:B------:R-:W-:Y:S01]  /*12d0*/  UMOV UR44, UR13 ;  /* 0x0000000d002c7c82 */ /* 0x000fe20008000000 */
[----:B------:R-:W-:Y:S02]  /*12e0*/  @UP2 USHF.R.U32.HI UR44, URZ, UR14, UR7 ;  /* 0x0000000e3f2c2299 */ /* 0x000fe40008011607 */
[----:B------:R-:W-:Y:S02]  /*12f0*/  UIADD3 UR4, UR10, UR4, URZ ;  /* 0x000000040a047290 */ /* 0x000fe4000fffe03f */
[----:B------:R-:W-:-:S04]  /*1300*/  UIADD3 UR6, -UR44, URZ, URZ ;  /* 0x0000003f2c067290 */ /* 0x000fc8000fffe13f */
[----:B------:R-:W-:Y:S01]  /*1310*/  UIMAD UR40, UR40, UR6, UR13 ;  /* 0x00000006282872a4 */ /* 0x000fe2000f8e020d */
[----:B------:R-:W-:Y:S01]  /*1320*/  IMAD.U32 R0, RZ, RZ, UR4 ;  /* 0x00000004ff007e24 */ /* 0x000fe2000f8e00ff */
[----:B------:R-:W-:Y:S10]  /*1330*/  @!P1 BRA `(.L_x_821) ;  /* 0x0000000000409947 */ /* 0x000ff40003800000 */
[----:B------:R-:W-:Y:S01]  /*1340*/  ISETP.LT.AND P0, PT, RZ, UR10, PT ;  /* 0x0000000aff007c0c */ /* 0x000fe2000bf01270 */
[----:B------:R-:W-:-:S12]  /*1350*/  UIADD3 UR4, UR10, -0x1, URZ ;  /* 0xffffffff0a047890 */ /* 0x000fd8000fffe03f */
[----:B------:R-:W-:Y:S05]  /*1360*/  @P0 BRA `(.L_x_822) ;  /* 0x00000000001c0947 */ /* 0x000fea0003800000 */
[----:B------:R-:W-:Y:S02]  /*1370*/  UISETP.NE.AND UP0, UPT, UR5, 0x1, UPT ;  /* 0x000000010500788c */ /* 0x000fe4000bf05270 */
[----:B------:R-:W-:-:S09]  /*1380*/  UIADD3 UR4, -UR10, URZ, URZ ;  /* 0x0000003f0a047290 */ /* 0x000fd2000fffe13f */
[----:B------:R-:W-:Y:S02]  /*1390*/  @UP0 ULDC.64 UR8, c[0x0][0x9e8] ;  /* 0x00027a0000080ab9 */ /* 0x000fe40000000a00 */
[----:B------:R-:W-:-:S04]  /*13a0*/  UIMAD.WIDE.U32 UR6, UR4, UR8, URZ ;  /* 0x00000008040672a5 */ /* 0x000fc8000f8e003f */
[----:B------:R-:W-:-:S04]  /*13b0*/  @UP0 USHF.R.U32.HI UR4, URZ, UR9, UR7 ;  /* 0x000000093f040299 */ /* 0x000fc80008011607 */
[----:B------:R-:W-:Y:S01]  /*13c0*/  ULOP3.LUT UR4, URZ, UR4, URZ, 0x33, !UPT ;  /* 0x000000043f047292 */ /* 0x000fe2000f8e333f */
[----:B------:R-:W-:Y:S11]  /*13d0*/  BRA `(.L_x_823) ;  /* 0x0000000000107947 */ /* 0x000ff60003800000 */
.L_x_822:
[----:B------:R-:W-:-:S11]  /*13e0*/  UISETP.NE.AND UP0, UPT, UR5, 0x1, UPT ;  /* 0x000000010500788c */ /* 0x000fd6000bf05270 */
[----:B------:R-:W-:Y:S02]  /*13f0*/  @UP0 ULDC.64 UR8, c[0x0][0x9e8] ;  /* 0x00027a0000080ab9 */ /* 0x000fe40000000a00 */
[----:B------:R-:W-:-:S04]  /*1400*/  UIMAD.WIDE.U32 UR6, UR4, UR8, URZ ;  /* 0x00000008040672a5 */ /* 0x000fc8000f8e003f */
[----:B------:R-:W-:-:S12]  /*1410*/  @UP0 USHF.R.U32.HI UR4, URZ, UR9, UR7 ;  /* 0x000000093f040299 */ /* 0x000fd80008011607 */
.L_x_823:
[----:B------:R-:W-:-:S06]  /*1420*/  UIMAD UR4, UR4, UR5, UR5 ;  /* 0x00000005040472a4 */ /* 0x000fcc000f8e0205 */
[----:B------:R-:W-:-:S07]  /*1430*/  VIMNMX R0, R0, UR4, PT ;  /* 0x0000000400007c48 */ /* 0x000fce000bfe0100 */
.L_x_821:
[----:B------:R-:W-:Y:S01]  /*1440*/  UIMAD UR4, UR43, UR12, 0x7f ;  /* 0x0000007f2b0474a4 */ /* 0x000fe2000f8e020c */
[----:B------:R-:W-:Y:S01]  /*1450*/  VIADD R0, R0, 0x7f ;  /* 0x0000007f00007836 */ /* 0x000fe20000000000 */
[----:B------:R-:W-:Y:S01]  /*1460*/  @UP1 ULDC UR6, c[0x0][0x44c] ;  /* 0x0001130000061ab9 */ /* 0x000fe20000000800 */
[----:B------:R-:W-:Y:S01]  /*1470*/  @UP1 ULDC UR10, c[0x0][0x450] ;  /* 0x00011400000a1ab9 */ /* 0x000fe20000000800 */
[----:B------:R-:W-:Y:S02]  /*1480*/  USHF.R.S32.HI UR8, URZ, 0x1f, UR4 ;  /* 0x0000001f3f087899 */ /* 0x000fe40008011404 */
[----:B------:R-:W-:Y:S01]  /*1490*/  UIMAD.WIDE.U32 UR6, UR41, UR6, URZ ;  /* 0x00000006290672a5 */ /* 0x000fe2000f8e003f */
[----:B------:R-:W-:Y:S01]  /*14a0*/  SHF.R.S32.HI R3, RZ, 0x1f, R0 ;  /* 0x0000001fff037819 */ /* 0x000fe20000011400 */
[----:B------:R-:W-:Y:S01]  /*14b0*/  UMOV UR9, UR41 ;  /* 0x0000002900097c82 */ /* 0x000fe20008000000 */
[----:B------:R-:W-:Y:S02]  /*14c0*/  ULEA.HI UR8, UR8, UR4, URZ, 0x7 ;  /* 0x0000000408087291 */ /* 0x000fe4000f8f383f */
[----:B------:R-:W-:Y:S01]  /*14d0*/  @UP1 USHF.R.U32.HI UR9, URZ, UR10, UR7 ;  /* 0x0000000a3f091299 */ /* 0x000fe20008011607 */
[----:B------:R-:W-:Y:S01]  /*14e0*/  LEA.HI R3, R3, R0, RZ, 0x7 ;  /* 0x0000000003037211 */ /* 0x000fe200078f38ff */
[----:B------:R-:W-:-:S02]  /*14f0*/  UIMAD UR52, UR43, UR12, -UR52 ;  /* 0x0000000c2b3472a4 */ /* 0x000fc4000f8e0a34 */
[----:B------:R-:W-:Y:S01]  /*1500*/  USHF.R.S32.HI UR8, URZ, 0x7, UR8 ;  /* 0x000000073f087899 */ /* 0x000fe20008011408 */
[----:B------:R-:W-:Y:S01]  /*1510*/  SHF.R.S32.HI R3, RZ, 0x7, R3 ;  /* 0x00000007ff037819 */ /* 0x000fe20000011403 */
[----:B------:R-:W-:-:S03]  /*1520*/  UIADD3 UR4, UR52, UR9, URZ ;  /* 0x0000000934047290 */ /* 0x000fc6000fffe03f */
[----:B------:R-:W-:Y:S01]  /*1530*/  ULDC UR9, c[0x0][0x9dc] ;  /* 0x0002770000097ab9 */ /* 0x000fe20000000800 */
[----:B------:R-:W-:Y:S01]  /*1540*/  VIMNMX R88, R3, UR8, PT ;  /* 0x0000000803587c48 */ /* 0x000fe2000bfe0100 */
[----:B------:R-:W-:Y:S01]  /*1550*/  UIADD3 UR9, UR4, -UR9, URZ ;  /* 0x8000000904097290 */ /* 0x000fe2000fffe03f */
[----:B------:R-:W-:Y:S11]  /*1560*/  @!P1 BRA `(.L_x_824) ;  /* 0x0000000000449947 */ /* 0x000ff60003800000 */
[----:B------:R-:W-:-:S06]  /*1570*/  UISETP.GT.AND UP0, UPT, UR4, -0x1, UPT ;  /* 0xffffffff0400788c */ /* 0x000fcc000bf04270 */
[----:B------:R-:W-:-:S13]  /*1580*/  PLOP3.LUT P0, PT, PT, PT, UP0, 0x80, 0x0 ;  /* 0x000000000000781c */ /* 0x000fda0003f0f008 */
[----:B------:R-:W-:Y:S05]  /*1590*/  @P0 BRA `(.L_x_825) ;  /* 0x00000000001c0947 */ /* 0x000fea0003800000 */
[----:B------:R-:W-:Y:S02]  /*15a0*/  UISETP.NE.AND UP0, UPT, UR5, 0x1, UPT ;  /* 0x000000010500788c */ /* 0x000fe4000bf05270 */
[----:B------:R-:W-:-:S09]  /*15b0*/  ULOP3.LUT UR4, URZ, UR4, URZ, 0x33, !UPT ;  /* 0x000000043f047292 */ /* 0x000fd2000f8e333f */
[----:B------:R-:W-:Y:S02]  /*15c0*/  @UP0 ULDC.64 UR10, c[0x0][0x9e8] ;  /* 0x00027a00000a0ab9 */ /* 0x000fe40000000a00 */
[----:B------:R-:W-:-:S04]  /*15d0*/  UIMAD.WIDE.U32 UR6, UR4, UR10, URZ ;  /* 0x0000000a040672a5 */ /* 0x000fc8000f8e003f */
[----:B------:R-:W-:-:S04]  /*15e0*/  @UP0 USHF.R.U32.HI UR4, URZ, UR11, UR7 ;  /* 0x0000000b3f040299 */ /* 0x000fc80008011607 */
[----:B------:R-:W-:Y:S01]  /*15f0*/  ULOP3.LUT UR4, URZ, UR4, URZ, 0x33, !UPT ;  /* 0x000000043f047292 */ /* 0x000fe2000f8e333f */
[----:B------:R-:W-:Y:S11]  /*1600*/  BRA `(.L_x_826) ;  /* 0x0000000000107947 */ /* 0x000ff60003800000 */
.L_x_825:
[----:B------:R-:W-:-:S11]  /*1610*/  UISETP.NE.AND UP0, UPT, UR5, 0x1, UPT ;  /* 0x000000010500788c */ /* 0x000fd6000bf05270 */
[----:B------:R-:W-:Y:S02]  /*1620*/  @UP0 ULDC.64 UR10, c[0x0][0x9e8] ;  /* 0x00027a00000a0ab9 */ /* 0x000fe40000000a00 */
[----:B------:R-:W-:-:S04]  /*1630*/  UIMAD.WIDE.U32 UR6, UR4, UR10, URZ ;  /* 0x0000000a040672a5 */ /* 0x000fc8000f8e003f */
[----:B------:R-:W-:-:S12]  /*1640*/  @UP0 USHF.R.U32.HI UR4, URZ, UR11, UR7 ;  /* 0x0000000b3f040299 */ /* 0x000fd80008011607 */
.L_x_826:
[----:B------:R-:W-:-:S04]  /*1650*/  UIMAD UR4, UR4, UR5, URZ ;  /* 0x00000005040472a4 */ /* 0x000fc8000f8e023f */
[----:B------:R-:W-:-:S04]  /*1660*/  UISETP.LT.AND UP0, UPT, UR9, UR4, UPT ;  /* 0x000000040900728c */ /* 0x000fc8000bf01270 */
[----:B------:R-:W-:-:S12]  /*1670*/  USEL UR9, UR9, UR4, !UP0 ;  /* 0x0000000409097287 */ /* 0x000fd8000c000000 */
.L_x_824:
[----:B------:R-:W-:Y:S01]  /*1680*/  USHF.R.S32.HI UR4, URZ, 0x1f, UR9 ;  /* 0x0000001f3f047899 */ /* 0x000fe20008011409 */
[----:B------:R-:W-:Y:S02]  /*1690*/  PLOP3.LUT P0, PT, PT, PT, PT, 0x80, 0x0 ;  /* 0x000000000000781c */ /* 0x000fe40003f0f070 */
[----:B------:R-:W-:Y:S01]  /*16a0*/  CS2R R36, SRZ ;  /* 0x0000000000247805 */ /* 0x000fe2000001ff00 */
[----:B------:R-:W-:Y:S01]  /*16b0*/  IMAD.MOV.U32 R48, RZ, RZ, RZ ;  /* 0x000000ffff307224 */ /* 0x000fe200078e00ff */
[----:B------:R-:W-:Y:S01]  /*16c0*/  ULEA.HI UR4, UR4, UR9, URZ, 0x7 ;  /* 0x0000000904047291 */ /* 0x000fe2000f8f383f */
[----:B------:R-:W-:Y:S01]  /*16d0*/  CS2R R30, SRZ ;  /* 0x00000000001e7805 */ /* 0x000fe2000001ff00 */
[----:B------:R-:W-:Y:S01]  /*16e0*/  IMAD.MOV.U32 R133, RZ, RZ, RZ ;  /* 0x000000ffff857224 */ /* 0x000fe200078e00ff */
[----:B------:R-:W-:Y:S01]  /*16f0*/  CS2R R28, SRZ ;  /* 0x00000000001c7805 */ /* 0x000fe2000001ff00 */
[----:B------:R-:W-:Y:S01]  /*1700*/  USHF.R.S32.HI UR4, URZ, 0x7, UR4 ;  /* 0x000000073f047899 */ /* 0x000fe20008011404 */
[----:B------:R-:W-:Y:S01]  /*1710*/  IMAD.MOV.U32 R44, RZ, RZ, RZ ;  /* 0x000000ffff2c7224 */ /* 0x000fe200078e00ff */
[----:B------:R-:W-:Y:S01]  /*1720*/  CS2R R26, SRZ ;  /* 0x00000000001a7805 */ /* 0x000fe2000001ff00 */
[----:B------:R-:W-:Y:S01]  /*1730*/  IMAD.MOV.U32 R129, RZ, RZ, RZ ;  /* 0x000000ffff817224 */ /* 0x000fe200078e00ff */
[----:B------:R-:W-:Y:S01]  /*1740*/  UISETP.LT.AND UP0, UPT, URZ, UR4, UPT ;  /* 0x000000043f00728c */ /* 0x000fe2000bf01270 */
[----:B------:R-:W-:Y:S01]  /*1750*/  IMAD.MOV.U32 R46, RZ, RZ, RZ ;  /* 0x000000ffff2e7224 */ /* 0x000fe200078e00ff */
[----:B------:R-:W-:Y:S01]  /*1760*/  CS2R R122, SRZ ;  /* 0x00000000007a7805 */ /* 0x000fe2000001ff00 */
[----:B------:R-:W-:Y:S01]  /*1770*/  IMAD.MOV.U32 R125, RZ, RZ, RZ ;  /* 0x000000ffff7d7224 */ /* 0x000fe200078e00ff */
[----:B------:R-:W-:Y:S01]  /*1780*/  USEL UR39, URZ, UR4, !UP0 ;  /* 0x000000043f277287 */ /* 0x000fe2000c000000 */
[----:B------:R-:W-:-:S02]  /*1790*/  CS2R R120, SRZ ;  /* 0x0000000000787805 */ /* 0x000fc4000001ff00 */
[----:B------:R-:W-:Y:S02]  /*17a0*/  CS2R R118, SRZ ;  /* 0x0000000000767805 */ /* 0x000fe4000001ff00 */
[----:B------:R-:W-:Y:S02]  /*17b0*/  CS2R R116, SRZ ;  /* 0x0000000000747805 */ /* 0x000fe4000001ff00 */
[----:B------:R-:W-:Y:S02]  /*17c0*/  CS2R R114, SRZ ;  /* 0x0000000000727805 */ /* 0x000fe4000001ff00 */
[----:B------:R-:W-:Y:S02]  /*17d0*/  CS2R R112, SRZ ;  /* 0x0000000000707805 */ /* 0x000fe4000001ff00 */
[----:B------:R-:W-:Y:S02]  /*17e0*/  ISETP.GT.AND P1, PT, R88, UR39, PT ;  /* 0x0000002758007c0c */ /* 0x000fe4000bf24270 */
        /* <DEDUP_REMOVED lines=8> */
[----:B------:R-:W-:Y:S01]  /*1870*/  CS2R R94, SRZ ;  /* 0x00000000005e7805 */ /* 0x000fe2000001ff00 */
[----:B------:R-:W-:Y:S01]  /*1880*/  IMAD.MOV.U32 R93, RZ, RZ, RZ ;  /* 0x000000ffff5d7224 */ /* 0x000fe200078e00ff */
[----:B------:R-:W-:Y:S02]  /*1890*/  CS2R R6, SRZ ;  /* 0x0000000000067805 */ /* 0x000fe4000001ff00 */
[----:B------:R-:W-:Y:S01]  /*18a0*/  CS2R R90, SRZ ;  /* 0x00000000005a7805 */ /* 0x000fe2000001ff00 */
[----:B------:R-:W-:Y:S01]  /*18b0*/  IMAD.MOV.U32 R42, RZ, RZ, RZ ;  /* 0x000000ffff2a7224 */ /* 0x000fe200078e00ff */
[----:B------:R-:W-:Y:S06]  /*18c0*/  @!P1 BRA `(.L_x_827) ;  /* 0x000000c400889947 */ /* 0x000fec0003800000 */
[----:B------:R-:W0:Y:S02]  /*18d0*/  SHFL.IDX PT, R0, R145, RZ, 0x1f ;  /* 0x00001fff91007589 */ /* 0x000e2400000e0000 */
[----:B0-----:R-:W-:-:S13]  /*18e0*/  R2UR UR37, R0 ;  /* 0x00000000002572ca */ /* 0x001fda00000e0000 */
[----:B------:R-:W-:-:S04]  /*18f0*/  UIMAD.WIDE UR4, UR37, 0x55555556, URZ ;  /* 0x55555556250478a5 */ /* 0x000fc8000f8e023f */
[----:B------:R-:W-:Y:S02]  /*1900*/  ULEA.HI UR51, UR5, UR5, URZ, 0x1 ;  /* 0x0000000505337291 */ /* 0x000fe4000f8f083f */
[----:B------:R-:W-:Y:S02]  /*1910*/  UIADD3 UR5, UR42, 0x21800, URZ ;  /* 0x000218002a057890 */ /* 0x000fe4000fffe03f */
[----:B------:R-:W-:Y:S02]  /*1920*/  UIMAD UR51, UR51, -0x3, UR37 ;  /* 0xfffffffd333378a4 */ /* 0x000fe4000f8e0225 */
[----:B------:R-:W-:Y:S02]  /*1930*/  ULOP3.LUT UP0, URZ, UR5, 0x3ff, URZ, 0xc0, !UPT ;  /* 0x000003ff053f7892 */ /* 0x000fe4000f80c03f */
[----:B------:R-:W-:Y:S02]  /*1940*/  ULEA UR4, UR51, UR42, 0xc ;  /* 0x0000002a33047291 */ /* 0x000fe4000f8e603f */
[----:B------:R-:W-:-:S02]  /*1950*/  ULEA UR5, UR51, UR5, 0xd ;  /* 0x0000000533057291 */ /* 0x000fc4000f8e683f */
[----:B------:R-:W-:Y:S01]  /*1960*/  PLOP3.LUT P0, PT, PT, PT, UP0, 0x80, 0x0 ;  /* 0x000000000000781c */ /* 0x000fe20003f0f008 */
[----:B------:R-:W-:Y:S02]  /*1970*/  UIADD3 UR4, UR4, 0xc400, URZ ;  /* 0x0000c40004047890 */ /* 0x000fe4000fffe03f */
[----:B------:R-:W-:Y:S02]  /*1980*/  USHF.R.U32.HI UR5, URZ, 0x4, UR5 ;  /* 0x000000043f057899 */ /* 0x000fe40008011605 */
[----:B------:R-:W-:Y:S02]  /*1990*/  USHF.R.U32.HI UR4, URZ, 0x4, UR4 ;  /* 0x000000043f047899 */ /* 0x000fe40008011604 */
[----:B------:R-:W-:Y:S02]  /*19a0*/  ULOP3.LUT UR36, UR5, 0x3fff, URZ, 0xc0, !UPT ;  /* 0x00003fff05247892 */ /* 0x000fe4000f8ec03f */
[----:B------:R-:W-:-:S04]  /*19b0*/  ULOP3.LUT UR53, UR4, 0x3fff, URZ, 0xc0, !UPT ;  /* 0x00003fff04357892 */ /* 0x000fc8000f8ec03f */
[----:B------:R-:W-:Y:S08]  /*19c0*/  @!P0 BRA `(.L_x_828) ;  /* 0x0000000000408947 */ /* 0x000ff00003800000 */
        /* <DEDUP_REMOVED lines=16> */
.L_x_828:
[----:B------:R-:W-:Y:S01]  /*1ad0*/  ULEA.HI UR4, UR46, UR46, URZ, 0x1 ;  /* 0x0000002e2e047291 */ /* 0x000fe2000f8f083f */
[----:B------:R-:W-:-:S03]  /*1ae0*/  IMAD.U32 R2, RZ, RZ, UR47 ;  /* 0x0000002fff027e24 */ /* 0x000fc6000f8e00ff */
[----:B------:R-:W-:Y:S02]  /*1af0*/  ULOP3.LUT UR4, UR4, 0xfffffffe, URZ, 0xc0, !UPT ;  /* 0xfffffffe04047892 */ /* 0x000fe4000f8ec03f */
[----:B------:R-:W-:Y:S02]  /*1b00*/  ISETP.NE.AND P0, PT, R2, 0x3, PT ;  /* 0x000000030200780c */ /* 0x000fe40003f05270 */
[----:B------:R-:W-:-:S06]  /*1b10*/  UIADD3 UR4, UR46, -UR4, URZ ;  /* 0x800000042e047290 */ /* 0x000fcc000fffe03f */
[----:B------:R-:W-:-:S05]  /*1b20*/  IMAD.U32 R0, RZ, RZ, UR4 ;  /* 0x00000004ff007e24 */ /* 0x000fca000f8e00ff */
[----:B------:R-:W-:-:S04]  /*1b30*/  SHF.L.U32 R0, R0, 0x1f, RZ ;  /* 0x0000001f00007819 */ /* 0x000fc800000006ff */
[----:B------:R-:W0:Y:S02]  /*1b40*/  SYNCS.PHASECHK.TRANS64.TRYWAIT P1, [UR42+0x2d800], R0 ;  /* 0x02d80000ff0075a7 */ /* 0x000e24000802016a */
[----:B0-----:R-:W-:Y:S05]  /*1b50*/  @!P1 BRA `(.L_x_829) ;  /* 0x00000128004c9947 */ /* 0x001fea0003800000 */
.L_x_1019:
[----:B------:R-:W-:Y:S05]  /*1b60*/  @!P0 BRA `(.L_x_830) ;  /* 0x0000000000048947 */ /* 0x000fea0003800000 */
[----:B------:R-:W-:Y:S01]  /*1b70*/  BPT.TRAP 0x1 ;  /* 0x000000040000795c */ /* 0x000fe20000300000 */
.L_x_830:
[----:B------:R-:W-:Y:S02]  /*1b80*/  IMAD.U32 R5, RZ, RZ, UR45 ;  /* 0x0000002dff057e24 */ /* 0x000fe4000f8e00ff */
[----:B0-----:R-:W-:-:S03]  /*1b90*/  IMAD.U32 R0, RZ, RZ, UR50 ;  /* 0x00000032ff007e24 */ /* 0x001fc6000f8e00ff */
[----:B------:R-:W-:Y:S02]  /*1ba0*/  LEA R5, R5, UR42, 0x3 ;  /* 0x0000002a05057c11 */ /* 0x000fe4000f8e18ff */
[----:B------:R-:W-:-:S04]  /*1bb0*/  SHF.L.U32 R0, R0, 0x1f, RZ ;  /* 0x0000001f00007819 */ /* 0x000fc800000006ff */
[----:B------:R0:W1:Y:S01]  /*1bc0*/  SYNCS.PHASECHK.TRANS64.TRYWAIT P2, [R5+URZ+0x2d830], R0 ;  /* 0x02d83000050075a7 */ /* 0x000062000804017f */
[----:B------:R-:W-:Y:S05]  /*1bd0*/  @!P0 BRA `(.L_x_831) ;  /* 0x0000000000048947 */ /* 0x000fea0003800000 */
[----:B------:R-:W-:Y:S01]  /*1be0*/  BPT.TRAP 0x1 ;  /* 0x000000040000795c */ /* 0x000fe20000300000 */
.L_x_831:
[----:B------:R-:W2:Y:S02]  /*1bf0*/  S2R R2, SR_TID.X ;  /* 0x0000000000027919 */ /* 0x000ea40000002100 */
[----:B--2---:R-:W-:Y:S01]  /*1c00*/  LOP3.LUT P1, RZ, R2, 0x7f, RZ, 0xc0, !PT ;  /* 0x0000007f02ff7812 */ /* 0x004fe2000782c0ff */
[----:B-1----:R-:W-:-:S12]  /*1c10*/  @P2 BRA `(.L_x_832) ;  /* 0x0000000000082947 */ /* 0x002fd80003800000 */
[----:B------:R-:W1:Y:S02]  /*1c20*/  SYNCS.PHASECHK.TRANS64.TRYWAIT P2, [R5+URZ+0x2d830], R0 ;  /* 0x02d83000050075a7 */ /* 0x000e64000804017f */
[----:B-1----:R-:W-:Y:S05]  /*1c30*/  @!P2 BRA `(.L_x_833) ;  /* 0x00000128002ca947 */ /* 0x002fea0003800000 */
.L_x_832:
[----:B------:R-:W-:Y:S05]  /*1c40*/  WARPSYNC.ALL ;  /* 0x0000000000007948 */ /* 0x000fea0003800000 */
[----:B------:R-:W-:Y:S01]  /*1c50*/  UIADD3 UR4, UR42, 0x15400, URZ ;  /* 0x000154002a047890 */ /* 0x000fe2000fffe03f */
[----:B------:R-:W-:Y:S01]  /*1c60*/  WARPGROUP.ARRIVE ;  /* 0x00000000000079c5 */ /* 0x000fe20000000000 */
[----:B------:R-:W-:Y:S01]  /*1c70*/  UMOV UR5, 0x80000020 ;  /* 0x8000002000057882 */ /* 0x000fe20000000000 */
[----:B------:R-:W-:Y:S01]  /*1c80*/  UMOV UR7, 0x80000020 ;  /* 0x8000002000077882 */ /* 0x000fe20000000000 */
[----:B------:R-:W-:Y:S01]  /*1c90*/  USHF.R.U32.HI UR4, URZ, 0x4, UR4 ;  /* 0x000000043f047899 */ /* 0x000fe20008011604 */
[----:B01----:R-:W-:Y:S01]  /*1ca0*/  VIADD R0, R137, UR41 ;  /* 0x0000002989007c36 */ /* 0x003fe20008000000 */
[----:B------:R-:W-:Y:S01]  /*1cb0*/  UMOV UR9, 0x80000020 ;  /* 0x8000002000097882 */ /* 0x000fe20000000000 */
[----:B------:R-:W-:Y:S01]  /*1cc0*/  UMOV UR11, 0x80000020 ;  /* 0x80000020000b7882 */ /* 0x000fe20000000000 */
[----:B------:R-:W-:Y:S01]  /*1cd0*/  ULOP3.LUT UR4, UR4, 0x3fff, URZ, 0xc0, !UPT ;  /* 0x00003fff04047892 */ /* 0x000fe2000f8ec03f */
[----:B------:R-:W0:Y:S01]  /*1ce0*/  LDC R6, c[0x0][0x2f0] ;  /* 0x0000bc00ff067b82 */ /* 0x000e220000000800 */
[----:B------:R-:W-:Y:S01]  /*1cf0*/  UMOV UR13, 0x80000020 ;  /* 0x80000020000d7882 */ /* 0x000fe20000000000 */
[----:B------:R-:W-:Y:S01]  /*1d00*/  UMOV UR15, 0x80000020 ;  /* 0x80000020000f7882 */ /* 0x000fe20000000000 */
[----:B------:R-:W-:Y:S01]  /*1d10*/  ULOP3.LUT UR32, UR4, 0x10000, URZ, 0xfc, !UPT ;  /* 0x0001000004207892 */ /* 0x000fe2000f8efc3f */
[----:B------:R-:W-:Y:S01]  /*1d20*/  IMAD.MOV.U32 R4, RZ, RZ, R0 ;  /* 0x000000ffff047224 */ /* 0x000fe200078e0000 */
[----:B------:R-:W-:Y:S01]  /*1d30*/  ULOP3.LUT UR4, UR53, 0x10000, URZ, 0xfc, !UPT ;  /* 0x0001000035047892 */ /* 0x000fe2000f8efc3f */
[----:B------:R-:W-:Y:S01]  /*1d40*/  IMAD.MOV.U32 R3, RZ, RZ, -0x80 ;  /* 0xffffff80ff037424 */ /* 0x000fe200078e00ff */
[----:B------:R-:W-:Y:S01]  /*1d50*/  UIMAD UR6, UR45, 0x600, UR32 ;  /* 0x000006002d0678a4 */ /* 0x000fe2000f8e0220 */
[----:B------:R-:W1:Y:S01]  /*1d60*/  LDC R143, c[0x0][0x288] ;  /* 0x0000a200ff8f7b82 */ /* 0x000e620000000800 */
[----:B------:R-:W-:Y:S01]  /*1d70*/  UIADD3 UR8, UR4, 0x2, URZ ;  /* 0x0000000204087890 */ /* 0x000fe2000fffe03f */
[C---:B------:R-:W-:Y:S01]  /*1d80*/  IMAD R9, R88.reuse, R3, 0x80 ;  /* 0x0000008058097424 */ /* 0x040fe200078e0203 */
[----:B------:R-:W-:Y:S01]  /*1d90*/  UIADD3 UR10, UR6, 0x2, URZ ;  /* 0x00000002060a7890 */ /* 0x000fe2000fffe03f */
[----:B------:R-:W-:Y:S01]  /*1da0*/  LEA R7, R88, 0xffffff80, 0x7 ;  /* 0xffffff8058077811 */ /* 0x000fe200078e38ff */
[----:B------:R-:W-:Y:S01]  /*1db0*/  UIADD3 UR12, UR4, 0x300, URZ ;  /* 0x00000300040c7890 */ /* 0x000fe2000fffe03f */
[----:B------:R-:W-:Y:S01]  /*1dc0*/  VIADD R3, R9, 0x1 ;  /* 0x0000000109037836 */ /* 0x000fe20000000000 */
[----:B------:R-:W-:-:S02]  /*1dd0*/  UIADD3 UR14, UR6, 0x200, URZ ;  /* 0x00000200060e7890 */ /* 0x000fc4000fffe03f */
[----:B------:R-:W-:Y:S01]  /*1de0*/  HGMMA.64x128x16.F32.BF16 R24, gdesc[UR4], RZ, !UPT, gsb0 ;  /* 0x01e00000041879f0 */ /* 0x000fe2000c0018ff */
[----:B------:R-:W-:Y:S01]  /*1df0*/  UIADD3 UR16, UR4, 0x302, URZ ;  /* 0x0000030204107890 */ /* 0x000fe2000fffe03f */
[----:B------:R-:W-:Y:S01]  /*1e00*/  IMAD R3, R16, -0x2, R3 ;  /* 0xfffffffe10037824 */ /* 0x000fe200078e0203 */
[----:B------:R-:W-:Y:S01]  /*1e10*/  UIADD3 UR18, UR6, 0x202, URZ ;  /* 0x0000020206127890 */ /* 0x000fe2000fffe03f */
[----:B------:R-:W-:Y:S01]  /*1e20*/  UMOV UR17, 0x80000020 ;  /* 0x8000002000117882 */ /* 0x000fe20000000000 */
        /* <DEDUP_REMOVED lines=9> */
[----:B------:R-:W-:Y:S01]  /*1ec0*/  ULDC UR6, c[0x0][0x448] ;  /* 0x0001120000067ab9 */ /* 0x000fe20000000800 */
[----:B------:R-:W-:Y:S01]  /*1ed0*/  ULDC UR35, c[0x0][0x9dc] ;  /* 0x0002770000237ab9 */ /* 0x000fe20000000800 */
[----:B------:R-:W-:-:S06]  /*1ee0*/  UISETP.NE.AND UP0, UPT, UR6, 0x1, UPT ;  /* 0x000000010600788c */ /* 0x000fcc000bf05270 */
[----:B------:R-:W-:Y:S02]  /*1ef0*/  PLOP3.LUT P2, PT, PT, PT, UP0, 0x80, 0x0 ;  /* 0x000000000000781c */ /* 0x000fe40003f4f008 */
[----:B------:R-:W-:-:S03]  /*1f00*/  PLOP3.LUT P3, PT, PT, PT, UP0, 0x80, 0x0 ;  /* 0x000000000000781c */ /* 0x000fc60003f6f008 */
[----:B------:R-:W-:-:S08]  /*1f10*/  @UP0 ULDC UR6, c[0x0][0x44c] ;  /* 0x0001130000060ab9 */ /* 0x000fd00000000800 */
[----:B------:R-:W-:Y:S01]  /*1f20*/  @P2 IMAD.HI.U32 R2, R0, UR6, RZ ;  /* 0x0000000600022c27 */ /* 0x000fe2000f8e00ff */
[----:B------:R-:W-:-:S03]  /*1f30*/  @UP0 ULDC UR6, c[0x0][0x450] ;  /* 0x0001140000060ab9 */ /* 0x000fc60000000800 */
[----:B------:R-:W-:Y:S01]  /*1f40*/  @!P1 VIADD R0, R5, 0x2d840 ;  /* 0x0002d84005009836 */ /* 0x000fe20000000000 */
[----:B------:R-:W-:Y:S01]  /*1f50*/  @P3 SHF.R.U32.HI R4, RZ, UR6, R2 ;  /* 0x00000006ff043c19 */ /* 0x000fe20008011602 */
[----:B------:R-:W-:Y:S02]  /*1f60*/  ULDC.64 UR6, c[0x0][0x9e0] ;  /* 0x0002780000067ab9 */ /* 0x000fe40000000a00 */
[----:B------:R-:W-:Y:S01]  /*1f70*/  UISETP.GE.AND UP1, UPT, UR7, 0x1, UPT ;  /* 0x000000010700788c */ /* 0x000fe2000bf26270 */
[----:B------:R-:W-:Y:S01]  /*1f80*/  @!P1 PRMT R0, RZ, 0x654, R0 ;  /* 0x00000654ff009816 */ /* 0x000fe20000000000 */
[----:B------:R-:W2:Y:S04]  /*1f90*/  SHFL.IDX PT, R5, R4, RZ, 0x1c1f ;  /* 0x001c1fff04057589 */ /* 0x000ea800000e0000 */
[----:B------:R-:W-:Y:S01]  /*1fa0*/  PLOP3.LUT P2, PT, PT, PT, UP1, 0x40, 0x0 ;  /* 0x000000000000781c */ /* 0x000fe20003f4e818 */
[----:B------:R-:W-:-:S02]  /*1fb0*/  WARPGROUP.DEPBAR.LE gsb0, 0x0 ;  /* 0x00008000000079c5 */ /* 0x000fc40000010000 */
[----:B------:R-:W-:-:S06]  /*1fc0*/  WARPGROUP.ARRIVE ;  /* 0x00000000000079c5 */ /* 0x000fcc0000000000 */
[----:B------:R-:W-:Y:S01]  /*1fd0*/  HGMMA.64x128x16.F32.BF16 R24, gdesc[UR8], R24, gsb0 ;  /* 0x01e00000081879f0 */ /* 0x000fe20008001818 */
[----:B------:R-:W-:Y:S02]  /*1fe0*/  ULOP3.LUT UR10, URZ, UR35, URZ, 0x33, !UPT ;  /* 0x000000233f0a7292 */ /* 0x000fe4000f8e333f */
[----:B------:R-:W-:Y:S02]  /*1ff0*/  WARPGROUP.DEPBAR.LE gsb0, 0x0 ;  /* 0x00008000000079c5 */ /* 0x000fe40000010000 */
[----:B------:R-:W-:-:S07]  /*2000*/  WARPGROUP.ARRIVE ;  /* 0x00000000000079c5 */ /* 0x000fce0000000000 */
[----:B------:R-:W-:Y:S03]  /*2010*/  HGMMA.64x128x16.F32.BF16 R24, gdesc[UR12], R24, gsb0 ;  /* 0x01e000000c1879f0 */ /* 0x000fe60008001818 */
        /* <DEDUP_REMOVED lines=10> */
[----:B------:R0:W-:Y:S02]  /*20c0*/  @!P1 SYNCS.ARRIVE.TRANS64.RED.A1T0 RZ, [R0+URZ], RZ ;  /* 0x000000ff00ff99a7 */ /* 0x0001e4000810043f */
[C---:B0-----:R-:W-:Y:S02]  /*20d0*/  IMAD R0, R6.reuse, UR43, R3 ;  /* 0x0000002b06007c24 */ /* 0x041fe4000f8e0203 */
[----:B------:R-:W-:Y:S02]  /*20e0*/  IMAD R3, R6, UR43, R9 ;  /* 0x0000002b06037c24 */ /* 0x000fe4000f8e0209 */
[----:B-1----:R-:W-:-:S02]  /*20f0*/  IMAD.IADD R0, R0, 0x1, -R143 ;  /* 0x0000000100007824 */ /* 0x002fc400078e0a8f */
[----:B------:R-:W-:Y:S02]  /*2100*/  IMAD R10, R16, -0x2, R3 ;  /* 0xfffffffe100a7824 */ /* 0x000fe400078e0203 */
[C---:B------:R-:W-:Y:S02]  /*2110*/  VIADD R11, R0.reuse, UR6 ;  /* 0x00000006000b7c36 */ /* 0x040fe40008000000 */
[----:B------:R-:W-:-:S03]  /*2120*/  VIADD R12, R0, UR10 ;  /* 0x0000000a000c7c36 */ /* 0x000fc60008000000 */
[----:B--2---:R-:W-:Y:S01]  /*2130*/  VIADDMNMX R0, R5, R11, R10, PT ;  /* 0x0000000b05007246 */ /* 0x004fe2000380010a */
[----:B------:R-:W-:Y:S01]  /*2140*/  IMAD.IADD R2, R12, 0x1, R5 ;  /* 0x000000010c027824 */ /* 0x000fe200078e0205 */
[----:B------:R-:W-:Y:S06]  /*2150*/  @P2 BRA `(.L_x_834) ;  /* 0x00000000005c2947 */ /* 0x000fec0003800000 */
[----:B------:R-:W-:Y:S01]  /*2160*/  IMAD R8, R6, UR43, R5 ;  /* 0x0000002b06087c24 */ /* 0x000fe2000f8e0205 */
[----:B------:R-:W-:Y:S03]  /*2170*/  BSSY B0, `(.L_x_835) ;  /* 0x0000011000007945 */ /* 0x000fe60003800000 */
[----:B------:R-:W-:-:S05]  /*2180*/  IMAD.IADD R8, R8, 0x1, -R143 ;  /* 0x0000000108087824 */ /* 0x000fca00078e0a8f */
[----:B------:R-:W-:-:S13]  /*2190*/  ISETP.GT.AND P2, PT, R8, -0x1, PT ;  /* 0xffffffff0800780c */ /* 0x000fda0003f44270 */
[----:B------:R-:W-:Y:S05]  /*21a0*/  @P2 BRA `(.L_x_836) ;  /* 0x0000000000202947 */ /* 0x000fea0003800000 */
[----:B------:R-:W-:Y:S01]  /*21b0*/  UISETP.NE.AND UP2, UPT, UR7, 0x1, UPT ;  /* 0x000000010700788c */ /* 0x000fe2000bf45270 */
[----:B------:R-:W-:-:S05]  /*21c0*/  LOP3.LUT R8, RZ, R8, RZ, 0x33, !PT ;  /* 0x00000008ff087212 */ /* 0x000fca00078e33ff */
[----:B------:R-:W-:-:S05]  /*21d0*/  PLOP3.LUT P2, PT, PT, PT, UP2, 0x80, 0x0 ;  /* 0x000000000000781c */ /* 0x000fca0003f4f028 */
[----:B------:R-:W-:-:S08]  /*21e0*/  @UP2 ULDC.64 UR10, c[0x0][0x9e8] ;  /* 0x00027a00000a2ab9 */ /* 0x000fd00000000a00 */
[----:B------:R-:W-:-:S05]  /*21f0*/  @P2 IMAD.HI.U32 R3, R8, UR10, RZ ;  /* 0x0000000a08032c27 */ /* 0x000fca000f8e00ff */
[----:B------:R-:W-:-:S04]  /*2200*/  @P2 SHF.R.U32.HI R8, RZ, UR11, R3 ;  /* 0x0000000bff082c19 */ /* 0x000fc80008011603 */
[----:B------:R-:W-:Y:S01]  /*2210*/  LOP3.LUT R8, RZ, R8, RZ, 0x33, !PT ;  /* 0x00000008ff087212 */ /* 0x000fe200078e33ff */
[----:B------:R-:W-:Y:S06]  /*2220*/  BRA `(.L_x_837) ;  /* 0x0000000000147947 */ /* 0x000fec0003800000 */
.L_x_836:
[----:B------:R-:W-:-:S06]  /*2230*/  UISETP.NE.AND UP2, UPT, UR7, 0x1, UPT ;  /* 0x000000010700788c */ /* 0x000fcc000bf45270 */
[----:B------:R-:W-:-:S05]  /*2240*/  PLOP3.LUT P2, PT, PT, PT, UP2, 0x80, 0x0 ;  /* 0x000000000000781c */ /* 0x000fca0003f4f028 */
[----:B------:R-:W-:-:S08]  /*2250*/  @UP2 ULDC.64 UR10, c[0x0][0x9e8] ;  /* 0x00027a00000a2ab9 */ /* 0x000fd00000000a00 */
[----:B------:R-:W-:-:S05]  /*2260*/  @P2 IMAD.HI.U32 R3, R8, UR10, RZ ;  /* 0x0000000a08032c27 */ /* 0x000fca000f8e00ff */
[----:B------:R-:W-:-:S07]  /*2270*/  @P2 SHF.R.U32.HI R8, RZ, UR11, R3 ;  /* 0x0000000bff082c19 */ /* 0x000fce0008011603 */
.L_x_837:
[----:B------:R-:W-:Y:S05]  /*2280*/  BSYNC B0 ;  /* 0x0000000000007941 */ /* 0x000fea0003800000 */
.L_x_835:
[----:B------:R-:W-:-:S04]  /*2290*/  IMAD R3, R8, UR7, -R7 ;  /* 0x0000000708037c24 */ /* 0x000fc8000f8e0a07 */
[----:B------:R-:W-:-:S05]  /*22a0*/  IMAD R3, R16, -0x2, R3 ;  /* 0xfffffffe10037824 */ /* 0x000fca00078e0203 */
[----:B------:R-:W-:Y:S02]  /*22b0*/  VIMNMX R2, R2, R3, !PT ;  /* 0x0000000302027248 */ /* 0x000fe40007fe0100 */
[----:B------:R-:W-:-:S07]  /*22c0*/  VIADDMNMX R0, R3, UR7, R0, PT ;  /* 0x0000000703007c46 */ /* 0x000fce000b800100 */
.L_x_834:
[C---:B------:R-:W-:Y:S02]  /*22d0*/  ISETP.GE.AND P4, PT, R9.reuse, 0x9, PT ;  /* 0x000000090900780c */ /* 0x040fe40003f86270 */
[C---:B------:R-:W-:Y:S02]  /*22e0*/  ISETP.GE.AND P2, PT, R9.reuse, 0x2, PT ;  /* 0x000000020900780c */ /* 0x040fe40003f46270 */
[----:B------:R-:W-:Y:S02]  /*22f0*/  ISETP.GE.AND P5, PT, R9, 0xa, PT ;  /* 0x0000000a0900780c */ /* 0x000fe40003fa6270 */
[----:B------:R-:W-:Y:S02]  /*2300*/  LOP3.LUT R19, R19, 0xfffffffd, RZ, 0xc0, !PT ;  /* 0xfffffffd13137812 */ /* 0x000fe400078ec0ff */
[----:B------:R-:W-:-:S04]  /*2310*/  ISETP.GT.AND P3, PT, R2, 0x1, !P2 ;  /* 0x000000010200780c */ /* 0x000fc80005764270 */
[----:B------:R-:W-:Y:S02]  /*2320*/  ISETP.LT.OR P3, PT, R0, 0x2, P3 ;  /* 0x000000020000780c */ /* 0x000fe40001f61670 */
[----:B------:R-:W-:Y:S02]  /*2330*/  @P4 LOP3.LUT R19, R19, 0x2, RZ, 0xfc, !PT ;  /* 0x0000000213134812 */ /* 0x000fe400078efcff */
[----:B------:R-:W-:Y:S02]  /*2340*/  FSEL R25, R25, -INF , !P3 ;  /* 0xff80000019197808 */ /* 0x000fe40005800000 */
[----:B------:R-:W-:Y:S02]  /*2350*/  LOP3.LUT R19, R19, 0xfffffffb, RZ, 0xc0, !PT ;  /* 0xfffffffb13137812 */ /* 0x000fe400078ec0ff */
[----:B------:R-:W-:Y:S02]  /*2360*/  ISETP.GT.AND P4, PT, R2, 0x8, !P4 ;  /* 0x000000080200780c */ /* 0x000fe40006784270 */
[----:B------:R-:W-:-:S02]  /*2370*/  @P5 LOP3.LUT R19, R19, 0x4, RZ, 0xfc, !PT ;  /* 0x0000000413135812 */ /* 0x000fc400078efcff */
[----:B------:R-:W-:Y:S02]  /*2380*/  ISETP.GT.AND P3, PT, R2, 0x9, !P5 ;  /* 0x000000090200780c */ /* 0x000fe40006f64270 */
[C---:B------:R-:W-:Y:S02]  /*2390*/  ISETP.GE.AND P5, PT, R9.reuse, 0x11, PT ;  /* 0x000000110900780c */ /* 0x040fe40003fa6270 */
[C---:B------:R-:W-:Y:S02]  /*23a0*/  ISETP.LT.OR P4, PT, R0.reuse, 0x9, P4 ;  /* 0x000000090000780c */ /* 0x040fe40002781670 */
[----:B------:R-:W-:Y:S02]  /*23b0*/  ISETP.LT.OR P3, PT, R0, 0xa, P3 ;  /* 0x0000000a0000780c */ /* 0x000fe40001f61670 */
[----:B------:R-:W-:Y:S02]  /*23c0*/  FSEL R28, R28, -INF , !P4 ;  /* 0xff8000001c1c7808 */ /* 0x000fe40006000000 */
[----:B------:R-:W-:-:S02]  /*23d0*/  ISETP.GE.AND P4, PT, R9, 0x12, PT ;  /* 0x000000120900780c */ /* 0x000fc40003f86270 */
[----:B------:R-:W-:Y:S02]  /*23e0*/  LOP3.LUT R19, R19, 0xfffffff7, RZ, 0xc0, !PT ;  /* 0xfffffff713137812 */ /* 0x000fe400078ec0ff */
[----:B------:R-:W-:Y:S02]  /*23f0*/  FSEL R29, R29, -INF , !P3 ;  /* 0xff8000001d1d7808 */ /* 0x000fe40005800000 */
[----:B------:R-:W-:Y:S02]  /*2400*/  ISETP.GT.AND P3, PT, R2, 0x10, !P5 ;  /* 0x000000100200780c */ /* 0x000fe40006f64270 */
[----:B------:R-:W-:Y:S02]  /*2410*/  @P5 LOP3.LUT R19, R19, 0x8, RZ, 0xfc, !PT ;  /* 0x0000000813135812 */ /* 0x000fe400078efcff */
[----:B------:R-:W-:Y:S02]  /*2420*/  ISETP.LT.OR P3, PT, R0, 0x11, P3 ;  /* 0x000000110000780c */ /* 0x000fe40001f61670 */
[----:B------:R-:W-:-:S02]  /*2430*/  LOP3.LUT R19, R19, 0xfdffffff, RZ, 0xc0, !PT ;  /* 0xfdffffff13137812 */ /* 0x000fc400078ec0ff */
[----:B------:R-:W-:Y:S02]  /*2440*/  FSEL R32, R32, -INF , !P3 ;  /* 0xff80000020207808 */ /* 0x000fe40005800000 */
[----:B------:R-:W-:Y:S02]  /*2450*/  @P4 LOP3.LUT R19, R19, 0x2000000, RZ, 0xfc, !PT ;  /* 0x0200000013134812 */ /* 0x000fe400078efcff */
[----:B------:R-:W-:Y:S02]  /*2460*/  ISETP.GT.AND P3, PT, R2, 0x11, !P4 ;  /* 0x000000110200780c */ /* 0x000fe40006764270 */
[----:B------:R-:W-:Y:S02]  /*2470*/  ISETP.GE.AND P4, PT, R9, 0x19, PT ;  /* 0x000000190900780c */ /* 0x000fe40003f86270 */
[----:B------:R-:W-:Y:S02]  /*2480*/  ISETP.LT.OR P3, PT, R0, 0x12, P3 ;  /* 0x000000120000780c */ /* 0x000fe40001f61670 */
[----:B------:R-:W-:-:S02]  /*2490*/  LOP3.LUT R19, R19, 0xfeffffff, RZ, 0xc0, !PT ;  /* 0xfeffffff13137812 */ /* 0x000fc400078ec0ff */
[----:B------:R-:W-:Y:S02]  /*24a0*/  FSEL R33, R33, -INF , !P3 ;  /* 0xff80000021217808 */ /* 0x000fe40005800000 */
[----:B------:R-:W-:-:S04]  /*24b0*/  ISETP.GT.AND P3, PT, R2, 0x18, !P4 ;  /* 0x000000180200780c */ /* 0x000fc80006764270 */
[----:B------:R-:W-:Y:S02]  /*24c0*/  ISETP.LT.OR P3, PT, R0, 0x19, P3 ;  /* 0x000000190000780c */ /* 0x000fe40001f61670 */
[----:B------:R-:W-:Y:S02]  /*24d0*/  @P4 LOP3.LUT R19, R19, 0x1000000, RZ, 0xfc, !PT ;  /* 0x0100000013134812 */ /* 0x000fe400078efcff */
[----:B------:R-:W-:Y:S02]  /*24e0*/  ISETP.GE.AND P4, PT, R9, 0x1a, PT ;  /* 0x0000001a0900780c */ /* 0x000fe40003f86270 */
[----:B------:R-:W-:Y:S02]  /*24f0*/  LOP3.LUT R19, R19, 0xff7fffff, RZ, 0xc0, !PT ;  /* 0xff7fffff13137812 */ /* 0x000fe400078ec0ff */
[----:B------:R-:W-:Y:S02]  /*2500*/  FSEL R36, R36, -INF , !P3 ;  /* 0xff80000024247808 */ /* 0x000fe40005800000 */
[----:B------:R-:W-:-:S04]  /*2510*/  ISETP.GT.AND P3, PT, R2, 0x19, !P4 ;  /* 0x000000190200780c */ /* 0x000fc80006764270 */
[----:B------:R-:W-:-:S03]  /*2520*/  ISETP.LT.OR P3, PT, R0, 0x1a, P3 ;  /* 0x0000001a0000780c */ /* 0x000fc60001f61670 */
        /* <DEDUP_REMOVED lines=110> */
[----:B------:R-:W-:Y:S02]  /*2c10*/  FSEL R73, R73, -INF , !P3 ;  /* 0xff80000049497808 */ /* 0x000fe40005800000 */
[----:B------:R-:W-:Y:S02]  /*2c20*/  LOP3.LUT R19, R19, 0xffffffef, RZ, 0xc0, !PT ;  /* 0xffffffef13137812 */ /* 0x000fe400078ec0ff */
[----:B------:R-:W-:-:S04]  /*2c30*/  ISETP.GT.AND P3, PT, R2, 0x68, !P4 ;  /* 0x000000680200780c */ /* 0x000fc80006764270 */
[----:B------:R-:W-:-:S03]  /*2c40*/  ISETP.LT.OR P3, PT, R0, 0x69, P3 ;  /* 0x000000690000780c */ /* 0x000fc60001f61670 */
[----:B------:R-:W-:Y:S02]  /*2c50*/  @P4 LOP3.LUT R19, R19, 0x10, RZ, 0xfc, !PT ;  /* 0x0000001013134812 */ /* 0x000fe400078efcff */
[----:B------:R-:W-:Y:S02]  /*2c60*/  ISETP.GE.AND P4, PT, R9, 0x6a, PT ;  /* 0x0000006a0900780c */ /* 0x000fe40003f86270 */
[----:B------:R-:W-:Y:S02]  /*2c70*/  FSEL R76, R76, -INF , !P3 ;  /* 0xff8000004c4c7808 */ /* 0x000fe40005800000 */
[----:B------:R-:W-:Y:S02]  /*2c80*/  ISETP.GT.AND P3, PT, R2, 0x69, !P4 ;  /* 0x000000690200780c */ /* 0x000fe40006764270 */
[----:B------:R-:W-:Y:S02]  /*2c90*/  LOP3.LUT R19, R19, 0xfbffffff, RZ, 0xc0, !PT ;  /* 0xfbffffff13137812 */ /* 0x000fe400078ec0ff */
[----:B------:R-:W-:-:S04]  /*2ca0*/  ISETP.LT.OR P3, PT, R0, 0x6a, P3 ;  /* 0x0000006a0000780c */ /* 0x000fc80001f61670 */
[----:B------:R-:W-:Y:S02]  /*2cb0*/  FSEL R77, R77, -INF , !P3 ;  /* 0xff8000004d4d7808 */ /* 0x000fe40005800000 */
[----:B------:R-:W-:Y:S02]  /*2cc0*/  ISETP.GE.AND P3, PT, R9, 0x71, PT ;  /* 0x000000710900780c */ /* 0x000fe40003f66270 */
[----:B------:R-:W-:Y:S02]  /*2cd0*/  @P4 LOP3.LUT R19, R19, 0x4000000, RZ, 0xfc, !PT ;  /* 0x0400000013134812 */ /* 0x000fe400078efcff */
[----:B------:R-:W-:Y:S02]  /*2ce0*/  ISETP.GT.AND P4, PT, R2, 0x70, !P3 ;  /* 0x000000700200780c */ /* 0x000fe40005f84270 */
[----:B------:R-:W-:Y:S02]  /*2cf0*/  LOP3.LUT R19, R19, 0xfffffffe, RZ, 0xc0, !PT ;  /* 0xfffffffe13137812 */ /* 0x000fe400078ec0ff */
[----:B------:R-:W-:-:S04]  /*2d00*/  ISETP.LT.OR P4, PT, R0, 0x71, P4 ;  /* 0x000000710000780c */ /* 0x000fc80002781670 */
[----:B------:R-:W-:Y:S02]  /*2d10*/  FSEL R80, R80, -INF , !P4 ;  /* 0xff80000050507808 */ /* 0x000fe40006000000 */
[----:B------:R-:W-:-:S04]  /*2d20*/  ISETP.GE.AND P4, PT, R9, 0x72, PT ;  /* 0x000000720900780c */ /* 0x000fc80003f86270 */
[----:B------:R-:W-:-:S04]  /*2d30*/  ISETP.GT.AND P5, PT, R2, 0x71, !P4 ;  /* 0x000000710200780c */ /* 0x000fc800067a4270 */
[----:B------:R-:W-:-:S04]  /*2d40*/  ISETP.LT.OR P5, PT, R0, 0x72, P5 ;  /* 0x000000720000780c */ /* 0x000fc80002fa1670 */
[----:B------:R-:W-:Y:S02]  /*2d50*/  FSEL R81, R81, -INF , !P5 ;  /* 0xff80000051517808 */ /* 0x000fe40006800000 */
[----:B------:R-:W-:-:S04]  /*2d60*/  ISETP.GE.AND P5, PT, R9, 0x79, PT ;  /* 0x000000790900780c */ /* 0x000fc80003fa6270 */
[----:B------:R-:W-:-:S04]  /*2d70*/  ISETP.GT.AND P6, PT, R2, 0x78, !P5 ;  /* 0x000000780200780c */ /* 0x000fc80006fc4270 */
[----:B------:R-:W-:-:S04]  /*2d80*/  ISETP.LT.OR P6, PT, R0, 0x79, P6 ;  /* 0x000000790000780c */ /* 0x000fc800037c1670 */
[----:B------:R-:W-:Y:S02]  /*2d90*/  FSEL R84, R84, -INF , !P6 ;  /* 0xff80000054547808 */ /* 0x000fe40007000000 */
[----:B------:R-:W-:-:S13]  /*2da0*/  ISETP.GE.AND P6, PT, R9, 0x1, PT ;  /* 0x000000010900780c */ /* 0x000fda0003fc6270 */
[----:B------:R-:W-:Y:S02]  /*2db0*/  @P6 LOP3.LUT R19, R19, 0x1, RZ, 0xfc, !PT ;  /* 0x0000000113136812 */ /* 0x000fe400078efcff */
[----:B------:R-:W-:Y:S02]  /*2dc0*/  ISETP.GT.AND P6, PT, R2, RZ, !P6 ;  /* 0x000000ff0200720c */ /* 0x000fe400077c4270 */
[----:B------:R-:W-:Y:S02]  /*2dd0*/  LOP3.LUT R19, R19, 0xf7ffffff, RZ, 0xc0, !PT ;  /* 0xf7ffffff13137812 */ /* 0x000fe400078ec0ff */
[----:B------:R-:W-:-:S04]  /*2de0*/  ISETP.LT.OR P6, PT, R0, 0x1, P6 ;  /* 0x000000010000780c */ /* 0x000fc800037c1670 */
[----:B------:R-:W-:Y:S02]  /*2df0*/  FSEL R5, R24, -INF , !P6 ;  /* 0xff80000018057808 */ /* 0x000fe40007000000 */
[----:B------:R-:W-:Y:S02]  /*2e00*/  ISETP.GE.AND P6, PT, R9, 0x7a, PT ;  /* 0x0000007a0900780c */ /* 0x000fe40003fc6270 */
[----:B------:R-:W0:Y:S11]  /*2e10*/  SHFL.IDX PT, R9, R4, 0x1, 0x1c1f ;  /* 0x003c1f0004097f89 */ /* 0x000e3600000e0000 */
[----:B------:R-:W-:-:S02]  /*2e20*/  @P6 LOP3.LUT R19, R19, 0x8000000, RZ, 0xfc, !PT ;  /* 0x0800000013136812 */ /* 0x000fc400078efcff */
[----:B------:R-:W-:-:S04]  /*2e30*/  ISETP.GT.AND P6, PT, R2, 0x79, !P6 ;  /* 0x000000790200780c */ /* 0x000fc800077c4270 */
[----:B------:R-:W-:-:S04]  /*2e40*/  ISETP.LT.OR P6, PT, R0, 0x7a, P6 ;  /* 0x0000007a0000780c */ /* 0x000fc800037c1670 */
[----:B------:R-:W-:Y:S02]  /*2e50*/  FSEL R85, R85, -INF , !P6 ;  /* 0xff80000055557808 */ /* 0x000fe40007000000 */
[----:B------:R-:W-:Y:S01]  /*2e60*/  PLOP3.LUT P6, PT, PT, PT, UP1, 0x40, 0x0 ;  /* 0x000000000000781c */ /* 0x000fe20003fce818 */
[----:B0-----:R-:W-:Y:S01]  /*2e70*/  IMAD.IADD R3, R12, 0x1, R9 ;  /* 0x000000010c037824 */ /* 0x001fe200078e0209 */
[----:B------:R-:W-:-:S11]  /*2e80*/  VIADDMNMX R2, R9, R11, R10, PT ;  /* 0x0000000b09027246 */ /* 0x000fd6000380010a */
[----:B------:R-:W-:Y:S05]  /*2e90*/  @P6 BRA `(.L_x_838) ;  /* 0x0000000000646947 */ /* 0x000fea0003800000 */
        /* <DEDUP_REMOVED lines=9> */
[----:B------:R-:W-:Y:S01]  /*2f30*/  @P6 IMAD.HI.U32 R4, R0, UR10, RZ ;  /* 0x0000000a00046c27 */ /* 0x000fe2000f8e00ff */
[----:B------:R-:W-:-:S13]  /*2f40*/  PLOP3.LUT P6, PT, PT, PT, UP2, 0x80, 0x0 ;  /* 0x000000000000781c */ /* 0x000fda0003fcf028 */
[----:B------:R-:W-:-:S04]  /*2f50*/  @P6 SHF.R.U32.HI R0, RZ, UR11, R4 ;  /* 0x0000000bff006c19 */ /* 0x000fc80008011604 */
[----:B------:R-:W-:Y:S01]  /*2f60*/  LOP3.LUT R0, RZ, R0, RZ, 0x33, !PT ;  /* 0x00000000ff007212 */ /* 0x000fe200078e33ff */
[----:B------:R-:W-:Y:S06]  /*2f70*/  BRA `(.L_x_841) ;  /* 0x0000000000187947 */ /* 0x000fec0003800000 */
.L_x_840:
[----:B------:R-:W-:-:S06]  /*2f80*/  UISETP.NE.AND UP2, UPT, UR7, 0x1, UPT ;  /* 0x000000010700788c */ /* 0x000fcc000bf45270 */
[----:B------:R-:W-:-:S05]  /*2f90*/  PLOP3.LUT P6, PT, PT, PT, UP2, 0x80, 0x0 ;  /* 0x000000000000781c */ /* 0x000fca0003fcf028 */
[----:B------:R-:W-:-:S08]  /*2fa0*/  @UP2 ULDC.64 UR10, c[0x0][0x9e8] ;  /* 0x00027a00000a2ab9 */ /* 0x000fd00000000a00 */
[----:B------:R-:W-:Y:S01]  /*2fb0*/  @P6 IMAD.HI.U32 R4, R0, UR10, RZ ;  /* 0x0000000a00046c27 */ /* 0x000fe2000f8e00ff */
[----:B------:R-:W-:-:S13]  /*2fc0*/  PLOP3.LUT P6, PT, PT, PT, UP2, 0x80, 0x0 ;  /* 0x000000000000781c */ /* 0x000fda0003fcf028 */
[----:B------:R-:W-:-:S07]  /*2fd0*/  @P6 SHF.R.U32.HI R0, RZ, UR11, R4 ;  /* 0x0000000bff006c19 */ /* 0x000fce0008011604 */
.L_x_841:
[----:B------:R-:W-:Y:S05]  /*2fe0*/  BSYNC B0 ;  /* 0x0000000000007941 */ /* 0x000fea0003800000 */
.L_x_839:
[----:B------:R-:W-:-:S04]  /*2ff0*/  IMAD R7, R0, UR7, -R7 ;  /* 0x0000000700077c24 */ /* 0x000fc8000f8e0a07 */
[----:B------:R-:W-:-:S05]  /*3000*/  IMAD R7, R16, -0x2, R7 ;  /* 0xfffffffe10077824 */ /* 0x000fca00078e0207 */
[----:B------:R-:W-:Y:S02]  /*3010*/  VIMNMX R3, R3, R7, !PT ;  /* 0x0000000703037248 */ /* 0x000fe40007fe0100 */
[----:B------:R-:W-:-:S07]  /*3020*/  VIADDMNMX R2, R7, UR7, R2, PT ;  /* 0x0000000707027c46 */ /* 0x000fce000b800102 */
.L_x_838:
[----:B------:R-:W-:Y:S01]  /*3030*/  ISETP.GT.AND P2, PT, R3, 0x1, !P2 ;  /* 0x000000010300780c */ /* 0x000fe20005744270 */
[----:B------:R-:W-:Y:S01]  /*3040*/  ULDC UR33, c[0x0][0x988] ;  /* 0x0002620000217ab9 */ /* 0x000fe20000000800 */
[----:B------:R-:W-:Y:S01]  /*3050*/  LOP3.LUT P6, RZ, R19, 0x8, RZ, 0xc0, !PT ;  /* 0x0000000813ff7812 */ /* 0x000fe200078cc0ff */
[----:B------:R-:W-:Y:S01]  /*3060*/  @UP0 ULDC UR10, c[0x0][0x44c] ;  /* 0x00011300000a0ab9 */ /* 0x000fe20000000800 */
[----:B------:R-:W-:Y:S01]  /*3070*/  ISETP.LT.OR P2, PT, R2, 0x2, P2 ;  /* 0x000000020200780c */ /* 0x000fe20001741670 */
[----:B------:R-:W-:Y:S01]  /*3080*/  UIMAD.WIDE.U32 UR10, UR41, UR10, URZ ;  /* 0x0000000a290a72a5 */ /* 0x000fe2000f8e003f */
[----:B------:R-:W-:Y:S01]  /*3090*/  FMNMX.FTZ R7, R5, R25, !PT ;  /* 0x0000001905077209 */ /* 0x000fe20007810000 */
[----:B------:R-:W-:Y:S01]  /*30a0*/  @UP0 ULDC UR15, c[0x0][0x450] ;  /* 0x00011400000f0ab9 */ /* 0x000fe20000000800 */
[----:B------:R-:W-:Y:S01]  /*30b0*/  FSEL R27, R27, -INF , !P2 ;  /* 0xff8000001b1b7808 */ /* 0x000fe20005000000 */
[----:B------:R-:W-:Y:S01]  /*30c0*/  UMOV UR14, UR41 ;  /* 0x00000029000e7c82 */ /* 0x000fe20008000000 */
[----:B------:R-:W-:Y:S01]  /*30d0*/  LOP3.LUT P2, RZ, R19, 0x2, RZ, 0xc0, !PT ;  /* 0x0000000213ff7812 */ /* 0x000fe2000784c0ff */
[----:B------:R-:W-:Y:S01]  /*30e0*/  @UP0 USHF.R.U32.HI UR14, URZ, UR15, UR11 ;  /* 0x0000000f3f0e0299 */ /* 0x000fe2000801160b */
[----:B------:R-:W-:-:S02]  /*30f0*/  FMNMX.FTZ R0, R28, R7, !PT ;  /* 0x000000071c007209 */ /* 0x000fc40007810000 */
[----:B------:R-:W-:Y:S01]  /*3100*/  ISETP.GT.AND P2, PT, R3, 0x8, !P2 ;  /* 0x000000080300780c */ /* 0x000fe20005744270 */
[----:B------:R-:W-:Y:S01]  /*3110*/  UIADD3 UR52, UR52, UR14, URZ ;  /* 0x0000000e34347290 */ /* 0x000fe2000fffe03f */
[----:B------:R-:W-:Y:S02]  /*3120*/  FMNMX.FTZ R7, R29, R0, !PT ;  /* 0x000000001d077209 */ /* 0x000fe40007810000 */
[----:B------:R-:W-:Y:S01]  /*3130*/  ISETP.LT.OR P2, PT, R2, 0x9, P2 ;  /* 0x000000090200780c */ /* 0x000fe20001741670 */
[----:B------:R-:W-:Y:S01]  /*3140*/  UIADD3 UR6, UR52, UR6, URZ ;  /* 0x0000000634067290 */ /* 0x000fe2000fffe03f */
[----:B------:R-:W-:Y:S02]  /*3150*/  FMNMX.FTZ R0, R32, R7, !PT ;  /* 0x0000000720007209 */ /* 0x000fe40007810000 */
[----:B------:R-:W-:Y:S02]  /*3160*/  FSEL R30, R30, -INF , !P2 ;  /* 0xff8000001e1e7808 */ /* 0x000fe40005000000 */
[----:B------:R-:W-:-:S02]  /*3170*/  LOP3.LUT P2, RZ, R19, 0x4, RZ, 0xc0, !PT ;  /* 0x0000000413ff7812 */ /* 0x000fc4000784c0ff */
[----:B------:R-:W-:Y:S02]  /*3180*/  FMNMX.FTZ R7, R33, R0, !PT ;  /* 0x0000000021077209 */ /* 0x000fe40007810000 */
[----:B------:R-:W-:Y:S02]  /*3190*/  ISETP.GT.AND P2, PT, R3, 0x9, !P2 ;  /* 0x000000090300780c */ /* 0x000fe40005744270 */
[----:B------:R-:W-:Y:S02]  /*31a0*/  FMNMX.FTZ R0, R36, R7, !PT ;  /* 0x0000000724007209 */ /* 0x000fe40007810000 */
[----:B------:R-:W-:Y:S02]  /*31b0*/  ISETP.LT.OR P2, PT, R2, 0xa, P2 ;  /* 0x0000000a0200780c */ /* 0x000fe40001741670 */
[----:B------:R-:W-:Y:S02]  /*31c0*/  FMNMX.FTZ R7, R37, R0, !PT ;  /* 0x0000000025077209 */ /* 0x000fe40007810000 */
[----:B------:R-:W-:-:S02]  /*31d0*/  FSEL R31, R31, -INF , !P2 ;  /* 0xff8000001f1f7808 */ /* 0x000fc40005000000 */
[----:B------:R-:W-:Y:S02]  /*31e0*/  ISETP.GT.AND P2, PT, R3, 0x10, !P6 ;  /* 0x000000100300780c */ /* 0x000fe40007744270 */
[----:B------:R-:W-:Y:S02]  /*31f0*/  FMNMX.FTZ R0, R40, R7, !PT ;  /* 0x0000000728007209 */ /* 0x000fe40007810000 */
[----:B------:R-:W-:Y:S02]  /*3200*/  ISETP.LT.OR P2, PT, R2, 0x11, P2 ;  /* 0x000000110200780c */ /* 0x000fe40001741670 */
[C---:B------:R-:W-:Y:S02]  /*3210*/  LOP3.LUT P6, RZ, R19.reuse, 0x8000, RZ, 0xc0, !PT ;  /* 0x0000800013ff7812 */ /* 0x040fe400078cc0ff */
        /* <DEDUP_REMOVED lines=8> */
[----:B------:R-:W-:Y:S02]  /*32a0*/  LOP3.LUT P2, RZ, R19, 0x1000000, RZ, 0xc0, !PT ;  /* 0x0100000013ff7812 */ /* 0x000fe4000784c0ff */
[----:B------:R-:W-:Y:S02]  /*32b0*/  FMNMX.FTZ R0, R48, R7, !PT ;  /* 0x0000000730007209 */ /* 0x000fe40007810000 */
[----:B------:R-:W-:Y:S02]  /*32c0*/  ISETP.GT.AND P2, PT, R3, 0x18, !P2 ;  /* 0x000000180300780c */ /* 0x000fe40005744270 */
[----:B------:R-:W-:Y:S02]  /*32d0*/  FMNMX.FTZ R7, R49, R0, !PT ;  /* 0x0000000031077209 */ /* 0x000fe40007810000 */
[----:B------:R-:W-:Y:S02]  /*32e0*/  ISETP.LT.OR P2, PT, R2, 0x19, P2 ;  /* 0x000000190200780c */ /* 0x000fe40001741670 */
[----:B------:R-:W-:-:S02]  /*32f0*/  FMNMX.FTZ R0, R52, R7, !PT ;  /* 0x0000000734007209 */ /* 0x000fc40007810000 */
[----:B------:R-:W-:Y:S02]  /*3300*/  FSEL R38, R38, -INF , !P2 ;  /* 0xff80000026267808 */ /* 0x000fe40005000000 */
[----:B------:R-:W-:Y:S02]  /*3310*/  LOP3.LUT P2, RZ, R19, 0x800000, RZ, 0xc0, !PT ;  /* 0x0080000013ff7812 */ /* 0x000fe4000784c0ff */
[----:B------:R-:W-:Y:S02]  /*3320*/  FMNMX.FTZ R7, R53, R0, !PT ;  /* 0x0000000035077209 */ /* 0x000fe40007810000 */
[----:B------:R-:W-:Y:S02]  /*3330*/  ISETP.GT.AND P2, PT, R3, 0x19, !P2 ;  /* 0x000000190300780c */ /* 0x000fe40005744270 */
[----:B------:R-:W-:Y:S02]  /*3340*/  FMNMX.FTZ R0, R56, R7, !PT ;  /* 0x0000000738007209 */ /* 0x000fe40007810000 */
[----:B------:R-:W-:-:S02]  /*3350*/  ISETP.LT.OR P2, PT, R2, 0x1a, P2 ;  /* 0x0000001a0200780c */ /* 0x000fc40001741670 */
[----:B------:R-:W-:Y:S02]  /*3360*/  FMNMX.FTZ R7, R57, R0, !PT ;  /* 0x0000000039077209 */ /* 0x000fe40007810000 */
[----:B------:R-:W-:Y:S02]  /*3370*/  FSEL R39, R39, -INF , !P2 ;  /* 0xff80000027277808 */ /* 0x000fe40005000000 */
[----:B------:R-:W-:Y:S02]  /*3380*/  LOP3.LUT P2, RZ, R19, 0x400000, RZ, 0xc0, !PT ;  /* 0x0040000013ff7812 */ /* 0x000fe4000784c0ff */
[----:B------:R-:W-:Y:S02]  /*3390*/  FMNMX.FTZ R0, R60, R7, !PT ;  /* 0x000000073c007209 */ /* 0x000fe40007810000 */
[----:B------:R-:W-:Y:S02]  /*33a0*/  ISETP.GT.AND P2, PT, R3, 0x20, !P2 ;  /* 0x000000200300780c */ /* 0x000fe40005744270 */
[----:B------:R-:W-:-:S02]  /*33b0*/  FMNMX.FTZ R7, R61, R0, !PT ;  /* 0x000000003d077209 */ /* 0x000fc40007810000 */
[----:B------:R-:W-:Y:S02]  /*33c0*/  ISETP.LT.OR P2, PT, R2, 0x21, P2 ;  /* 0x000000210200780c */ /* 0x000fe40001741670 */
[----:B------:R-:W-:Y:S02]  /*33d0*/  FMNMX.FTZ R0, R64, R7, !PT ;  /* 0x0000000740007209 */ /* 0x000fe40007810000 */
[----:B------:R-:W-:Y:S02]  /*33e0*/  FSEL R42, R42, -INF , !P2 ;  /* 0xff8000002a2a7808 */ /* 0x000fe40005000000 */
[----:B------:R-:W-:Y:S02]  /*33f0*/  LOP3.LUT P2, RZ, R19, 0x200000, RZ, 0xc0, !PT ;  /* 0x0020000013ff7812 */ /* 0x000fe4000784c0ff */
[----:B------:R-:W-:Y:S02]  /*3400*/  FMNMX.FTZ R7, R65, R0, !PT ;  /* 0x0000000041077209 */ /* 0x000fe40007810000 */
[----:B------:R-:W-:-:S02]  /*3410*/  ISETP.GT.AND P2, PT, R3, 0x21, !P2 ;  /* 0x000000210300780c */ /* 0x000fc40005744270 */
[----:B------:R-:W-:Y:S02]  /*3420*/  FMNMX.FTZ R0, R68, R7, !PT ;  /* 0x0000000744007209 */ /* 0x000fe40007810000 */
[----:B------:R-:W-:Y:S02]  /*3430*/  ISETP.LT.OR P2, PT, R2, 0x22, P2 ;  /* 0x000000220200780c */ /* 0x000fe40001741670 */
[----:B------:R-:W-:Y:S02]  /*3440*/  FMNMX.FTZ R7, R69, R0, !PT ;  /* 0x0000000045077209 */ /* 0x000fe40007810000 */
[----:B------:R-:W-:Y:S02]  /*3450*/  FSEL R43, R43, -INF , !P2 ;  /* 0xff8000002b2b7808 */ /* 0x000fe40005000000 */
[----:B------:R-:W-:Y:S02]  /*3460*/  LOP3.LUT P2, RZ, R19, 0x100000, RZ, 0xc0, !PT ;  /* 0x0010000013ff7812 */ /* 0x000fe4000784c0ff */
[----:B------:R-:W-:-:S02]  /*3470*/  FMNMX.FTZ R0, R72, R7, !PT ;  /* 0x0000000748007209 */ /* 0x000fc40007810000 */
[----:B------:R-:W-:Y:S02]  /*3480*/  ISETP.GT.AND P2, PT, R3, 0x28, !P2 ;  /* 0x000000280300780c */ /* 0x000fe40005744270 */
[----:B------:R-:W-:Y:S02]  /*3490*/  FMNMX.FTZ R7, R73, R0, !PT ;  /* 0x0000000049077209 */ /* 0x000fe40007810000 */
[----:B------:R-:W-:Y:S02]  /*34a0*/  ISETP.LT.OR P2, PT, R2, 0x29, P2 ;  /* 0x000000290200780c */ /* 0x000fe40001741670 */
        /* <DEDUP_REMOVED lines=14> */
[----:B------:R-:W-:Y:S01]  /*3590*/  ISETP.GT.AND P3, PT, R3, 0x70, !P3 ;  /* 0x000000700300780c */ /* 0x000fe20005f64270 */
[----:B------:R-:W0:Y:S01]  /*35a0*/  SHFL.BFLY PT, R0, R7, 0x2, 0x1f ;  /* 0x0c401f0007007f89 */ /* 0x000e2200000e0000 */
[----:B------:R-:W-:-:S02]  /*35b0*/  FSEL R50, R50, -INF , !P2 ;  /* 0xff80000032327808 */ /* 0x000fc40005000000 */
[----:B------:R-:W-:Y:S02]  /*35c0*/  LOP3.LUT P2, RZ, R19, 0x20000, RZ, 0xc0, !PT ;  /* 0x0002000013ff7812 */ /* 0x000fe4000784c0ff */
[C---:B------:R-:W-:Y:S02]  /*35d0*/  ISETP.GT.AND P4, PT, R3.reuse, 0x71, !P4 ;  /* 0x000000710300780c */ /* 0x040fe40006784270 */
[C---:B------:R-:W-:Y:S02]  /*35e0*/  ISETP.GT.AND P2, PT, R3.reuse, 0x31, !P2 ;  /* 0x000000310300780c */ /* 0x040fe40005744270 */
[C---:B------:R-:W-:Y:S02]  /*35f0*/  ISETP.LT.OR P3, PT, R2.reuse, 0x71, P3 ;  /* 0x000000710200780c */ /* 0x040fe40001f61670 */
[----:B------:R-:W-:Y:S02]  /*3600*/  ISETP.LT.OR P2, PT, R2, 0x32, P2 ;  /* 0x000000320200780c */ /* 0x000fe40001741670 */
[----:B------:R-:W-:-:S02]  /*3610*/  ISETP.GT.AND P5, PT, R3, 0x78, !P5 ;  /* 0x000000780300780c */ /* 0x000fc40006fa4270 */
[----:B------:R-:W-:Y:S02]  /*3620*/  FSEL R51, R51, -INF , !P2 ;  /* 0xff80000033337808 */ /* 0x000fe40005000000 */
[----:B------:R-:W-:Y:S02]  /*3630*/  LOP3.LUT P2, RZ, R19, 0x10000, RZ, 0xc0, !PT ;  /* 0x0001000013ff7812 */ /* 0x000fe4000784c0ff */
[----:B------:R-:W-:Y:S02]  /*3640*/  ISETP.LT.OR P4, PT, R2, 0x72, P4 ;  /* 0x000000720200780c */ /* 0x000fe40002781670 */
[----:B------:R-:W-:Y:S02]  /*3650*/  ISETP.GT.AND P2, PT, R3, 0x38, !P2 ;  /* 0x000000380300780c */ /* 0x000fe40005744270 */
[----:B------:R-:W-:Y:S02]  /*3660*/  FSEL R82, R82, -INF , !P3 ;  /* 0xff80000052527808 */ /* 0x000fe40005800000 */
[----:B------:R-:W-:-:S02]  /*3670*/  ISETP.LT.OR P2, PT, R2, 0x39, P2 ;  /* 0x000000390200780c */ /* 0x000fc40001741670 */
[----:B0-----:R-:W-:Y:S02]  /*3680*/  FMNMX.FTZ R9, R7, R0, !PT ;  /* 0x0000000007097209 */ /* 0x001fe40007810000 */
[----:B------:R-:W-:Y:S02]  /*3690*/  FSEL R54, R54, -INF , !P2 ;  /* 0xff80000036367808 */ /* 0x000fe40005000000 */
[----:B------:R-:W-:Y:S01]  /*36a0*/  ISETP.GT.AND P2, PT, R3, 0x39, !P6 ;  /* 0x000000390300780c */ /* 0x000fe20007744270 */
[----:B------:R-:W0:Y:S01]  /*36b0*/  SHFL.BFLY PT, R0, R9, 0x1, 0x1f ;  /* 0x0c201f0009007f89 */ /* 0x000e2200000e0000 */
[----:B------:R-:W-:Y:S02]  /*36c0*/  LOP3.LUT P6, RZ, R19, 0x10, RZ, 0xc0, !PT ;  /* 0x0000001013ff7812 */ /* 0x000fe400078cc0ff */
[C---:B------:R-:W-:Y:S02]  /*36d0*/  ISETP.LT.OR P2, PT, R2.reuse, 0x3a, P2 ;  /* 0x0000003a0200780c */ /* 0x040fe40001741670 */
[----:B------:R-:W-:-:S02]  /*36e0*/  ISETP.LT.OR P5, PT, R2, 0x79, P5 ;  /* 0x000000790200780c */ /* 0x000fc40002fa1670 */
[----:B------:R-:W-:Y:S02]  /*36f0*/  FSEL R55, R55, -INF , !P2 ;  /* 0xff80000037377808 */ /* 0x000fe40005000000 */
[----:B------:R-:W-:Y:S02]  /*3700*/  LOP3.LUT P2, RZ, R19, 0x4000, RZ, 0xc0, !PT ;  /* 0x0000400013ff7812 */ /* 0x000fe4000784c0ff */
[----:B------:R-:W-:Y:S02]  /*3710*/  FSEL R83, R83, -INF , !P4 ;  /* 0xff80000053537808 */ /* 0x000fe40006000000 */
[----:B------:R-:W-:Y:S02]  /*3720*/  ISETP.GT.AND P2, PT, R3, 0x40, !P2 ;  /* 0x000000400300780c */ /* 0x000fe40005744270 */
[----:B------:R-:W-:Y:S02]  /*3730*/  FSEL R86, R86, -INF , !P5 ;  /* 0xff80000056567808 */ /* 0x000fe40006800000 */
[----:B------:R-:W-:-:S04]  /*3740*/  ISETP.LT.OR P2, PT, R2, 0x41, P2 ;  /* 0x000000410200780c */ /* 0x000fc80001741670 */
[----:B------:R-:W-:Y:S02]  /*3750*/  FSEL R58, R58, -INF , !P2 ;  /* 0xff8000003a3a7808 */ /* 0x000fe40005000000 */
[----:B------:R-:W-:Y:S02]  /*3760*/  LOP3.LUT P2, RZ, R19, 0x2000, RZ, 0xc0, !PT ;  /* 0x0000200013ff7812 */ /* 0x000fe4000784c0ff */
[----:B0-----:R-:W-:Y:S02]  /*3770*/  FMNMX.FTZ R0, R9, R0, !PT ;  /* 0x0000000009007209 */ /* 0x001fe40007810000 */
[----:B------:R-:W-:-:S03]  /*3780*/  ISETP.GT.AND P2, PT, R3, 0x41, !P2 ;  /* 0x000000410300780c */ /* 0x000fc60005744270 */
[----:B------:R-:W-:Y:S01]  /*3790*/  FMUL.FTZ R90, R0, UR33 ;  /* 0x00000021005a7c20 */ /* 0x000fe20008410000 */
[----:B------:R-:W-:-:S04]  /*37a0*/  ISETP.LT.OR P2, PT, R2, 0x42, P2 ;  /* 0x000000420200780c */ /* 0x000fc80001741670 */
[----:B------:R-:W-:Y:S02]  /*37b0*/  FSEL R59, R59, -INF , !P2 ;  /* 0xff8000003b3b7808 */ /* 0x000fe40005000000 */
[----:B------:R-:W-:-:S04]  /*37c0*/  LOP3.LUT P2, RZ, R19, 0x1000, RZ, 0xc0, !PT ;  /* 0x0000100013ff7812 */ /* 0x000fc8000784c0ff */
[----:B------:R-:W-:-:S04]  /*37d0*/  ISETP.GT.AND P2, PT, R3, 0x48, !P2 ;  /* 0x000000480300780c */ /* 0x000fc80005744270 */
        /* <DEDUP_REMOVED lines=30> */
[----:B------:R-:W-:Y:S02]  /*39c0*/  ISETP.GT.AND P2, PT, R3, 0x68, !P6 ;  /* 0x000000680300780c */ /* 0x000fe40007744270 */
[----:B------:R-:W-:Y:S02]  /*39d0*/  LOP3.LUT P6, RZ, R19, 0x1, RZ, 0xc0, !PT ;  /* 0x0000000113ff7812 */ /* 0x000fe400078cc0ff */
[----:B------:R-:W-:-:S04]  /*39e0*/  ISETP.LT.OR P2, PT, R2, 0x69, P2 ;  /* 0x000000690200780c */ /* 0x000fc80001741670 */
[----:B------:R-:W-:Y:S02]  /*39f0*/  FSEL R78, R78, -INF , !P2 ;  /* 0xff8000004e4e7808 */ /* 0x000fe40005000000 */
[----:B------:R-:W-:-:S04]  /*3a00*/  FSETP.NEU.FTZ.AND P2, PT, R0, -INF , PT ;  /* 0xff8000000000780b */ /* 0x000fc80003f5d000 */
[----:B------:R-:W-:Y:S02]  /*3a10*/  FSEL R90, R90, RZ, P2 ;  /* 0x000000ff5a5a7208 */ /* 0x000fe40001000000 */
[----:B------:R-:W-:Y:S02]  /*3a20*/  ISETP.GT.AND P2, PT, R3, RZ, !P6 ;  /* 0x000000ff0300720c */ /* 0x000fe40007744270 */
[----:B------:R-:W-:Y:S01]  /*3a30*/  LOP3.LUT P6, RZ, R19, 0x8000000, RZ, 0xc0, !PT ;  /* 0x0800000013ff7812 */ /* 0x000fe200078cc0ff */
[--C-:B------:R-:W-:Y:S01]  /*3a40*/  FFMA.FTZ R8, R5, UR33, -R90.reuse ;  /* 0x0000002105087c23 */ /* 0x100fe2000801085a */
[----:B------:R-:W-:Y:S01]  /*3a50*/  ISETP.LT.OR P2, PT, R2, 0x1, P2 ;  /* 0x000000010200780c */ /* 0x000fe20001741670 */
[--C-:B------:R-:W-:Y:S01]  /*3a60*/  FFMA.FTZ R10, R28, UR33, -R90.reuse ;  /* 0x000000211c0a7c23 */ /* 0x100fe2000801085a */
[--C-:B------:R-:W-:Y:S01]  /*3a70*/  FFMA.FTZ R12, R32, UR33, -R90.reuse ;  /* 0x00000021200c7c23 */ /* 0x100fe2000801085a */
[----:B------:R-:W-:Y:S01]  /*3a80*/  ISETP.GT.AND P6, PT, R3, 0x79, !P6 ;  /* 0x000000790300780c */ /* 0x000fe200077c4270 */
[--C-:B------:R-:W-:Y:S01]  /*3a90*/  FFMA.FTZ R24, R40, UR33, -R90.reuse ;  /* 0x0000002128187c23 */ /* 0x100fe2000801085a */
[----:B------:R-:W-:Y:S01]  /*3aa0*/  FSEL R4, R26, -INF , !P2 ;  /* 0xff8000001a047808 */ /* 0x000fe20005000000 */
[--C-:B------:R-:W-:Y:S01]  /*3ab0*/  FFMA.FTZ R7, R25, UR33, -R90.reuse ;  /* 0x0000002119077c23 */ /* 0x100fe2000801085a */
[----:B------:R-:W-:Y:S01]  /*3ac0*/  LOP3.LUT P2, RZ, R19, 0x4000000, RZ, 0xc0, !PT ;  /* 0x0400000013ff7812 */ /* 0x000fe2000784c0ff */
[----:B------:R-:W-:Y:S01]  /*3ad0*/  MUFU.EX2 R8, R8 ;  /* 0x0000000800087308 */ /* 0x000fe20000000800 */
[----:B------:R-:W-:Y:S01]  /*3ae0*/  FMNMX.FTZ R5, R4, R27, !PT ;  /* 0x0000001b04057209 */ /* 0x000fe20007810000 */
[--C-:B------:R-:W-:Y:S01]  /*3af0*/  FFMA.FTZ R9, R29, UR33, -R90.reuse ;  /* 0x000000211d097c23 */ /* 0x100fe2000801085a */
[----:B------:R-:W-:Y:S01]  /*3b00*/  ISETP.GT.AND P2, PT, R3, 0x69, !P2 ;  /* 0x000000690300780c */ /* 0x000fe20005744270 */
[--C-:B------:R-:W-:Y:S01]  /*3b10*/  FFMA.FTZ R26, R44, UR33, -R90.reuse ;  /* 0x000000212c1a7c23 */ /* 0x100fe2000801085a */
[----:B------:R-:W-:Y:S01]  /*3b20*/  FMNMX.FTZ R14, R30, R5, !PT ;  /* 0x000000051e0e7209 */ /* 0x000fe20007810000 */
[--C-:B------:R-:W-:Y:S01]  /*3b30*/  FFMA.FTZ R25, R45, UR33, -R90.reuse ;  /* 0x000000212d197c23 */ /* 0x100fe2000801085a */
[----:B------:R-:W-:Y:S01]  /*3b40*/  ISETP.LT.OR P2, PT, R2, 0x6a, P2 ;  /* 0x0000006a0200780c */ /* 0x000fe20001741670 */
[----:B------:R-:W0:Y:S01]  /*3b50*/  MUFU.EX2 R7, R7 ;  /* 0x0000000700077308 */ /* 0x000e220000000800 */
[----:B------:R-:W-:Y:S01]  /*3b60*/  FMNMX.FTZ R5, R31, R14, !PT ;  /* 0x0000000e1f057209 */ /* 0x000fe20007810000 */
[--C-:B------:R-:W-:Y:S01]  /*3b70*/  FFMA.FTZ R53, R53, UR33, -R90.reuse ;  /* 0x0000002135357c23 */ /* 0x100fe2000801085a */
[----:B------:R-:W-:Y:S01]  /*3b80*/  FSEL R79, R79, -INF , !P2 ;  /* 0xff8000004f4f7808 */ /* 0x000fe20005000000 */
[--C-:B------:R-:W-:Y:S01]  /*3b90*/  FFMA.FTZ R45, R65, UR33, -R90.reuse ;  /* 0x00000021412d7c23 */ /* 0x100fe2000801085a */
[----:B------:R-:W-:Y:S01]  /*3ba0*/  FMNMX.FTZ R14, R34, R5, !PT ;  /* 0x00000005220e7209 */ /* 0x000fe20007810000 */
[--C-:B------:R-:W-:Y:S01]  /*3bb0*/  FFMA.FTZ R44, R68, UR33, -R90.reuse ;  /* 0x00000021442c7c23 */ /* 0x100fe2000801085a */
[----:B------:R-:W-:Y:S01]  /*3bc0*/  ISETP.LT.OR P6, PT, R2, 0x7a, P6 ;  /* 0x0000007a0200780c */ /* 0x000fe200037c1670 */
[--C-:B------:R-:W-:Y:S01]  /*3bd0*/  FFMA.FTZ R2, R60, UR33, -R90.reuse ;  /* 0x000000213c027c23 */ /* 0x100fe2000801085a */
[----:B------:R-:W-:Y:S01]  /*3be0*/  FMNMX.FTZ R5, R35, R14, !PT ;  /* 0x0000000e23057209 */ /* 0x000fe20007810000 */
[--C-:B------:R-:W-:Y:S01]  /*3bf0*/  FFMA.FTZ R14, R36, UR33, -R90.reuse ;  /* 0x00000021240e7c23 */ /* 0x100fe2000801085a */
[----:B------:R-:W-:Y:S01]  /*3c00*/  FSEL R87, R87, -INF , !P6 ;  /* 0xff80000057577808 */ /* 0x000fe20007000000 */
[----:B------:R-:W1:Y:S01]  /*3c10*/  MUFU.EX2 R10, R10 ;  /* 0x0000000a000a7308 */ /* 0x000e620000000800 */
[----:B------:R-:W-:Y:S01]  /*3c20*/  FMNMX.FTZ R20, R38, R5, !PT ;  /* 0x0000000526147209 */ /* 0x000fe20007810000 */
[--C-:B------:R-:W-:Y:S01]  /*3c30*/  FFMA.FTZ R13, R33, UR33, -R90.reuse ;  /* 0x00000021210d7c23 */ /* 0x100fe2000801085a */
[--C-:B------:R-:W-:Y:S01]  /*3c40*/  FFMA.FTZ R21, R41, UR33, -R90.reuse ;  /* 0x0000002129157c23 */ /* 0x100fe2000801085a */
[--C-:B------:R-:W-:Y:S01]  /*3c50*/  FFMA.FTZ R41, R72, UR33, -R90.reuse ;  /* 0x0000002148297c23 */ /* 0x100fe2000801085a */
[----:B------:R-:W-:Y:S01]  /*3c60*/  FMNMX.FTZ R5, R39, R20, !PT ;  /* 0x0000001427057209 */ /* 0x000fe20007810000 */
[--C-:B------:R-:W-:Y:S01]  /*3c70*/  FFMA.FTZ R15, R37, UR33, -R90.reuse ;  /* 0x00000021250f7c23 */ /* 0x100fe2000801085a */
[--C-:B------:R-:W-:Y:S01]  /*3c80*/  FFMA.FTZ R29, R49, UR33, -R90.reuse ;  /* 0x00000021311d7c23 */ /* 0x100fe2000801085a */
[----:B------:R-:W2:Y:S01]  /*3c90*/  MUFU.EX2 R9, R9 ;  /* 0x0000000900097308 */ /* 0x000ea20000000800 */
[----:B------:R-:W-:Y:S01]  /*3ca0*/  FMNMX.FTZ R20, R42, R5, !PT ;  /* 0x000000052a147209 */ /* 0x000fe20007810000 */
[--C-:B------:R-:W-:Y:S01]  /*3cb0*/  FFMA.FTZ R33, R57, UR33, -R90.reuse ;  /* 0x0000002139217c23 */ /* 0x100fe2000801085a */
[--C-:B------:R-:W-:Y:S01]  /*3cc0*/  FFMA.FTZ R37, R61, UR33, -R90.reuse ;  /* 0x000000213d257c23 */ /* 0x100fe2000801085a */
[--C-:B------:R-:W-:Y:S01]  /*3cd0*/  FFMA.FTZ R57, R77, UR33, -R90.reuse ;  /* 0x000000214d397c23 */ /* 0x100fe2000801085a */
[----:B------:R-:W-:Y:S01]  /*3ce0*/  FMNMX.FTZ R5, R43, R20, !PT ;  /* 0x000000142b057209 */ /* 0x000fe20007810000 */
[--C-:B------:R-:W-:Y:S01]  /*3cf0*/  FFMA.FTZ R49, R81, UR33, -R90.reuse ;  /* 0x0000002151317c23 */ /* 0x100fe2000801085a */
[----:B------:R-:W-:Y:S01]  /*3d00*/  FFMA.FTZ R61, R85, UR33, -R90 ;  /* 0x00000021553d7c23 */ /* 0x000fe2000801085a */
[----:B------:R3:W-:Y:S01]  /*3d10*/  MUFU.EX2 R3, R53 ;  /* 0x0000003500037308 */ /* 0x0007e20000000800 */
[----:B------:R-:W-:-:S04]  /*3d20*/  FMNMX.FTZ R20, R46, R5, !PT ;  /* 0x000000052e147209 */ /* 0x000fc80007810000 */
[----:B------:R-:W-:-:S03]  /*3d30*/  FMNMX.FTZ R5, R47, R20, !PT ;  /* 0x000000142f057209 */ /* 0x000fc60007810000 */
[----:B------:R-:W4:Y:S01]  /*3d40*/  MUFU.EX2 R12, R12 ;  /* 0x0000000c000c7308 */ /* 0x000f220000000800 */
[----:B------:R-:W-:Y:S01]  /*3d50*/  FMNMX.FTZ R20, R50, R5, !PT ;  /* 0x0000000532147209 */ /* 0x000fe20007810000 */
[----:B---3--:R-:W-:-:S03]  /*3d60*/  FFMA.FTZ R53, R69, UR33, -R90 ;  /* 0x0000002145357c23 */ /* 0x008fc6000801085a */
[----:B------:R-:W-:-:S03]  /*3d70*/  FMNMX.FTZ R5, R51, R20, !PT ;  /* 0x0000001433057209 */ /* 0x000fc60007810000 */
[----:B------:R-:W3:Y:S01]  /*3d80*/  MUFU.EX2 R13, R13 ;  /* 0x0000000d000d7308 */ /* 0x000ee20000000800 */
[----:B------:R-:W-:-:S04]  /*3d90*/  FMNMX.FTZ R20, R54, R5, !PT ;  /* 0x0000000536147209 */ /* 0x000fc80007810000 */
[----:B------:R-:W-:-:S03]  /*3da0*/  FMNMX.FTZ R5, R55, R20, !PT ;  /* 0x0000001437057209 */ /* 0x000fc60007810000 */
[----:B------:R-:W-:Y:S01]  /*3db0*/  MUFU.EX2 R14, R14 ;  /* 0x0000000e000e7308 */ /* 0x000fe20000000800 */
[----:B------:R-:W-:-:S04]  /*3dc0*/  FMNMX.FTZ R20, R58, R5, !PT ;  /* 0x000000053a147209 */ /* 0x000fc80007810000 */
[----:B------:R-:W-:Y:S01]  /*3dd0*/  FMNMX.FTZ R5, R59, R20, !PT ;  /* 0x000000143b057209 */ /* 0x000fe20007810000 */
[--C-:B------:R-:W-:Y:S01]  /*3de0*/  FFMA.FTZ R20, R48, UR33, -R90.reuse ;  /* 0x0000002130147c23 */ /* 0x100fe2000801085a */
[----:B------:R-:W-:Y:S01]  /*3df0*/  FFMA.FTZ R48, R73, UR33, -R90 ;  /* 0x0000002149307c23 */ /* 0x000fe2000801085a */
[----:B------:R-:W-:Y:S01]  /*3e00*/  MUFU.EX2 R15, R15 ;  /* 0x0000000f000f7308 */ /* 0x000fe20000000800 */
        /* <DEDUP_REMOVED lines=13> */
[----:B------:R-:W-:Y:S02]  /*3ee0*/  FFMA.FTZ R32, R56, UR33, -R90 ;  /* 0x0000002138207c23 */ /* 0x000fe4000801085a */
[----:B------:R-:W-:Y:S01]  /*3ef0*/  MUFU.EX2 R25, R25 ;  /* 0x0000001900197308 */ /* 0x000fe20000000800 */
[----:B------:R-:W-:-:S04]  /*3f00*/  FMNMX.FTZ R36, R78, R5, !PT ;  /* 0x000000054e247209 */ /* 0x000fc80007810000 */
[----:B------:R-:W-:-:S03]  /*3f10*/  FMNMX.FTZ R5, R79, R36, !PT ;  /* 0x000000244f057209 */ /* 0x000fc60007810000 */
[----:B------:R-:W-:Y:S01]  /*3f20*/  MUFU.EX2 R20, R20 ;  /* 0x0000001400147308 */ /* 0x000fe20000000800 */
[----:B------:R-:W-:-:S04]  /*3f30*/  FMNMX.FTZ R36, R82, R5, !PT ;  /* 0x0000000552247209 */ /* 0x000fc80007810000 */
[----:B------:R-:W-:-:S03]  /*3f40*/  FMNMX.FTZ R5, R83, R36, !PT ;  /* 0x0000002453057209 */ /* 0x000fc60007810000 */
[----:B------:R-:W-:Y:S01]  /*3f50*/  MUFU.EX2 R29, R29 ;  /* 0x0000001d001d7308 */ /* 0x000fe20000000800 */
[----:B------:R-:W-:-:S04]  /*3f60*/  FMNMX.FTZ R36, R86, R5, !PT ;  /* 0x0000000556247209 */ /* 0x000fc80007810000 */
[----:B------:R-:W-:Y:S01]  /*3f70*/  FMNMX.FTZ R5, R87, R36, !PT ;  /* 0x0000002457057209 */ /* 0x000fe20007810000 */
[--C-:B------:R-:W-:Y:S02]  /*3f80*/  FFMA.FTZ R36, R64, UR33, -R90.reuse ;  /* 0x0000002140247c23 */ /* 0x100fe4000801085a */
[----:B------:R-:W-:Y:S02]  /*3f90*/  MUFU.EX2 R28, R28 ;  /* 0x0000001c001c7308 */ /* 0x000fe40000000800 */
[----:B------:R-:W5:Y:S06]  /*3fa0*/  SHFL.BFLY PT, R40, R5, 0x2, 0x1f ;  /* 0x0c401f0005287f89 */ /* 0x000f6c00000e0000 */
[----:B------:R-:W-:Y:S08]  /*3fb0*/  MUFU.EX2 R32, R32 ;  /* 0x0000002000207308 */ /* 0x000ff00000000800 */
[----:B------:R-:W-:Y:S08]  /*3fc0*/  MUFU.EX2 R33, R33 ;  /* 0x0000002100217308 */ /* 0x000ff00000000800 */
[----:B------:R-:W-:Y:S01]  /*3fd0*/  MUFU.EX2 R2, R2 ;  /* 0x0000000200027308 */ /* 0x000fe20000000800 */
[----:B-----5:R-:W-:Y:S01]  /*3fe0*/  FMNMX.FTZ R11, R5, R40, !PT ;  /* 0x00000028050b7209 */ /* 0x020fe20007810000 */
[----:B------:R-:W-:-:S04]  /*3ff0*/  FFMA.FTZ R40, R80, UR33, -R90 ;  /* 0x0000002150287c23 */ /* 0x000fc8000801085a */
[----:B------:R-:W5:Y:S02]  /*4000*/  SHFL.BFLY PT, R56, R11, 0x1, 0x1f ;  /* 0x0c201f000b387f89 */ /* 0x000f6400000e0000 */
[----:B------:R-:W-:Y:S08]  /*4010*/  MUFU.EX2 R37, R37 ;  /* 0x0000002500257308 */ /* 0x000ff00000000800 */
[----:B------:R-:W-:Y:S08]  /*4020*/  MUFU.EX2 R36, R36 ;  /* 0x0000002400247308 */ /* 0x000ff00000000800 */
[----:B------:R-:W-:Y:S01]  /*4030*/  MUFU.EX2 R45, R45 ;  /* 0x0000002d002d7308 */ /* 0x000fe20000000800 */
[----:B-----5:R-:W-:-:S07]  /*4040*/  FMNMX.FTZ R5, R11, R56, !PT ;  /* 0x000000380b057209 */ /* 0x020fce0007810000 */
[----:B------:R-:W-:Y:S01]  /*4050*/  MUFU.EX2 R44, R44 ;  /* 0x0000002c002c7308 */ /* 0x000fe20000000800 */
[----:B------:R-:W-:Y:S01]  /*4060*/  FFMA.FTZ R56, R84, UR33, -R90 ;  /* 0x0000002154387c23 */ /* 0x000fe2000801085a */
[C---:B------:R-:W-:Y:S01]  /*4070*/  FSETP.NEU.FTZ.AND P2, PT, R5.reuse, -INF , PT ;  /* 0xff8000000500780b */ /* 0x040fe20003f5d000 */
[----:B------:R-:W-:-:S05]  /*4080*/  FMUL.FTZ R60, R5, UR33 ;  /* 0x00000021053c7c20 */ /* 0x000fca0008410000 */
[----:B------:R-:W-:Y:S01]  /*4090*/  MUFU.EX2 R53, R53 ;  /* 0x0000003500357308 */ /* 0x000fe20000000800 */
[----:B------:R-:W-:Y:S02]  /*40a0*/  FSEL R60, R60, RZ, P2 ;  /* 0x000000ff3c3c7208 */ /* 0x000fe40001000000 */
[----:B------:R-:W-:-:S03]  /*40b0*/  PLOP3.LUT P2, PT, PT, PT, UP1, 0x40, 0x0 ;  /* 0x000000000000781c */ /* 0x000fc60003f4e818 */
[--C-:B------:R-:W-:Y:S01]  /*40c0*/  FFMA.FTZ R11, R4, UR33, -R60.reuse ;  /* 0x00000021040b7c23 */ /* 0x100fe2000801083c */
[--C-:B------:R-:W-:Y:S01]  /*40d0*/  FFMA.FTZ R64, R27, UR33, -R60.reuse ;  /* 0x000000211b407c23 */ /* 0x100fe2000801083c */
[--C-:B------:R-:W-:Y:S01]  /*40e0*/  FFMA.FTZ R65, R30, UR33, -R60.reuse ;  /* 0x000000211e417c23 */ /* 0x100fe2000801083c */
[--C-:B------:R-:W-:Y:S01]  /*40f0*/  FFMA.FTZ R27, R35, UR33, -R60.reuse ;  /* 0x00000021231b7c23 */ /* 0x100fe2000801083c */
[--C-:B------:R-:W-:Y:S01]  /*4100*/  FFMA.FTZ R31, R31, UR33, -R60.reuse ;  /* 0x000000211f1f7c23 */ /* 0x100fe2000801083c */
[----:B------:R5:W-:Y:S01]  /*4110*/  MUFU.EX2 R68, R64 ;  /* 0x0000004000447308 */ /* 0x000be20000000800 */
[--C-:B------:R-:W-:Y:S01]  /*4120*/  FFMA.FTZ R35, R39, UR33, -R60.reuse ;  /* 0x0000002127237c23 */ /* 0x100fe2000801083c */
[--C-:B------:R-:W-:Y:S01]  /*4130*/  FFMA.FTZ R39, R42, UR33, -R60.reuse ;  /* 0x000000212a277c23 */ /* 0x100fe2000801083c */
[--C-:B------:R-:W-:Y:S01]  /*4140*/  FFMA.FTZ R4, R34, UR33, -R60.reuse ;  /* 0x0000002122047c23 */ /* 0x100fe2000801083c */
[--C-:B------:R-:W-:Y:S01]  /*4150*/  FFMA.FTZ R42, R43, UR33, -R60.reuse ;  /* 0x000000212b2a7c23 */ /* 0x100fe2000801083c */
[--C-:B------:R-:W-:Y:S01]  /*4160*/  FFMA.FTZ R43, R55, UR33, -R60.reuse ;  /* 0x00000021372b7c23 */ /* 0x100fe2000801083c */
[----:B0-----:R-:W-:Y:S01]  /*4170*/  FADD.FTZ R55, R8, R7 ;  /* 0x0000000708377221 */ /* 0x001fe20000010000 */
[--C-:B------:R-:W-:Y:S01]  /*4180*/  FFMA.FTZ R30, R38, UR33, -R60.reuse ;  /* 0x00000021261e7c23 */ /* 0x100fe2000801083c */
[----:B------:R-:W0:Y:S01]  /*4190*/  MUFU.EX2 R11, R11 ;  /* 0x0000000b000b7308 */ /* 0x000e220000000800 */
[--C-:B------:R-:W-:Y:S01]  /*41a0*/  FFMA.FTZ R38, R54, UR33, -R60.reuse ;  /* 0x0000002136267c23 */ /* 0x100fe2000801083c */
[----:B-1----:R-:W-:Y:S01]  /*41b0*/  FADD.FTZ R54, R10, R55 ;  /* 0x000000370a367221 */ /* 0x002fe20000010000 */
[--C-:B-----5:R-:W-:Y:S01]  /*41c0*/  FFMA.FTZ R64, R46, UR33, -R60.reuse ;  /* 0x000000212e407c23 */ /* 0x120fe2000801083c */
[--C-:B------:R-:W-:Y:S01]  /*41d0*/  FFMA.FTZ R46, R58, UR33, -R60.reuse ;  /* 0x000000213a2e7c23 */ /* 0x100fe2000801083c */
[----:B------:R-:W-:Y:S01]  /*41e0*/  FFMA.FTZ R34, R51, UR33, -R60 ;  /* 0x0000002133227c23 */ /* 0x000fe2000801083c */
[C---:B--2---:R-:W-:Y:S01]  /*41f0*/  FADD.FTZ R55, R9.reuse, R54 ;  /* 0x0000003609377221 */ /* 0x044fe20000010000 */
[----:B------:R-:W-:Y:S01]  /*4200*/  F2FP.BF16.F32.PACK_AB R10, R9, R10 ;  /* 0x0000000a090a723e */ /* 0x000fe200000010ff */
[----:B------:R1:W2:Y:S01]  /*4210*/  MUFU.EX2 R69, R65 ;  /* 0x0000004100457308 */ /* 0x0002a20000000800 */
[----:B------:R-:W-:Y:S01]  /*4220*/  F2FP.BF16.F32.PACK_AB R8, R7, R8 ;  /* 0x000000080708723e */ /* 0x000fe200000010ff */
[----:B----4-:R-:W-:Y:S01]  /*4230*/  FADD.FTZ R58, R12, R55 ;  /* 0x000000370c3a7221 */ /* 0x010fe20000010000 */
[----:B---3--:R-:W-:Y:S01]  /*4240*/  F2FP.BF16.F32.PACK_AB R12, R13, R12 ;  /* 0x0000000c0d0c723e */ /* 0x008fe200000010ff */
[--C-:B------:R-:W-:Y:S01]  /*4250*/  FFMA.FTZ R51, R63, UR33, -R60.reuse ;  /* 0x000000213f337c23 */ /* 0x100fe2000801083c */
[--C-:B------:R-:W-:Y:S01]  /*4260*/  FFMA.FTZ R7, R66, UR33, -R60.reuse ;  /* 0x0000002142077c23 */ /* 0x100fe2000801083c */
[--C-:B------:R-:W-:Y:S01]  /*4270*/  FFMA.FTZ R70, R70, UR33, -R60.reuse ;  /* 0x0000002146467c23 */ /* 0x100fe2000801083c */
[----:B------:R-:W-:Y:S01]  /*4280*/  FFMA.FTZ R71, R71, UR33, -R60 ;  /* 0x0000002147477c23 */ /* 0x000fe2000801083c */
[----:B------:R3:W4:Y:S01]  /*4290*/  MUFU.EX2 R72, R31 ;  /* 0x0000001f00487308 */ /* 0x0007220000000800 */
[----:B0-----:R-:W-:Y:S01]  /*42a0*/  FADD.FTZ R54, R11, R68 ;  /* 0x000000440b367221 */ /* 0x001fe20000010000 */
[--C-:B-1----:R-:W-:Y:S01]  /*42b0*/  FFMA.FTZ R65, R47, UR33, -R60.reuse ;  /* 0x000000212f417c23 */ /* 0x102fe2000801083c */
[----:B------:R-:W-:Y:S01]  /*42c0*/  FFMA.FTZ R47, R59, UR33, -R60 ;  /* 0x000000213b2f7c23 */ /* 0x000fe2000801083c */
[----:B------:R-:W-:Y:S01]  /*42d0*/  FADD.FTZ R59, R13, R58 ;  /* 0x0000003a0d3b7221 */ /* 0x000fe20000010000 */
[----:B------:R-:W-:Y:S01]  /*42e0*/  F2FP.BF16.F32.PACK_AB R9, R68, R11 ;  /* 0x0000000b4409723e */ /* 0x000fe200000010ff */
[--C-:B------:R-:W-:Y:S01]  /*42f0*/  FFMA.FTZ R74, R74, UR33, -R60.reuse ;  /* 0x000000214a4a7c23 */ /* 0x100fe2000801083c */
[----:B------:R-:W-:Y:S01]  /*4300*/  FFMA.FTZ R75, R75, UR33, -R60 ;  /* 0x000000214b4b7c23 */ /* 0x000fe2000801083c */
[----:B------:R-:W0:Y:S01]  /*4310*/  MUFU.EX2 R4, R4 ;  /* 0x0000000400047308 */ /* 0x000e220000000800 */
[----:B--2---:R-:W-:Y:S01]  /*4320*/  FADD.FTZ R55, R69, R54 ;  /* 0x0000003645377221 */ /* 0x004fe20000010000 */
[--C-:B---3--:R-:W-:Y:S01]  /*4330*/  FFMA.FTZ R31, R50, UR33, -R60.reuse ;  /* 0x00000021321f7c23 */ /* 0x108fe2000801083c */
[--C-:B------:R-:W-:Y:S01]  /*4340*/  FFMA.FTZ R50, R62, UR33, -R60.reuse ;  /* 0x000000213e327c23 */ /* 0x100fe2000801083c */
[----:B------:R-:W-:Y:S01]  /*4350*/  FADD.FTZ R62, R14, R59 ;  /* 0x0000003b0e3e7221 */ /* 0x000fe20000010000 */
[----:B------:R-:W-:Y:S01]  /*4360*/  F2FP.BF16.F32.PACK_AB R14, R15, R14 ;  /* 0x0000000e0f0e723e */ /* 0x000fe200000010ff */
[--C-:B------:R-:W-:Y:S01]  /*4370*/  FFMA.FTZ R54, R67, UR33, -R60.reuse ;  /* 0x0000002143367c23 */ /* 0x100fe2000801083c */
[----:B------:R-:W-:Y:S01]  /*4380*/  FFMA.FTZ R78, R78, UR33, -R60 ;  /* 0x000000214e4e7c23 */ /* 0x000fe2000801083c */
[----:B------:R-:W1:Y:S01]  /*4390*/  MUFU.EX2 R27, R27 ;  /* 0x0000001b001b7308 */ /* 0x000e620000000800 */
[C---:B----4-:R-:W-:Y:S01]  /*43a0*/  FADD.FTZ R55, R72.reuse, R55 ;  /* 0x0000003748377221 */ /* 0x050fe20000010000 */
[----:B------:R-:W-:Y:S01]  /*43b0*/  FADD.FTZ R59, R15, R62 ;  /* 0x0000003e0f3b7221 */ /* 0x000fe20000010000 */
[----:B------:R-:W-:Y:S01]  /*43c0*/  F2FP.BF16.F32.PACK_AB R11, R72, R69 ;  /* 0x00000045480b723e */ /* 0x000fe200000010ff */
[--C-:B------:R-:W-:Y:S01]  /*43d0*/  FFMA.FTZ R79, R79, UR33, -R60.reuse ;  /* 0x000000214f4f7c23 */ /* 0x100fe2000801083c */
[--C-:B------:R-:W-:Y:S01]  /*43e0*/  FFMA.FTZ R82, R82, UR33, -R60.reuse ;  /* 0x0000002152527c23 */ /* 0x100fe2000801083c */
[----:B------:R-:W-:Y:S01]  /*43f0*/  FADD.FTZ R62, R24, R59 ;  /* 0x0000003b183e7221 */ /* 0x000fe20000010000 */
[--C-:B------:R-:W-:Y:S01]  /*4400*/  FFMA.FTZ R83, R83, UR33, -R60.reuse ;  /* 0x0000002153537c23 */ /* 0x100fe2000801083c */
[----:B------:R-:W2:Y:S01]  /*4410*/  MUFU.EX2 R30, R30 ;  /* 0x0000001e001e7308 */ /* 0x000ea20000000800 */
[----:B0-----:R-:W-:Y:S01]  /*4420*/  FADD.FTZ R58, R4, R55 ;  /* 0x00000037043a7221 */ /* 0x001fe20000010000 */
[----:B------:R0:W-:Y:S01]  /*4430*/  STSM.16.M88.4 [R17+0x21800], R8 ;  /* 0x0218000811007844 */ /* 0x0001e20000000200 */
[--C-:B------:R-:W-:Y:S01]  /*4440*/  FFMA.FTZ R86, R86, UR33, -R60.reuse ;  /* 0x0000002156567c23 */ /* 0x100fe2000801083c */
[----:B------:R-:W-:Y:S01]  /*4450*/  FFMA.FTZ R60, R87, UR33, -R60 ;  /* 0x00000021573c7c23 */ /* 0x000fe2000801083c */
[----:B------:R-:W-:-:S03]  /*4460*/  F2FP.BF16.F32.PACK_AB R24, R21, R24 ;  /* 0x000000181518723e */ /* 0x000fc600000010ff */
[----:B------:R-:W3:Y:S01]  /*4470*/  MUFU.EX2 R35, R35 ;  /* 0x0000002300237308 */ /* 0x000ee20000000800 */
[----:B-1----:R-:W-:-:S07]  /*4480*/  FADD.FTZ R55, R27, R58 ;  /* 0x0000003a1b377221 */ /* 0x002fce0000010000 */
[----:B------:R-:W1:Y:S01]  /*4490*/  MUFU.EX2 R39, R39 ;  /* 0x0000002700277308 */ /* 0x000e620000000800 */
[----:B--2---:R-:W-:Y:S01]  /*44a0*/  FADD.FTZ R58, R30, R55 ;  /* 0x000000371e3a7221 */ /* 0x004fe20000010000 */
[----:B------:R-:W-:Y:S01]  /*44b0*/  FADD.FTZ R55, R21, R62 ;  /* 0x0000003e15377221 */ /* 0x000fe20000010000 */
[----:B0-----:R-:W-:-:S03]  /*44c0*/  F2FP.BF16.F32.PACK_AB R10, R3, R28 ;  /* 0x0000001c030a723e */ /* 0x001fc600000010ff */
[----:B------:R-:W-:Y:S01]  /*44d0*/  FADD.FTZ R62, R26, R55 ;  /* 0x000000371a3e7221 */ /* 0x000fe20000010000 */
[----:B------:R-:W-:Y:S01]  /*44e0*/  F2FP.BF16.F32.PACK_AB R26, R25, R26 ;  /* 0x0000001a191a723e */ /* 0x000fe200000010ff */
[----:B------:R-:W0:Y:S01]  /*44f0*/  MUFU.EX2 R42, R42 ;  /* 0x0000002a002a7308 */ /* 0x000e220000000800 */
[----:B---3--:R-:W-:Y:S01]  /*4500*/  FADD.FTZ R58, R35, R58 ;  /* 0x0000003a233a7221 */ /* 0x008fe20000010000 */
[----:B------:R-:W-:-:S04]  /*4510*/  FADD.FTZ R59, R25, R62 ;  /* 0x0000003e193b7221 */ /* 0x000fc80000010000 */
[----:B------:R-:W-:Y:S02]  /*4520*/  FADD.FTZ R62, R20, R59 ;  /* 0x0000003b143e7221 */ /* 0x000fe40000010000 */
[----:B------:R-:W2:Y:S01]  /*4530*/  MUFU.EX2 R64, R64 ;  /* 0x0000004000407308 */ /* 0x000ea20000000800 */
[----:B-1----:R-:W-:-:S07]  /*4540*/  FADD.FTZ R55, R39, R58 ;  /* 0x0000003a27377221 */ /* 0x002fce0000010000 */
[----:B------:R-:W1:Y:S01]  /*4550*/  MUFU.EX2 R65, R65 ;  /* 0x0000004100417308 */ /* 0x000e620000000800 */
[C---:B0-----:R-:W-:Y:S01]  /*4560*/  FADD.FTZ R55, R42.reuse, R55 ;  /* 0x000000372a377221 */ /* 0x041fe20000010000 */
[----:B------:R-:W-:-:S06]  /*4570*/  F2FP.BF16.F32.PACK_AB R25, R42, R39 ;  /* 0x000000272a19723e */ /* 0x000fcc00000010ff */
[----:B------:R-:W0:Y:S01]  /*4580*/  MUFU.EX2 R31, R31 ;  /* 0x0000001f001f7308 */ /* 0x000e220000000800 */
[----:B--2---:R-:W-:Y:S01]  /*4590*/  FADD.FTZ R58, R64, R55 ;  /* 0x00000037403a7221 */ /* 0x004fe20000010000 */
[----:B------:R-:W-:-:S04]  /*45a0*/  FADD.FTZ R55, R29, R62 ;  /* 0x0000003e1d377221 */ /* 0x000fc80000010000 */
[----:B------:R-:W-:Y:S01]  /*45b0*/  FADD.FTZ R62, R28, R55 ;  /* 0x000000371c3e7221 */ /* 0x000fe20000010000 */
[----:B------:R-:W-:Y:S01]  /*45c0*/  F2FP.BF16.F32.PACK_AB R28, R33, R32 ;  /* 0x00000020211c723e */ /* 0x000fe200000010ff */
[----:B------:R-:W2:Y:S01]  /*45d0*/  MUFU.EX2 R34, R34 ;  /* 0x0000002200227308 */ /* 0x000ea20000000800 */
[----:B-1----:R-:W-:Y:S01]  /*45e0*/  FADD.FTZ R58, R65, R58 ;  /* 0x0000003a413a7221 */ /* 0x002fe20000010000 */
[----:B------:R-:W-:-:S04]  /*45f0*/  FADD.FTZ R15, R3, R62 ;  /* 0x0000003e030f7221 */ /* 0x000fc80000010000 */
[----:B------:R-:W-:Y:S01]  /*4600*/  FADD.FTZ R8, R32, R15 ;  /* 0x0000000f20087221 */ /* 0x000fe20000010000 */
[----:B------:R-:W-:Y:S01]  /*4610*/  F2FP.BF16.F32.PACK_AB R15, R35, R30 ;  /* 0x0000001e230f723e */ /* 0x000fe200000010ff */
[----:B------:R-:W1:Y:S01]  /*4620*/  MUFU.EX2 R38, R38 ;  /* 0x0000002600267308 */ /* 0x000e620000000800 */
[----:B0-----:R-:W-:Y:S01]  /*4630*/  FADD.FTZ R13, R31, R58 ;  /* 0x0000003a1f0d7221 */ /* 0x001fe20000010000 */
[----:B------:R-:W-:Y:S01]  /*4640*/  FADD.FTZ R11, R33, R8 ;  /* 0x00000008210b7221 */ /* 0x000fe20000010000 */
[----:B------:R-:W-:-:S03]  /*4650*/  F2FP.BF16.F32.PACK_AB R30, R37, R2 ;  /* 0x00000002251e723e */ /* 0x000fc600000010ff */
[----:B------:R-:W-:Y:S02]  /*4660*/  FADD.FTZ R8, R2, R11 ;  /* 0x0000000b02087221 */ /* 0x000fe40000010000 */
[----:B------:R-:W0:Y:S01]  /*4670*/  MUFU.EX2 R43, R43 ;  /* 0x0000002b002b7308 */ /* 0x000e220000000800 */
[----:B--2---:R-:W-:Y:S01]  /*4680*/  FADD.FTZ R9, R34, R13 ;  /* 0x0000000d22097221 */ /* 0x004fe20000010000 */
[----:B------:R-:W-:Y:S01]  /*4690*/  F2FP.BF16.F32.PACK_AB R13, R27, R4 ;  /* 0x000000041b0d723e */ /* 0x000fe200000010ff */
[----:B------:R-:W-:Y:S01]  /*46a0*/  FADD.FTZ R11, R37, R8 ;  /* 0x00000008250b7221 */ /* 0x000fe20000010000 */
[----:B------:R-:W-:Y:S02]  /*46b0*/  F2FP.BF16.F32.PACK_AB R8, R29, R20 ;  /* 0x000000141d08723e */ /* 0x000fe400000010ff */
[----:B------:R-:W-:Y:S01]  /*46c0*/  F2FP.BF16.F32.PACK_AB R27, R65, R64 ;  /* 0x00000040411b723e */ /* 0x000fe200000010ff */
[----:B------:R-:W-:Y:S01]  /*46d0*/  FADD.FTZ R20, R36, R11 ;  /* 0x0000000b24147221 */ /* 0x000fe20000010000 */
[----:B------:R-:W2:Y:S01]  /*46e0*/  MUFU.EX2 R46, R46 ;  /* 0x0000002e002e7308 */ /* 0x000ea20000000800 */
[----:B-1----:R-:W-:Y:S01]  /*46f0*/  FADD.FTZ R4, R38, R9 ;  /* 0x0000000926047221 */ /* 0x002fe20000010000 */
[----:B------:R1:W-:Y:S01]  /*4700*/  STSM.16.M88.4 [R23], R12 ;  /* 0x0000000c17007844 */ /* 0x0003e20000000200 */
[----:B------:R-:W-:-:S03]  /*4710*/  FADD.FTZ R3, R45, R20 ;  /* 0x000000142d037221 */ /* 0x000fc60000010000 */
[----:B------:R3:W-:Y:S01]  /*4720*/  STSM.16.M88.4 [R22], R24 ;  /* 0x0000001816007844 */ /* 0x0007e20000000200 */
[----:B------:R-:W-:Y:S01]  /*4730*/  FADD.FTZ R2, R44, R3 ;  /* 0x000000032c027221 */ /* 0x000fe20000010000 */
[----:B------:R-:W4:Y:S01]  /*4740*/  MUFU.EX2 R47, R47 ;  /* 0x0000002f002f7308 */ /* 0x000f220000000800 */
[C---:B0-----:R-:W-:Y:S01]  /*4750*/  FADD.FTZ R9, R43.reuse, R4 ;  /* 0x000000042b097221 */ /* 0x041fe20000010000 */
[----:B------:R-:W-:-:S06]  /*4760*/  F2FP.BF16.F32.PACK_AB R11, R43, R38 ;  /* 0x000000262b0b723e */ /* 0x000fcc00000010ff */
[----:B------:R-:W0:Y:S01]  /*4770*/  MUFU.EX2 R50, R50 ;  /* 0x0000003200327308 */ /* 0x000e220000000800 */
[----:B--2---:R-:W-:Y:S01]  /*4780*/  FADD.FTZ R4, R46, R9 ;  /* 0x000000092e047221 */ /* 0x004fe20000010000 */
[----:B-1----:R-:W-:Y:S02]  /*4790*/  F2FP.BF16.F32.PACK_AB R12, R45, R36 ;  /* 0x000000242d0c723e */ /* 0x002fe400000010ff */
[----:B------:R-:W-:-:S04]  /*47a0*/  F2FP.BF16.F32.PACK_AB R14, R53, R44 ;  /* 0x0000002c350e723e */ /* 0x000fc800000010ff */
[----:B------:R-:W1:Y:S01]  /*47b0*/  MUFU.EX2 R51, R51 ;  /* 0x0000003300337308 */ /* 0x000e620000000800 */
[C---:B----4-:R-:W-:Y:S01]  /*47c0*/  FADD.FTZ R9, R47.reuse, R4 ;  /* 0x000000042f097221 */ /* 0x050fe20000010000 */
[----:B------:R-:W-:-:S06]  /*47d0*/  F2FP.BF16.F32.PACK_AB R29, R47, R46 ;  /* 0x0000002e2f1d723e */ /* 0x000fcc00000010ff */
[----:B------:R-:W2:Y:S01]  /*47e0*/  MUFU.EX2 R7, R7 ;  /* 0x0000000700077308 */ /* 0x000ea20000000800 */
[----:B0-----:R-:W-:Y:S01]  /*47f0*/  FADD.FTZ R4, R50, R9 ;  /* 0x0000000932047221 */ /* 0x001fe20000010000 */
[----:B------:R-:W-:-:S05]  /*4800*/  F2FP.BF16.F32.PACK_AB R9, R34, R31 ;  /* 0x0000001f2209723e */ /* 0x000fca00000010ff */
[----:B------:R0:W-:Y:S01]  /*4810*/  STSM.16.M88.4 [R18], R8 ;  /* 0x0000000812007844 */ /* 0x0001e20000000200 */
[----:B------:R-:W4:Y:S01]  /*4820*/  MUFU.EX2 R54, R54 ;  /* 0x0000003600367308 */ /* 0x000f220000000800 */
[C---:B-1----:R-:W-:Y:S01]  /*4830*/  FADD.FTZ R4, R51.reuse, R4 ;  /* 0x0000000433047221 */ /* 0x042fe20000010000 */
[----:B------:R-:W-:-:S05]  /*4840*/  F2FP.BF16.F32.PACK_AB R31, R51, R50 ;  /* 0x00000032331f723e */ /* 0x000fca00000010ff */
[----:B------:R1:W-:Y:S01]  /*4850*/  STSM.16.M88.4 [R17+0x27800], R28 ;  /* 0x0278001c11007844 */ /* 0x0003e20000000200 */
[----:B------:R-:W5:Y:S01]  /*4860*/  MUFU.EX2 R70, R70 ;  /* 0x0000004600467308 */ /* 0x000f620000000800 */
[----:B--2---:R-:W-:Y:S01]  /*4870*/  FADD.FTZ R3, R7, R4 ;  /* 0x0000000407037221 */ /* 0x004fe20000010000 */
[----:B------:R-:W-:-:S06]  /*4880*/  FADD.FTZ R4, R53, R2 ;  /* 0x0000000235047221 */ /* 0x000fcc0000010000 */
[----:B------:R-:W2:Y:S01]  /*4890*/  MUFU.EX2 R71, R71 ;  /* 0x0000004700477308 */ /* 0x000ea20000000800 */
[C---:B----4-:R-:W-:Y:S01]  /*48a0*/  FADD.FTZ R3, R54.reuse, R3 ;  /* 0x0000000336037221 */ /* 0x050fe20000010000 */
[----:B------:R-:W-:-:S06]  /*48b0*/  F2FP.BF16.F32.PACK_AB R13, R54, R7 ;  /* 0x00000007360d723e */ /* 0x000fcc00000010ff */
[----:B------:R-:W4:Y:S01]  /*48c0*/  MUFU.EX2 R41, R41 ;  /* 0x0000002900297308 */ /* 0x000f220000000800 */
[----:B-----5:R-:W-:-:S07]  /*48d0*/  FADD.FTZ R2, R70, R3 ;  /* 0x0000000346027221 */ /* 0x020fce0000010000 */
[----:B------:R-:W3:Y:S01]  /*48e0*/  MUFU.EX2 R48, R48 ;  /* 0x0000003000307308 */ /* 0x000ee20000000800 */
[C---:B--2---:R-:W-:Y:S01]  /*48f0*/  F2FP.BF16.F32.PACK_AB R15, R71.reuse, R70 ;  /* 0x00000046470f723e */ /* 0x044fe200000010ff */
[----:B------:R-:W-:-:S04]  /*4900*/  FADD.FTZ R7, R71, R2 ;  /* 0x0000000247077221 */ /* 0x000fc80000010000 */
[----:B------:R1:W-:Y:S02]  /*4910*/  STSM.16.M88.4 [R136], R12 ;  /* 0x0000000c88007844 */ /* 0x0003e40000000200 */
[----:B------:R-:W-:Y:S01]  /*4920*/  MUFU.EX2 R52, R52 ;  /* 0x0000003400347308 */ /* 0x000fe20000000800 */
[----:B----4-:R-:W-:-:S07]  /*4930*/  FADD.FTZ R21, R41, R4 ;  /* 0x0000000429157221 */ /* 0x010fce0000010000 */
[----:B------:R-:W2:Y:S01]  /*4940*/  MUFU.EX2 R57, R57 ;  /* 0x0000003900397308 */ /* 0x000ea20000000800 */
[C---:B---3--:R-:W-:Y:S01]  /*4950*/  F2FP.BF16.F32.PACK_AB R24, R48.reuse, R41 ;  /* 0x000000293018723e */ /* 0x048fe200000010ff */
[----:B------:R-:W-:-:S06]  /*4960*/  FADD.FTZ R21, R48, R21 ;  /* 0x0000001530157221 */ /* 0x000fcc0000010000 */
[----:B------:R-:W3:Y:S08]  /*4970*/  MUFU.EX2 R74, R74 ;  /* 0x0000004a004a7308 */ /* 0x000ef00000000800 */
[----:B------:R-:W4:Y:S01]  /*4980*/  MUFU.EX2 R75, R75 ;  /* 0x0000004b004b7308 */ /* 0x000f220000000800 */
[----:B--2---:R-:W-:-:S07]  /*4990*/  F2FP.BF16.F32.PACK_AB R26, R57, R52 ;  /* 0x00000034391a723e */ /* 0x004fce00000010ff */
[----:B------:R-:W2:Y:S01]  /*49a0*/  MUFU.EX2 R78, R78 ;  /* 0x0000004e004e7308 */ /* 0x000ea20000000800 */
[----:B---3--:R-:W-:-:S07]  /*49b0*/  FADD.FTZ R2, R74, R7 ;  /* 0x000000074a027221 */ /* 0x008fce0000010000 */
[----:B------:R-:W3:Y:S01]  /*49c0*/  MUFU.EX2 R79, R79 ;  /* 0x0000004f004f7308 */ /* 0x000ee20000000800 */
[C---:B----4-:R-:W-:Y:S01]  /*49d0*/  F2FP.BF16.F32.PACK_AB R25, R75.reuse, R74 ;  /* 0x0000004a4b19723e */ /* 0x050fe200000010ff */
[----:B------:R-:W-:Y:S01]  /*49e0*/  FADD.FTZ R7, R75, R2 ;  /* 0x000000024b077221 */ /* 0x000fe20000010000 */
[----:B------:R-:W-:-:S05]  /*49f0*/  FADD.FTZ R2, R52, R21 ;  /* 0x0000001534027221 */ /* 0x000fca0000010000 */
[----:B------:R-:W-:Y:S01]  /*4a00*/  MUFU.EX2 R40, R40 ;  /* 0x0000002800287308 */ /* 0x000fe20000000800 */
[----:B--2---:R-:W-:Y:S01]  /*4a10*/  FADD.FTZ R4, R78, R7 ;  /* 0x000000074e047221 */ /* 0x004fe20000010000 */
[----:B------:R-:W-:Y:S01]  /*4a20*/  FADD.FTZ R7, R57, R2 ;  /* 0x0000000239077221 */ /* 0x000fe20000010000 */
[----:B------:R-:W-:-:S05]  /*4a30*/  VIADD R2, R88, 0xfffffffe ;  /* 0xfffffffe58027836 */ /* 0x000fca0000000000 */
[----:B------:R-:W0:Y:S01]  /*4a40*/  MUFU.EX2 R49, R49 ;  /* 0x0000003100317308 */ /* 0x000e220000000800 */
[C---:B---3--:R-:W-:Y:S01]  /*4a50*/  F2FP.BF16.F32.PACK_AB R27, R79.reuse, R78 ;  /* 0x0000004e4f1b723e */ /* 0x048fe200000010ff */
[----:B------:R-:W-:-:S04]  /*4a60*/  FADD.FTZ R21, R79, R4 ;  /* 0x000000044f157221 */ /* 0x000fc80000010000 */
[----:B------:R1:W-:Y:S02]  /*4a70*/  STSM.16.M88.4 [R22+0x6000], R24 ;  /* 0x0060001816007844 */ /* 0x0003e40000000200 */
[----:B------:R-:W2:Y:S08]  /*4a80*/  MUFU.EX2 R56, R56 ;  /* 0x0000003800387308 */ /* 0x000eb00000000800 */
[----:B------:R-:W3:Y:S01]  /*4a90*/  MUFU.EX2 R61, R61 ;  /* 0x0000003d003d7308 */ /* 0x000ee20000000800 */
[----:B0-----:R-:W-:Y:S01]  /*4aa0*/  F2FP.BF16.F32.PACK_AB R8, R49, R40 ;  /* 0x000000283108723e */ /* 0x001fe200000010ff */
[----:B------:R-:W-:-:S04]  /*4ab0*/  FADD.FTZ R40, R40, R7 ;  /* 0x0000000728287221 */ /* 0x000fc80000010000 */
[----:B------:R-:W-:Y:S02]  /*4ac0*/  FADD.FTZ R49, R49, R40 ;  /* 0x0000002831317221 */ /* 0x000fe40000010000 */
[----:B------:R-:W-:Y:S02]  /*4ad0*/  MUFU.EX2 R82, R82 ;  /* 0x0000005200527308 */ /* 0x000fe40000000800 */
[----:B--2---:R-:W-:-:S06]  /*4ae0*/  FADD.FTZ R4, R56, R49 ;  /* 0x0000003138047221 */ /* 0x004fcc0000010000 */
[----:B------:R-:W0:Y:S01]  /*4af0*/  MUFU.EX2 R83, R83 ;  /* 0x0000005300537308 */ /* 0x000e220000000800 */
[C---:B---3--:R-:W-:Y:S01]  /*4b00*/  F2FP.BF16.F32.PACK_AB R10, R61.reuse, R56 ;  /* 0x000000383d0a723e */ /* 0x048fe200000010ff */
[----:B------:R-:W-:-:S06]  /*4b10*/  FADD.FTZ R4, R61, R4 ;  /* 0x000000043d047221 */ /* 0x000fcc0000010000 */
[----:B------:R-:W-:Y:S08]  /*4b20*/  MUFU.EX2 R86, R86 ;  /* 0x0000005600567308 */ /* 0x000ff00000000800 */
[----:B------:R-:W2:Y:S01]  /*4b30*/  MUFU.EX2 R3, R60 ;  /* 0x0000003c00037308 */ /* 0x000ea20000000800 */
[----:B0-----:R-:W-:Y:S01]  /*4b40*/  F2FP.BF16.F32.PACK_AB R9, R83, R82 ;  /* 0x000000525309723e */ /* 0x001fe200000010ff */
[----:B------:R-:W-:-:S04]  /*4b50*/  FADD.FTZ R82, R82, R21 ;  /* 0x0000001552527221 */ /* 0x000fc80000010000 */
[----:B------:R-:W-:Y:S01]  /*4b60*/  FADD.FTZ R83, R83, R82 ;  /* 0x0000005253537221 */ /* 0x000fe20000010000 */
[----:B--2---:R-:W-:-:S03]  /*4b70*/  F2FP.BF16.F32.PACK_AB R11, R3, R86 ;  /* 0x00000056030b723e */ /* 0x004fc600000010ff */
[----:B------:R-:W-:Y:S02]  /*4b80*/  FADD.FTZ R86, R86, R83 ;  /* 0x0000005356567221 */ /* 0x000fe40000010000 */
[----:B------:R1:W-:Y:S02]  /*4b90*/  STSM.16.M88.4 [R18+0x6000], R8 ;  /* 0x0060000812007844 */ /* 0x0003e40000000200 */
[----:B------:R-:W-:Y:S01]  /*4ba0*/  FADD.FTZ R3, R3, R86 ;  /* 0x0000005603037221 */ /* 0x000fe20000010000 */
[----:B------:R0:W-:Y:S06]  /*4bb0*/  MEMBAR.ALL.CTA ;  /* 0x0000000000007992 */ /* 0x0001ec0000008000 */
[----:B0-----:R-:W0:Y:S02]  /*4bc0*/  FENCE.VIEW.ASYNC.S ;  /* 0x00000000000073c6 */ /* 0x001e240000000000 */
[----:B0-----:R-:W-:Y:S01]  /*4bd0*/  NOP ;  /* 0x0000000000007918 */ /* 0x001fe20000000000 */
[----:B------:R-:W-:Y:S05]  /*4be0*/  @P2 BRA `(.L_x_842) ;  /* 0x0000000000442947 */ /* 0x000fea0003800000 */
        /* <DEDUP_REMOVED lines=10> */
.L_x_843:
[----:B------:R-:W-:-:S11]  /*4c90*/  UISETP.NE.AND UP2, UPT, UR7, 0x1, UPT ;  /* 0x000000010700788c */ /* 0x000fd6000bf45270 */
[----:B------:R-:W-:Y:S02]  /*4ca0*/  @UP2 ULDC.64 UR10, c[0x0][0x9e8] ;  /* 0x00027a00000a2ab9 */ /* 0x000fe40000000a00 */
[----:B------:R-:W-:-:S04]  /*4cb0*/  UIMAD.WIDE.U32 UR14, UR18, UR10, URZ ;  /* 0x0000000a120e72a5 */ /* 0x000fc8000f8e003f */
[----:B------:R-:W-:-:S12]  /*4cc0*/  @UP2 USHF.R.U32.HI UR18, URZ, UR11, UR15 ;  /* 0x0000000b3f122299 */ /* 0x000fd8000801160f */
.L_x_844:
[----:B------:R-:W-:-:S04]  /*4cd0*/  UIMAD UR7, UR18, UR7, UR7 ;  /* 0x00000007120772a4 */ /* 0x000fc8000f8e0207 */
[----:B------:R-:W-:-:S04]  /*4ce0*/  UISETP.LT.AND UP2, UPT, UR6, UR7, UPT ;  /* 0x000000070600728c */ /* 0x000fc8000bf41270 */
[----:B------:R-:W-:-:S12]  /*4cf0*/  USEL UR6, UR6, UR7, UP2 ;  /* 0x0000000706067287 */ /* 0x000fd80009000000 */
.L_x_842:
[----:B------:R-:W-:Y:S01]  /*4d00*/  USHF.R.S32.HI UR7, URZ, 0x1f, UR6 ;  /* 0x0000001f3f077899 */ /* 0x000fe20008011406 */
[----:B------:R-:W-:Y:S02]  /*4d10*/  CS2R R134, SRZ ;  /* 0x0000000000867805 */ /* 0x000fe4000001ff00 */
[----:B------:R-:W-:Y:S02]  /*4d20*/  CS2R R132, SRZ ;  /* 0x0000000000847805 */ /* 0x000fe4000001ff00 */
[----:B------:R-:W-:Y:S01]  /*4d30*/  CS2R R130, SRZ ;  /* 0x0000000000827805 */ /* 0x000fe2000001ff00 */
[----:B------:R-:W-:Y:S01]  /*4d40*/  ULEA.HI UR7, UR7, UR6, URZ, 0x7 ;  /* 0x0000000607077291 */ /* 0x000fe2000f8f383f */
[----:B------:R-:W-:Y:S02]  /*4d50*/  CS2R R128, SRZ ;  /* 0x0000000000807805 */ /* 0x000fe4000001ff00 */
[----:B------:R-:W-:Y:S02]  /*4d60*/  CS2R R126, SRZ ;  /* 0x00000000007e7805 */ /* 0x000fe4000001ff00 */
[----:B------:R-:W-:Y:S01]  /*4d70*/  CS2R R124, SRZ ;  /* 0x00000000007c7805 */ /* 0x000fe2000001ff00 */
[----:B------:R-:W-:Y:S01]  /*4d80*/  USHF.R.S32.HI UR7, URZ, 0x7, UR7 ;  /* 0x000000073f077899 */ /* 0x000fe20008011407 */
[----:B------:R-:W-:-:S02]  /*4d90*/  CS2R R122, SRZ ;  /* 0x00000000007a7805 */ /* 0x000fc4000001ff00 */
[----:B------:R-:W-:Y:S02]  /*4da0*/  CS2R R120, SRZ ;  /* 0x0000000000787805 */ /* 0x000fe4000001ff00 */
[----:B------:R-:W-:Y:S01]  /*4db0*/  CS2R R118, SRZ ;  /* 0x0000000000767805 */ /* 0x000fe2000001ff00 */
[----:B------:R-:W-:Y:S01]  /*4dc0*/  UISETP.LT.AND UP2, UPT, UR39, UR7, UPT ;  /* 0x000000072700728c */ /* 0x000fe2000bf41270 */
[----:B------:R-:W-:Y:S02]  /*4dd0*/  CS2R R116, SRZ ;  /* 0x0000000000747805 */ /* 0x000fe4000001ff00 */
[----:B------:R-:W-:Y:S02]  /*4de0*/  CS2R R114, SRZ ;  /* 0x0000000000727805 */ /* 0x000fe4000001ff00 */
[----:B------:R-:W-:Y:S01]  /*4df0*/  CS2R R112, SRZ ;  /* 0x0000000000707805 */ /* 0x000fe2000001ff00 */
[----:B------:R-:W-:Y:S01]  /*4e00*/  USEL UR55, UR39, UR7, !UP2 ;  /* 0x0000000727377287 */ /* 0x000fe2000d000000 */
[----:B------:R-:W-:-:S02]  /*4e10*/  CS2R R110, SRZ ;  /* 0x00000000006e7805 */ /* 0x000fc4000001ff00 */
[----:B------:R-:W-:Y:S02]  /*4e20*/  CS2R R108, SRZ ;  /* 0x00000000006c7805 */ /* 0x000fe4000001ff00 */
[----:B------:R-:W-:Y:S02]  /*4e30*/  CS2R R106, SRZ ;  /* 0x00000000006a7805 */ /* 0x000fe4000001ff00 */
[----:B------:R-:W-:Y:S02]  /*4e40*/  CS2R R104, SRZ ;  /* 0x0000000000687805 */ /* 0x000fe4000001ff00 */
[----:B------:R-:W-:Y:S02]  /*4e50*/  CS2R R102, SRZ ;  /* 0x0000000000667805 */ /* 0x000fe4000001ff00 */
[----:B------:R-:W-:Y:S02]  /*4e60*/  ISETP.GE.AND P2, PT, R2, UR55, PT ;  /* 0x0000003702007c0c */ /* 0x000fe4000bf46270 */
[----:B------:R-:W-:-:S02]  /*4e70*/  CS2R R100, SRZ ;  /* 0x0000000000647805 */ /* 0x000fc4000001ff00 */
[----:B------:R-:W-:Y:S02]  /*4e80*/  CS2R R98, SRZ ;  /* 0x0000000000627805 */ /* 0x000fe4000001ff00 */
[----:B------:R-:W-:Y:S02]  /*4e90*/  CS2R R96, SRZ ;  /* 0x0000000000607805 */ /* 0x000fe4000001ff00 */
[----:B------:R-:W-:Y:S02]  /*4ea0*/  CS2R R94, SRZ ;  /* 0x00000000005e7805 */ /* 0x000fe4000001ff00 */
[----:B------:R-:W-:Y:S02]  /*4eb0*/  CS2R R92, SRZ ;  /* 0x00000000005c7805 */ /* 0x000fe4000001ff00 */
[----:B------:R-:W-:Y:S02]  /*4ec0*/  CS2R R90, SRZ ;  /* 0x00000000005a7805 */ /* 0x000fe4000001ff00 */
[----:B------:R-:W-:Y:S01]  /*4ed0*/  CS2R R88, SRZ ;  /* 0x0000000000587805 */ /* 0x000fe2000001ff00 */
[----:B------:R-:W-:Y:S06]  /*4ee0*/  @!P2 BRA `(.L_x_845) ;  /* 0x000000300074a947 */ /* 0x000fec0003800000 */
[----:B------:R-:W-:Y:S01]  /*4ef0*/  IMAD.MOV.U32 R135, RZ, RZ, RZ ;  /* 0x000000ffff877224 */ /* 0x000fe200078e00ff */
[----:B------:R-:W-:Y:S01]  /*4f00*/  ULDC UR34, c[0x0][0x9e4] ;  /* 0x0002790000227ab9 */ /* 0x000fe20000000800 */
[----:B------:R-:W-:Y:S01]  /*4f10*/  ULDC UR35, c[0x0][0x9dc] ;  /* 0x0002770000237ab9 */ /* 0x000fe20000000800 */
[----:B------:R-:W-:Y:S01]  /*4f20*/  ULDC UR33, c[0x0][0x988] ;  /* 0x0002620000217ab9 */ /* 0x000fe20000000800 */
[----:B------:R-:W-:-:S05]  /*4f30*/  ULDC UR52, c[0x0][0x9e0] ;  /* 0x0002780000347ab9 */ /* 0x000fca0000000800 */
.L_x_862:
[----:B------:R-:W-:Y:S01]  /*4f40*/  UIADD3 UR54, UR45, 0x1, URZ ;  /* 0x000000012d367890 */ /* 0x000fe2000fffe03f */
[----:B------:R-:W-:-:S03]  /*4f50*/  ISETP.NE.AND P3, PT, RZ, UR37, PT ;  /* 0x00000025ff007c0c */ /* 0x000fc6000bf65270 */
[----:B------:R-:W-:-:S04]  /*4f60*/  UISETP.NE.AND UP2, UPT, UR54, 0x2, UPT ;  /* 0x000000023600788c */ /* 0x000fc8000bf45270 */
[----:B------:R-:W-:Y:S02]  /*4f70*/  USEL UR53, URZ, 0x1, UP2 ;  /* 0x000000013f357887 */ /* 0x000fe40009000000 */
[----:B------:R-:W-:Y:S02]  /*4f80*/  USEL UR54, UR54, URZ, UP2 ;  /* 0x0000003f36367287 */ /* 0x000fe40009000000 */
[----:B------:R-:W-:Y:S02]  /*4f90*/  ULOP3.LUT UR53, UR50, UR53, URZ, 0x3c, !UPT ;  /* 0x0000003532357292 */ /* 0x000fe4000f8e3c3f */
[----:B0-----:R-:W-:Y:S10]  /*4fa0*/  @P3 BRA `(.L_x_846) ;  /* 0x00000000002c3947 */ /* 0x001ff40003800000 */
[----:B------:R-:W-:Y:S05]  /*4fb0*/  @!P0 BRA `(.L_x_847) ;  /* 0x0000000000048947 */ /* 0x000fea0003800000 */
[----:B------:R-:W-:Y:S01]  /*4fc0*/  BPT.TRAP 0x1 ;  /* 0x000000040000795c */ /* 0x000fe20000300000 */
.L_x_847:
[----:B------:R-:W-:Y:S01]  /*4fd0*/  ULEA UR6, UR54, UR42, 0x3 ;  /* 0x0000002a36067291 */ /* 0x000fe2000f8e183f */
[----:B------:R-:W-:-:S05]  /*4fe0*/  IMAD.U32 R6, RZ, RZ, UR53 ;  /* 0x00000035ff067e24 */ /* 0x000fca000f8e00ff */
[----:B------:R-:W-:-:S04]  /*4ff0*/  SHF.L.U32 R6, R6, 0x1f, RZ ;  /* 0x0000001f06067819 */ /* 0x000fc800000006ff */
[----:B------:R0:W2:Y:S01]  /*5000*/  SYNCS.PHASECHK.TRANS64.TRYWAIT P2, [UR6+0x2d830], R6 ;  /* 0x02d83006ff0075a7 */ /* 0x0000a20008040146 */
[----:B------:R-:W-:Y:S05]  /*5010*/  @!P0 BRA `(.L_x_848) ;  /* 0x0000000000048947 */ /* 0x000fea0003800000 */
[----:B------:R-:W-:Y:S01]  /*5020*/  BPT.TRAP 0x1 ;  /* 0x000000040000795c */ /* 0x000fe20000300000 */
.L_x_848:
[----:B--2---:R-:W-:Y:S05]  /*5030*/  @P2 BRA `(.L_x_846) ;  /* 0x0000000000082947 */ /* 0x004fea0003800000 */
[----:B------:R-:W2:Y:S02]  /*5040*/  SYNCS.PHASECHK.TRANS64.TRYWAIT P2, [UR6+0x2d830], R6 ;  /* 0x02d83006ff0075a7 */ /* 0x000ea40008040146 */
[----:B--2---:R-:W-:Y:S05]  /*5050*/  @!P2 BRA `(.L_x_849) ;  /* 0x000000f40038a947 */ /* 0x004fea0003800000 */
.L_x_846:
[----:B--2---:R-:W2:Y:S01]  /*5060*/  S2R R7, SR_TID.X ;  /* 0x0000000000077919 */ /* 0x004ea20000002100 */
[----:B------:R-:W-:Y:S01]  /*5070*/  UIMAD UR6, UR54, 0x600, UR32 ;  /* 0x00000600360678a4 */ /* 0x000fe2000f8e0220 */
[----:B------:R-:W-:Y:S01]  /*5080*/  UMOV UR7, 0x80000020 ;  /* 0x8000002000077882 */ /* 0x000fe20000000000 */
[----:B------:R-:W-:Y:S02]  /*5090*/  UMOV UR11, 0x80000020 ;  /* 0x80000020000b7882 */ /* 0x000fe40000000000 */
[----:B------:R-:W-:Y:S02]  /*50a0*/  UIADD3 UR10, UR6, 0x2, URZ ;  /* 0x00000002060a7890 */ /* 0x000fe4000fffe03f */
[----:B------:R-:W-:Y:S01]  /*50b0*/  UIADD3 UR14, UR6, 0x200, URZ ;  /* 0x00000200060e7890 */ /* 0x000fe2000fffe03f */
[----:B------:R-:W-:Y:S01]  /*50c0*/  UMOV UR15, 0x80000020 ;  /* 0x80000020000f7882 */ /* 0x000fe20000000000 */
[----:B------:R-:W-:Y:S01]  /*50d0*/  UIADD3 UR18, UR6, 0x202, URZ ;  /* 0x0000020206127890 */ /* 0x000fe2000fffe03f */
[----:B------:R-:W-:Y:S01]  /*50e0*/  UMOV UR19, 0x80000020 ;  /* 0x8000002000137882 */ /* 0x000fe20000000000 */
[----:B------:R-:W-:Y:S01]  /*50f0*/  UIADD3 UR22, UR6, 0x400, URZ ;  /* 0x0000040006167890 */ /* 0x000fe2000fffe03f */
[----:B------:R-:W-:Y:S01]  /*5100*/  UMOV UR23, 0x80000020 ;  /* 0x8000002000177882 */ /* 0x000fe20000000000 */
[----:B------:R-:W-:Y:S01]  /*5110*/  UIADD3 UR26, UR6, 0x402, URZ ;  /* 0x00000402061a7890 */ /* 0x000fe2000fffe03f */
[----:B------:R-:W-:Y:S01]  /*5120*/  UMOV UR27, 0x80000020 ;  /* 0x80000020001b7882 */ /* 0x000fe20000000000 */
[----:B--2---:R-:W-:-:S05]  /*5130*/  SHF.R.U32.HI R7, RZ, 0x7, R7 ;  /* 0x00000007ff077819 */ /* 0x004fca0000011607 */
[----:B0-----:R-:W-:-:S05]  /*5140*/  VIADD R6, R7, 0x8 ;  /* 0x0000000807067836 */ /* 0x001fca0000000000 */
[----:B------:R0:W-:Y:S06]  /*5150*/  BAR.SYNC.DEFER_BLOCKING R6, 0x100 ;  /* 0x000400060000751d */ /* 0x0001ec0000010000 */
[----:B-1----:R-:W-:-:S06]  /*5160*/  WARPGROUP.ARRIVE ;  /* 0x00000000000079c5 */ /* 0x002fcc0000000000 */
[----:B------:R-:W-:Y:S03]  /*5170*/  HGMMA.64x128x16.F32.BF16 R24, gdesc[UR4], RZ, !UPT, gsb0 ;  /* 0x01e00000041879f0 */ /* 0x000fe6000c0018ff */
        /* <DEDUP_REMOVED lines=16> */
[----:B0-----:R-:W-:Y:S05]  /*5280*/  @P3 BRA `(.L_x_850) ;  /* 0x00000000002c3947 */ /* 0x001fea0003800000 */
[----:B------:R-:W-:Y:S05]  /*5290*/  @!P0 BRA `(.L_x_851) ;  /* 0x0000000000048947 */ /* 0x000fea0003800000 */
[----:B------:R-:W-:Y:S01]  /*52a0*/  BPT.TRAP 0x1 ;  /* 0x000000040000795c */ /* 0x000fe20000300000 */
.L_x_851:
[----:B------:R-:W-:Y:S01]  /*52b0*/  ULEA UR6, UR45, UR42, 0x3 ;  /* 0x0000002a2d067291 */ /* 0x000fe2000f8e183f */
[----:B------:R-:W-:-:S05]  /*52c0*/  IMAD.U32 R6, RZ, RZ, UR50 ;  /* 0x00000032ff067e24 */ /* 0x000fca000f8e00ff */
[----:B------:R-:W-:-:S04]  /*52d0*/  SHF.L.U32 R6, R6, 0x1f, RZ ;  /* 0x0000001f06067819 */ /* 0x000fc800000006ff */
[----:B------:R0:W1:Y:S01]  /*52e0*/  SYNCS.PHASECHK.TRANS64.TRYWAIT P2, [UR6+0x2d850], R6 ;  /* 0x02d85006ff0075a7 */ /* 0x0000620008040146 */
[----:B------:R-:W-:Y:S05]  /*52f0*/  @!P0 BRA `(.L_x_852) ;  /* 0x0000000000048947 */ /* 0x000fea0003800000 */
[----:B------:R-:W-:Y:S01]  /*5300*/  BPT.TRAP 0x1 ;  /* 0x000000040000795c */ /* 0x000fe20000300000 */
.L_x_852:
[----:B-1----:R-:W-:Y:S05]  /*5310*/  @P2 BRA `(.L_x_850) ;  /* 0x0000000000082947 */ /* 0x002fea0003800000 */
[----:B------:R-:W1:Y:S02]  /*5320*/  SYNCS.PHASECHK.TRANS64.TRYWAIT P2, [UR6+0x2d850], R6 ;  /* 0x02d85006ff0075a7 */ /* 0x000e640008040146 */
[----:B-1----:R-:W-:Y:S05]  /*5330*/  @!P2 BRA `(.L_x_853) ;  /* 0x000000f00098a947 */ /* 0x002fea0003800000 */
.L_x_850:
[----:B------:R-:W-:Y:S01]  /*5340*/  UIADD3 UR6, UR42, 0x400, URZ ;  /* 0x000004002a067890 */ /* 0x000fe2000fffe03f */
[----:B------:R-:W-:Y:S01]  /*5350*/  WARPGROUP.ARRIVE ;  /* 0x00000000000079c5 */ /* 0x000fe20000000000 */
[----:B------:R-:W-:-:S05]  /*5360*/  ULEA UR7, UR51, UR42, 0xd ;  /* 0x0000002a33077291 */ /* 0x000fca000f8e683f */
[----:B------:R-:W1:Y:S01]  /*5370*/  S2R R9, SR_TID.X ;  /* 0x0000000000097919 */ /* 0x000e620000002100 */
[----:B------:R-:W-:Y:S01]  /*5380*/  USHF.R.U32.HI UR6, URZ, 0x4, UR6 ;  /* 0x000000043f067899 */ /* 0x000fe20008011606 */
[----:B------:R-:W-:Y:S01]  /*5390*/  PLOP3.LUT P2, PT, PT, PT, UP0, 0x80, 0x0 ;  /* 0x000000000000781c */ /* 0x000fe20003f4f008 */
[----:B------:R-:W-:Y:S01]  /*53a0*/  UIADD3 UR7, UR7, 0x21800, URZ ;  /* 0x0002180007077890 */ /* 0x000fe2000fffe03f */
[----:B------:R-:W-:Y:S01]  /*53b0*/  PLOP3.LUT P3, PT, PT, PT, UP0, 0x80, 0x0 ;  /* 0x000000000000781c */ /* 0x000fe20003f6f008 */
[----:B------:R-:W-:Y:S01]  /*53c0*/  ULOP3.LUT UR6, UR6, 0x3fff, URZ, 0xc0, !UPT ;  /* 0x00003fff06067892 */ /* 0x000fe2000f8ec03f */
[----:B------:R-:W-:Y:S01]  /*53d0*/  VIADD R14, R137, UR41 ;  /* 0x00000029890e7c36 */ /* 0x000fe20008000000 */
[----:B------:R-:W-:Y:S01]  /*53e0*/  USHF.R.U32.HI UR7, URZ, 0x4, UR7 ;  /* 0x000000043f077899 */ /* 0x000fe20008011607 */
[----:B------:R-:W-:Y:S01]  /*53f0*/  IMAD.U32 R8, RZ, RZ, UR54 ;  /* 0x00000036ff087e24 */ /* 0x000fe2000f8e00ff */
[----:B------:R-:W-:Y:S01]  /*5400*/  ULOP3.LUT UR10, UR6, 0x2000000, URZ, 0xfc, !UPT ;  /* 0x02000000060a7892 */ /* 0x000fe2000f8efc3f */
[----:B------:R-:W2:Y:S01]  /*5410*/  LDC R143, c[0x0][0x288] ;  /* 0x0000a200ff8f7b82 */ /* 0x000ea20000000800 */
[----:B------:R-:W-:Y:S01]  /*5420*/  ULOP3.LUT UR6, UR7, 0x3fff, URZ, 0xc0, !UPT ;  /* 0x00003fff07067892 */ /* 0x000fe2000f8ec03f */
[----:B------:R-:W-:Y:S01]  /*5430*/  IMAD.SHL.U32 R13, R2, 0x80, RZ ;  /* 0x00000080020d7824 */ /* 0x000fe200078e00ff */
[----:B------:R-:W-:Y:S01]  /*5440*/  UIMAD UR7, UR45, 0x600, UR10 ;  /* 0x000006002d0778a4 */ /* 0x000fe2000f8e020a */
[----:B------:R-:W-:Y:S01]  /*5450*/  @!P1 LEA R8, R8, UR42, 0x3 ;  /* 0x0000002a08089c11 */ /* 0x000fe2000f8e18ff */
[----:B------:R-:W-:Y:S01]  /*5460*/  ULOP3.LUT UR6, UR6, 0x10000, URZ, 0xfc, !UPT ;  /* 0x0001000006067892 */ /* 0x000fe2000f8efc3f */
[----:B------:R-:W-:Y:S01]  /*5470*/  UMOV UR31, 0x80000020 ;  /* 0x80000020001f7882 */ /* 0x000fe20000000000 */
[----:B------:R-:W-:-:S02]  /*5480*/  UMOV UR29, 0x40000040 ;  /* 0x40000040001d7882 */ /* 0x000fc40000000000 */
[----:B------:R-:W-:Y:S01]  /*5490*/  @!P1 VIADD R8, R8, 0x2d840 ;  /* 0x0002d84008089836 */ /* 0x000fe20000000000 */
[----:B------:R-:W-:Y:S02]  /*54a0*/  UMOV UR30, UR7 ;  /* 0x00000007001e7c82 */ /* 0x000fe40008000000 */
[----:B------:R-:W-:Y:S02]  /*54b0*/  UMOV UR28, UR6 ;  /* 0x00000006001c7c82 */ /* 0x000fe40008000000 */
[----:B------:R-:W-:Y:S01]  /*54c0*/  HGMMA.64x96x16.F32.BF16 R88, gdesc[UR28].tnspB, R88, gsb0 ;  /* 0x416000001c5879f0 */ /* 0x000fe20008001858 */
[----:B------:R-:W-:Y:S01]  /*54d0*/  UIADD3 UR30, UR7, 0x40, URZ ;  /* 0x00000040071e7890 */ /* 0x000fe2000fffe03f */
[----:B------:R-:W-:Y:S01]  /*54e0*/  @!P1 PRMT R8, RZ, 0x654, R8 ;  /* 0x00000654ff089816 */ /* 0x000fe20000000008 */
[----:B------:R-:W-:Y:S01]  /*54f0*/  UIADD3 UR28, UR6, 0x2, URZ ;  /* 0x00000002061c7890 */ /* 0x000fe2000fffe03f */
[----:B------:R-:W-:Y:S01]  /*5500*/  UMOV UR31, 0x80000020 ;  /* 0x80000020001f7882 */ /* 0x000fe20000000000 */
[----:B------:R-:W-:Y:S01]  /*5510*/  UMOV UR29, 0x40000040 ;  /* 0x40000040001d7882 */ /* 0x000fe20000000000 */
[----:B-1----:R-:W-:-:S05]  /*5520*/  SHF.R.U32.HI R7, RZ, 0x7, R9 ;  /* 0x00000007ff077819 */ /* 0x002fca0000011609 */
[----:B------:R-:W-:Y:S01]  /*5530*/  VIADD R7, R7, 0x9 ;  /* 0x0000000907077836 */ /* 0x000fe20000000000 */
        /* <DEDUP_REMOVED lines=42> */
[----:B------:R-:W-:Y:S02]  /*57e0*/  @UP0 ULDC UR6, c[0x0][0x44c] ;  /* 0x0001130000060ab9 */ /* 0x000fe40000000800 */
[----:B0-----:R-:W-:Y:S01]  /*57f0*/  @P2 IMAD.HI.U32 R6, R14, UR6, RZ ;  /* 0x000000060e062c27 */ /* 0x001fe2000f8e00ff */
[----:B------:R-:W-:Y:S01]  /*5800*/  @UP0 ULDC UR6, c[0x0][0x450] ;  /* 0x0001140000060ab9 */ /* 0x000fe20000000800 */
[----:B------:R-:W-:-:S02]  /*5810*/  ISETP.GE.U32.AND P2, PT, R9, 0x180, PT ;  /* 0x000001800900780c */ /* 0x000fc40003f46070 */
[----:B------:R-:W-:Y:S02]  /*5820*/  IADD3 R9, -R13, 0x1, RZ ;  /* 0x000000010d097810 */ /* 0x000fe40007ffe1ff */
[----:B------:R-:W-:Y:S01]  /*5830*/  @P3 SHF.R.U32.HI R14, RZ, UR6, R6 ;  /* 0x00000006ff0e3c19 */ /* 0x000fe20008011606 */
[----:B------:R-:W-:Y:S01]  /*5840*/  ULOP3.LUT UR6, URZ, UR35, URZ, 0x33, !UPT ;  /* 0x000000233f067292 */ /* 0x000fe2000f8e333f */
[----:B------:R-:W0:Y:S01]  /*5850*/  LDC R6, c[0x0][0x2f0] ;  /* 0x0000bc00ff067b82 */ /* 0x000e220000000800 */
[----:B------:R-:W-:Y:S01]  /*5860*/  SEL R7, R7, 0x9, !P2 ;  /* 0x0000000907077807 */ /* 0x000fe20005000000 */
[----:B------:R-:W-:Y:S01]  /*5870*/  IMAD R9, R16, -0x2, R9 ;  /* 0xfffffffe10097824 */ /* 0x000fe200078e0209 */
[----:B------:R-:W1:Y:S01]  /*5880*/  SHFL.IDX PT, R15, R14, RZ, 0x1c1f ;  /* 0x001c1fff0e0f7589 */ /* 0x000e6200000e0000 */
[----:B------:R-:W-:Y:S01]  /*5890*/  PLOP3.LUT P2, PT, PT, PT, UP1, 0x40, 0x0 ;  /* 0x000000000000781c */ /* 0x000fe20003f4e818 */
[----:B------:R-:W-:Y:S02]  /*58a0*/  WARPGROUP.DEPBAR.LE gsb0, 0x0 ;  /* 0x00008000000079c5 */ /* 0x000fe40000010000 */
[----:B------:R-:W-:-:S06]  /*58b0*/  WARPGROUP.ARRIVE ;  /* 0x00000000000079c5 */ /* 0x000fcc0000000000 */
[----:B------:R-:W-:Y:S03]  /*58c0*/  HGMMA.64x96x16.F32.BF16 R88, gdesc[UR28].tnspB, R88, gsb0 ;  /* 0x416000001c5879f0 */ /* 0x000fe60008001858 */
[----:B------:R-:W-:Y:S02]  /*58d0*/  WARPGROUP.DEPBAR.LE gsb0, 0x0 ;  /* 0x00008000000079c5 */ /* 0x000fe40000010000 */
[----:B------:R3:W-:Y:S06]  /*58e0*/  BAR.ARV R7, 0x100 ;  /* 0x000400070000751d */ /* 0x0007ec0000002000 */
[----:B------:R0:W-:Y:S02]  /*58f0*/  @!P1 SYNCS.ARRIVE.TRANS64.RED.A1T0 RZ, [R8+URZ], RZ ;  /* 0x000000ff08ff99a7 */ /* 0x0001e4000810043f */
[----:B0-----:R-:W-:-:S04]  /*5900*/  IMAD R8, R6, UR43, R9 ;  /* 0x0000002b06087c24 */ /* 0x001fc8000f8e0209 */
[----:B--2---:R-:W-:-:S04]  /*5910*/  IMAD.IADD R8, R8, 0x1, -R143 ;  /* 0x0000000108087824 */ /* 0x004fc800078e0a8f */
[C---:B------:R-:W-:Y:S02]  /*5920*/  VIADD R12, R8.reuse, UR52 ;  /* 0x00000034080c7c36 */ /* 0x040fe40008000000 */
[----:B------:R-:W-:Y:S02]  /*5930*/  VIADD R11, R8, UR6 ;  /* 0x00000006080b7c36 */ /* 0x000fe40008000000 */
[C---:B-1----:R-:W-:Y:S02]  /*5940*/  IMAD.IADD R10, R15.reuse, 0x1, R12 ;  /* 0x000000010f0a7824 */ /* 0x042fe400078e020c */
[----:B---3--:R-:W-:Y:S01]  /*5950*/  IMAD.IADD R7, R15, 0x1, R11 ;  /* 0x000000010f077824 */ /* 0x008fe200078e020b */
[----:B------:R-:W-:Y:S06]  /*5960*/  @P2 BRA `(.L_x_854) ;  /* 0x00000000005c2947 */ /* 0x000fec0003800000 */
[----:B------:R-:W-:Y:S01]  /*5970*/  IMAD R8, R6, UR43, R15 ;  /* 0x0000002b06087c24 */ /* 0x000fe2000f8e020f */
[----:B------:R-:W-:Y:S03]  /*5980*/  BSSY B0, `(.L_x_855) ;  /* 0x0000011000007945 */ /* 0x000fe60003800000 */
[----:B------:R-:W-:-:S05]  /*5990*/  IMAD.IADD R20, R8, 0x1, -R143 ;  /* 0x0000000108147824 */ /* 0x000fca00078e0a8f */
[----:B------:R-:W-:-:S13]  /*59a0*/  ISETP.GT.AND P2, PT, R20, -0x1, PT ;  /* 0xffffffff1400780c */ /* 0x000fda0003f44270 */
[----:B------:R-:W-:Y:S05]  /*59b0*/  @P2 BRA `(.L_x_856) ;  /* 0x0000000000202947 */ /* 0x000fea0003800000 */
[----:B------:R-:W-:Y:S01]  /*59c0*/  IMAD.U32 R15, RZ, RZ, UR34 ;  /* 0x00000022ff0f7e24 */ /* 0x000fe2000f8e00ff */
[----:B------:R-:W-:-:S04]  /*59d0*/  LOP3.LUT R21, RZ, R20, RZ, 0x33, !PT ;  /* 0x00000014ff157212 */ /* 0x000fc800078e33ff */
[----:B------:R-:W-:-:S13]  /*59e0*/  ISETP.NE.AND P2, PT, R15, 0x1, PT ;  /* 0x000000010f00780c */ /* 0x000fda0003f45270 */
[----:B------:R-:W0:Y:S02]  /*59f0*/  @P2 LDC.64 R8, c[0x0][0x9e8] ;  /* 0x00027a00ff082b82 */ /* 0x000e240000000a00 */
[----:B0-----:R-:W-:-:S05]  /*5a00*/  @P2 IMAD.HI.U32 R8, R21, R8, RZ ;  /* 0x0000000815082227 */ /* 0x001fca00078e00ff */
[----:B------:R-:W-:-:S04]  /*5a10*/  @P2 SHF.R.U32.HI R21, RZ, R9, R8 ;  /* 0x00000009ff152219 */ /* 0x000fc80000011608 */
[----:B------:R-:W-:Y:S01]  /*5a20*/  LOP3.LUT R20, RZ, R21, RZ, 0x33, !PT ;  /* 0x00000015ff147212 */ /* 0x000fe200078e33ff */
[----:B------:R-:W-:Y:S06]  /*5a30*/  BRA `(.L_x_857) ;  /* 0x0000000000147947 */ /* 0x000fec0003800000 */
.L_x_856:
[----:B------:R-:W-:-:S05]  /*5a40*/  IMAD.U32 R15, RZ, RZ, UR34 ;  /* 0x00000022ff0f7e24 */ /* 0x000fca000f8e00ff */
[----:B------:R-:W-:-:S13]  /*5a50*/  ISETP.NE.AND P2, PT, R15, 0x1, PT ;  /* 0x000000010f00780c */ /* 0x000fda0003f45270 */
[----:B------:R-:W0:Y:S02]  /*5a60*/  @P2 LDC.64 R8, c[0x0][0x9e8] ;  /* 0x00027a00ff082b82 */ /* 0x000e240000000a00 */
[----:B0-----:R-:W-:-:S05]  /*5a70*/  @P2 IMAD.HI.U32 R8, R20, R8, RZ ;  /* 0x0000000814082227 */ /* 0x001fca00078e00ff */
[----:B------:R-:W-:-:S07]  /*5a80*/  @P2 SHF.R.U32.HI R20, RZ, R9, R8 ;  /* 0x00000009ff142219 */ /* 0x000fce0000011608 */
.L_x_857:
[----:B------:R-:W-:Y:S05]  /*5a90*/  BSYNC B0 ;  /* 0x0000000000007941 */ /* 0x000fea0003800000 */
.L_x_855:
[----:B------:R-:W-:-:S04]  /*5aa0*/  IMAD R9, R20, R15, -R13 ;  /* 0x0000000f14097224 */ /* 0x000fc800078e0a0d */
[----:B------:R-:W-:-:S05]  /*5ab0*/  IMAD R8, R16, -0x2, R9 ;  /* 0xfffffffe10087824 */ /* 0x000fca00078e0209 */
[----:B------:R-:W-:Y:S02]  /*5ac0*/  VIADDMNMX R10, R8, R15, R10, PT ;  /* 0x0000000f080a7246 */ /* 0x000fe4000380010a */
[----:B------:R-:W-:-:S07]  /*5ad0*/  VIMNMX R7, R7, R8, !PT ;  /* 0x0000000807077248 */ /* 0x000fce0007fe0100 */
.L_x_854:
[----:B------:R-:W-:Y:S01]  /*5ae0*/  ISETP.GT.AND P2, PT, R2, -0x1, PT ;  /* 0xffffffff0200780c */ /* 0x000fe20003f44270 */
[----:B------:R-:W0:Y:S03]  /*5af0*/  SHFL.IDX PT, R8, R14, 0x1, 0x1c1f ;  /* 0x003c1f000e087f89 */ /* 0x000e2600000e0000 */
[C---:B------:R-:W-:Y:S02]  /*5b00*/  ISETP.GT.AND P5, PT, R7.reuse, RZ, P2 ;  /* 0x000000ff0700720c */ /* 0x040fe400017a4270 */
[C---:B------:R-:W-:Y:S02]  /*5b10*/  ISETP.GT.AND P4, PT, R7.reuse, 0x1, P2 ;  /* 0x000000010700780c */ /* 0x040fe40001784270 */
[----:B------:R-:W-:Y:S02]  /*5b20*/  ISETP.LT.OR P5, PT, R10, 0x1, P5 ;  /* 0x000000010a00780c */ /* 0x000fe40002fa1670 */
[----:B------:R-:W-:-:S02]  /*5b30*/  ISETP.GT.AND P6, PT, R7, 0x8, P2 ;  /* 0x000000080700780c */ /* 0x000fc400017c4270 */
[----:B------:R-:W-:Y:S02]  /*5b40*/  FSEL R24, R24, -INF , !P5 ;  /* 0xff80000018187808 */ /* 0x000fe40006800000 */
[C---:B------:R-:W-:Y:S02]  /*5b50*/  ISETP.GT.AND P5, PT, R7.reuse, 0x10, P2 ;  /* 0x000000100700780c */ /* 0x040fe400017a4270 */
[----:B------:R-:W-:Y:S02]  /*5b60*/  ISETP.GT.AND P3, PT, R7, 0x9, P2 ;  /* 0x000000090700780c */ /* 0x000fe40001764270 */
[C---:B------:R-:W-:Y:S02]  /*5b70*/  ISETP.LT.OR P5, PT, R10.reuse, 0x11, P5 ;  /* 0x000000110a00780c */ /* 0x040fe40002fa1670 */
[----:B------:R-:W-:Y:S02]  /*5b80*/  ISETP.LT.OR P4, PT, R10, 0x2, P4 ;  /* 0x000000020a00780c */ /* 0x000fe40002781670 */
[----:B------:R-:W-:-:S02]  /*5b90*/  FSEL R32, R32, -INF , !P5 ;  /* 0xff80000020207808 */ /* 0x000fc40006800000 */
[----:B------:R-:W-:Y:S01]  /*5ba0*/  ISETP.GT.AND P5, PT, R7, 0x20, P2 ;  /* 0x000000200700780c */ /* 0x000fe200017a4270 */
[--C-:B0-----:R-:W-:Y:S01]  /*5bb0*/  IMAD.IADD R12, R12, 0x1, R8.reuse ;  /* 0x000000010c0c7824 */ /* 0x101fe200078e0208 */
[C---:B------:R-:W-:Y:S01]  /*5bc0*/  ISETP.LT.OR P6, PT, R10.reuse, 0x9, P6 ;  /* 0x000000090a00780c */ /* 0x040fe200037c1670 */
[----:B------:R-:W-:Y:S01]  /*5bd0*/  IMAD.IADD R11, R11, 0x1, R8 ;  /* 0x000000010b0b7824 */ /* 0x000fe200078e0208 */
[C---:B------:R-:W-:Y:S02]  /*5be0*/  ISETP.LT.OR P3, PT, R10.reuse, 0xa, P3 ;  /* 0x0000000a0a00780c */ /* 0x040fe40001f61670 */
[----:B------:R-:W-:Y:S02]  /*5bf0*/  ISETP.LT.OR P5, PT, R10, 0x21, P5 ;  /* 0x000000210a00780c */ /* 0x000fe40002fa1670 */
[----:B------:R-:W-:Y:S02]  /*5c00*/  FSEL R25, R25, -INF , !P4 ;  /* 0xff80000019197808 */ /* 0x000fe40006000000 */
[----:B------:R-:W-:-:S02]  /*5c10*/  FSEL R28, R28, -INF , !P6 ;  /* 0xff8000001c1c7808 */ /* 0x000fc40007000000 */
[----:B------:R-:W-:Y:S02]  /*5c20*/  FSEL R29, R29, -INF , !P3 ;  /* 0xff8000001d1d7808 */ /* 0x000fe40005800000 */
[C---:B------:R-:W-:Y:S02]  /*5c30*/  ISETP.GT.AND P4, PT, R7.reuse, 0x11, P2 ;  /* 0x000000110700780c */ /* 0x040fe40001784270 */
[C---:B------:R-:W-:Y:S02]  /*5c40*/  ISETP.GT.AND P6, PT, R7.reuse, 0x18, P2 ;  /* 0x000000180700780c */ /* 0x040fe400017c4270 */
[C---:B------:R-:W-:Y:S02]  /*5c50*/  ISETP.GT.AND P3, PT, R7.reuse, 0x19, P2 ;  /* 0x000000190700780c */ /* 0x040fe40001764270 */
[----:B------:R-:W-:Y:S02]  /*5c60*/  FSEL R40, R40, -INF , !P5 ;  /* 0xff80000028287808 */ /* 0x000fe40006800000 */
[----:B------:R-:W-:-:S02]  /*5c70*/  ISETP.GT.AND P5, PT, R7, 0x30, P2 ;  /* 0x000000300700780c */ /* 0x000fc400017a4270 */
[C---:B------:R-:W-:Y:S02]  /*5c80*/  ISETP.LT.OR P4, PT, R10.reuse, 0x12, P4 ;  /* 0x000000120a00780c */ /* 0x040fe40002781670 */
[C---:B------:R-:W-:Y:S02]  /*5c90*/  ISETP.LT.OR P6, PT, R10.reuse, 0x19, P6 ;  /* 0x000000190a00780c */ /* 0x040fe400037c1670 */
        /* <DEDUP_REMOVED lines=55> */
[----:B------:R-:W-:Y:S02]  /*6010*/  ISETP.GT.AND P3, PT, R7, 0x69, P2 ;  /* 0x000000690700780c */ /* 0x000fe40001764270 */
[----:B------:R-:W-:Y:S02]  /*6020*/  FSEL R80, R80, -INF , !P5 ;  /* 0xff80000050507808 */ /* 0x000fe40006800000 */
[----:B------:R-:W-:-:S02]  /*6030*/  PLOP3.LUT P5, PT, PT, PT, UP1, 0x40, 0x0 ;  /* 0x000000000000781c */ /* 0x000fc40003fae818 */
[C---:B------:R-:W-:Y:S02]  /*6040*/  ISETP.LT.OR P4, PT, R10.reuse, 0x62, P4 ;  /* 0x000000620a00780c */ /* 0x040fe40002781670 */
[C---:B------:R-:W-:Y:S02]  /*6050*/  ISETP.LT.OR P6, PT, R10.reuse, 0x69, P6 ;  /* 0x000000690a00780c */ /* 0x040fe400037c1670 */
[----:B------:R-:W-:Y:S02]  /*6060*/  ISETP.LT.OR P3, PT, R10, 0x6a, P3 ;  /* 0x0000006a0a00780c */ /* 0x000fe40001f61670 */
[----:B------:R-:W-:Y:S02]  /*6070*/  FSEL R73, R73, -INF , !P4 ;  /* 0xff80000049497808 */ /* 0x000fe40006000000 */
[----:B------:R-:W-:Y:S02]  /*6080*/  FSEL R76, R76, -INF , !P6 ;  /* 0xff8000004c4c7808 */ /* 0x000fe40007000000 */
[----:B------:R-:W-:-:S02]  /*6090*/  FSEL R77, R77, -INF , !P3 ;  /* 0xff8000004d4d7808 */ /* 0x000fc40005800000 */
[C---:B------:R-:W-:Y:S02]  /*60a0*/  ISETP.GT.AND P4, PT, R7.reuse, 0x71, P2 ;  /* 0x000000710700780c */ /* 0x040fe40001784270 */
[C---:B------:R-:W-:Y:S02]  /*60b0*/  ISETP.GT.AND P6, PT, R7.reuse, 0x78, P2 ;  /* 0x000000780700780c */ /* 0x040fe400017c4270 */
[----:B------:R-:W-:Y:S02]  /*60c0*/  ISETP.GT.AND P3, PT, R7, 0x79, P2 ;  /* 0x000000790700780c */ /* 0x000fe40001764270 */
[C---:B------:R-:W-:Y:S02]  /*60d0*/  ISETP.LT.OR P4, PT, R10.reuse, 0x72, P4 ;  /* 0x000000720a00780c */ /* 0x040fe40002781670 */
[C---:B------:R-:W-:Y:S02]  /*60e0*/  ISETP.LT.OR P6, PT, R10.reuse, 0x79, P6 ;  /* 0x000000790a00780c */ /* 0x040fe400037c1670 */
[----:B------:R-:W-:-:S02]  /*60f0*/  ISETP.LT.OR P3, PT, R10, 0x7a, P3 ;  /* 0x0000007a0a00780c */ /* 0x000fc40001f61670 */
[----:B------:R-:W-:Y:S02]  /*6100*/  FSEL R81, R81, -INF , !P4 ;  /* 0xff80000051517808 */ /* 0x000fe40006000000 */
[----:B------:R-:W-:Y:S02]  /*6110*/  FSEL R84, R84, -INF , !P6 ;  /* 0xff80000054547808 */ /* 0x000fe40007000000 */
[----:B------:R-:W-:Y:S01]  /*6120*/  FSEL R85, R85, -INF , !P3 ;  /* 0xff80000055557808 */ /* 0x000fe20005800000 */
        /* <DEDUP_REMOVED lines=14> */
.L_x_860:
[----:B------:R-:W-:-:S05]  /*6210*/  IMAD.U32 R10, RZ, RZ, UR34 ;  /* 0x00000022ff0a7e24 */ /* 0x000fca000f8e00ff */
[----:B------:R-:W-:-:S13]  /*6220*/  ISETP.NE.AND P3, PT, R10, 0x1, PT ;  /* 0x000000010a00780c */ /* 0x000fda0003f65270 */
[----:B------:R-:W0:Y:S02]  /*6230*/  @P3 LDC.64 R8, c[0x0][0x9e8] ;  /* 0x00027a00ff083b82 */ /* 0x000e240000000a00 */
[----:B0-----:R-:W-:-:S05]  /*6240*/  @P3 IMAD.HI.U32 R8, R7, R8, RZ ;  /* 0x0000000807083227 */ /* 0x001fca00078e00ff */
[----:B------:R-:W-:-:S07]  /*6250*/  @P3 SHF.R.U32.HI R7, RZ, R9, R8 ;  /* 0x00000009ff073219 */ /* 0x000fce0000011608 */
.L_x_861:
[----:B------:R-:W-:Y:S05]  /*6260*/  BSYNC B0 ;  /* 0x0000000000007941 */ /* 0x000fea0003800000 */
.L_x_859:
[----:B------:R-:W-:-:S04]  /*6270*/  IMAD R7, R7, R10, -R13 ;  /* 0x0000000a07077224 */ /* 0x000fc800078e0a0d */
[----:B------:R-:W-:-:S05]  /*6280*/  IMAD R7, R16, -0x2, R7 ;  /* 0xfffffffe10077824 */ /* 0x000fca00078e0207 */
[----:B------:R-:W-:Y:S02]  /*6290*/  VIADDMNMX R12, R7, R10, R12, PT ;  /* 0x0000000a070c7246 */ /* 0x000fe4000380010c */
[----:B------:R-:W-:-:S07]  /*62a0*/  VIMNMX R11, R11, R7, !PT ;  /* 0x000000070b0b7248 */ /* 0x000fce0007fe0100 */
.L_x_858:
[----:B------:R-:W-:Y:S01]  /*62b0*/  FMNMX.FTZ R8, R24, R0, !PT ;  /* 0x0000000018087209 */ /* 0x000fe20007810000 */
[----:B------:R-:W-:Y:S01]  /*62c0*/  UMOV UR50, UR53 ;  /* 0x0000003500327c82 */ /* 0x000fe20008000000 */
[----:B------:R-:W-:Y:S02]  /*62d0*/  ISETP.GT.AND P5, PT, R11, 0x9, P2 ;  /* 0x000000090b00780c */ /* 0x000fe400017a4270 */
[----:B------:R-:W-:Y:S02]  /*62e0*/  FMNMX.FTZ R7, R25, R8, !PT ;  /* 0x0000000819077209 */ /* 0x000fe40007810000 */
[----:B------:R-:W-:Y:S02]  /*62f0*/  ISETP.LT.OR P5, PT, R12, 0xa, P5 ;  /* 0x0000000a0c00780c */ /* 0x000fe40002fa1670 */
[----:B------:R-:W-:Y:S02]  /*6300*/  FMNMX.FTZ R8, R28, R7, !PT ;  /* 0x000000071c087209 */ /* 0x000fe40007810000 */
[----:B------:R-:W-:-:S02]  /*6310*/  FSEL R31, R31, -INF , !P5 ;  /* 0xff8000001f1f7808 */ /* 0x000fc40006800000 */
[----:B------:R-:W-:Y:S02]  /*6320*/  FMNMX.FTZ R7, R29, R8, !PT ;  /* 0x000000081d077209 */ /* 0x000fe40007810000 */
        /* <DEDUP_REMOVED lines=12> */
[C---:B------:R-:W-:Y:S02]  /*63f0*/  ISETP.GT.AND P5, PT, R11.reuse, RZ, P2 ;  /* 0x000000ff0b00720c */ /* 0x040fe400017a4270 */
[----:B------:R-:W-:Y:S02]  /*6400*/  FMNMX.FTZ R8, R44, R7, !PT ;  /* 0x000000072c087209 */ /* 0x000fe40007810000 */
[----:B------:R-:W-:Y:S02]  /*6410*/  ISETP.GT.AND P4, PT, R11, 0x1, P2 ;  /* 0x000000010b00780c */ /* 0x000fe40001784270 */
[----:B------:R-:W-:Y:S02]  /*6420*/  FMNMX.FTZ R7, R45, R8, !PT ;  /* 0x000000082d077209 */ /* 0x000fe40007810000 */
[----:B------:R-:W-:-:S02]  /*6430*/  ISETP.LT.OR P5, PT, R12, 0x1, P5 ;  /* 0x000000010c00780c */ /* 0x000fc40002fa1670 */
[----:B------:R-:W-:Y:S02]  /*6440*/  FMNMX.FTZ R8, R48, R7, !PT ;  /* 0x0000000730087209 */ /* 0x000fe40007810000 */
[----:B------:R-:W-:Y:S02]  /*6450*/  ISETP.GT.AND P3, PT, R11, 0x8, P2 ;  /* 0x000000080b00780c */ /* 0x000fe40001764270 */
[----:B------:R-:W-:Y:S02]  /*6460*/  FMNMX.FTZ R7, R49, R8, !PT ;  /* 0x0000000831077209 */ /* 0x000fe40007810000 */
[----:B------:R-:W-:Y:S02]  /*6470*/  ISETP.LT.OR P4, PT, R12, 0x2, P4 ;  /* 0x000000020c00780c */ /* 0x000fe40002781670 */
[----:B------:R-:W-:Y:S02]  /*6480*/  FMNMX.FTZ R8, R52, R7, !PT ;  /* 0x0000000734087209 */ /* 0x000fe40007810000 */
[----:B------:R-:W-:-:S02]  /*6490*/  FSEL R26, R26, -INF , !P5 ;  /* 0xff8000001a1a7808 */ /* 0x000fc40006800000 */
[----:B------:R-:W-:Y:S02]  /*64a0*/  FMNMX.FTZ R7, R53, R8, !PT ;  /* 0x0000000835077209 */ /* 0x000fe40007810000 */
[----:B------:R-:W-:Y:S02]  /*64b0*/  ISETP.LT.OR P3, PT, R12, 0x9, P3 ;  /* 0x000000090c00780c */ /* 0x000fe40001f61670 */
[----:B------:R-:W-:Y:S02]  /*64c0*/  FMNMX.FTZ R8, R56, R7, !PT ;  /* 0x0000000738087209 */ /* 0x000fe40007810000 */
[----:B------:R-:W-:Y:S02]  /*64d0*/  FSEL R27, R27, -INF , !P4 ;  /* 0xff8000001b1b7808 */ /* 0x000fe40006000000 */
[----:B------:R-:W-:Y:S02]  /*64e0*/  FMNMX.FTZ R7, R57, R8, !PT ;  /* 0x0000000839077209 */ /* 0x000fe40007810000 */
[----:B------:R-:W-:-:S02]  /*64f0*/  FMNMX.FTZ R20, R26, R5, !PT ;  /* 0x000000051a147209 */ /* 0x000fc40007810000 */
[----:B------:R-:W-:Y:S02]  /*6500*/  FMNMX.FTZ R8, R60, R7, !PT ;  /* 0x000000073c087209 */ /* 0x000fe40007810000 */
[----:B------:R-:W-:Y:S02]  /*6510*/  ISETP.GT.AND P4, PT, R11, 0x10, P2 ;  /* 0x000000100b00780c */ /* 0x000fe40001784270 */
[----:B------:R-:W-:Y:S02]  /*6520*/  FMNMX.FTZ R7, R61, R8, !PT ;  /* 0x000000083d077209 */ /* 0x000fe40007810000 */
[----:B------:R-:W-:Y:S02]  /*6530*/  FSEL R30, R30, -INF , !P3 ;  /* 0xff8000001e1e7808 */ /* 0x000fe40005800000 */
[----:B------:R-:W-:Y:S02]  /*6540*/  FMNMX.FTZ R8, R64, R7, !PT ;  /* 0x0000000740087209 */ /* 0x000fe40007810000 */
[----:B------:R-:W-:-:S02]  /*6550*/  FMNMX.FTZ R21, R27, R20, !PT ;  /* 0x000000141b157209 */ /* 0x000fc40007810000 */
[----:B------:R-:W-:Y:S02]  /*6560*/  FMNMX.FTZ R7, R65, R8, !PT ;  /* 0x0000000841077209 */ /* 0x000fe40007810000 */
[----:B------:R-:W-:Y:S02]  /*6570*/  ISETP.GT.AND P3, PT, R11, 0x11, P2 ;  /* 0x000000110b00780c */ /* 0x000fe40001764270 */
[----:B------:R-:W-:Y:S02]  /*6580*/  FMNMX.FTZ R8, R68, R7, !PT ;  /* 0x0000000744087209 */ /* 0x000fe40007810000 */
[C---:B------:R-:W-:Y:S02]  /*6590*/  ISETP.LT.OR P4, PT, R12.reuse, 0x11, P4 ;  /* 0x000000110c00780c */ /* 0x040fe40002781670 */
[----:B------:R-:W-:Y:S02]  /*65a0*/  FMNMX.FTZ R7, R69, R8, !PT ;  /* 0x0000000845077209 */ /* 0x000fe40007810000 */
[----:B------:R-:W-:-:S02]  /*65b0*/  ISETP.LT.OR P3, PT, R12, 0x12, P3 ;  /* 0x000000120c00780c */ /* 0x000fc40001f61670 */
[----:B------:R-:W-:Y:S02]  /*65c0*/  FMNMX.FTZ R8, R72, R7, !PT ;  /* 0x0000000748087209 */ /* 0x000fe40007810000 */
[----:B------:R-:W-:Y:S02]  /*65d0*/  FSEL R34, R34, -INF , !P4 ;  /* 0xff80000022227808 */ /* 0x000fe40006000000 */
[----:B------:R-:W-:Y:S02]  /*65e0*/  FMNMX.FTZ R7, R73, R8, !PT ;  /* 0x0000000849077209 */ /* 0x000fe40007810000 */
[----:B------:R-:W-:Y:S02]  /*65f0*/  ISETP.GT.AND P4, PT, R11, 0x19, P2 ;  /* 0x000000190b00780c */ /* 0x000fe40001784270 */
[----:B------:R-:W-:Y:S02]  /*6600*/  FMNMX.FTZ R8, R76, R7, !PT ;  /* 0x000000074c087209 */ /* 0x000fe40007810000 */
[----:B------:R-:W-:-:S02]  /*6610*/  FSEL R35, R35, -INF , !P3 ;  /* 0xff80000023237808 */ /* 0x000fc40005800000 */
        /* <DEDUP_REMOVED lines=9> */
[C---:B------:R-:W-:Y:S02]  /*66b0*/  ISETP.GT.AND P4, PT, R11.reuse, 0x28, P2 ;  /* 0x000000280b00780c */ /* 0x040fe40001784270 */
[----:B------:R-:W-:Y:S01]  /*66c0*/  FSEL R42, R42, -INF , !P3 ;  /* 0xff8000002a2a7808 */ /* 0x000fe20005800000 */
[----:B------:R-:W0:Y:S01]  /*66d0*/  SHFL.BFLY PT, R7, R8, 0x2, 0x1f ;  /* 0x0c401f0008077f89 */ /* 0x000e2200000e0000 */
[----:B------:R-:W-:-:S02]  /*66e0*/  ISETP.GT.AND P3, PT, R11, 0x29, P2 ;  /* 0x000000290b00780c */ /* 0x000fc40001764270 */
[C---:B------:R-:W-:Y:S02]  /*66f0*/  ISETP.LT.OR P4, PT, R12.reuse, 0x29, P4 ;  /* 0x000000290c00780c */ /* 0x040fe40002781670 */
[----:B------:R-:W-:Y:S02]  /*6700*/  ISETP.LT.OR P3, PT, R12, 0x2a, P3 ;  /* 0x0000002a0c00780c */ /* 0x000fe40001f61670 */
[----:B------:R-:W-:Y:S02]  /*6710*/  FSEL R46, R46, -INF , !P4 ;  /* 0xff8000002e2e7808 */ /* 0x000fe40006000000 */
[----:B------:R-:W-:Y:S02]  /*6720*/  ISETP.GT.AND P4, PT, R11, 0x30, P2 ;  /* 0x000000300b00780c */ /* 0x000fe40001784270 */
[----:B------:R-:W-:Y:S02]  /*6730*/  FSEL R47, R47, -INF , !P3 ;  /* 0xff8000002f2f7808 */ /* 0x000fe40005800000 */
[----:B------:R-:W-:-:S02]  /*6740*/  ISETP.GT.AND P3, PT, R11, 0x31, P2 ;  /* 0x000000310b00780c */ /* 0x000fc40001764270 */
[C---:B------:R-:W-:Y:S02]  /*6750*/  ISETP.LT.OR P4, PT, R12.reuse, 0x31, P4 ;  /* 0x000000310c00780c */ /* 0x040fe40002781670 */
[C---:B------:R-:W-:Y:S02]  /*6760*/  ISETP.GT.AND P5, PT, R11.reuse, 0x38, P2 ;  /* 0x000000380b00780c */ /* 0x040fe400017a4270 */
[----:B------:R-:W-:Y:S02]  /*6770*/  ISETP.LT.OR P3, PT, R12, 0x32, P3 ;  /* 0x000000320c00780c */ /* 0x000fe40001f61670 */
[----:B------:R-:W-:Y:S02]  /*6780*/  FSEL R50, R50, -INF , !P4 ;  /* 0xff80000032327808 */ /* 0x000fe40006000000 */
[----:B------:R-:W-:Y:S02]  /*6790*/  ISETP.GT.AND P4, PT, R11, 0x39, P2 ;  /* 0x000000390b00780c */ /* 0x000fe40001784270 */
[----:B0-----:R-:W-:-:S02]  /*67a0*/  FMNMX.FTZ R9, R8, R7, !PT ;  /* 0x0000000708097209 */ /* 0x001fc40007810000 */
[----:B------:R-:W-:Y:S02]  /*67b0*/  FSEL R51, R51, -INF , !P3 ;  /* 0xff80000033337808 */ /* 0x000fe40005800000 */
[C---:B------:R-:W-:Y:S01]  /*67c0*/  ISETP.LT.OR P5, PT, R12.reuse, 0x39, P5 ;  /* 0x000000390c00780c */ /* 0x040fe20002fa1670 */
[----:B------:R-:W0:Y:S01]  /*67d0*/  SHFL.BFLY PT, R10, R9, 0x1, 0x1f ;  /* 0x0c201f00090a7f89 */ /* 0x000e2200000e0000 */
[C---:B------:R-:W-:Y:S02]  /*67e0*/  ISETP.GT.AND P3, PT, R11.reuse, 0x40, P2 ;  /* 0x000000400b00780c */ /* 0x040fe40001764270 */
[----:B------:R-:W-:Y:S02]  /*67f0*/  ISETP.LT.OR P4, PT, R12, 0x3a, P4 ;  /* 0x0000003a0c00780c */ /* 0x000fe40002781670 */
[----:B------:R-:W-:Y:S02]  /*6800*/  FSEL R54, R54, -INF , !P5 ;  /* 0xff80000036367808 */ /* 0x000fe40006800000 */
[----:B------:R-:W-:-:S02]  /*6810*/  ISETP.GT.AND P5, PT, R11, 0x41, P2 ;  /* 0x000000410b00780c */ /* 0x000fc400017a4270 */
[----:B------:R-:W-:Y:S02]  /*6820*/  FSEL R55, R55, -INF , !P4 ;  /* 0xff80000037377808 */ /* 0x000fe40006000000 */
[C---:B------:R-:W-:Y:S02]  /*6830*/  ISETP.LT.OR P3, PT, R12.reuse, 0x41, P3 ;  /* 0x000000410c00780c */ /* 0x040fe40001f61670 */
[C---:B------:R-:W-:Y:S02]  /*6840*/  ISETP.GT.AND P4, PT, R11.reuse, 0x48, P2 ;  /* 0x000000480b00780c */ /* 0x040fe40001784270 */
[----:B------:R-:W-:Y:S02]  /*6850*/  ISETP.LT.OR P5, PT, R12, 0x42, P5 ;  /* 0x000000420c00780c */ /* 0x000fe40002fa1670 */
[----:B------:R-:W-:Y:S02]  /*6860*/  FSEL R58, R58, -INF , !P3 ;  /* 0xff8000003a3a7808 */ /* 0x000fe40005800000 */
[----:B------:R-:W-:-:S02]  /*6870*/  ISETP.GT.AND P3, PT, R11, 0x49, P2 ;  /* 0x000000490b00780c */ /* 0x000fc40001764270 */
[----:B------:R-:W-:Y:S02]  /*6880*/  FSEL R59, R59, -INF , !P5 ;  /* 0xff8000003b3b7808 */ /* 0x000fe40006800000 */
[C---:B------:R-:W-:Y:S02]  /*6890*/  ISETP.LT.OR P4, PT, R12.reuse, 0x49, P4 ;  /* 0x000000490c00780c */ /* 0x040fe40002781670 */
[----:B0-----:R-:W-:Y:S02]  /*68a0*/  FMNMX.FTZ R7, R9, R10, !PT ;  /* 0x0000000a09077209 */ /* 0x001fe40007810000 */
[----:B------:R-:W-:Y:S02]  /*68b0*/  ISETP.GT.AND P5, PT, R11, 0x50, P2 ;  /* 0x000000500b00780c */ /* 0x000fe400017a4270 */
[C---:B------:R-:W-:Y:S01]  /*68c0*/  FSETP.NEU.FTZ.AND P6, PT, R7.reuse, -INF , PT ;  /* 0xff8000000700780b */ /* 0x040fe20003fdd000 */
[----:B------:R-:W-:Y:S01]  /*68d0*/  FMUL.FTZ R10, R7, UR33 ;  /* 0x00000021070a7c20 */ /* 0x000fe20008410000 */
[----:B------:R-:W-:-:S02]  /*68e0*/  ISETP.LT.OR P3, PT, R12, 0x4a, P3 ;  /* 0x0000004a0c00780c */ /* 0x000fc40001f61670 */
[----:B------:R-:W-:Y:S02]  /*68f0*/  FSEL R62, R62, -INF , !P4 ;  /* 0xff8000003e3e7808 */ /* 0x000fe40006000000 */
[----:B------:R-:W-:Y:S02]  /*6900*/  FSEL R8, R10, RZ, P6 ;  /* 0x000000ff0a087208 */ /* 0x000fe40003000000 */
[----:B------:R-:W-:Y:S02]  /*6910*/  ISETP.GT.AND P4, PT, R11, 0x51, P2 ;  /* 0x000000510b00780c */ /* 0x000fe40001784270 */
[----:B------:R-:W-:Y:S01]  /*6920*/  FSEL R63, R63, -INF , !P3 ;  /* 0xff8000003f3f7808 */ /* 0x000fe20005800000 */
[--C-:B------:R-:W-:Y:S01]  /*6930*/  FFMA.FTZ R9, R24, UR33, -R8.reuse ;  /* 0x0000002118097c23 */ /* 0x100fe20008010808 */
[----:B------:R-:W-:Y:S01]  /*6940*/  FMNMX.FTZ R24, R30, R21, !PT ;  /* 0x000000151e187209 */ /* 0x000fe20007810000 */
[--C-:B------:R-:W-:Y:S01]  /*6950*/  FFMA.FTZ R10, R25, UR33, -R8.reuse ;  /* 0x00000021190a7c23 */ /* 0x100fe20008010808 */
[--C-:B------:R-:W-:Y:S01]  /*6960*/  FFMA.FTZ R13, R28, UR33, -R8.reuse ;  /* 0x000000211c0d7c23 */ /* 0x100fe20008010808 */
[--C-:B------:R-:W-:Y:S01]  /*6970*/  FFMA.FTZ R14, R29, UR33, -R8.reuse ;  /* 0x000000211d0e7c23 */ /* 0x100fe20008010808 */
[----:B------:R-:W-:Y:S01]  /*6980*/  FMNMX.FTZ R25, R31, R24, !PT ;  /* 0x000000181f197209 */ /* 0x000fe20007810000 */
[--C-:B------:R-:W-:Y:S01]  /*6990*/  FFMA.FTZ R15, R32, UR33, -R8.reuse ;  /* 0x00000021200f7c23 */ /* 0x100fe20008010808 */
[--C-:B------:R-:W-:Y:S01]  /*69a0*/  FFMA.FTZ R33, R33, UR33, -R8.reuse ;  /* 0x0000002121217c23 */ /* 0x100fe20008010808 */
[--C-:B------:R-:W-:Y:S01]  /*69b0*/  FFMA.FTZ R21, R36, UR33, -R8.reuse ;  /* 0x0000002124157c23 */ /* 0x100fe20008010808 */
[----:B------:R-:W-:Y:S01]  /*69c0*/  FMNMX.FTZ R24, R34, R25, !PT ;  /* 0x0000001922187209 */ /* 0x000fe20007810000 */
[--C-:B------:R-:W-:Y:S01]  /*69d0*/  FFMA.FTZ R37, R37, UR33, -R8.reuse ;  /* 0x0000002125257c23 */ /* 0x100fe20008010808 */
[----:B------:R0:W-:Y:S01]  /*69e0*/  MUFU.EX2 R20, R33 ;  /* 0x0000002100147308 */ /* 0x0001e20000000800 */
[--C-:B------:R-:W-:Y:S01]  /*69f0*/  FFMA.FTZ R41, R41, UR33, -R8.reuse ;  /* 0x0000002129297c23 */ /* 0x100fe20008010808 */
[----:B------:R-:W-:Y:S01]  /*6a00*/  FMNMX.FTZ R25, R35, R24, !PT ;  /* 0x0000001823197209 */ /* 0x000fe20007810000 */
[--C-:B------:R-:W-:Y:S01]  /*6a10*/  FFMA.FTZ R45, R45, UR33, -R8.reuse ;  /* 0x000000212d2d7c23 */ /* 0x100fe20008010808 */
[----:B------:R-:W-:Y:S01]  /*6a20*/  ISETP.LT.OR P5, PT, R12, 0x51, P5 ;  /* 0x000000510c00780c */ /* 0x000fe20002fa1670 */
[--C-:B------:R-:W-:Y:S01]  /*6a30*/  FFMA.FTZ R53, R53, UR33, -R8.reuse ;  /* 0x0000002135357c23 */ /* 0x100fe20008010808 */
[----:B------:R-:W-:Y:S01]  /*6a40*/  FMNMX.FTZ R28, R38, R25, !PT ;  /* 0x00000019261c7209 */ /* 0x000fe20007810000 */
[--C-:B------:R-:W-:Y:S01]  /*6a50*/  FFMA.FTZ R25, R40, UR33, -R8.reuse ;  /* 0x0000002128197c23 */ /* 0x100fe20008010808 */
[----:B------:R1:W-:Y:S01]  /*6a60*/  MUFU.EX2 R24, R37 ;  /* 0x0000002500187308 */ /* 0x0003e20000000800 */
[----:B------:R-:W-:Y:S01]  /*6a70*/  ISETP.LT.OR P4, PT, R12, 0x52, P4 ;  /* 0x000000520c00780c */ /* 0x000fe20002781670 */
[--C-:B------:R-:W-:Y:S01]  /*6a80*/  FFMA.FTZ R49, R49, UR33, -R8.reuse ;  /* 0x0000002131317c23 */ /* 0x100fe20008010808 */
[----:B------:R-:W-:Y:S01]  /*6a90*/  FMNMX.FTZ R29, R39, R28, !PT ;  /* 0x0000001c271d7209 */ /* 0x000fe20007810000 */
[--C-:B------:R-:W-:Y:S01]  /*6aa0*/  FFMA.FTZ R57, R57, UR33, -R8.reuse ;  /* 0x0000002139397c23 */ /* 0x100fe20008010808 */
[----:B------:R-:W-:Y:S01]  /*6ab0*/  ISETP.GT.AND P3, PT, R11, 0x58, P2 ;  /* 0x000000580b00780c */ /* 0x000fe20001764270 */
[----:B------:R-:W-:Y:S01]  /*6ac0*/  FFMA.FTZ R64, R64, UR33, -R8 ;  /* 0x0000002140407c23 */ /* 0x000fe20008010808 */
[----:B------:R-:W-:Y:S01]  /*6ad0*/  FMNMX.FTZ R28, R42, R29, !PT ;  /* 0x0000001d2a1c7209 */ /* 0x000fe20007810000 */
[----:B------:R-:W-:Y:S01]  /*6ae0*/  MUFU.EX2 R9, R9 ;  /* 0x0000000900097308 */ /* 0x000fe20000000800 */
[----:B------:R-:W-:-:S02]  /*6af0*/  FSEL R66, R66, -INF , !P5 ;  /* 0xff80000042427808 */ /* 0x000fc40006800000 */
[----:B------:R-:W-:Y:S02]  /*6b00*/  FMNMX.FTZ R29, R43, R28, !PT ;  /* 0x0000001c2b1d7209 */ /* 0x000fe40007810000 */
[----:B------:R-:W-:Y:S02]  /*6b10*/  FSEL R67, R67, -INF , !P4 ;  /* 0xff80000043437808 */ /* 0x000fe40006000000 */
[----:B------:R-:W-:Y:S01]  /*6b20*/  FMNMX.FTZ R32, R46, R29, !PT ;  /* 0x0000001d2e207209 */ /* 0x000fe20007810000 */
[----:B------:R2:W-:Y:S01]  /*6b30*/  MUFU.EX2 R28, R41 ;  /* 0x00000029001c7308 */ /* 0x0005e20000000800 */
[----:B------:R-:W-:Y:S01]  /*6b40*/  ISETP.GT.AND P5, PT, R11, 0x59, P2 ;  /* 0x000000590b00780c */ /* 0x000fe200017a4270 */
[----:B------:R-:W-:Y:S01]  /*6b50*/  FFMA.FTZ R29, R44, UR33, -R8 ;  /* 0x000000212c1d7c23 */ /* 0x000fe20008010808 */
[----:B0-----:R-:W-:Y:S02]  /*6b60*/  FMNMX.FTZ R33, R47, R32, !PT ;  /* 0x000000202f217209 */ /* 0x001fe40007810000 */
[----:B------:R-:W-:-:S02]  /*6b70*/  ISETP.GT.AND P4, PT, R11, 0x60, P2 ;  /* 0x000000600b00780c */ /* 0x000fc40001784270 */
[----:B------:R-:W-:Y:S01]  /*6b80*/  FMNMX.FTZ R32, R50, R33, !PT ;  /* 0x0000002132207209 */ /* 0x000fe20007810000 */
[----:B------:R-:W-:Y:S01]  /*6b90*/  MUFU.EX2 R10, R10 ;  /* 0x0000000a000a7308 */ /* 0x000fe20000000800 */
[C---:B------:R-:W-:Y:S02]  /*6ba0*/  ISETP.LT.OR P3, PT, R12.reuse, 0x59, P3 ;  /* 0x000000590c00780c */ /* 0x040fe40001f61670 */
[----:B------:R-:W-:Y:S02]  /*6bb0*/  FMNMX.FTZ R33, R51, R32, !PT ;  /* 0x0000002033217209 */ /* 0x000fe40007810000 */
[----:B------:R-:W-:Y:S02]  /*6bc0*/  ISETP.LT.OR P5, PT, R12, 0x5a, P5 ;  /* 0x0000005a0c00780c */ /* 0x000fe40002fa1670 */
[----:B------:R-:W-:Y:S01]  /*6bd0*/  FMNMX.FTZ R36, R54, R33, !PT ;  /* 0x0000002136247209 */ /* 0x000fe20007810000 */
[----:B------:R-:W-:Y:S01]  /*6be0*/  MUFU.EX2 R32, R45 ;  /* 0x0000002d00207308 */ /* 0x000fe20000000800 */
[----:B------:R-:W-:Y:S01]  /*6bf0*/  FSEL R70, R70, -INF , !P3 ;  /* 0xff80000046467808 */ /* 0x000fe20005800000 */
[----:B------:R-:W-:Y:S01]  /*6c00*/  FFMA.FTZ R33, R48, UR33, -R8 ;  /* 0x0000002130217c23 */ /* 0x000fe20008010808 */
[----:B-1----:R-:W-:-:S02]  /*6c10*/  FMNMX.FTZ R37, R55, R36, !PT ;  /* 0x0000002437257209 */ /* 0x002fc40007810000 */
[----:B------:R-:W-:Y:S02]  /*6c20*/  ISETP.LT.OR P4, PT, R12, 0x61, P4 ;  /* 0x000000610c00780c */ /* 0x000fe40002781670 */
[----:B------:R-:W-:Y:S01]  /*6c30*/  FMNMX.FTZ R36, R58, R37, !PT ;  /* 0x000000253a247209 */ /* 0x000fe20007810000 */
[----:B------:R-:W-:Y:S01]  /*6c40*/  MUFU.EX2 R13, R13 ;  /* 0x0000000d000d7308 */ /* 0x000fe20000000800 */
[----:B------:R-:W-:Y:S02]  /*6c50*/  ISETP.GT.AND P3, PT, R11, 0x61, P2 ;  /* 0x000000610b00780c */ /* 0x000fe40001764270 */
[----:B------:R-:W-:Y:S02]  /*6c60*/  FMNMX.FTZ R37, R59, R36, !PT ;  /* 0x000000243b257209 */ /* 0x000fe40007810000 */
[----:B------:R-:W-:Y:S02]  /*6c70*/  FSEL R71, R71, -INF , !P5 ;  /* 0xff80000047477808 */ /* 0x000fe40006800000 */
[----:B------:R-:W-:Y:S01]  /*6c80*/  FMNMX.FTZ R40, R62, R37, !PT ;  /* 0x000000253e287209 */ /* 0x000fe20007810000 */
[----:B------:R0:W-:Y:S01]  /*6c90*/  MUFU.EX2 R36, R49 ;  /* 0x0000003100247308 */ /* 0x0001e20000000800 */
[----:B------:R-:W-:Y:S01]  /*6ca0*/  FSEL R74, R74, -INF , !P4 ;  /* 0xff8000004a4a7808 */ /* 0x000fe20006000000 */
[--C-:B------:R-:W-:Y:S01]  /*6cb0*/  FFMA.FTZ R37, R52, UR33, -R8.reuse ;  /* 0x0000002134257c23 */ /* 0x100fe20008010808 */
[----:B--2---:R-:W-:Y:S01]  /*6cc0*/  FMNMX.FTZ R41, R63, R40, !PT ;  /* 0x000000283f297209 */ /* 0x004fe20007810000 */
[--C-:B------:R-:W-:Y:S01]  /*6cd0*/  FFMA.FTZ R52, R68, UR33, -R8.reuse ;  /* 0x0000002144347c23 */ /* 0x100fe20008010808 */
[----:B------:R-:W-:Y:S01]  /*6ce0*/  ISETP.GT.AND P5, PT, R11, 0x68, P2 ;  /* 0x000000680b00780c */ /* 0x000fe200017a4270 */
[--C-:B------:R-:W-:Y:S01]  /*6cf0*/  FFMA.FTZ R68, R81, UR33, -R8.reuse ;  /* 0x0000002151447c23 */ /* 0x100fe20008010808 */
[----:B------:R-:W-:Y:S01]  /*6d00*/  FMNMX.FTZ R40, R66, R41, !PT ;  /* 0x0000002942287209 */ /* 0x000fe20007810000 */
[----:B------:R-:W-:Y:S01]  /*6d10*/  MUFU.EX2 R14, R14 ;  /* 0x0000000e000e7308 */ /* 0x000fe20000000800 */
[----:B------:R-:W-:Y:S01]  /*6d20*/  ISETP.GT.AND P4, PT, R11, 0x69, P2 ;  /* 0x000000690b00780c */ /* 0x000fe20001784270 */
[--C-:B0-----:R-:W-:Y:S01]  /*6d30*/  FFMA.FTZ R49, R65, UR33, -R8.reuse ;  /* 0x0000002141317c23 */ /* 0x101fe20008010808 */
[----:B------:R-:W-:Y:S01]  /*6d40*/  FMNMX.FTZ R41, R67, R40, !PT ;  /* 0x0000002843297209 */ /* 0x000fe20007810000 */
[----:B------:R-:W-:Y:S01]  /*6d50*/  FFMA.FTZ R65, R84, UR33, -R8 ;  /* 0x0000002154417c23 */ /* 0x000fe20008010808 */
[----:B------:R-:W-:-:S02]  /*6d60*/  ISETP.LT.OR P3, PT, R12, 0x62, P3 ;  /* 0x000000620c00780c */ /* 0x000fc40001f61670 */
[----:B------:R-:W-:Y:S01]  /*6d70*/  FMNMX.FTZ R44, R70, R41, !PT ;  /* 0x00000029462c7209 */ /* 0x000fe20007810000 */
[----:B------:R0:W-:Y:S01]  /*6d80*/  MUFU.EX2 R40, R53 ;  /* 0x0000003500287308 */ /* 0x0001e20000000800 */
[----:B------:R-:W-:Y:S01]  /*6d90*/  ISETP.LT.OR P5, PT, R12, 0x69, P5 ;  /* 0x000000690c00780c */ /* 0x000fe20002fa1670 */
[--C-:B------:R-:W-:Y:S01]  /*6da0*/  FFMA.FTZ R41, R56, UR33, -R8.reuse ;  /* 0x0000002138297c23 */ /* 0x100fe20008010808 */
[----:B------:R-:W-:Y:S01]  /*6db0*/  FMNMX.FTZ R45, R71, R44, !PT ;  /* 0x0000002c472d7209 */ /* 0x000fe20007810000 */
[--C-:B------:R-:W-:Y:S01]  /*6dc0*/  FFMA.FTZ R56, R72, UR33, -R8.reuse ;  /* 0x0000002148387c23 */ /* 0x100fe20008010808 */
[----:B------:R-:W-:Y:S02]  /*6dd0*/  ISETP.LT.OR P4, PT, R12, 0x6a, P4 ;  /* 0x0000006a0c00780c */ /* 0x000fe40002781670 */
[----:B------:R-:W-:Y:S01]  /*6de0*/  FSEL R75, R75, -INF , !P3 ;  /* 0xff8000004b4b7808 */ /* 0x000fe20005800000 */
[----:B------:R-:W-:Y:S01]  /*6df0*/  MUFU.EX2 R15, R15 ;  /* 0x0000000f000f7308 */ /* 0x000fe20000000800 */
[----:B------:R-:W-:Y:S01]  /*6e00*/  FMNMX.FTZ R44, R74, R45, !PT ;  /* 0x0000002d4a2c7209 */ /* 0x000fe20007810000 */
[--C-:B------:R-:W-:Y:S01]  /*6e10*/  FFMA.FTZ R45, R60, UR33, -R8.reuse ;  /* 0x000000213c2d7c23 */ /* 0x100fe20008010808 */
[----:B------:R-:W-:Y:S01]  /*6e20*/  FSEL R78, R78, -INF , !P5 ;  /* 0xff8000004e4e7808 */ /* 0x000fe20006800000 */
[----:B0-----:R-:W-:Y:S01]  /*6e30*/  FFMA.FTZ R53, R69, UR33, -R8 ;  /* 0x0000002145357c23 */ /* 0x001fe20008010808 */
[----:B------:R-:W-:-:S02]  /*6e40*/  FSEL R79, R79, -INF , !P4 ;  /* 0xff8000004f4f7808 */ /* 0x000fc40006000000 */
[C---:B------:R-:W-:Y:S01]  /*6e50*/  ISETP.GT.AND P3, PT, R11.reuse, 0x70, P2 ;  /* 0x000000700b00780c */ /* 0x040fe20001764270 */
[----:B------:R-:W-:Y:S01]  /*6e60*/  MUFU.EX2 R21, R21 ;  /* 0x0000001500157308 */ /* 0x000fe20000000800 */
[C---:B------:R-:W-:Y:S02]  /*6e70*/  ISETP.GT.AND P5, PT, R11.reuse, 0x71, P2 ;  /* 0x000000710b00780c */ /* 0x040fe400017a4270 */
[C---:B------:R-:W-:Y:S02]  /*6e80*/  ISETP.GT.AND P4, PT, R11.reuse, 0x78, P2 ;  /* 0x000000780b00780c */ /* 0x040fe40001784270 */
[----:B------:R-:W-:Y:S02]  /*6e90*/  ISETP.GT.AND P2, PT, R11, 0x79, P2 ;  /* 0x000000790b00780c */ /* 0x000fe40001744270 */
[----:B------:R-:W-:Y:S01]  /*6ea0*/  FMNMX.FTZ R11, R75, R44, !PT ;  /* 0x0000002c4b0b7209 */ /* 0x000fe20007810000 */
[----:B------:R-:W-:Y:S01]  /*6eb0*/  MUFU.EX2 R25, R25 ;  /* 0x0000001900197308 */ /* 0x000fe20000000800 */
[----:B------:R-:W-:-:S02]  /*6ec0*/  ISETP.LT.OR P3, PT, R12, 0x71, P3 ;  /* 0x000000710c00780c */ /* 0x000fc40001f61670 */
[----:B------:R-:W-:Y:S02]  /*6ed0*/  FMNMX.FTZ R48, R78, R11, !PT ;  /* 0x0000000b4e307209 */ /* 0x000fe40007810000 */
[----:B------:R-:W-:Y:S02]  /*6ee0*/  ISETP.LT.OR P5, PT, R12, 0x72, P5 ;  /* 0x000000720c00780c */ /* 0x000fe40002fa1670 */
[----:B------:R-:W-:Y:S01]  /*6ef0*/  FSEL R82, R82, -INF , !P3 ;  /* 0xff80000052527808 */ /* 0x000fe20005800000 */
[----:B------:R0:W-:Y:S01]  /*6f00*/  MUFU.EX2 R44, R57 ;  /* 0x00000039002c7308 */ /* 0x0001e20000000800 */
[----:B------:R-:W-:Y:S02]  /*6f10*/  FMNMX.FTZ R11, R79, R48, !PT ;  /* 0x000000304f0b7209 */ /* 0x000fe40007810000 */
[----:B------:R-:W-:Y:S02]  /*6f20*/  ISETP.LT.OR P4, PT, R12, 0x79, P4 ;  /* 0x000000790c00780c */ /* 0x000fe40002781670 */
[----:B------:R-:W-:-:S02]  /*6f30*/  FSEL R83, R83, -INF , !P5 ;  /* 0xff80000053537808 */ /* 0x000fc40006800000 */
[----:B------:R-:W-:Y:S01]  /*6f40*/  FMNMX.FTZ R48, R82, R11, !PT ;  /* 0x0000000b52307209 */ /* 0x000fe20007810000 */
[----:B------:R-:W-:Y:S01]  /*6f50*/  MUFU.EX2 R29, R29 ;  /* 0x0000001d001d7308 */ /* 0x000fe20000000800 */
[----:B------:R-:W-:Y:S01]  /*6f60*/  ISETP.LT.OR P2, PT, R12, 0x7a, P2 ;  /* 0x0000007a0c00780c */ /* 0x000fe20001741670 */
[--C-:B------:R-:W-:Y:S01]  /*6f70*/  FFMA.FTZ R12, R61, UR33, -R8.reuse ;  /* 0x000000213d0c7c23 */ /* 0x100fe20008010808 */
[----:B------:R-:W-:Y:S01]  /*6f80*/  FSEL R86, R86, -INF , !P4 ;  /* 0xff80000056567808 */ /* 0x000fe20006000000 */
[--C-:B0-----:R-:W-:Y:S01]  /*6f90*/  FFMA.FTZ R57, R73, UR33, -R8.reuse ;  /* 0x0000002149397c23 */ /* 0x101fe20008010808 */
[----:B------:R-:W-:Y:S01]  /*6fa0*/  FMNMX.FTZ R11, R83, R48, !PT ;  /* 0x00000030530b7209 */ /* 0x000fe20007810000 */
[----:B------:R-:W-:Y:S01]  /*6fb0*/  FFMA.FTZ R61, R77, UR33, -R8 ;  /* 0x000000214d3d7c23 */ /* 0x000fe20008010808 */
[----:B------:R-:W-:Y:S01]  /*6fc0*/  FSEL R87, R87, -INF , !P2 ;  /* 0xff80000057577808 */ /* 0x000fe20005000000 */
[----:B------:R-:W-:Y:S01]  /*6fd0*/  MUFU.EX2 R33, R33 ;  /* 0x0000002100217308 */ /* 0x000fe20000000800 */
[----:B------:R-:W-:-:S04]  /*6fe0*/  FMNMX.FTZ R48, R86, R11, !PT ;  /* 0x0000000b56307209 */ /* 0x000fc80007810000 */
[----:B------:R-:W-:-:S03]  /*6ff0*/  FMNMX.FTZ R11, R87, R48, !PT ;  /* 0x00000030570b7209 */ /* 0x000fc60007810000 */
[----:B------:R0:W-:Y:S02]  /*7000*/  MUFU.EX2 R48, R64 ;  /* 0x0000004000307308 */ /* 0x0001e40000000800 */
[----:B------:R-:W1:Y:S06]  /*7010*/  SHFL.BFLY PT, R60, R11, 0x2, 0x1f ;  /* 0x0c401f000b3c7f89 */ /* 0x000e6c00000e0000 */
[----:B------:R-:W-:Y:S01]  /*7020*/  MUFU.EX2 R37, R37 ;  /* 0x0000002500257308 */ /* 0x000fe20000000800 */
[----:B0-----:R-:W-:-:S07]  /*7030*/  FFMA.FTZ R64, R80, UR33, -R8 ;  /* 0x0000002150407c23 */ /* 0x001fce0008010808 */
[----:B------:R-:W-:Y:S08]  /*7040*/  MUFU.EX2 R41, R41 ;  /* 0x0000002900297308 */ /* 0x000ff00000000800 */
[----:B------:R-:W-:Y:S01]  /*7050*/  MUFU.EX2 R45, R45 ;  /* 0x0000002d002d7308 */ /* 0x000fe20000000800 */
[----:B-1----:R-:W-:Y:S01]  /*7060*/  FMNMX.FTZ R69, R11, R60, !PT ;  /* 0x0000003c0b457209 */ /* 0x002fe20007810000 */
[--C-:B------:R-:W-:Y:S01]  /*7070*/  FFMA.FTZ R60, R76, UR33, -R8.reuse ;  /* 0x000000214c3c7c23 */ /* 0x100fe20008010808 */
[----:B------:R-:W-:Y:S01]  /*7080*/  FSEL R11, R7, RZ, P6 ;  /* 0x000000ff070b7208 */ /* 0x000fe20003000000 */
[----:B------:R-:W-:-:S02]  /*7090*/  FFMA.FTZ R8, R85, UR33, -R8 ;  /* 0x0000002155087c23 */ /* 0x000fc40008010808 */
[----:B------:R-:W0:Y:S02]  /*70a0*/  SHFL.BFLY PT, R72, R69, 0x1, 0x1f ;  /* 0x0c201f0045487f89 */ /* 0x000e2400000e0000 */
[----:B------:R-:W-:Y:S01]  /*70b0*/  MUFU.EX2 R12, R12 ;  /* 0x0000000c000c7308 */ /* 0x000fe20000000800 */
[----:B------:R-:W-:-:S07]  /*70c0*/  FADD.FTZ R11, -R11, R0 ;  /* 0x000000000b0b7221 */ /* 0x000fce0000010100 */
[----:B------:R1:W-:Y:S08]  /*70d0*/  MUFU.EX2 R0, R8 ;  /* 0x0000000800007308 */ /* 0x0003f00000000800 */
[----:B------:R-:W-:Y:S01]  /*70e0*/  MUFU.EX2 R49, R49 ;  /* 0x0000003100317308 */ /* 0x000fe20000000800 */
[----:B0-----:R-:W-:Y:S01]  /*70f0*/  FMNMX.FTZ R69, R69, R72, !PT ;  /* 0x0000004845457209 */ /* 0x001fe20007810000 */
[----:B------:R-:W-:-:S06]  /*7100*/  FMUL.FTZ R72, R11, UR33 ;  /* 0x000000210b487c20 */ /* 0x000fcc0008410000 */
[----:B------:R-:W-:Y:S01]  /*7110*/  MUFU.EX2 R52, R52 ;  /* 0x0000003400347308 */ /* 0x000fe20000000800 */
[C---:B------:R-:W-:Y:S01]  /*7120*/  FSETP.NEU.FTZ.AND P2, PT, R69.reuse, -INF , PT ;  /* 0xff8000004500780b */ /* 0x040fe20003f5d000 */
[----:B------:R-:W-:-:S03]  /*7130*/  FMUL.FTZ R73, R69, UR33 ;  /* 0x0000002145497c20 */ /* 0x000fc60008410000 */
[----:B-1----:R-:W-:Y:S02]  /*7140*/  FSEL R8, R69, RZ, P2 ;  /* 0x000000ff45087208 */ /* 0x002fe40001000000 */
[----:B------:R-:W-:Y:S01]  /*7150*/  FSEL R73, R73, RZ, P2 ;  /* 0x000000ff49497208 */ /* 0x000fe20001000000 */
[----:B------:R-:W0:Y:S01]  /*7160*/  MUFU.EX2 R72, R72 ;  /* 0x0000004800487308 */ /* 0x000e220000000800 */
[----:B------:R-:W-:Y:S01]  /*7170*/  ISETP.GT.AND P2, PT, R2, UR55, PT ;  /* 0x0000003702007c0c */ /* 0x000fe2000bf44270 */
[----:B------:R-:W-:Y:S01]  /*7180*/  FADD.FTZ R8, -R8, R5 ;  /* 0x0000000508087221 */ /* 0x000fe20000010100 */
[----:B------:R-:W-:Y:S02]  /*7190*/  VIADD R2, R2, 0xffffffff ;  /* 0xffffffff02027836 */ /* 0x000fe40000000000 */
[--C-:B------:R-:W-:Y:S01]  /*71a0*/  FFMA.FTZ R11, R26, UR33, -R73.reuse ;  /* 0x000000211a0b7c23 */ /* 0x100fe20008010849 */
[----:B------:R-:W-:Y:S01]  /*71b0*/  FFMA.FTZ R76, R27, UR33, -R73 ;  /* 0x000000211b4c7c23 */ /* 0x000fe20008010849 */
[----:B------:R-:W-:Y:S01]  /*71c0*/  FMUL.FTZ R5, R8, UR33 ;  /* 0x0000002108057c20 */ /* 0x000fe20008410000 */
[----:B------:R-:W-:-:S02]  /*71d0*/  IMAD.U32 R8, RZ, RZ, UR45 ;  /* 0x0000002dff087e24 */ /* 0x000fc4000f8e00ff */
[--C-:B------:R-:W-:Y:S01]  /*71e0*/  FFMA.FTZ R30, R30, UR33, -R73.reuse ;  /* 0x000000211e1e7c23 */ /* 0x100fe20008010849 */
[--C-:B------:R-:W-:Y:S01]  /*71f0*/  FFMA.FTZ R80, R31, UR33, -R73.reuse ;  /* 0x000000211f507c23 */ /* 0x100fe20008010849 */
[----:B------:R-:W-:Y:S01]  /*7200*/  MUFU.EX2 R11, R11 ;  /* 0x0000000b000b7308 */ /* 0x000fe20000000800 */
[--C-:B------:R-:W-:Y:S01]  /*7210*/  FFMA.FTZ R77, R47, UR33, -R73.reuse ;  /* 0x000000212f4d7c23 */ /* 0x100fe20008010849 */
[----:B------:R-:W-:Y:S01]  /*7220*/  @!P1 LEA R8, R8, UR42, 0x3 ;  /* 0x0000002a08089c11 */ /* 0x000fe2000f8e18ff */
[--C-:B------:R-:W-:Y:S01]  /*7230*/  FFMA.FTZ R31, R35, UR33, -R73.reuse ;  /* 0x00000021231f7c23 */ /* 0x100fe20008010849 */
[--C-:B------:R-:W-:Y:S01]  /*7240*/  FFMA.FTZ R47, R55, UR33, -R73.reuse ;  /* 0x00000021372f7c23 */ /* 0x100fe20008010849 */
[--C-:B------:R-:W-:Y:S01]  /*7250*/  FFMA.FTZ R27, R34, UR33, -R73.reuse ;  /* 0x00000021221b7c23 */ /* 0x100fe20008010849 */
[----:B------:R-:W-:Y:S01]  /*7260*/  FFMA.FTZ R35, R38, UR33, -R73 ;  /* 0x0000002126237c23 */ /* 0x000fe20008010849 */
[----:B------:R-:W-:Y:S01]  /*7270*/  @!P1 VIADD R8, R8, 0x2d860 ;  /* 0x0002d86008089836 */ /* 0x000fe20000000000 */
[----:B------:R-:W1:Y:S01]  /*7280*/  MUFU.EX2 R5, R5 ;  /* 0x0000000500057308 */ /* 0x000e620000000800 */
[----:B0-----:R-:W-:Y:S01]  /*7290*/  FFMA.FTZ R55, R72, R4, R9 ;  /* 0x0000000448377223 */ /* 0x001fe20000010009 */
[--C-:B------:R-:W-:Y:S01]  /*72a0*/  FFMA.FTZ R38, R39, UR33, -R73.reuse ;  /* 0x0000002127267c23 */ /* 0x100fe20008010849 */
[----:B------:R-:W-:Y:S01]  /*72b0*/  FFMA.FTZ R39, R54, UR33, -R73 ;  /* 0x0000002136277c23 */ /* 0x000fe20008010849 */
[----:B------:R-:W-:Y:S01]  /*72c0*/  @!P1 PRMT R54, RZ, 0x654, R8 ;  /* 0x00000654ff369816 */ /* 0x000fe20000000008 */
[----:B------:R-:W-:Y:S01]  /*72d0*/  FADD.FTZ R8, R10, R55 ;  /* 0x000000370a087221 */ /* 0x000fe20000010000 */
[--C-:B------:R-:W-:Y:S01]  /*72e0*/  FFMA.FTZ R34, R51, UR33, -R73.reuse ;  /* 0x0000002133227c23 */ /* 0x100fe20008010849 */
[--C-:B------:R-:W-:Y:S01]  /*72f0*/  FFMA.FTZ R51, R59, UR33, -R73.reuse ;  /* 0x000000213b337c23 */ /* 0x100fe20008010849 */
[----:B------:R-:W0:Y:S01]  /*7300*/  MUFU.EX2 R76, R76 ;  /* 0x0000004c004c7308 */ /* 0x000e220000000800 */
[----:B------:R-:W-:Y:S01]  /*7310*/  FADD.FTZ R55, R13, R8 ;  /* 0x000000080d377221 */ /* 0x000fe20000010000 */
[----:B------:R2:W-:Y:S01]  /*7320*/  @!P1 SYNCS.ARRIVE.TRANS64.RED.A1T0 RZ, [R54+URZ], RZ ;  /* 0x000000ff36ff99a7 */ /* 0x0005e2000810043f */
[--C-:B------:R-:W-:Y:S01]  /*7330*/  FFMA.FTZ R42, R42, UR33, -R73.reuse ;  /* 0x000000212a2a7c23 */ /* 0x100fe20008010849 */
[--C-:B------:R-:W-:Y:S01]  /*7340*/  FFMA.FTZ R26, R50, UR33, -R73.reuse ;  /* 0x00000021321a7c23 */ /* 0x100fe20008010849 */
[--C-:B------:R-:W-:Y:S01]  /*7350*/  FFMA.FTZ R50, R58, UR33, -R73.reuse ;  /* 0x000000213a327c23 */ /* 0x100fe20008010849 */
[----:B------:R-:W-:Y:S01]  /*7360*/  FFMA.FTZ R43, R43, UR33, -R73 ;  /* 0x000000212b2b7c23 */ /* 0x000fe20008010849 */
[----:B------:R-:W-:Y:S01]  /*7370*/  F2FP.BF16.F32.PACK_AB R8, R10, R9 ;  /* 0x000000090a08723e */ /* 0x000fe200000010ff */
[----:B------:R-:W3:Y:S01]  /*7380*/  MUFU.EX2 R30, R30 ;  /* 0x0000001e001e7308 */ /* 0x000ee20000000800 */
[----:B-1----:R-:W-:Y:S01]  /*7390*/  FFMA.FTZ R3, R5, R3, R11 ;  /* 0x0000000305037223 */ /* 0x002fe2000001000b */
[----:B--2---:R-:W-:Y:S01]  /*73a0*/  FADD.FTZ R54, R14, R55 ;  /* 0x000000370e367221 */ /* 0x004fe20000010000 */
[--C-:B------:R-:W-:Y:S01]  /*73b0*/  FFMA.FTZ R46, R46, UR33, -R73.reuse ;  /* 0x000000212e2e7c23 */ /* 0x100fe20008010849 */
[--C-:B------:R-:W-:Y:S01]  /*73c0*/  FFMA.FTZ R63, R63, UR33, -R73.reuse ;  /* 0x000000213f3f7c23 */ /* 0x100fe20008010849 */
[----:B------:R-:W-:Y:S01]  /*73d0*/  F2FP.BF16.F32.PACK_AB R10, R14, R13 ;  /* 0x0000000d0e0a723e */ /* 0x000fe200000010ff */
[----:B------:R-:W-:Y:S01]  /*73e0*/  FADD.FTZ R59, R15, R54 ;  /* 0x000000360f3b7221 */ /* 0x000fe20000010000 */
[----:B------:R-:W-:Y:S01]  /*73f0*/  FFMA.FTZ R14, R67, UR33, -R73 ;  /* 0x00000021430e7c23 */ /* 0x000fe20008010849 */
[----:B------:R-:W1:Y:S01]  /*7400*/  MUFU.EX2 R80, R80 ;  /* 0x0000005000507308 */ /* 0x000e620000000800 */
[----:B0-----:R-:W-:Y:S01]  /*7410*/  FADD.FTZ R3, R76, R3 ;  /* 0x000000034c037221 */ /* 0x001fe20000010000 */
[----:B------:R-:W-:Y:S01]  /*7420*/  FADD.FTZ R58, R20, R59 ;  /* 0x0000003b143a7221 */ /* 0x000fe20000010000 */
[----:B------:R-:W-:Y:S01]  /*7430*/  F2FP.BF16.F32.PACK_AB R9, R76, R11 ;  /* 0x0000000b4c09723e */ /* 0x000fe200000010ff */
[--C-:B------:R-:W-:Y:S01]  /*7440*/  FFMA.FTZ R4, R62, UR33, -R73.reuse ;  /* 0x000000213e047c23 */ /* 0x100fe20008010849 */
[--C-:B------:R-:W-:Y:S01]  /*7450*/  FFMA.FTZ R75, R75, UR33, -R73.reuse ;  /* 0x000000214b4b7c23 */ /* 0x100fe20008010849 */
[----:B------:R-:W-:Y:S01]  /*7460*/  FADD.FTZ R59, R21, R58 ;  /* 0x0000003a153b7221 */ /* 0x000fe20000010000 */
[----:B------:R-:W-:Y:S01]  /*7470*/  FFMA.FTZ R78, R78, UR33, -R73 ;  /* 0x000000214e4e7c23 */ /* 0x000fe20008010849 */
[----:B------:R-:W0:Y:S01]  /*7480*/  MUFU.EX2 R27, R27 ;  /* 0x0000001b001b7308 */ /* 0x000e220000000800 */
[----:B---3--:R-:W-:Y:S01]  /*7490*/  FADD.FTZ R55, R30, R3 ;  /* 0x000000031e377221 */ /* 0x008fe20000010000 */
[----:B------:R-:W-:Y:S01]  /*74a0*/  FADD.FTZ R58, R24, R59 ;  /* 0x0000003b183a7221 */ /* 0x000fe20000010000 */
[--C-:B------:R-:W-:Y:S01]  /*74b0*/  FFMA.FTZ R3, R66, UR33, -R73.reuse ;  /* 0x0000002142037c23 */ /* 0x100fe20008010849 */
[--C-:B------:R-:W-:Y:S01]  /*74c0*/  FFMA.FTZ R59, R74, UR33, -R73.reuse ;  /* 0x000000214a3b7c23 */ /* 0x100fe20008010849 */
[--C-:B------:R-:W-:Y:S01]  /*74d0*/  FFMA.FTZ R79, R79, UR33, -R73.reuse ;  /* 0x000000214f4f7c23 */ /* 0x100fe20008010849 */
[----:B------:R-:W-:Y:S01]  /*74e0*/  FADD.FTZ R67, R25, R58 ;  /* 0x0000003a19437221 */ /* 0x000fe20000010000 */
[----:B------:R-:W-:Y:S01]  /*74f0*/  FFMA.FTZ R83, R83, UR33, -R73 ;  /* 0x0000002153537c23 */ /* 0x000fe20008010849 */
[----:B------:R-:W2:Y:S01]  /*7500*/  MUFU.EX2 R31, R31 ;  /* 0x0000001f001f7308 */ /* 0x000ea20000000800 */
[C---:B-1----:R-:W-:Y:S01]  /*7510*/  FADD.FTZ R54, R80.reuse, R55 ;  /* 0x0000003750367221 */ /* 0x042fe20000010000 */
[----:B------:R-:W-:Y:S01]  /*7520*/  F2FP.BF16.F32.PACK_AB R11, R80, R30 ;  /* 0x0000001e500b723e */ /* 0x000fe200000010ff */
[----:B------:R-:W-:Y:S01]  /*7530*/  FADD.FTZ R58, R28, R67 ;  /* 0x000000431c3a7221 */ /* 0x000fe20000010000 */
[--C-:B------:R-:W-:Y:S01]  /*7540*/  FFMA.FTZ R55, R71, UR33, -R73.reuse ;  /* 0x0000002147377c23 */ /* 0x100fe20008010849 */
[--C-:B------:R-:W-:Y:S01]  /*7550*/  FFMA.FTZ R82, R82, UR33, -R73.reuse ;  /* 0x0000002152527c23 */ /* 0x100fe20008010849 */
[----:B------:R-:W-:Y:S01]  /*7560*/  FFMA.FTZ R86, R86, UR33, -R73 ;  /* 0x0000002156567c23 */ /* 0x000fe20008010849 */
[----:B------:R-:W-:Y:S01]  /*7570*/  FADD.FTZ R67, R29, R58 ;  /* 0x0000003a1d437221 */ /* 0x000fe20000010000 */
[----:B------:R-:W-:Y:S01]  /*7580*/  MUFU.EX2 R35, R35 ;  /* 0x0000002300237308 */ /* 0x000fe20000000800 */
[----:B0-----:R-:W-:Y:S01]  /*7590*/  FADD.FTZ R30, R27, R54 ;  /* 0x000000361b1e7221 */ /* 0x001fe20000010000 */
[----:B------:R0:W-:Y:S01]  /*75a0*/  STSM.16.M88.4 [R17+0x21800], R8 ;  /* 0x0218000811007844 */ /* 0x0001e20000000200 */
[----:B------:R-:W-:Y:S01]  /*75b0*/  FADD.FTZ R58, R32, R67 ;  /* 0x00000043203a7221 */ /* 0x000fe20000010000 */
[--C-:B------:R-:W-:Y:S01]  /*75c0*/  FFMA.FTZ R54, R70, UR33, -R73.reuse ;  /* 0x0000002146367c23 */ /* 0x100fe20008010849 */
[----:B------:R-:W-:Y:S01]  /*75d0*/  FFMA.FTZ R73, R87, UR33, -R73 ;  /* 0x0000002157497c23 */ /* 0x000fe20008010849 */
[----:B------:R-:W-:Y:S01]  /*75e0*/  F2FP.BF16.F32.PACK_AB R28, R28, R25 ;  /* 0x000000191c1c723e */ /* 0x000fe200000010ff */
[----:B------:R-:W-:Y:S01]  /*75f0*/  FADD.FTZ R67, R33, R58 ;  /* 0x0000003a21437221 */ /* 0x000fe20000010000 */
[----:B------:R-:W1:Y:S01]  /*7600*/  MUFU.EX2 R38, R38 ;  /* 0x0000002600267308 */ /* 0x000e620000000800 */
[----:B--2---:R-:W-:Y:S01]  /*7610*/  FADD.FTZ R30, R31, R30 ;  /* 0x0000001e1f1e7221 */ /* 0x004fe20000010000 */
[----:B------:R-:W-:Y:S01]  /*7620*/  UMOV UR45, UR54 ;  /* 0x00000036002d7c82 */ /* 0x000fe20008000000 */
[-C--:B------:R-:W-:Y:S01]  /*7630*/  FMUL.FTZ R90, R90, R5.reuse ;  /* 0x000000055a5a7220 */ /* 0x080fe20000410000 */
[-C--:B------:R-:W-:Y:S01]  /*7640*/  FMUL.FTZ R91, R91, R5.reuse ;  /* 0x000000055b5b7220 */ /* 0x080fe20000410000 */
[-C--:B------:R-:W-:Y:S01]  /*7650*/  FMUL.FTZ R94, R94, R5.reuse ;  /* 0x000000055e5e7220 */ /* 0x080fe20000410000 */
[-C--:B------:R-:W-:Y:S01]  /*7660*/  FMUL.FTZ R95, R95, R5.reuse ;  /* 0x000000055f5f7220 */ /* 0x080fe20000410000 */
[-C--:B------:R-:W-:Y:S01]  /*7670*/  FMUL.FTZ R98, R98, R5.reuse ;  /* 0x0000000562627220 */ /* 0x080fe20000410000 */
[----:B------:R-:W2:Y:S01]  /*7680*/  MUFU.EX2 R42, R42 ;  /* 0x0000002a002a7308 */ /* 0x000ea20000000800 */
[----:B------:R-:W-:Y:S01]  /*7690*/  FMUL.FTZ R99, R99, R5 ;  /* 0x0000000563637220 */ /* 0x000fe20000410000 */
[----:B0-----:R-:W-:Y:S01]  /*76a0*/  F2FP.BF16.F32.PACK_AB R8, R20, R15 ;  /* 0x0000000f1408723e */ /* 0x001fe200000010ff */
[----:B------:R-:W-:Y:S01]  /*76b0*/  FMUL.FTZ R102, R102, R5 ;  /* 0x0000000566667220 */ /* 0x000fe20000410000 */
[----:B------:R-:W-:Y:S01]  /*76c0*/  F2FP.BF16.F32.PACK_AB R10, R24, R21 ;  /* 0x00000015180a723e */ /* 0x000fe200000010ff */
[----:B------:R-:W-:Y:S01]  /*76d0*/  FMUL.FTZ R103, R103, R5 ;  /* 0x0000000567677220 */ /* 0x000fe20000410000 */
[----:B------:R-:W-:Y:S01]  /*76e0*/  F2FP.BF16.F32.PACK_AB R9, R31, R27 ;  /* 0x0000001b1f09723e */ /* 0x000fe200000010ff */
[----:B------:R-:W-:Y:S01]  /*76f0*/  FMUL.FTZ R106, R106, R5 ;  /* 0x000000056a6a7220 */ /* 0x000fe20000410000 */
[----:B------:R-:W0:Y:S01]  /*7700*/  MUFU.EX2 R43, R43 ;  /* 0x0000002b002b7308 */ /* 0x000e220000000800 */
[----:B-1----:R-:W-:Y:S01]  /*7710*/  F2FP.BF16.F32.PACK_AB R11, R38, R35 ;  /* 0x00000023260b723e */ /* 0x002fe200000010ff */
[-C--:B------:R-:W-:Y:S01]  /*7720*/  FMUL.FTZ R107, R107, R5.reuse ;  /* 0x000000056b6b7220 */ /* 0x080fe20000410000 */
[-C--:B------:R-:W-:Y:S01]  /*7730*/  FMUL.FTZ R110, R110, R5.reuse ;  /* 0x000000056e6e7220 */ /* 0x080fe20000410000 */
[-C--:B------:R-:W-:Y:S01]  /*7740*/  FMUL.FTZ R111, R111, R5.reuse ;  /* 0x000000056f6f7220 */ /* 0x080fe20000410000 */
[-C--:B------:R-:W-:Y:S01]  /*7750*/  FMUL.FTZ R114, R114, R5.reuse ;  /* 0x0000000572727220 */ /* 0x080fe20000410000 */
[----:B------:R1:W-:Y:S01]  /*7760*/  STSM.16.M88.4 [R23], R8 ;  /* 0x0000000817007844 */ /* 0x0003e20000000200 */
[-C--:B------:R-:W-:Y:S01]  /*7770*/  FMUL.FTZ R115, R115, R5.reuse ;  /* 0x0000000573737220 */ /* 0x080fe20000410000 */
[----:B------:R-:W3:Y:S01]  /*7780*/  MUFU.EX2 R46, R46 ;  /* 0x0000002e002e7308 */ /* 0x000ee20000000800 */
[-C--:B------:R-:W-:Y:S01]  /*7790*/  FMUL.FTZ R118, R118, R5.reuse ;  /* 0x0000000576767220 */ /* 0x080fe20000410000 */
[-C--:B------:R-:W-:Y:S01]  /*77a0*/  FMUL.FTZ R119, R119, R5.reuse ;  /* 0x0000000577777220 */ /* 0x080fe20000410000 */
[-C--:B------:R-:W-:Y:S01]  /*77b0*/  FMUL.FTZ R122, R122, R5.reuse ;  /* 0x000000057a7a7220 */ /* 0x080fe20000410000 */
[-C--:B------:R-:W-:Y:S01]  /*77c0*/  FMUL.FTZ R123, R123, R5.reuse ;  /* 0x000000057b7b7220 */ /* 0x080fe20000410000 */
[-C--:B------:R-:W-:Y:S01]  /*77d0*/  FMUL.FTZ R126, R126, R5.reuse ;  /* 0x000000057e7e7220 */ /* 0x080fe20000410000 */
[-C--:B------:R-:W-:Y:S01]  /*77e0*/  FMUL.FTZ R127, R127, R5.reuse ;  /* 0x000000057f7f7220 */ /* 0x080fe20000410000 */
[-C--:B------:R-:W-:Y:S01]  /*77f0*/  FMUL.FTZ R130, R130, R5.reuse ;  /* 0x0000000582827220 */ /* 0x080fe20000410000 */
[----:B------:R4:W-:Y:S01]  /*7800*/  MUFU.EX2 R13, R63 ;  /* 0x0000003f000d7308 */ /* 0x0009e20000000800 */
[-C--:B------:R-:W-:Y:S01]  /*7810*/  FMUL.FTZ R131, R131, R5.reuse ;  /* 0x0000000583837220 */ /* 0x080fe20000410000 */
[-C--:B------:R-:W-:Y:S01]  /*7820*/  FMUL.FTZ R134, R134, R5.reuse ;  /* 0x0000000586867220 */ /* 0x080fe20000410000 */
[----:B------:R-:W-:Y:S01]  /*7830*/  FMUL.FTZ R135, R135, R5 ;  /* 0x0000000587877220 */ /* 0x000fe20000410000 */
[-C--:B------:R-:W-:Y:S01]  /*7840*/  FMUL.FTZ R88, R88, R72.reuse ;  /* 0x0000004858587220 */ /* 0x080fe20000410000 */
[-C--:B------:R-:W-:Y:S01]  /*7850*/  FMUL.FTZ R89, R89, R72.reuse ;  /* 0x0000004859597220 */ /* 0x080fe20000410000 */
[-C--:B------:R-:W-:Y:S01]  /*7860*/  FMUL.FTZ R92, R92, R72.reuse ;  /* 0x000000485c5c7220 */ /* 0x080fe20000410000 */
[-C--:B------:R-:W-:Y:S01]  /*7870*/  FMUL.FTZ R93, R93, R72.reuse ;  /* 0x000000485d5d7220 */ /* 0x080fe20000410000 */
[----:B------:R-:W5:Y:S01]  /*7880*/  MUFU.EX2 R77, R77 ;  /* 0x0000004d004d7308 */ /* 0x000f620000000800 */
[----:B----4-:R-:W-:Y:S01]  /*7890*/  FADD.FTZ R63, R35, R30 ;  /* 0x0000001e233f7221 */ /* 0x010fe20000010000 */
[-C--:B------:R-:W-:Y:S01]  /*78a0*/  FMUL.FTZ R96, R96, R72.reuse ;  /* 0x0000004860607220 */ /* 0x080fe20000410000 */
[-C--:B------:R-:W-:Y:S01]  /*78b0*/  FMUL.FTZ R97, R97, R72.reuse ;  /* 0x0000004861617220 */ /* 0x080fe20000410000 */
[-C--:B------:R-:W-:Y:S01]  /*78c0*/  FMUL.FTZ R100, R100, R72.reuse ;  /* 0x0000004864647220 */ /* 0x080fe20000410000 */
[----:B------:R-:W-:Y:S01]  /*78d0*/  FADD.FTZ R63, R38, R63 ;  /* 0x0000003f263f7221 */ /* 0x000fe20000010000 */
[----:B------:R-:W-:Y:S01]  /*78e0*/  F2FP.BF16.F32.PACK_AB R38, R40, R37 ;  /* 0x000000252826723e */ /* 0x000fe200000010ff */
[-C--:B------:R-:W-:Y:S01]  /*78f0*/  FMUL.FTZ R101, R101, R72.reuse ;  /* 0x0000004865657220 */ /* 0x080fe20000410000 */
[----:B------:R-:W4:Y:S01]  /*7900*/  MUFU.EX2 R26, R26 ;  /* 0x0000001a001a7308 */ /* 0x000f220000000800 */
[----:B--2---:R-:W-:Y:S01]  /*7910*/  FADD.FTZ R30, R42, R63 ;  /* 0x0000003f2a1e7221 */ /* 0x004fe20000010000 */
[-C--:B------:R-:W-:Y:S01]  /*7920*/  FMUL.FTZ R104, R104, R72.reuse ;  /* 0x0000004868687220 */ /* 0x080fe20000410000 */
[-C--:B------:R-:W-:Y:S01]  /*7930*/  FMUL.FTZ R105, R105, R72.reuse ;  /* 0x0000004869697220 */ /* 0x080fe20000410000 */
[-C--:B------:R-:W-:Y:S01]  /*7940*/  FMUL.FTZ R108, R108, R72.reuse ;  /* 0x000000486c6c7220 */ /* 0x080fe20000410000 */
[----:B0-----:R-:W-:Y:S01]  /*7950*/  FADD.FTZ R63, R43, R30 ;  /* 0x0000001e2b3f7221 */ /* 0x001fe20000010000 */
[-C--:B------:R-:W-:Y:S01]  /*7960*/  FMUL.FTZ R109, R109, R72.reuse ;  /* 0x000000486d6d7220 */ /* 0x080fe20000410000 */
[----:B------:R-:W-:Y:S01]  /*7970*/  FMUL.FTZ R112, R112, R72 ;  /* 0x0000004870707220 */ /* 0x000fe20000410000 */
[----:B------:R-:W0:Y:S01]  /*7980*/  MUFU.EX2 R34, R34 ;  /* 0x0000002200227308 */ /* 0x000e220000000800 */
[----:B---3--:R-:W-:Y:S01]  /*7990*/  FADD.FTZ R30, R46, R63 ;  /* 0x0000003f2e1e7221 */ /* 0x008fe20000010000 */
[----:B-----5:R-:W-:Y:S01]  /*79a0*/  F2FP.BF16.F32.PACK_AB R31, R77, R46 ;  /* 0x0000002e4d1f723e */ /* 0x020fe200000010ff */
[-C--:B------:R-:W-:Y:S01]  /*79b0*/  FMUL.FTZ R113, R113, R72.reuse ;  /* 0x0000004871717220 */ /* 0x080fe20000410000 */
[----:B------:R-:W-:Y:S01]  /*79c0*/  F2FP.BF16.F32.PACK_AB R46, R12, R45 ;  /* 0x0000002d0c2e723e */ /* 0x000fe200000010ff */
[----:B------:R-:W-:Y:S01]  /*79d0*/  FADD.FTZ R63, R77, R30 ;  /* 0x0000001e4d3f7221 */ /* 0x000fe20000010000 */
[C---:B------:R-:W-:Y:S01]  /*79e0*/  FADD.FTZ R30, R36.reuse, R67 ;  /* 0x00000043241e7221 */ /* 0x040fe20000010000 */
[----:B------:R-:W-:Y:S01]  /*79f0*/  F2FP.BF16.F32.PACK_AB R36, R36, R33 ;  /* 0x000000212424723e */ /* 0x000fe200000010ff */
[----:B------:R-:W2:Y:S01]  /*7a00*/  MUFU.EX2 R39, R39 ;  /* 0x0000002700277308 */ /* 0x000ea20000000800 */
[----:B----4-:R-:W-:Y:S01]  /*7a10*/  FADD.FTZ R63, R26, R63 ;  /* 0x0000003f1a3f7221 */ /* 0x010fe20000010000 */
[----:B------:R-:W-:Y:S01]  /*7a20*/  FADD.FTZ R15, R37, R30 ;  /* 0x0000001e250f7221 */ /* 0x000fe20000010000 */
[----:B------:R-:W-:Y:S01]  /*7a30*/  F2FP.BF16.F32.PACK_AB R30, R32, R29 ;  /* 0x0000001d201e723e */ /* 0x000fe200000010ff */
[----:B------:R-:W-:Y:S01]  /*7a40*/  FMUL.FTZ R116, R116, R72 ;  /* 0x0000004874747220 */ /* 0x000fe20000410000 */
[----:B------:R-:W-:Y:S01]  /*7a50*/  F2FP.BF16.F32.PACK_AB R29, R43, R42 ;  /* 0x0000002a2b1d723e */ /* 0x000fe200000010ff */
[----:B------:R-:W-:Y:S01]  /*7a60*/  FADD.FTZ R58, R40, R15 ;  /* 0x0000000f283a7221 */ /* 0x000fe20000010000 */
[----:B------:R-:W-:Y:S01]  /*7a70*/  FMUL.FTZ R117, R117, R72 ;  /* 0x0000004875757220 */ /* 0x000fe20000410000 */
[----:B------:R-:W3:Y:S01]  /*7a80*/  MUFU.EX2 R47, R47 ;  /* 0x0000002f002f7308 */ /* 0x000ee20000000800 */
[C---:B0-----:R-:W-:Y:S01]  /*7a90*/  FADD.FTZ R24, R34.reuse, R63 ;  /* 0x0000003f22187221 */ /* 0x041fe20000010000 */
[----:B------:R-:W-:Y:S01]  /*7aa0*/  FADD.FTZ R21, R41, R58 ;  /* 0x0000003a29157221 */ /* 0x000fe20000010000 */
[----:B------:R-:W-:Y:S01]  /*7ab0*/  F2FP.BF16.F32.PACK_AB R37, R34, R26 ;  /* 0x0000001a2225723e */ /* 0x000fe200000010ff */
[----:B------:R0:W-:Y:S01]  /*7ac0*/  STSM.16.M88.4 [R22], R28 ;  /* 0x0000001c16007844 */ /* 0x0001e20000000200 */
[-C--:B------:R-:W-:Y:S01]  /*7ad0*/  FMUL.FTZ R120, R120, R72.reuse ;  /* 0x0000004878787220 */ /* 0x080fe20000410000 */
[C---:B------:R-:W-:Y:S01]  /*7ae0*/  FADD.FTZ R32, R44.reuse, R21 ;  /* 0x000000152c207221 */ /* 0x040fe20000010000 */
[----:B------:R-:W-:Y:S01]  /*7af0*/  F2FP.BF16.F32.PACK_AB R44, R44, R41 ;  /* 0x000000292c2c723e */ /* 0x000fe200000010ff */
[----:B------:R-:W4:Y:S01]  /*7b00*/  MUFU.EX2 R50, R50 ;  /* 0x0000003200327308 */ /* 0x000f220000000800 */
[----:B--2---:R-:W-:Y:S01]  /*7b10*/  FADD.FTZ R24, R39, R24 ;  /* 0x0000001827187221 */ /* 0x004fe20000010000 */
[----:B------:R-:W-:Y:S01]  /*7b20*/  FADD.FTZ R21, R45, R32 ;  /* 0x000000202d157221 */ /* 0x000fe20000010000 */
[-C--:B------:R-:W-:Y:S01]  /*7b30*/  FMUL.FTZ R121, R121, R72.reuse ;  /* 0x0000004879797220 */ /* 0x080fe20000410000 */
[-C--:B------:R-:W-:Y:S01]  /*7b40*/  FMUL.FTZ R124, R124, R72.reuse ;  /* 0x000000487c7c7220 */ /* 0x080fe20000410000 */
[-C--:B------:R-:W-:Y:S01]  /*7b50*/  FMUL.FTZ R125, R125, R72.reuse ;  /* 0x000000487d7d7220 */ /* 0x080fe20000410000 */
[----:B------:R-:W-:Y:S01]  /*7b60*/  FADD.FTZ R21, R12, R21 ;  /* 0x000000150c157221 */ /* 0x000fe20000010000 */
[-C--:B------:R-:W-:Y:S01]  /*7b70*/  FMUL.FTZ R128, R128, R72.reuse ;  /* 0x0000004880807220 */ /* 0x080fe20000410000 */
[----:B------:R-:W2:Y:S01]  /*7b80*/  MUFU.EX2 R51, R51 ;  /* 0x0000003300337308 */ /* 0x000ea20000000800 */
[C---:B---3--:R-:W-:Y:S01]  /*7b90*/  FADD.FTZ R15, R47.reuse, R24 ;  /* 0x000000182f0f7221 */ /* 0x048fe20000010000 */
[----:B------:R-:W-:Y:S01]  /*7ba0*/  FADD.FTZ R32, R48, R21 ;  /* 0x0000001530207221 */ /* 0x000fe20000010000 */
[----:B------:R-:W-:Y:S01]  /*7bb0*/  F2FP.BF16.F32.PACK_AB R39, R47, R39 ;  /* 0x000000272f27723e */ /* 0x000fe200000010ff */
[----:B------:R-:W-:Y:S01]  /*7bc0*/  FMUL.FTZ R129, R129, R72 ;  /* 0x0000004881817220 */ /* 0x000fe20000410000 */
[----:B------:R-:W-:Y:S01]  /*7bd0*/  F2FP.BF16.F32.PACK_AB R48, R49, R48 ;  /* 0x000000303130723e */ /* 0x000fe200000010ff */
[-C--:B------:R-:W-:Y:S01]  /*7be0*/  FMUL.FTZ R132, R132, R72.reuse ;  /* 0x0000004884847220 */ /* 0x080fe20000410000 */
[----:B------:R-:W-:Y:S01]  /*7bf0*/  FMUL.FTZ R133, R133, R72 ;  /* 0x0000004885857220 */ /* 0x000fe20000410000 */
[----:B------:R-:W3:Y:S01]  /*7c00*/  MUFU.EX2 R4, R4 ;  /* 0x0000000400047308 */ /* 0x000ee20000000800 */
[----:B----4-:R-:W-:Y:S01]  /*7c10*/  FADD.FTZ R24, R50, R15 ;  /* 0x0000000f32187221 */ /* 0x010fe20000010000 */
[----:B------:R0:W-:Y:S01]  /*7c20*/  STSM.16.M88.4 [R18], R36 ;  /* 0x0000002412007844 */ /* 0x0001e20000000200 */
[----:B------:R-:W-:-:S05]  /*7c30*/  IMAD.MOV.U32 R5, RZ, RZ, R69 ;  /* 0x000000ffff057224 */ /* 0x000fca00078e0045 */
[----:B------:R-:W4:Y:S01]  /*7c40*/  MUFU.EX2 R53, R53 ;  /* 0x0000003500357308 */ /* 0x000f220000000800 */
[C---:B--2---:R-:W-:Y:S01]  /*7c50*/  FADD.FTZ R15, R51.reuse, R24 ;  /* 0x00000018330f7221 */ /* 0x044fe20000010000 */
[----:B------:R-:W-:-:S06]  /*7c60*/  F2FP.BF16.F32.PACK_AB R45, R51, R50 ;  /* 0x00000032332d723e */ /* 0x000fcc00000010ff */
[----:B------:R-:W2:Y:S01]  /*7c70*/  MUFU.EX2 R3, R3 ;  /* 0x0000000300037308 */ /* 0x000ea20000000800 */
[----:B---3--:R-:W-:Y:S01]  /*7c80*/  FADD.FTZ R24, R4, R15 ;  /* 0x0000000f04187221 */ /* 0x008fe20000010000 */
[----:B------:R-:W-:Y:S01]  /*7c90*/  FADD.FTZ R15, R49, R32 ;  /* 0x00000020310f7221 */ /* 0x000fe20000010000 */
[C---:B------:R-:W-:Y:S02]  /*7ca0*/  F2FP.BF16.F32.PACK_AB R47, R13.reuse, R4 ;  /* 0x000000040d2f723e */ /* 0x040fe400000010ff */
[----:B------:R-:W-:Y:S01]  /*7cb0*/  FADD.FTZ R24, R13, R24 ;  /* 0x000000180d187221 */ /* 0x000fe20000010000 */
[----:B-1----:R-:W-:Y:S02]  /*7cc0*/  FADD.FTZ R8, R52, R15 ;  /* 0x0000000f34087221 */ /* 0x002fe40000010000 */
[----:B------:R-:W1:Y:S01]  /*7cd0*/  MUFU.EX2 R56, R56 ;  /* 0x0000003800387308 */ /* 0x000e620000000800 */
[C---:B----4-:R-:W-:Y:S01]  /*7ce0*/  F2FP.BF16.F32.PACK_AB R50, R53.reuse, R52 ;  /* 0x000000343532723e */ /* 0x050fe200000010ff */
[----:B------:R-:W-:Y:S01]  /*7cf0*/  FADD.FTZ R11, R53, R8 ;  /* 0x00000008350b7221 */ /* 0x000fe20000010000 */
[----:B------:R0:W-:Y:S05]  /*7d00*/  STSM.16.M88.4 [R17+0x27800], R44 ;  /* 0x0278002c11007844 */ /* 0x0001ea0000000200 */
[----:B------:R-:W3:Y:S01]  /*7d10*/  MUFU.EX2 R14, R14 ;  /* 0x0000000e000e7308 */ /* 0x000ee20000000800 */
[----:B--2---:R-:W-:-:S07]  /*7d20*/  FADD.FTZ R9, R3, R24 ;  /* 0x0000001803097221 */ /* 0x004fce0000010000 */
[----:B------:R-:W2:Y:S01]  /*7d30*/  MUFU.EX2 R57, R57 ;  /* 0x0000003900397308 */ /* 0x000ea20000000800 */
[----:B-1----:R-:W-:-:S07]  /*7d40*/  FADD.FTZ R10, R56, R11 ;  /* 0x0000000b380a7221 */ /* 0x002fce0000010000 */
[----:B------:R-:W1:Y:S01]  /*7d50*/  MUFU.EX2 R54, R54 ;  /* 0x0000003600367308 */ /* 0x000e620000000800 */
[C---:B---3--:R-:W-:Y:S01]  /*7d60*/  FADD.FTZ R9, R14.reuse, R9 ;  /* 0x000000090e097221 */ /* 0x048fe20000010000 */
[----:B------:R-:W-:-:S06]  /*7d70*/  F2FP.BF16.F32.PACK_AB R49, R14, R3 ;  /* 0x000000030e31723e */ /* 0x000fcc00000010ff */
[----:B------:R-:W3:Y:S01]  /*7d80*/  MUFU.EX2 R60, R60 ;  /* 0x0000003c003c7308 */ /* 0x000ee20000000800 */
[C---:B--2---:R-:W-:Y:S01]  /*7d90*/  FADD.FTZ R11, R57.reuse, R10 ;  /* 0x0000000a390b7221 */ /* 0x044fe20000010000 */
[----:B------:R-:W-:-:S06]  /*7da0*/  F2FP.BF16.F32.PACK_AB R56, R57, R56 ;  /* 0x000000383938723e */ /* 0x000fcc00000010ff */
[----:B------:R-:W2:Y:S01]  /*7db0*/  MUFU.EX2 R55, R55 ;  /* 0x0000003700377308 */ /* 0x000ea20000000800 */
[----:B-1----:R-:W-:-:S07]  /*7dc0*/  FADD.FTZ R8, R54, R9 ;  /* 0x0000000936087221 */ /* 0x002fce0000010000 */
[----:B------:R-:W1:Y:S01]  /*7dd0*/  MUFU.EX2 R61, R61 ;  /* 0x0000003d003d7308 */ /* 0x000e620000000800 */
[----:B---3--:R-:W-:-:S07]  /*7de0*/  FADD.FTZ R4, R60, R11 ;  /* 0x0000000b3c047221 */ /* 0x008fce0000010000 */
[----:B------:R-:W3:Y:S01]  /*7df0*/  MUFU.EX2 R59, R59 ;  /* 0x0000003b003b7308 */ /* 0x000ee20000000800 */
[C---:B--2---:R-:W-:Y:S01]  /*7e00*/  FADD.FTZ R8, R55.reuse, R8 ;  /* 0x0000000837087221 */ /* 0x044fe20000010000 */
[----:B------:R-:W-:-:S05]  /*7e10*/  F2FP.BF16.F32.PACK_AB R51, R55, R54 ;  /* 0x000000363733723e */ /* 0x000fca00000010ff */
[----:B------:R0:W-:Y:S01]  /*7e20*/  STSM.16.M88.4 [R136], R48 ;  /* 0x0000003088007844 */ /* 0x0001e20000000200 */
[----:B------:R-:W2:Y:S01]  /*7e30*/  MUFU.EX2 R64, R64 ;  /* 0x0000004000407308 */ /* 0x000ea20000000800 */
[C---:B-1----:R-:W-:Y:S01]  /*7e40*/  FADD.FTZ R11, R61.reuse, R4 ;  /* 0x000000043d0b7221 */ /* 0x042fe20000010000 */
[----:B------:R-:W-:-:S06]  /*7e50*/  F2FP.BF16.F32.PACK_AB R58, R61, R60 ;  /* 0x0000003c3d3a723e */ /* 0x000fcc00000010ff */
[----:B------:R-:W1:Y:S01]  /*7e60*/  MUFU.EX2 R20, R75 ;  /* 0x0000004b00147308 */ /* 0x000e620000000800 */
[----:B---3--:R-:W-:-:S07]  /*7e70*/  FADD.FTZ R9, R59, R8 ;  /* 0x000000083b097221 */ /* 0x008fce0000010000 */
[----:B------:R-:W3:Y:S01]  /*7e80*/  MUFU.EX2 R68, R68 ;  /* 0x0000004400447308 */ /* 0x000ee20000000800 */
[----:B--2---:R-:W-:-:S07]  /*7e90*/  FADD.FTZ R11, R64, R11 ;  /* 0x0000000b400b7221 */ /* 0x004fce0000010000 */
[----:B------:R-:W2:Y:S01]  /*7ea0*/  MUFU.EX2 R78, R78 ;  /* 0x0000004e004e7308 */ /* 0x000ea20000000800 */
[C---:B-1----:R-:W-:Y:S01]  /*7eb0*/  FADD.FTZ R9, R20.reuse, R9 ;  /* 0x0000000914097221 */ /* 0x042fe20000010000 */
[----:B------:R-:W-:-:S06]  /*7ec0*/  F2FP.BF16.F32.PACK_AB R57, R20, R59 ;  /* 0x0000003b1439723e */ /* 0x000fcc00000010ff */
[----:B------:R-:W1:Y:S01]  /*7ed0*/  MUFU.EX2 R79, R79 ;  /* 0x0000004f004f7308 */ /* 0x000e620000000800 */
[C---:B---3--:R-:W-:Y:S01]  /*7ee0*/  FADD.FTZ R12, R68.reuse, R11 ;  /* 0x0000000b440c7221 */ /* 0x048fe20000010000 */
[----:B------:R-:W-:-:S06]  /*7ef0*/  F2FP.BF16.F32.PACK_AB R8, R68, R64 ;  /* 0x000000404408723e */ /* 0x000fcc00000010ff */
[----:B------:R-:W3:Y:S01]  /*7f00*/  MUFU.EX2 R65, R65 ;  /* 0x0000004100417308 */ /* 0x000ee20000000800 */
[----:B--2---:R-:W-:-:S07]  /*7f10*/  FADD.FTZ R4, R78, R9 ;  /* 0x000000094e047221 */ /* 0x004fce0000010000 */
[----:B------:R-:W2:Y:S01]  /*7f20*/  MUFU.EX2 R21, R82 ;  /* 0x0000005200157308 */ /* 0x000ea20000000800 */
[C---:B-1----:R-:W-:Y:S01]  /*7f30*/  F2FP.BF16.F32.PACK_AB R59, R79.reuse, R78 ;  /* 0x0000004e4f3b723e */ /* 0x042fe200000010ff */
[----:B------:R-:W-:-:S04]  /*7f40*/  FADD.FTZ R4, R79, R4 ;  /* 0x000000044f047221 */ /* 0x000fc80000010000 */
[----:B------:R0:W-:Y:S02]  /*7f50*/  STSM.16.M88.4 [R22+0x6000], R56 ;  /* 0x0060003816007844 */ /* 0x0001e40000000200 */
[----:B------:R-:W1:Y:S01]  /*7f60*/  MUFU.EX2 R83, R83 ;  /* 0x0000005300537308 */ /* 0x000e620000000800 */
[----:B---3--:R-:W-:Y:S01]  /*7f70*/  F2FP.BF16.F32.PACK_AB R10, R0, R65 ;  /* 0x00000041000a723e */ /* 0x008fe200000010ff */
[----:B------:R-:W-:-:S06]  /*7f80*/  FADD.FTZ R65, R65, R12 ;  /* 0x0000000c41417221 */ /* 0x000fcc0000010000 */
[----:B------:R-:W3:Y:S01]  /*7f90*/  MUFU.EX2 R13, R86 ;  /* 0x00000056000d7308 */ /* 0x000ee20000000800 */
[----:B--2---:R-:W-:-:S07]  /*7fa0*/  FADD.FTZ R4, R21, R4 ;  /* 0x0000000415047221 */ /* 0x004fce0000010000 */
[----:B------:R-:W2:Y:S01]  /*7fb0*/  MUFU.EX2 R24, R73 ;  /* 0x0000004900187308 */ /* 0x000ea20000000800 */
[C---:B-1----:R-:W-:Y:S01]  /*7fc0*/  F2FP.BF16.F32.PACK_AB R9, R83.reuse, R21 ;  /* 0x000000155309723e */ /* 0x042fe200000010ff */
[----:B------:R-:W-:-:S04]  /*7fd0*/  FADD.FTZ R4, R83, R4 ;  /* 0x0000000453047221 */ /* 0x000fc80000010000 */
[----:B---3--:R-:W-:Y:S01]  /*7fe0*/  FADD.FTZ R3, R13, R4 ;  /* 0x000000040d037221 */ /* 0x008fe20000010000 */
[----:B------:R-:W-:Y:S01]  /*7ff0*/  FADD.FTZ R4, R0, R65 ;  /* 0x0000004100047221 */ /* 0x000fe20000010000 */
[----:B------:R-:W-:Y:S01]  /*8000*/  IMAD.MOV.U32 R0, RZ, RZ, R7 ;  /* 0x000000ffff007224 */ /* 0x000fe200078e0007 */
[C---:B--2---:R-:W-:Y:S01]  /*8010*/  F2FP.BF16.F32.PACK_AB R11, R24.reuse, R13 ;  /* 0x0000000d180b723e */ /* 0x044fe200000010ff */
[----:B------:R-:W-:-:S04]  /*8020*/  FADD.FTZ R3, R24, R3 ;  /* 0x0000000318037221 */ /* 0x000fc80000010000 */
[----:B------:R0:W-:Y:S01]  /*8030*/  STSM.16.M88.4 [R18+0x6000], R8 ;  /* 0x0060000812007844 */ /* 0x0001e20000000200 */
[----:B------:R1:W-:Y:S06]  /*8040*/  MEMBAR.ALL.CTA ;  /* 0x0000000000007992 */ /* 0x0003ec0000008000 */
[----:B-1----:R-:W1:Y:S02]  /*8050*/  FENCE.VIEW.ASYNC.S ;  /* 0x00000000000073c6 */ /* 0x002e640000000000 */
[----:B-1----:R-:W-:Y:S01]  /*8060*/  NOP ;  /* 0x0000000000007918 */ /* 0x002fe20000000000 */
[----:B------:R-:W-:Y:S05]  /*8070*/  @P2 BRA `(.L_x_862) ;  /* 0xffffffcc00b02947 */ /* 0x000fea000383ffff */
[----:B------:R-:W-:Y:S01]  /*8080*/  IMAD.MOV.U32 R5, RZ, RZ, R69 ;  /* 0x000000ffff057224 */ /* 0x000fe200078e0045 */
[----:B------:R-:W-:Y:S01]  /*8090*/  UMOV UR45, UR54 ;  /* 0x00000036002d7c82 */ /* 0x000fe20008000000 */
[----:B------:R-:W-:Y:S01]  /*80a0*/  IMAD.MOV.U32 R0, RZ, RZ, R7 ;  /* 0x000000ffff007224 */ /* 0x000fe200078e0007 */
[----:B------:R-:W-:-:S06]  /*80b0*/  UMOV UR50, UR53 ;  /* 0x0000003500327c82 */ /* 0x000fcc0008000000 */
.L_x_845:
[----:B------:R-:W2:Y:S01]  /*80c0*/  LDC R7, c[0x0][0x448] ;  /* 0x00011200ff077b82 */ /* 0x000ea20000000800 */
[----:B------:R-:W-:Y:S01]  /*80d0*/  UIADD3 UR6, UR41, 0xbf, URZ ;  /* 0x000000bf29067890 */ /* 0x000fe2000fffe03f */
[----:B------:R-:W-:-:S05]  /*80e0*/  IADD3 R143, -R143, 0x1, RZ ;  /* 0x000000018f8f7810 */ /* 0x000fca0007ffe1ff */
[----:B------:R-:W-:Y:S01]  /*80f0*/  IMAD R6, R6, UR43, R143 ;  /* 0x0000002b06067c24 */ /* 0x000fe2000f8e028f */
[----:B01----:R-:W0:Y:S01]  /*8100*/  LDC R10, c[0x0][0x9e4] ;  /* 0x00027900ff0a7b82 */ /* 0x003e220000000800 */
[----:B--2---:R-:W-:Y:S02]  /*8110*/  ISETP.NE.AND P5, PT, R7, 0x1, PT ;  /* 0x000000010700780c */ /* 0x004fe40003fa5270 */
[----:B0-----:R-:W-:-:S11]  /*8120*/  ISETP.GE.AND P6, PT, R10, 0x1, PT ;  /* 0x000000010a00780c */ /* 0x001fd60003fc6270 */
[----:B------:R-:W0:Y:S08]  /*8130*/  @P5 LDC R7, c[0x0][0x44c] ;  /* 0x00011300ff075b82 */ /* 0x000e300000000800 */
[----:B------:R-:W1:Y:S01]  /*8140*/  @P5 LDC R9, c[0x0][0x450] ;  /* 0x00011400ff095b82 */ /* 0x000e620000000800 */
[----:B0-----:R-:W-:-:S04]  /*8150*/  @P5 IMAD.HI.U32 R8, R7, UR6, RZ ;  /* 0x0000000607085c27 */ /* 0x001fc8000f8e00ff */
[----:B------:R-:W-:Y:S01]  /*8160*/  IMAD.U32 R7, RZ, RZ, UR6 ;  /* 0x00000006ff077e24 */ /* 0x000fe2000f8e00ff */
[----:B-1----:R-:W-:-:S05]  /*8170*/  @P5 SHF.R.U32.HI R7, RZ, R9, R8 ;  /* 0x00000009ff075219 */ /* 0x002fca0000011608 */
[----:B------:R-:W-:-:S04]  /*8180*/  IMAD.IADD R7, R6, 0x1, R7 ;  /* 0x0000000106077824 */ /* 0x000fc800078e0207 */
[----:B------:R-:W-:Y:S01]  /*8190*/  VIADD R6, R7, -UR35 ;  /* 0x8000002307067c36 */ /* 0x000fe20008000000 */
[----:B------:R-:W-:Y:S06]  /*81a0*/  @!P6 BRA `(.L_x_863) ;  /* 0x00000000003ce947 */ /* 0x000fec0003800000 */
[----:B------:R-:W-:-:S13]  /*81b0*/  ISETP.GT.AND P2, PT, R7, -0x1, PT ;  /* 0xffffffff0700780c */ /* 0x000fda0003f44270 */
[----:B------:R-:W-:Y:S05]  /*81c0*/  @P2 BRA `(.L_x_864) ;  /* 0x00000000001c2947 */ /* 0x000fea0003800000 */
[----:B------:R-:W-:Y:S02]  /*81d0*/  ISETP.NE.AND P2, PT, R10, 0x1, PT ;  /* 0x000000010a00780c */ /* 0x000fe40003f45270 */
[----:B------:R-:W-:-:S11]  /*81e0*/  LOP3.LUT R7, RZ, R7, RZ, 0x33, !PT ;  /* 0x00000007ff077212 */ /* 0x000fd600078e33ff */
[----:B------:R-:W0:Y:S02]  /*81f0*/  @P2 LDC.64 R8, c[0x0][0x9e8] ;  /* 0x00027a00ff082b82 */ /* 0x000e240000000a00 */
[----:B0-----:R-:W-:-:S05]  /*8200*/  @P2 IMAD.HI.U32 R8, R7, R8, RZ ;  /* 0x0000000807082227 */ /* 0x001fca00078e00ff */
[----:B------:R-:W-:-:S04]  /*8210*/  @P2 SHF.R.U32.HI R7, RZ, R9, R8 ;  /* 0x00000009ff072219 */ /* 0x000fc80000011608 */
[----:B------:R-:W-:Y:S01]  /*8220*/  LOP3.LUT R7, RZ, R7, RZ, 0x33, !PT ;  /* 0x00000007ff077212 */ /* 0x000fe200078e33ff */
[----:B------:R-:W-:Y:S06]  /*8230*/  BRA `(.L_x_865) ;  /* 0x0000000000107947 */ /* 0x000fec0003800000 */
.L_x_864:
[----:B------:R-:W-:-:S13]  /*8240*/  ISETP.NE.AND P2, PT, R10, 0x1, PT ;  /* 0x000000010a00780c */ /* 0x000fda0003f45270 */
[----:B------:R-:W0:Y:S02]  /*8250*/  @P2 LDC.64 R8, c[0x0][0x9e8] ;  /* 0x00027a00ff082b82 */ /* 0x000e240000000a00 */
[----:B0-----:R-:W-:-:S05]  /*8260*/  @P2 IMAD.HI.U32 R8, R7, R8, RZ ;  /* 0x0000000807082227 */ /* 0x001fca00078e00ff */
[----:B------:R-:W-:-:S07]  /*8270*/  @P2 SHF.R.U32.HI R7, RZ, R9, R8 ;  /* 0x00000009ff072219 */ /* 0x000fce0000011608 */
.L_x_865:
[----:B------:R-:W-:-:S05]  /*8280*/  IMAD R7, R7, R10, RZ ;  /* 0x0000000a07077224 */ /* 0x000fca00078e02ff */
[----:B------:R-:W-:-:S07]  /*8290*/  VIMNMX R6, R6, R7, !PT ;  /* 0x0000000706067248 */ /* 0x000fce0007fe0100 */
.L_x_863:
[----:B------:R-:W-:-:S05]  /*82a0*/  VIADD R6, R6, 0x7f ;  /* 0x0000007f06067836 */ /* 0x000fca0000000000 */
[----:B------:R-:W-:-:S04]  /*82b0*/  SHF.R.S32.HI R7, RZ, 0x1f, R6 ;  /* 0x0000001fff077819 */ /* 0x000fc80000011406 */
[----:B------:R-:W-:-:S04]  /*82c0*/  LEA.HI R7, R7, R6, RZ, 0x7 ;  /* 0x0000000607077211 */ /* 0x000fc800078f38ff */
[----:B------:R-:W-:-:S04]  /*82d0*/  SHF.R.S32.HI R6, RZ, 0x7, R7 ;  /* 0x00000007ff067819 */ /* 0x000fc80000011407 */
[----:B------:R-:W-:-:S04]  /*82e0*/  VIMNMX R6, R6, UR39, !PT ;  /* 0x0000002706067c48 */ /* 0x000fc8000ffe0100 */
[----:B------:R-:W-:-:S13]  /*82f0*/  ISETP.GE.AND P2, PT, R2, R6, PT ;  /* 0x000000060200720c */ /* 0x000fda0003f46270 */
[----:B------:R-:W-:Y:S05]  /*8300*/  @!P2 BRA `(.L_x_866) ;  /* 0x000000200024a947 */ /* 0x000fea0003800000 */
[----:B------:R-:W-:Y:S01]  /*8310*/  IMAD.MOV.U32 R7, RZ, RZ, R5 ;  /* 0x000000ffff077224 */ /* 0x000fe200078e0005 */
[----:B------:R-:W-:Y:S01]  /*8320*/  UMOV UR28, UR50 ;  /* 0x00000032001c7c82 */ /* 0x000fe20008000000 */
[----:B------:R-:W-:Y:S01]  /*8330*/  IMAD.MOV.U32 R9, RZ, RZ, R0 ;  /* 0x000000ffff097224 */ /* 0x000fe200078e0000 */
[----:B------:R-:W-:Y:S01]  /*8340*/  UMOV UR34, UR45 ;  /* 0x0000002d00227c82 */ /* 0x000fe20008000000 */
[----:B------:R-:W-:-:S05]  /*8350*/  ULDC UR33, c[0x0][0x988] ;  /* 0x0002620000217ab9 */ /* 0x000fca0000000800 */
.L_x_875:
[----:B------:R-:W-:Y:S01]  /*8360*/  UIADD3 UR45, UR34, 0x1, URZ ;  /* 0x00000001222d7890 */ /* 0x000fe2000fffe03f */
[----:B------:R-:W-:-:S03]  /*8370*/  ISETP.NE.AND P2, PT, RZ, UR37, PT ;  /* 0x00000025ff007c0c */ /* 0x000fc6000bf45270 */
[----:B------:R-:W-:-:S04]  /*8380*/  UISETP.NE.AND UP0, UPT, UR45, 0x2, UPT ;  /* 0x000000022d00788c */ /* 0x000fc8000bf05270 */
[----:B------:R-:W-:Y:S02]  /*8390*/  USEL UR50, URZ, 0x1, UP0 ;  /* 0x000000013f327887 */ /* 0x000fe40008000000 */
[----:B------:R-:W-:Y:S02]  /*83a0*/  USEL UR45, UR45, URZ, UP0 ;  /* 0x0000003f2d2d7287 */ /* 0x000fe40008000000 */
[----:B------:R-:W-:Y:S02]  /*83b0*/  ULOP3.LUT UR50, UR28, UR50, URZ, 0x3c, !UPT ;  /* 0x000000321c327292 */ /* 0x000fe4000f8e3c3f */
[----:B------:R-:W-:Y:S10]  /*83c0*/  @P2 BRA `(.L_x_867) ;  /* 0x00000000002c2947 */ /* 0x000ff40003800000 */
[----:B------:R-:W-:Y:S05]  /*83d0*/  @!P0 BRA `(.L_x_868) ;  /* 0x0000000000048947 */ /* 0x000fea0003800000 */
[----:B------:R-:W-:Y:S01]  /*83e0*/  BPT.TRAP 0x1 ;  /* 0x000000040000795c */ /* 0x000fe20000300000 */
.L_x_868:
[----:B------:R-:W-:Y:S01]  /*83f0*/  ULEA UR6, UR45, UR42, 0x3 ;  /* 0x0000002a2d067291 */ /* 0x000fe2000f8e183f */
[----:B------:R-:W-:-:S05]  /*8400*/  IMAD.U32 R0, RZ, RZ, UR50 ;  /* 0x00000032ff007e24 */ /* 0x000fca000f8e00ff */
[----:B------:R-:W-:-:S04]  /*8410*/  SHF.L.U32 R0, R0, 0x1f, RZ ;  /* 0x0000001f00007819 */ /* 0x000fc800000006ff */
[----:B------:R0:W1:Y:S01]  /*8420*/  SYNCS.PHASECHK.TRANS64.TRYWAIT P3, [UR6+0x2d830], R0 ;  /* 0x02d83000ff0075a7 */ /* 0x0000620008060146 */
[----:B------:R-:W-:Y:S05]  /*8430*/  @!P0 BRA `(.L_x_869) ;  /* 0x0000000000048947 */ /* 0x000fea0003800000 */
[----:B------:R-:W-:Y:S01]  /*8440*/  BPT.TRAP 0x1 ;  /* 0x000000040000795c */ /* 0x000fe20000300000 */
.L_x_869:
[----:B-1----:R-:W-:Y:S05]  /*8450*/  @P3 BRA `(.L_x_867) ;  /* 0x0000000000083947 */ /* 0x002fea0003800000 */
[----:B------:R-:W1:Y:S02]  /*8460*/  SYNCS.PHASECHK.TRANS64.TRYWAIT P3, [UR6+0x2d830], R0 ;  /* 0x02d83000ff0075a7 */ /* 0x000e640008060146 */
[----:B-1----:R-:W-:Y:S05]  /*8470*/  @!P3 BRA `(.L_x_870) ;  /* 0x000000c00060b947 */ /* 0x002fea0003800000 */
.L_x_867:
[----:B-1----:R-:W1:Y:S01]  /*8480*/  S2R R5, SR_TID.X ;  /* 0x0000000000057919 */ /* 0x002e620000002100 */
        /* <DEDUP_REMOVED lines=12> */
[----:B-1----:R-:W-:-:S05]  /*8550*/  SHF.R.U32.HI R5, RZ, 0x7, R5 ;  /* 0x00000007ff057819 */ /* 0x002fca0000011605 */
[----:B0-----:R-:W-:-:S05]  /*8560*/  VIADD R0, R5, 0x8 ;  /* 0x0000000805007836 */ /* 0x001fca0000000000 */
[----:B------:R0:W-:Y:S06]  /*8570*/  BAR.SYNC.DEFER_BLOCKING R0, 0x100 ;  /* 0x000400000000751d */ /* 0x0001ec0000010000 */
[----:B------:R-:W-:-:S06]  /*8580*/  WARPGROUP.ARRIVE ;  /* 0x00000000000079c5 */ /* 0x000fcc0000000000 */
        /* <DEDUP_REMOVED lines=20> */
.L_x_872:
[----:B------:R-:W-:Y:S01]  /*86d0*/  ULEA UR6, UR34, UR42, 0x3 ;  /* 0x0000002a22067291 */ /* 0x000fe2000f8e183f */
[----:B------:R-:W-:-:S05]  /*86e0*/  IMAD.U32 R0, RZ, RZ, UR28 ;  /* 0x0000001cff007e24 */ /* 0x000fca000f8e00ff */
[----:B------:R-:W-:-:S04]  /*86f0*/  SHF.L.U32 R0, R0, 0x1f, RZ ;  /* 0x0000001f00007819 */ /* 0x000fc800000006ff */
[----:B------:R0:W1:Y:S01]  /*8700*/  SYNCS.PHASECHK.TRANS64.TRYWAIT P2, [UR6+0x2d850], R0 ;  /* 0x02d85000ff0075a7 */ /* 0x0000620008040146 */
[----:B------:R-:W-:Y:S05]  /*8710*/  @!P0 BRA `(.L_x_873) ;  /* 0x0000000000048947 */ /* 0x000fea0003800000 */
[----:B------:R-:W-:Y:S01]  /*8720*/  BPT.TRAP 0x1 ;  /* 0x000000040000795c */ /* 0x000fe20000300000 */
.L_x_873:
[----:B-1----:R-:W-:Y:S05]  /*8730*/  @P2 BRA `(.L_x_871) ;  /* 0x0000000000082947 */ /* 0x002fea0003800000 */
[----:B------:R-:W1:Y:S02]  /*8740*/  SYNCS.PHASECHK.TRANS64.TRYWAIT P2, [UR6+0x2d850], R0 ;  /* 0x02d85000ff0075a7 */ /* 0x000e640008040146 */
[----:B-1----:R-:W-:Y:S05]  /*8750*/  @!P2 BRA `(.L_x_874) ;  /* 0x000000bc00c0a947 */ /* 0x002fea0003800000 */
.L_x_871:
[----:B------:R-:W-:Y:S01]  /*8760*/  UIADD3 UR6, UR42, 0x400, URZ ;  /* 0x000004002a067890 */ /* 0x000fe2000fffe03f */
[----:B------:R-:W-:Y:S01]  /*8770*/  WARPGROUP.ARRIVE ;  /* 0x00000000000079c5 */ /* 0x000fe20000000000 */
[----:B------:R-:W-:Y:S01]  /*8780*/  UMOV UR29, 0x40000040 ;  /* 0x40000040001d7882 */ /* 0x000fe20000000000 */
[----:B------:R-:W-:Y:S01]  /*8790*/  UMOV UR31, 0x80000020 ;  /* 0x80000020001f7882 */ /* 0x000fe20000000000 */
[----:B------:R-:W-:Y:S01]  /*87a0*/  USHF.R.U32.HI UR6, URZ, 0x4, UR6 ;  /* 0x000000043f067899 */ /* 0x000fe20008011606 */
[----:B01----:R-:W-:Y:S02]  /*87b0*/  FMNMX.FTZ R0, R24, R9, !PT ;  /* 0x0000000918007209 */ /* 0x003fe40007810000 */
[----:B------:R-:W0:Y:S01]  /*87c0*/  S2R R151, SR_TID.X ;  /* 0x0000000000977919 */ /* 0x000e220000002100 */
[----:B------:R-:W-:Y:S01]  /*87d0*/  FMNMX.FTZ R20, R26, R7, !PT ;  /* 0x000000071a147209 */ /* 0x000fe20007810000 */
[----:B------:R-:W-:Y:S01]  /*87e0*/  ULOP3.LUT UR6, UR6, 0x3fff, URZ, 0xc0, !UPT ;  /* 0x00003fff06067892 */ /* 0x000fe2000f8ec03f */
[----:B------:R-:W-:-:S03]  /*87f0*/  FMNMX.FTZ R5, R25, R0, !PT ;  /* 0x0000000019057209 */ /* 0x000fc60007810000 */
[----:B------:R-:W-:Y:S01]  /*8800*/  ULOP3.LUT UR7, UR6, 0x2000000, URZ, 0xfc, !UPT ;  /* 0x0200000006077892 */ /* 0x000fe2000f8efc3f */
[----:B------:R-:W-:Y:S01]  /*8810*/  FMNMX.FTZ R0, R28, R5, !PT ;  /* 0x000000051c007209 */ /* 0x000fe20007810000 */
[----:B------:R-:W-:Y:S02]  /*8820*/  ULOP3.LUT UR6, UR36, 0x10000, URZ, 0xfc, !UPT ;  /* 0x0001000024067892 */ /* 0x000fe4000f8efc3f */
[----:B------:R-:W-:Y:S01]  /*8830*/  UIMAD UR7, UR34, 0x600, UR7 ;  /* 0x00000600220778a4 */ /* 0x000fe2000f8e0207 */
[----:B------:R-:W-:-:S04]  /*8840*/  FMNMX.FTZ R5, R29, R0, !PT ;  /* 0x000000001d057209 */ /* 0x000fc80007810000 */
[----:B------:R-:W-:Y:S01]  /*8850*/  UMOV UR28, UR6 ;  /* 0x00000006001c7c82 */ /* 0x000fe20008000000 */
[----:B------:R-:W-:Y:S01]  /*8860*/  FMNMX.FTZ R0, R32, R5, !PT ;  /* 0x0000000520007209 */ /* 0x000fe20007810000 */
        /* <DEDUP_REMOVED lines=8> */
[----:B------:R-:W-:Y:S02]  /*88f0*/  FMNMX.FTZ R5, R37, R0, !PT ;  /* 0x0000000025057209 */ /* 0x000fe40007810000 */
[----:B0-----:R-:W-:Y:S02]  /*8900*/  SHF.R.U32.HI R143, RZ, 0x7, R151 ;  /* 0x00000007ff8f7819 */ /* 0x001fe40000011697 */
[----:B------:R-:W-:Y:S02]  /*8910*/  FMNMX.FTZ R0, R40, R5, !PT ;  /* 0x0000000528007209 */ /* 0x000fe40007810000 */
[----:B------:R-:W-:Y:S02]  /*8920*/  ISETP.GE.U32.AND P2, PT, R151, 0x180, PT ;  /* 0x000001809700780c */ /* 0x000fe40003f46070 */
        /* <DEDUP_REMOVED lines=28> */
[----:B------:R-:W0:Y:S01]  /*8af0*/  SHFL.BFLY PT, R0, R5, 0x2, 0x1f ;  /* 0x0c401f0005007f89 */ /* 0x000e2200000e0000 */
[----:B------:R-:W-:Y:S01]  /*8b00*/  UMOV UR29, 0x40000040 ;  /* 0x40000040001d7882 */ /* 0x000fe20000000000 */
[----:B------:R-:W-:Y:S01]  /*8b10*/  UMOV UR31, 0x80000020 ;  /* 0x80000020001f7882 */ /* 0x000fe20000000000 */
[----:B0-----:R-:W-:Y:S02]  /*8b20*/  FMNMX.FTZ R12, R5, R0, !PT ;  /* 0x00000000050c7209 */ /* 0x001fe40007810000 */
[----:B------:R-:W-:-:S03]  /*8b30*/  FMNMX.FTZ R5, R27, R20, !PT ;  /* 0x000000141b057209 */ /* 0x000fc60007810000 */
[----:B------:R-:W0:Y:S01]  /*8b40*/  SHFL.BFLY PT, R11, R12, 0x1, 0x1f ;  /* 0x0c201f000c0b7f89 */ /* 0x000e2200000e0000 */
[----:B------:R-:W-:-:S04]  /*8b50*/  FMNMX.FTZ R20, R30, R5, !PT ;  /* 0x000000051e147209 */ /* 0x000fc80007810000 */
[----:B------:R-:W-:Y:S02]  /*8b60*/  FMNMX.FTZ R5, R31, R20, !PT ;  /* 0x000000141f057209 */ /* 0x000fe40007810000 */
[----:B0-----:R-:W-:-:S05]  /*8b70*/  FMNMX.FTZ R0, R12, R11, !PT ;  /* 0x0000000b0c007209 */ /* 0x001fca0007810000 */
[C---:B------:R-:W-:Y:S01]  /*8b80*/  FADD.FTZ R8, -R0.reuse, R9 ;  /* 0x0000000900087221 */ /* 0x040fe20000010100 */
[----:B------:R-:W-:-:S03]  /*8b90*/  FMUL.FTZ R9, R0, UR33 ;  /* 0x0000002100097c20 */ /* 0x000fc60008410000 */
[----:B------:R-:W-:Y:S01]  /*8ba0*/  FMUL.FTZ R8, R8, UR33 ;  /* 0x0000002108087c20 */ /* 0x000fe20008410000 */
        /* <DEDUP_REMOVED lines=16> */
[----:B------:R-:W-:Y:S01]  /*8cb0*/  MUFU.EX2 R8, R8 ;  /* 0x0000000800087308 */ /* 0x000fe20000000800 */
[----:B------:R-:W-:Y:S01]  /*8cc0*/  FMNMX.FTZ R28, R42, R5, !PT ;  /* 0x000000052a1c7209 */ /* 0x000fe20007810000 */
[--C-:B------:R-:W-:Y:S01]  /*8cd0*/  FFMA.FTZ R69, R81, UR33, -R9.reuse ;  /* 0x0000002151457c23 */ /* 0x100fe20008010809 */
[--C-:B------:R-:W-:Y:S01]  /*8ce0*/  FFMA.FTZ R24, R40, UR33, -R9.reuse ;  /* 0x0000002128187c23 */ /* 0x100fe20008010809 */
[--C-:B------:R-:W-:Y:S01]  /*8cf0*/  FFMA.FTZ R14, R32, UR33, -R9.reuse ;  /* 0x00000021200e7c23 */ /* 0x100fe20008010809 */
[----:B------:R-:W-:Y:S01]  /*8d00*/  FMNMX.FTZ R5, R43, R28, !PT ;  /* 0x0000001c2b057209 */ /* 0x000fe20007810000 */
[--C-:B------:R-:W-:Y:S01]  /*8d10*/  FFMA.FTZ R40, R52, UR33, -R9.reuse ;  /* 0x0000002134287c23 */ /* 0x100fe20008010809 */
[--C-:B------:R-:W-:Y:S01]  /*8d20*/  FFMA.FTZ R52, R64, UR33, -R9.reuse ;  /* 0x0000002140347c23 */ /* 0x100fe20008010809 */
[----:B------:R-:W0:Y:S01]  /*8d30*/  MUFU.EX2 R10, R10 ;  /* 0x0000000a000a7308 */ /* 0x000e220000000800 */
[----:B------:R-:W-:Y:S01]  /*8d40*/  FMNMX.FTZ R28, R46, R5, !PT ;  /* 0x000000052e1c7209 */ /* 0x000fe20007810000 */
[--C-:B------:R-:W-:Y:S01]  /*8d50*/  FFMA.FTZ R64, R76, UR33, -R9.reuse ;  /* 0x000000214c407c23 */ /* 0x100fe20008010809 */
[--C-:B------:R-:W-:Y:S01]  /*8d60*/  FFMA.FTZ R32, R44, UR33, -R9.reuse ;  /* 0x000000212c207c23 */ /* 0x100fe20008010809 */
[--C-:B------:R-:W-:Y:S01]  /*8d70*/  FFMA.FTZ R44, R56, UR33, -R9.reuse ;  /* 0x00000021382c7c23 */ /* 0x100fe20008010809 */
[----:B------:R-:W-:Y:S01]  /*8d80*/  FMNMX.FTZ R5, R47, R28, !PT ;  /* 0x0000001c2f057209 */ /* 0x000fe20007810000 */
[--C-:B------:R-:W-:Y:S01]  /*8d90*/  FFMA.FTZ R56, R68, UR33, -R9.reuse ;  /* 0x0000002144387c23 */ /* 0x100fe20008010809 */
[--C-:B------:R-:W-:Y:S01]  /*8da0*/  FFMA.FTZ R68, R80, UR33, -R9.reuse ;  /* 0x0000002150447c23 */ /* 0x100fe20008010809 */
[----:B------:R-:W1:Y:S01]  /*8db0*/  MUFU.EX2 R11, R11 ;  /* 0x0000000b000b7308 */ /* 0x000e620000000800 */
[----:B------:R-:W-:Y:S01]  /*8dc0*/  FMNMX.FTZ R28, R50, R5, !PT ;  /* 0x00000005321c7209 */ /* 0x000fe20007810000 */
[----:B------:R-:W-:Y:S01]  /*8dd0*/  FFMA.FTZ R21, R37, UR33, -R9 ;  /* 0x0000002125157c23 */ /* 0x000fe20008010809 */
[----:B------:R-:W-:-:S02]  /*8de0*/  WARPGROUP.DEPBAR.LE gsb0, 0x0 ;  /* 0x00008000000079c5 */ /* 0x000fc40000010000 */
[----:B------:R-:W-:Y:S01]  /*8df0*/  WARPGROUP.ARRIVE ;  /* 0x00000000000079c5 */ /* 0x000fe20000000000 */
[----:B------:R-:W-:Y:S01]  /*8e00*/  FMNMX.FTZ R5, R51, R28, !PT ;  /* 0x0000001c33057209 */ /* 0x000fe20007810000 */
[--C-:B------:R-:W-:Y:S01]  /*8e10*/  FFMA.FTZ R20, R36, UR33, -R9.reuse ;  /* 0x0000002124147c23 */ /* 0x100fe20008010809 */
[----:B------:R-:W2:Y:S01]  /*8e20*/  MUFU.EX2 R12, R12 ;  /* 0x0000000c000c7308 */ /* 0x000ea20000000800 */
[----:B0-----:R-:W-:Y:S01]  /*8e30*/  FFMA.FTZ R4, R8, R4, R10 ;  /* 0x0000000408047223 */ /* 0x001fe2000001000a */
[----:B------:R-:W-:Y:S01]  /*8e40*/  FMNMX.FTZ R28, R54, R5, !PT ;  /* 0x00000005361c7209 */ /* 0x000fe20007810000 */
[----:B------:R-:W-:Y:S01]  /*8e50*/  HGMMA.64x96x16.F32.BF16 R88, gdesc[UR28].tnspB, R88, gsb0 ;  /* 0x416000001c5879f0 */ /* 0x000fe20008001858 */
[----:B------:R-:W-:Y:S01]  /*8e60*/  UIADD3 UR28, UR6, 0x6, URZ ;  /* 0x00000006061c7890 */ /* 0x000fe2000fffe03f */
[--C-:B------:R-:W-:Y:S01]  /*8e70*/  FFMA.FTZ R37, R49, UR33, -R9.reuse ;  /* 0x0000002131257c23 */ /* 0x100fe20008010809 */
[----:B------:R-:W-:Y:S01]  /*8e80*/  UIADD3 UR30, UR7, 0xc0, URZ ;  /* 0x000000c0071e7890 */ /* 0x000fe2000fffe03f */
[----:B------:R-:W-:Y:S01]  /*8e90*/  FMNMX.FTZ R5, R55, R28, !PT ;  /* 0x0000001c37057209 */ /* 0x000fe20007810000 */
[----:B------:R-:W-:Y:S01]  /*8ea0*/  UMOV UR29, 0x40000040 ;  /* 0x40000040001d7882 */ /* 0x000fe20000000000 */
[----:B------:R-:W-:Y:S01]  /*8eb0*/  UMOV UR31, 0x80000020 ;  /* 0x80000020001f7882 */ /* 0x000fe20000000000 */
        /* <DEDUP_REMOVED lines=11> */
[----:B------:R-:W-:-:S02]  /*8f70*/  FFMA.FTZ R9, R85, UR33, -R9 ;  /* 0x0000002155097c23 */ /* 0x000fc40008010809 */
[----:B------:R-:W-:-:S03]  /*8f80*/  FMNMX.FTZ R5, R63, R28, !PT ;  /* 0x0000001c3f057209 */ /* 0x000fc60007810000 */
        /* <DEDUP_REMOVED lines=18> */
[----:B------:R-:W-:Y:S02]  /*90b0*/  MUFU.EX2 R33, R33 ;  /* 0x0000002100217308 */ /* 0x000fe40000000800 */
[----:B------:R-:W0:Y:S06]  /*90c0*/  SHFL.BFLY PT, R5, R28, 0x2, 0x1f ;  /* 0x0c401f001c057f89 */ /* 0x000e2c00000e0000 */
[----:B------:R-:W-:Y:S08]  /*90d0*/  MUFU.EX2 R36, R36 ;  /* 0x0000002400247308 */ /* 0x000ff00000000800 */
[----:B------:R-:W-:Y:S08]  /*90e0*/  MUFU.EX2 R37, R37 ;  /* 0x0000002500257308 */ /* 0x000ff00000000800 */
[----:B------:R-:W-:Y:S01]  /*90f0*/  MUFU.EX2 R40, R40 ;  /* 0x0000002800287308 */ /* 0x000fe20000000800 */
[----:B0-----:R-:W-:Y:S01]  /*9100*/  FMNMX.FTZ R5, R28, R5, !PT ;  /* 0x000000051c057209 */ /* 0x001fe20007810000 */
[----:B------:R-:W-:-:S02]  /*9110*/  WARPGROUP.DEPBAR.LE gsb0, 0x0 ;  /* 0x00008000000079c5 */ /* 0x000fc40000010000 */
[----:B------:R-:W-:Y:S02]  /*9120*/  WARPGROUP.ARRIVE ;  /* 0x00000000000079c5 */ /* 0x000fe40000000000 */
[----:B------:R-:W0:Y:S02]  /*9130*/  SHFL.BFLY PT, R28, R5, 0x1, 0x1f ;  /* 0x0c201f00051c7f89 */ /* 0x000e2400000e0000 */
[----:B------:R-:W-:Y:S02]  /*9140*/  MUFU.EX2 R41, R41 ;  /* 0x0000002900297308 */ /* 0x000fe40000000800 */
[----:B------:R-:W-:Y:S01]  /*9150*/  HGMMA.64x96x16.F32.BF16 R88, gdesc[UR28].tnspB, R88, gsb0 ;  /* 0x416000001c5879f0 */ /* 0x000fe20008001858 */
[----:B------:R-:W-:Y:S02]  /*9160*/  UIADD3 UR28, UR6, 0x600, URZ ;  /* 0x00000600061c7890 */ /* 0x000fe4000fffe03f */
[----:B------:R-:W-:-:S03]  /*9170*/  UIADD3 UR30, UR7, 0x100, URZ ;  /* 0x00000100071e7890 */ /* 0x000fc6000fffe03f */
[----:B------:R-:W-:Y:S01]  /*9180*/  MUFU.EX2 R44, R44 ;  /* 0x0000002c002c7308 */ /* 0x000fe20000000800 */
[----:B------:R-:W-:Y:S01]  /*9190*/  UMOV UR29, 0x40000040 ;  /* 0x40000040001d7882 */ /* 0x000fe20000000000 */
[----:B------:R-:W-:-:S06]  /*91a0*/  UMOV UR31, 0x80000020 ;  /* 0x80000020001f7882 */ /* 0x000fcc0000000000 */
[----:B------:R-:W-:Y:S01]  /*91b0*/  MUFU.EX2 R45, R45 ;  /* 0x0000002d002d7308 */ /* 0x000fe20000000800 */
[----:B0-----:R-:W-:-:S07]  /*91c0*/  FMNMX.FTZ R5, R5, R28, !PT ;  /* 0x0000001c05057209 */ /* 0x001fce0007810000 */
[----:B------:R-:W-:Y:S01]  /*91d0*/  MUFU.EX2 R48, R48 ;  /* 0x0000003000307308 */ /* 0x000fe20000000800 */
[C---:B------:R-:W-:Y:S01]  /*91e0*/  FADD.FTZ R7, -R5.reuse, R7 ;  /* 0x0000000705077221 */ /* 0x040fe20000010100 */
[----:B------:R-:W-:-:S03]  /*91f0*/  FMUL.FTZ R28, R5, UR33 ;  /* 0x00000021051c7c20 */ /* 0x000fc60008410000 */
[----:B------:R-:W-:Y:S01]  /*9200*/  FMUL.FTZ R7, R7, UR33 ;  /* 0x0000002107077c20 */ /* 0x000fe20008410000 */
[--C-:B------:R-:W-:Y:S01]  /*9210*/  FFMA.FTZ R29, R26, UR33, -R28.reuse ;  /* 0x000000211a1d7c23 */ /* 0x100fe2000801081c */
[--C-:B------:R-:W-:Y:S01]  /*9220*/  FFMA.FTZ R77, R30, UR33, -R28.reuse ;  /* 0x000000211e4d7c23 */ /* 0x100fe2000801081c */
[----:B------:R-:W-:Y:S02]  /*9230*/  VIADD R30, R143, 0x9 ;  /* 0x000000098f1e7836 */ /* 0x000fe40000000000 */
[--C-:B------:R-:W-:Y:S01]  /*9240*/  FFMA.FTZ R26, R27, UR33, -R28.reuse ;  /* 0x000000211b1a7c23 */ /* 0x100fe2000801081c */
[--C-:B------:R-:W-:Y:S01]  /*9250*/  FFMA.FTZ R81, R39, UR33, -R28.reuse ;  /* 0x0000002127517c23 */ /* 0x100fe2000801081c */
[----:B------:R-:W-:Y:S01]  /*9260*/  FFMA.FTZ R39, R54, UR33, -R28 ;  /* 0x0000002136277c23 */ /* 0x000fe2000801081c */
[----:B------:R-:W-:Y:S01]  /*9270*/  MUFU.EX2 R7, R7 ;  /* 0x0000000700077308 */ /* 0x000fe20000000800 */
[----:B------:R-:W-:Y:S01]  /*9280*/  SEL R54, R30, 0x9, !P2 ;  /* 0x000000091e367807 */ /* 0x000fe20005000000 */
[----:B------:R-:W-:-:S02]  /*9290*/  IMAD.U32 R30, RZ, RZ, UR45 ;  /* 0x0000002dff1e7e24 */ /* 0x000fc4000f8e00ff */
[--C-:B------:R-:W-:Y:S01]  /*92a0*/  FFMA.FTZ R31, R31, UR33, -R28.reuse ;  /* 0x000000211f1f7c23 */ /* 0x100fe2000801081c */
[--C-:B------:R-:W-:Y:S01]  /*92b0*/  FFMA.FTZ R27, R46, UR33, -R28.reuse ;  /* 0x000000212e1b7c23 */ /* 0x100fe2000801081c */
[--C-:B------:R-:W-:Y:S01]  /*92c0*/  FFMA.FTZ R46, R51, UR33, -R28.reuse ;  /* 0x00000021332e7c23 */ /* 0x100fe2000801081c */
[----:B------:R-:W-:Y:S01]  /*92d0*/  IMAD.U32 R51, RZ, RZ, UR34 ;  /* 0x00000022ff337e24 */ /* 0x000fe2000f8e00ff */
[----:B------:R-:W-:Y:S01]  /*92e0*/  @!P1 LEA R30, R30, UR42, 0x3 ;  /* 0x0000002a1e1e9c11 */ /* 0x000fe2000f8e18ff */
[----:B------:R-:W0:Y:S01]  /*92f0*/  MUFU.EX2 R29, R29 ;  /* 0x0000001d001d7308 */ /* 0x000e220000000800 */
[--C-:B------:R-:W-:Y:S01]  /*9300*/  FFMA.FTZ R76, R34, UR33, -R28.reuse ;  /* 0x00000021224c7c23 */ /* 0x100fe2000801081c */
[--C-:B------:R-:W-:Y:S01]  /*9310*/  FFMA.FTZ R80, R35, UR33, -R28.reuse ;  /* 0x0000002123507c23 */ /* 0x100fe2000801081c */
[----:B------:R-:W-:Y:S01]  /*9320*/  @!P1 LEA R51, R51, UR42, 0x3 ;  /* 0x0000002a33339c11 */ /* 0x000fe2000f8e18ff */
[----:B------:R-:W-:Y:S02]  /*9330*/  @!P1 VIADD R30, R30, 0x2d840 ;  /* 0x0002d8401e1e9836 */ /* 0x000fe40000000000 */
[--C-:B------:R-:W-:Y:S01]  /*9340*/  FFMA.FTZ R35, R50, UR33, -R28.reuse ;  /* 0x0000002132237c23 */ /* 0x100fe2000801081c */
[--C-:B------:R-:W-:Y:S01]  /*9350*/  FFMA.FTZ R50, R59, UR33, -R28.reuse ;  /* 0x000000213b327c23 */ /* 0x100fe2000801081c */
[----:B------:R-:W-:Y:S01]  /*9360*/  FFMA.FTZ R73, R38, UR33, -R28 ;  /* 0x0000002126497c23 */ /* 0x000fe2000801081c */
[----:B------:R-:W3:Y:S01]  /*9370*/  MUFU.EX2 R26, R26 ;  /* 0x0000001a001a7308 */ /* 0x000ee20000000800 */
[----:B------:R-:W-:Y:S01]  /*9380*/  @!P1 PRMT R30, RZ, 0x654, R30 ;  /* 0x00000654ff1e9816 */ /* 0x000fe2000000001e */
[----:B------:R-:W-:-:S02]  /*9390*/  @!P1 VIADD R51, R51, 0x2d860 ;  /* 0x0002d86033339836 */ /* 0x000fc40000000000 */
[----:B-1----:R-:W-:Y:S01]  /*93a0*/  FADD.FTZ R59, R11, R4 ;  /* 0x000000040b3b7221 */ /* 0x002fe20000010000 */
[--C-:B------:R-:W-:Y:S01]  /*93b0*/  FFMA.FTZ R34, R58, UR33, -R28.reuse ;  /* 0x000000213a227c23 */ /* 0x100fe2000801081c */
[--C-:B------:R-:W-:Y:S01]  /*93c0*/  FFMA.FTZ R38, R42, UR33, -R28.reuse ;  /* 0x000000212a267c23 */ /* 0x100fe2000801081c */
[--C-:B------:R-:W-:Y:S01]  /*93d0*/  FFMA.FTZ R42, R43, UR33, -R28.reuse ;  /* 0x000000212b2a7c23 */ /* 0x100fe2000801081c */
[----:B--2---:R-:W-:Y:S01]  /*93e0*/  FADD.FTZ R58, R12, R59 ;  /* 0x0000003b0c3a7221 */ /* 0x004fe20000010000 */
[----:B------:R-:W-:Y:S01]  /*93f0*/  MUFU.EX2 R77, R77 ;  /* 0x0000004d004d7308 */ /* 0x000fe20000000800 */
[----:B0-----:R-:W-:Y:S01]  /*9400*/  FFMA.FTZ R3, R7, R3, R29 ;  /* 0x0000000307037223 */ /* 0x001fe2000001001d */
[----:B------:R-:W-:Y:S01]  /*9410*/  FFMA.FTZ R43, R47, UR33, -R28 ;  /* 0x000000212f2b7c23 */ /* 0x000fe2000801081c */
[----:B------:R-:W-:Y:S01]  /*9420*/  FADD.FTZ R59, R13, R58 ;  /* 0x0000003a0d3b7221 */ /* 0x000fe20000010000 */
[--C-:B------:R-:W-:Y:S01]  /*9430*/  FFMA.FTZ R63, R63, UR33, -R28.reuse ;  /* 0x000000213f3f7c23 */ /* 0x100fe2000801081c */
[--C-:B------:R-:W-:Y:S01]  /*9440*/  FFMA.FTZ R47, R55, UR33, -R28.reuse ;  /* 0x00000021372f7c23 */ /* 0x100fe2000801081c */
[--C-:B------:R-:W-:Y:S01]  /*9450*/  FFMA.FTZ R66, R66, UR33, -R28.reuse ;  /* 0x0000002142427c23 */ /* 0x100fe2000801081c */
[--C-:B------:R-:W-:Y:S01]  /*9460*/  FFMA.FTZ R55, R70, UR33, -R28.reuse ;  /* 0x0000002146377c23 */ /* 0x100fe2000801081c */
[----:B------:R-:W-:Y:S01]  /*9470*/  MUFU.EX2 R31, R31 ;  /* 0x0000001f001f7308 */ /* 0x000fe20000000800 */
[--C-:B------:R-:W-:Y:S01]  /*9480*/  FFMA.FTZ R71, R71, UR33, -R28.reuse ;  /* 0x0000002147477c23 */ /* 0x100fe2000801081c */
[--C-:B------:R-:W-:Y:S01]  /*9490*/  FFMA.FTZ R74, R74, UR33, -R28.reuse ;  /* 0x000000214a4a7c23 */ /* 0x100fe2000801081c */
[--C-:B------:R-:W-:Y:S01]  /*94a0*/  FFMA.FTZ R75, R75, UR33, -R28.reuse ;  /* 0x000000214b4b7c23 */ /* 0x100fe2000801081c */
[--C-:B------:R-:W-:Y:S01]  /*94b0*/  FFMA.FTZ R78, R78, UR33, -R28.reuse ;  /* 0x000000214e4e7c23 */ /* 0x100fe2000801081c */
[--C-:B------:R-:W-:Y:S01]  /*94c0*/  FFMA.FTZ R79, R79, UR33, -R28.reuse ;  /* 0x000000214f4f7c23 */ /* 0x100fe2000801081c */
[--C-:B------:R-:W-:Y:S01]  /*94d0*/  FFMA.FTZ R82, R82, UR33, -R28.reuse ;  /* 0x0000002152527c23 */ /* 0x100fe2000801081c */
[--C-:B------:R-:W-:Y:S01]  /*94e0*/  FFMA.FTZ R83, R83, UR33, -R28.reuse ;  /* 0x0000002153537c23 */ /* 0x100fe2000801081c */
[----:B------:R-:W-:Y:S01]  /*94f0*/  MUFU.EX2 R76, R76 ;  /* 0x0000004c004c7308 */ /* 0x000fe20000000800 */
[--C-:B------:R-:W-:Y:S01]  /*9500*/  FFMA.FTZ R86, R86, UR33, -R28.reuse ;  /* 0x0000002156567c23 */ /* 0x100fe2000801081c */
[----:B------:R-:W-:Y:S01]  /*9510*/  FFMA.FTZ R87, R87, UR33, -R28 ;  /* 0x0000002157577c23 */ /* 0x000fe2000801081c */
[----:B---3--:R-:W-:Y:S01]  /*9520*/  F2FP.BF16.F32.PACK_AB R29, R26, R29 ;  /* 0x0000001d1a1d723e */ /* 0x008fe200000010ff */
[----:B------:R-:W-:Y:S01]  /*9530*/  UMOV UR34, UR45 ;  /* 0x0000002d00227c82 */ /* 0x000fe20008000000 */
[C---:B------:R-:W-:Y:S01]  /*9540*/  ISETP.GT.AND P2, PT, R2.reuse, R6, PT ;  /* 0x000000060200720c */ /* 0x040fe20003f44270 */
[----:B------:R-:W-:-:S02]  /*9550*/  VIADD R2, R2, 0xffffffff ;  /* 0xffffffff02027836 */ /* 0x000fc40000000000 */
        /* <DEDUP_REMOVED lines=43> */
[----:B------:R-:W0:Y:S01]  /*9810*/  MUFU.EX2 R9, R9 ;  /* 0x0000000900097308 */ /* 0x000e220000000800 */
        /* <DEDUP_REMOVED lines=8> */
[----:B------:R-:W-:Y:S01]  /*98a0*/  MUFU.EX2 R83, R83 ;  /* 0x0000005300537308 */ /* 0x000fe20000000800 */
[----:B0-----:R-:W-:-:S07]  /*98b0*/  F2FP.BF16.F32.PACK_AB R70, R9, R72 ;  /* 0x000000480946723e */ /* 0x001fce00000010ff */
[----:B------:R-:W-:Y:S08]  /*98c0*/  MUFU.EX2 R86, R86 ;  /* 0x0000005600567308 */ /* 0x000ff00000000800 */
[----:B------:R-:W-:Y:S01]  /*98d0*/  MUFU.EX2 R87, R87 ;  /* 0x0000005700577308 */ /* 0x000fe20000000800 */
[----:B------:R-:W-:Y:S02]  /*98e0*/  WARPGROUP.DEPBAR.LE gsb0, 0x0 ;  /* 0x00008000000079c5 */ /* 0x000fe40000010000 */
[----:B------:R-:W-:-:S06]  /*98f0*/  WARPGROUP.ARRIVE ;  /* 0x00000000000079c5 */ /* 0x000fcc0000000000 */
[----:B------:R-:W-:Y:S01]  /*9900*/  HGMMA.64x96x16.F32.BF16 R88, gdesc[UR28].tnspB, R88, gsb0 ;  /* 0x416000001c5879f0 */ /* 0x000fe20008001858 */
[----:B------:R-:W-:Y:S02]  /*9910*/  UMOV UR28, UR50 ;  /* 0x00000032001c7c82 */ /* 0x000fe40008000000 */
[----:B------:R-:W-:Y:S02]  /*9920*/  WARPGROUP.DEPBAR.LE gsb0, 0x0 ;  /* 0x00008000000079c5 */ /* 0x000fe40000010000 */
[----:B------:R0:W-:Y:S06]  /*9930*/  BAR.ARV R54, 0x100 ;  /* 0x000400360000751d */ /* 0x0001ec0000002000 */
[----:B------:R1:W-:Y:S01]  /*9940*/  @!P1 SYNCS.ARRIVE.TRANS64.RED.A1T0 RZ, [R30+URZ], RZ ;  /* 0x000000ff1eff99a7 */ /* 0x0003e2000810043f */
[-C--:B------:R-:W-:Y:S01]  /*9950*/  FMUL.FTZ R90, R90, R7.reuse ;  /* 0x000000075a5a7220 */ /* 0x080fe20000410000 */
[----:B0-----:R-:W-:Y:S01]  /*9960*/  @!P1 PRMT R54, RZ, 0x654, R51 ;  /* 0x00000654ff369816 */ /* 0x001fe20000000033 */
[----:B------:R-:W-:Y:S01]  /*9970*/  FFMA.FTZ R51, R62, UR33, -R28 ;  /* 0x000000213e337c23 */ /* 0x000fe2000801081c */
[----:B------:R-:W-:Y:S01]  /*9980*/  F2FP.BF16.F32.PACK_AB R62, R65, R64 ;  /* 0x00000040413e723e */ /* 0x000fe200000010ff */
[-C--:B------:R-:W-:Y:S01]  /*9990*/  FMUL.FTZ R91, R91, R7.reuse ;  /* 0x000000075b5b7220 */ /* 0x080fe20000410000 */
[-C--:B------:R-:W-:Y:S01]  /*99a0*/  FMUL.FTZ R94, R94, R7.reuse ;  /* 0x000000075e5e7220 */ /* 0x080fe20000410000 */
[-C--:B------:R-:W-:Y:S01]  /*99b0*/  FMUL.FTZ R95, R95, R7.reuse ;  /* 0x000000075f5f7220 */ /* 0x080fe20000410000 */
[----:B-1----:R-:W-:Y:S01]  /*99c0*/  FADD.FTZ R30, R26, R3 ;  /* 0x000000031a1e7221 */ /* 0x002fe20000010000 */
[----:B------:R0:W-:Y:S01]  /*99d0*/  @!P1 SYNCS.ARRIVE.TRANS64.RED.A1T0 RZ, [R54+URZ], RZ ;  /* 0x000000ff36ff99a7 */ /* 0x0001e2000810043f */
[----:B------:R-:W1:Y:S01]  /*99e0*/  MUFU.EX2 R51, R51 ;  /* 0x0000003300337308 */ /* 0x000e620000000800 */
[-C--:B------:R-:W-:Y:S01]  /*99f0*/  FMUL.FTZ R98, R98, R7.reuse ;  /* 0x0000000762627220 */ /* 0x080fe20000410000 */
[----:B------:R-:W-:Y:S01]  /*9a00*/  FADD.FTZ R30, R77, R30 ;  /* 0x0000001e4d1e7221 */ /* 0x000fe20000010000 */
[-C--:B------:R-:W-:Y:S01]  /*9a10*/  FMUL.FTZ R99, R99, R7.reuse ;  /* 0x0000000763637220 */ /* 0x080fe20000410000 */
[-C--:B------:R-:W-:Y:S01]  /*9a20*/  FMUL.FTZ R102, R102, R7.reuse ;  /* 0x0000000766667220 */ /* 0x080fe20000410000 */
[-C--:B------:R-:W-:Y:S01]  /*9a30*/  FMUL.FTZ R103, R103, R7.reuse ;  /* 0x0000000767677220 */ /* 0x080fe20000410000 */
[----:B------:R-:W-:Y:S01]  /*9a40*/  FMUL.FTZ R106, R106, R7 ;  /* 0x000000076a6a7220 */ /* 0x000fe20000410000 */
[----:B0-----:R-:W-:Y:S01]  /*9a50*/  FFMA.FTZ R54, R67, UR33, -R28 ;  /* 0x0000002143367c23 */ /* 0x001fe2000801081c */
[----:B------:R-:W-:Y:S01]  /*9a60*/  FADD.FTZ R67, R31, R30 ;  /* 0x0000001e1f437221 */ /* 0x000fe20000010000 */
[----:B------:R-:W-:Y:S01]  /*9a70*/  FADD.FTZ R30, R14, R59 ;  /* 0x0000003b0e1e7221 */ /* 0x000fe20000010000 */
[----:B------:R-:W-:Y:S01]  /*9a80*/  F2FP.BF16.F32.PACK_AB R28, R11, R10 ;  /* 0x0000000a0b1c723e */ /* 0x000fe200000010ff */
[----:B------:R-:W0:Y:S01]  /*9a90*/  MUFU.EX2 R3, R66 ;  /* 0x0000004200037308 */ /* 0x000e220000000800 */
[----:B------:R-:W-:Y:S01]  /*9aa0*/  FADD.FTZ R67, R76, R67 ;  /* 0x000000434c437221 */ /* 0x000fe20000010000 */
[----:B------:R-:W-:Y:S01]  /*9ab0*/  FADD.FTZ R59, R15, R30 ;  /* 0x0000001e0f3b7221 */ /* 0x000fe20000010000 */
[----:B------:R-:W-:Y:S01]  /*9ac0*/  F2FP.BF16.F32.PACK_AB R31, R31, R77 ;  /* 0x0000004d1f1f723e */ /* 0x000fe200000010ff */
[-C--:B------:R-:W-:Y:S01]  /*9ad0*/  FMUL.FTZ R107, R107, R7.reuse ;  /* 0x000000076b6b7220 */ /* 0x080fe20000410000 */
[----:B------:R-:W-:Y:S01]  /*9ae0*/  FADD.FTZ R30, R80, R67 ;  /* 0x00000043501e7221 */ /* 0x000fe20000010000 */
[----:B------:R-:W-:Y:S01]  /*9af0*/  FADD.FTZ R58, R20, R59 ;  /* 0x0000003b143a7221 */ /* 0x000fe20000010000 */
[-C--:B------:R-:W-:Y:S01]  /*9b00*/  FMUL.FTZ R110, R110, R7.reuse ;  /* 0x000000076e6e7220 */ /* 0x080fe20000410000 */
[----:B------:R-:W2:Y:S01]  /*9b10*/  MUFU.EX2 R54, R54 ;  /* 0x0000003600367308 */ /* 0x000ea20000000800 */
[----:B------:R-:W-:Y:S01]  /*9b20*/  FADD.FTZ R30, R73, R30 ;  /* 0x0000001e491e7221 */ /* 0x000fe20000010000 */
[----:B------:R-:W-:Y:S01]  /*9b30*/  FADD.FTZ R59, R21, R58 ;  /* 0x0000003a153b7221 */ /* 0x000fe20000010000 */
[-C--:B------:R-:W-:Y:S01]  /*9b40*/  FMUL.FTZ R111, R111, R7.reuse ;  /* 0x000000076f6f7220 */ /* 0x080fe20000410000 */
[-C--:B------:R-:W-:Y:S01]  /*9b50*/  FMUL.FTZ R114, R114, R7.reuse ;  /* 0x0000000772727220 */ /* 0x080fe20000410000 */
[----:B------:R-:W-:Y:S01]  /*9b60*/  FADD.FTZ R63, R81, R30 ;  /* 0x0000001e513f7221 */ /* 0x000fe20000010000 */
[----:B------:R-:W-:Y:S01]  /*9b70*/  FADD.FTZ R58, R24, R59 ;  /* 0x0000003b183a7221 */ /* 0x000fe20000010000 */
[----:B------:R-:W-:Y:S01]  /*9b80*/  F2FP.BF16.F32.PACK_AB R30, R13, R12 ;  /* 0x0000000c0d1e723e */ /* 0x000fe200000010ff */
[----:B------:R-:W3:Y:S01]  /*9b90*/  MUFU.EX2 R10, R71 ;  /* 0x00000047000a7308 */ /* 0x000ee20000000800 */
[----:B------:R-:W-:Y:S01]  /*9ba0*/  FADD.FTZ R63, R38, R63 ;  /* 0x0000003f263f7221 */ /* 0x000fe20000010000 */
[C---:B------:R-:W-:Y:S01]  /*9bb0*/  FADD.FTZ R11, R25.reuse, R58 ;  /* 0x0000003a190b7221 */ /* 0x040fe20000010000 */
[----:B------:R-:W-:Y:S01]  /*9bc0*/  F2FP.BF16.F32.PACK_AB R24, R25, R24 ;  /* 0x000000181918723e */ /* 0x000fe200000010ff */
[----:B------:R-:W-:Y:S01]  /*9bd0*/  STSM.16.M88.4 [R17+0x21800], R28 ;  /* 0x0218001c11007844 */ /* 0x000fe20000000200 */
[----:B------:R-:W-:Y:S01]  /*9be0*/  FADD.FTZ R12, R42, R63 ;  /* 0x0000003f2a0c7221 */ /* 0x000fe20000010000 */
[----:B------:R-:W-:Y:S01]  /*9bf0*/  FADD.FTZ R26, R32, R11 ;  /* 0x0000000b201a7221 */ /* 0x000fe20000010000 */
[----:B------:R-:W-:Y:S01]  /*9c00*/  F2FP.BF16.F32.PACK_AB R25, R42, R38 ;  /* 0x000000262a19723e */ /* 0x000fe200000010ff */
[----:B------:R-:W4:Y:S01]  /*9c10*/  MUFU.EX2 R63, R78 ;  /* 0x0000004e003f7308 */ /* 0x000f220000000800 */
[----:B------:R-:W-:Y:S01]  /*9c20*/  FADD.FTZ R58, R27, R12 ;  /* 0x0000000c1b3a7221 */ /* 0x000fe20000010000 */
[----:B------:R-:W-:Y:S01]  /*9c30*/  FADD.FTZ R11, R33, R26 ;  /* 0x0000001a210b7221 */ /* 0x000fe20000010000 */
[----:B------:R-:W-:Y:S01]  /*9c40*/  F2FP.BF16.F32.PACK_AB R12, R15, R14 ;  /* 0x0000000e0f0c723e */ /* 0x000fe200000010ff */
[-C--:B------:R-:W-:Y:S01]  /*9c50*/  FMUL.FTZ R115, R115, R7.reuse ;  /* 0x0000000773737220 */ /* 0x080fe20000410000 */
        /* <DEDUP_REMOVED lines=11> */
[----:B------:R-:W-:Y:S01]  /*9d10*/  FMUL.FTZ R122, R122, R7 ;  /* 0x000000077a7a7220 */ /* 0x000fe20000410000 */
[----:B------:R-:W-:Y:S01]  /*9d20*/  FADD.FTZ R20, R39, R20 ;  /* 0x0000001427147221 */ /* 0x000fe20000010000 */
[----:B------:R-:W-:Y:S01]  /*9d30*/  FADD.FTZ R11, R41, R58 ;  /* 0x0000003a290b7221 */ /* 0x000fe20000010000 */
[----:B------:R-:W-:Y:S01]  /*9d40*/  F2FP.BF16.F32.PACK_AB R15, R81, R73 ;  /* 0x00000049510f723e */ /* 0x000fe200000010ff */
[----:B------:R-:W-:Y:S01]  /*9d50*/  FMUL.FTZ R123, R123, R7 ;  /* 0x000000077b7b7220 */ /* 0x000fe20000410000 */
[C---:B------:R-:W-:Y:S01]  /*9d60*/  FADD.FTZ R21, R47.reuse, R20 ;  /* 0x000000142f157221 */ /* 0x040fe20000010000 */
[----:B------:R-:W-:Y:S01]  /*9d70*/  FADD.FTZ R20, R44, R11 ;  /* 0x0000000b2c147221 */ /* 0x000fe20000010000 */
[----:B------:R-:W-:Y:S01]  /*9d80*/  F2FP.BF16.F32.PACK_AB R39, R47, R39 ;  /* 0x000000272f27723e */ /* 0x000fe200000010ff */
[----:B------:R5:W-:Y:S01]  /*9d90*/  STSM.16.M88.4 [R23], R12 ;  /* 0x0000000c17007844 */ /* 0x000be20000000200 */
[----:B------:R-:W-:Y:S01]  /*9da0*/  FADD.FTZ R21, R34, R21 ;  /* 0x0000001522157221 */ /* 0x000fe20000010000 */
[----:B------:R-:W-:Y:S01]  /*9db0*/  FADD.FTZ R11, R45, R20 ;  /* 0x000000142d0b7221 */ /* 0x000fe20000010000 */
[----:B-1----:R-:W-:Y:S01]  /*9dc0*/  F2FP.BF16.F32.PACK_AB R47, R4, R51 ;  /* 0x00000033042f723e */ /* 0x002fe200000010ff */
[----:B------:R-:W1:Y:S01]  /*9dd0*/  MUFU.EX2 R20, R79 ;  /* 0x0000004f00147308 */ /* 0x000e620000000800 */
[----:B------:R-:W-:Y:S01]  /*9de0*/  FADD.FTZ R32, R50, R21 ;  /* 0x0000001532207221 */ /* 0x000fe20000010000 */
[----:B------:R-:W-:Y:S01]  /*9df0*/  FADD.FTZ R38, R48, R11 ;  /* 0x0000000b30267221 */ /* 0x000fe20000010000 */
[----:B------:R-:W-:Y:S01]  /*9e00*/  F2FP.BF16.F32.PACK_AB R27, R43, R27 ;  /* 0x0000001b2b1b723e */ /* 0x000fe200000010ff */
[----:B------:R-:W-:Y:S01]  /*9e10*/  FMUL.FTZ R126, R126, R7 ;  /* 0x000000077e7e7220 */ /* 0x000fe20000410000 */
[----:B------:R-:W-:Y:S01]  /*9e20*/  FADD.FTZ R11, R51, R32 ;  /* 0x00000020330b7221 */ /* 0x000fe20000010000 */
[----:B------:R-:W-:Y:S01]  /*9e30*/  FADD.FTZ R21, R49, R38 ;  /* 0x0000002631157221 */ /* 0x000fe20000010000 */
[----:B------:R-:W-:Y:S01]  /*9e40*/  F2FP.BF16.F32.PACK_AB R36, R37, R36 ;  /* 0x000000242524723e */ /* 0x000fe200000010ff */
[----:B------:R1:W-:Y:S01]  /*9e50*/  STSM.16.M88.4 [R22], R24 ;  /* 0x0000001816007844 */ /* 0x0003e20000000200 */
[----:B------:R-:W-:Y:S01]  /*9e60*/  F2FP.BF16.F32.PACK_AB R37, R46, R35 ;  /* 0x000000232e25723e */ /* 0x000fe200000010ff */
[-C--:B------:R-:W-:Y:S01]  /*9e70*/  FMUL.FTZ R127, R127, R7.reuse ;  /* 0x000000077f7f7220 */ /* 0x080fe20000410000 */
[----:B------:R-:W-:Y:S01]  /*9e80*/  F2FP.BF16.F32.PACK_AB R38, R41, R40 ;  /* 0x000000282926723e */ /* 0x000fe200000010ff */
[----:B-----5:R-:W-:Y:S01]  /*9e90*/  FADD.FTZ R12, R4, R11 ;  /* 0x0000000b040c7221 */ /* 0x020fe20000010000 */
[----:B------:R-:W-:Y:S01]  /*9ea0*/  FADD.FTZ R14, R52, R21 ;  /* 0x00000015340e7221 */ /* 0x000fe20000010000 */
[----:B------:R-:W-:Y:S01]  /*9eb0*/  F2FP.BF16.F32.PACK_AB R44, R45, R44 ;  /* 0x0000002c2d2c723e */ /* 0x000fe200000010ff */
[-C--:B------:R-:W-:Y:S01]  /*9ec0*/  FMUL.FTZ R130, R130, R7.reuse ;  /* 0x0000000782827220 */ /* 0x080fe20000410000 */
[----:B0-----:R-:W-:Y:S01]  /*9ed0*/  FADD.FTZ R11, R3, R12 ;  /* 0x0000000c030b7221 */ /* 0x001fe20000010000 */
[C---:B------:R-:W-:Y:S01]  /*9ee0*/  FADD.FTZ R13, R53.reuse, R14 ;  /* 0x0000000e350d7221 */ /* 0x040fe20000010000 */
[----:B------:R-:W-:Y:S01]  /*9ef0*/  F2FP.BF16.F32.PACK_AB R52, R53, R52 ;  /* 0x000000343534723e */ /* 0x000fe200000010ff */
[----:B------:R0:W-:Y:S01]  /*9f00*/  STSM.16.M88.4 [R18], R36 ;  /* 0x0000002412007844 */ /* 0x0001e20000000200 */
[----:B--2---:R-:W-:Y:S01]  /*9f10*/  FADD.FTZ R12, R54, R11 ;  /* 0x0000000b360c7221 */ /* 0x004fe20000010000 */
[----:B------:R-:W-:Y:S01]  /*9f20*/  FADD.FTZ R14, R56, R13 ;  /* 0x0000000d380e7221 */ /* 0x000fe20000010000 */
[----:B------:R-:W-:Y:S01]  /*9f30*/  F2FP.BF16.F32.PACK_AB R45, R50, R34 ;  /* 0x00000022322d723e */ /* 0x000fe200000010ff */
[-C--:B------:R-:W-:Y:S01]  /*9f40*/  FMUL.FTZ R131, R131, R7.reuse ;  /* 0x0000000783837220 */ /* 0x080fe20000410000 */
[----:B------:R-:W-:Y:S01]  /*9f50*/  FADD.FTZ R11, R55, R12 ;  /* 0x0000000c370b7221 */ /* 0x000fe20000010000 */
[----:B------:R-:W-:Y:S01]  /*9f60*/  FADD.FTZ R13, R57, R14 ;  /* 0x0000000e390d7221 */ /* 0x000fe20000010000 */
[----:B------:R-:W-:Y:S01]  /*9f70*/  F2FP.BF16.F32.PACK_AB R46, R49, R48 ;  /* 0x00000030312e723e */ /* 0x000fe200000010ff */
[----:B------:R-:W-:Y:S01]  /*9f80*/  FMUL.FTZ R134, R134, R7 ;  /* 0x0000000786867220 */ /* 0x000fe20000410000 */
[----:B---3--:R-:W-:Y:S01]  /*9f90*/  FADD.FTZ R11, R10, R11 ;  /* 0x0000000b0a0b7221 */ /* 0x008fe20000010000 */
[----:B------:R-:W-:Y:S01]  /*9fa0*/  FADD.FTZ R4, R60, R13 ;  /* 0x0000000d3c047221 */ /* 0x000fe20000010000 */
[----:B------:R-:W-:Y:S01]  /*9fb0*/  F2FP.BF16.F32.PACK_AB R53, R54, R3 ;  /* 0x000000033635723e */ /* 0x000fe200000010ff */
[----:B------:R0:W-:Y:S01]  /*9fc0*/  STSM.16.M88.4 [R17+0x27800], R44 ;  /* 0x0278002c11007844 */ /* 0x0001e20000000200 */
        /* <DEDUP_REMOVED lines=8> */
[----:B----4-:R-:W-:Y:S01]  /*a050*/  FADD.FTZ R3, R63, R12 ;  /* 0x0000000c3f037221 */ /* 0x010fe20000010000 */
[----:B------:R-:W-:Y:S01]  /*a060*/  FADD.FTZ R11, R65, R4 ;  /* 0x00000004410b7221 */ /* 0x000fe20000010000 */
[----:B------:R-:W-:Y:S01]  /*a070*/  F2FP.BF16.F32.PACK_AB R60, R61, R60 ;  /* 0x0000003c3d3c723e */ /* 0x000fe200000010ff */
[----:B------:R0:W-:Y:S01]  /*a080*/  STSM.16.M88.4 [R136], R52 ;  /* 0x0000003488007844 */ /* 0x0001e20000000200 */
[----:B------:R-:W-:Y:S01]  /*a090*/  F2FP.BF16.F32.PACK_AB R61, R75, R74 ;  /* 0x0000004a4b3d723e */ /* 0x000fe200000010ff */
[----:B------:R-:W-:Y:S01]  /*a0a0*/  FADD.FTZ R4, R68, R11 ;  /* 0x0000000b44047221 */ /* 0x000fe20000010000 */
[C---:B-1----:R-:W-:Y:S01]  /*a0b0*/  F2FP.BF16.F32.PACK_AB R63, R20.reuse, R63 ;  /* 0x0000003f143f723e */ /* 0x042fe200000010ff */
[----:B------:R-:W-:Y:S01]  /*a0c0*/  FADD.FTZ R3, R20, R3 ;  /* 0x0000000314037221 */ /* 0x000fe20000010000 */
[C---:B------:R-:W-:Y:S01]  /*a0d0*/  F2FP.BF16.F32.PACK_AB R68, R69.reuse, R68 ;  /* 0x000000444544723e */ /* 0x040fe200000010ff */
[----:B------:R-:W-:Y:S01]  /*a0e0*/  FADD.FTZ R11, R69, R4 ;  /* 0x00000004450b7221 */ /* 0x000fe20000010000 */
[----:B------:R-:W-:Y:S01]  /*a0f0*/  F2FP.BF16.F32.PACK_AB R69, R83, R82 ;  /* 0x000000525345723e */ /* 0x000fe200000010ff */
[----:B------:R0:W-:Y:S01]  /*a100*/  STSM.16.M88.4 [R22+0x6000], R60 ;  /* 0x0060003c16007844 */ /* 0x0001e20000000200 */
[----:B------:R-:W-:Y:S01]  /*a110*/  F2FP.BF16.F32.PACK_AB R71, R87, R86 ;  /* 0x000000565747723e */ /* 0x000fe200000010ff */
[----:B------:R-:W-:Y:S01]  /*a120*/  FADD.FTZ R3, R82, R3 ;  /* 0x0000000352037221 */ /* 0x000fe20000010000 */
[----:B------:R-:W-:Y:S01]  /*a130*/  FADD.FTZ R4, R72, R11 ;  /* 0x0000000b48047221 */ /* 0x000fe20000010000 */
[-C--:B------:R-:W-:Y:S01]  /*a140*/  FMUL.FTZ R89, R89, R8.reuse ;  /* 0x0000000859597220 */ /* 0x080fe20000410000 */
[-C--:B------:R-:W-:Y:S01]  /*a150*/  FMUL.FTZ R92, R92, R8.reuse ;  /* 0x000000085c5c7220 */ /* 0x080fe20000410000 */
[----:B------:R0:W-:Y:S01]  /*a160*/  STSM.16.M88.4 [R18+0x6000], R68 ;  /* 0x0060004412007844 */ /* 0x0001e20000000200 */
[----:B------:R-:W-:Y:S01]  /*a170*/  FADD.FTZ R3, R83, R3 ;  /* 0x0000000353037221 */ /* 0x000fe20000010000 */
[----:B------:R-:W-:Y:S01]  /*a180*/  FADD.FTZ R4, R9, R4 ;  /* 0x0000000409047221 */ /* 0x000fe20000010000 */
[-C--:B------:R-:W-:Y:S01]  /*a190*/  FMUL.FTZ R93, R93, R8.reuse ;  /* 0x000000085d5d7220 */ /* 0x080fe20000410000 */
[----:B------:R-:W-:Y:S01]  /*a1a0*/  @!PT LDS RZ, [RZ] ;  /* 0x00000000fffff984 */ /* 0x000fe20000000800 */
[----:B------:R-:W-:Y:S01]  /*a1b0*/  @!PT LDS RZ, [RZ] ;  /* 0x00000000fffff984 */ /* 0x000fe20000000800 */
[----:B------:R-:W-:Y:S01]  /*a1c0*/  @!PT LDS RZ, [RZ] ;  /* 0x00000000fffff984 */ /* 0x000fe20000000800 */
[----:B------:R-:W-:Y:S01]  /*a1d0*/  @!PT LDS RZ, [RZ] ;  /* 0x00000000fffff984 */ /* 0x000fe20000000800 */
[----:B------:R1:W-:Y:S06]  /*a1e0*/  MEMBAR.ALL.CTA ;  /* 0x0000000000007992 */ /* 0x0003ec0000008000 */
[----:B-1----:R-:W1:Y:S01]  /*a1f0*/  FENCE.VIEW.ASYNC.S ;  /* 0x00000000000073c6 */ /* 0x002e620000000000 */
[----:B------:R-:W-:Y:S01]  /*a200*/  FADD.FTZ R3, R86, R3 ;  /* 0x0000000356037221 */ /* 0x000fe20000010000 */
[-C--:B------:R-:W-:Y:S01]  /*a210*/  FMUL.FTZ R96, R96, R8.reuse ;  /* 0x0000000860607220 */ /* 0x080fe20000410000 */
[-C--:B------:R-:W-:Y:S01]  /*a220*/  FMUL.FTZ R97, R97, R8.reuse ;  /* 0x0000000861617220 */ /* 0x080fe20000410000 */
[-C--:B------:R-:W-:Y:S01]  /*a230*/  FMUL.FTZ R100, R100, R8.reuse ;  /* 0x0000000864647220 */ /* 0x080fe20000410000 */
[----:B------:R-:W-:Y:S01]  /*a240*/  FADD.FTZ R3, R87, R3 ;  /* 0x0000000357037221 */ /* 0x000fe20000010000 */
        /* <DEDUP_REMOVED lines=19> */
[----:B-1----:R-:W-:Y:S01]  /*a380*/  NOP ;  /* 0x0000000000007918 */ /* 0x002fe20000000000 */
[----:B0-----:R-:W-:Y:S05]  /*a390*/  @P2 BRA `(.L_x_875) ;  /* 0xffffffdc00f02947 */ /* 0x001fea000383ffff */
.L_x_866:
[----:B------:R-:W-:-:S13]  /*a3a0*/  ISETP.GE.AND P2, PT, R2, UR39, PT ;  /* 0x0000002702007c0c */ /* 0x000fda000bf46270 */
[----:B------:R-:W-:Y:S05]  /*a3b0*/  @!P2 BRA `(.L_x_876) ;  /* 0x000000300050a947 */ /* 0x000fea0003800000 */
[----:B------:R-:W-:Y:S01]  /*a3c0*/  IMAD.MOV.U32 R7, RZ, RZ, R5 ;  /* 0x000000ffff077224 */ /* 0x000fe200078e0005 */
[----:B------:R-:W-:Y:S01]  /*a3d0*/  UMOV UR28, UR50 ;  /* 0x00000032001c7c82 */ /* 0x000fe20008000000 */
[----:B------:R-:W-:Y:S01]  /*a3e0*/  IMAD.MOV.U32 R6, RZ, RZ, R0 ;  /* 0x000000ffff067224 */ /* 0x000fe200078e0000 */
[----:B------:R-:W-:Y:S01]  /*a3f0*/  UMOV UR53, UR45 ;  /* 0x0000002d00357c82 */ /* 0x000fe20008000000 */
[----:B------:R-:W-:Y:S01]  /*a400*/  ULDC UR34, c[0x0][0x9e4] ;  /* 0x0002790000227ab9 */ /* 0x000fe20000000800 */
[----:B------:R-:W-:Y:S01]  /*a410*/  ULDC UR51, c[0x0][0x288] ;  /* 0x0000a20000337ab9 */ /* 0x000fe20000000800 */
[----:B------:R-:W-:Y:S01]  /*a420*/  ULDC UR52, c[0x0][0x9dc] ;  /* 0x0002770000347ab9 */ /* 0x000fe20000000800 */
[----:B------:R-:W-:Y:S01]  /*a430*/  ULDC UR33, c[0x0][0x988] ;  /* 0x0002620000217ab9 */ /* 0x000fe20000000800 */
[----:B------:R-:W-:-:S05]  /*a440*/  ULDC UR35, c[0x0][0x9e0] ;  /* 0x0002780000237ab9 */ /* 0x000fca0000000800 */
.L_x_893:
[----:B------:R-:W-:Y:S01]  /*a450*/  UIADD3 UR45, UR53, 0x1, URZ ;  /* 0x00000001352d7890 */ /* 0x000fe2000fffe03f */
[----:B------:R-:W-:-:S03]  /*a460*/  ISETP.NE.AND P2, PT, RZ, UR37, PT ;  /* 0x00000025ff007c0c */ /* 0x000fc6000bf45270 */
[----:B------:R-:W-:-:S04]  /*a470*/  UISETP.NE.AND UP0, UPT, UR45, 0x2, UPT ;  /* 0x000000022d00788c */ /* 0x000fc8000bf05270 */
[----:B------:R-:W-:Y:S02]  /*a480*/  USEL UR50, URZ, 0x1, UP0 ;  /* 0x000000013f327887 */ /* 0x000fe40008000000 */
[----:B------:R-:W-:Y:S02]  /*a490*/  USEL UR45, UR45, URZ, UP0 ;  /* 0x0000003f2d2d7287 */ /* 0x000fe40008000000 */
[----:B------:R-:W-:Y:S02]  /*a4a0*/  ULOP3.LUT UR50, UR28, UR50, URZ, 0x3c, !UPT ;  /* 0x000000321c327292 */ /* 0x000fe4000f8e3c3f */
[----:B--2---:R-:W-:Y:S10]  /*a4b0*/  @P2 BRA `(.L_x_877) ;  /* 0x00000000002c2947 */ /* 0x004ff40003800000 */
[----:B------:R-:W-:Y:S05]  /*a4c0*/  @!P0 BRA `(.L_x_878) ;  /* 0x0000000000048947 */ /* 0x000fea0003800000 */
[----:B------:R-:W-:Y:S01]  /*a4d0*/  BPT.TRAP 0x1 ;  /* 0x000000040000795c */ /* 0x000fe20000300000 */
.L_x_878:
[----:B------:R-:W-:Y:S01]  /*a4e0*/  ULEA UR6, UR45, UR42, 0x3 ;  /* 0x0000002a2d067291 */ /* 0x000fe2000f8e183f */
[----:B------:R-:W-:-:S05]  /*a4f0*/  IMAD.U32 R0, RZ, RZ, UR50 ;  /* 0x00000032ff007e24 */ /* 0x000fca000f8e00ff */
[----:B------:R-:W-:-:S04]  /*a500*/  SHF.L.U32 R0, R0, 0x1f, RZ ;  /* 0x0000001f00007819 */ /* 0x000fc800000006ff */
[----:B------:R0:W1:Y:S01]  /*a510*/  SYNCS.PHASECHK.TRANS64.TRYWAIT P3, [UR6+0x2d830], R0 ;  /* 0x02d83000ff0075a7 */ /* 0x0000620008060146 */
[----:B------:R-:W-:Y:S05]  /*a520*/  @!P0 BRA `(.L_x_879) ;  /* 0x0000000000048947 */ /* 0x000fea0003800000 */
[----:B------:R-:W-:Y:S01]  /*a530*/  BPT.TRAP 0x1 ;  /* 0x000000040000795c */ /* 0x000fe20000300000 */
.L_x_879:
[----:B-1----:R-:W-:Y:S05]  /*a540*/  @P3 BRA `(.L_x_877) ;  /* 0x0000000000083947 */ /* 0x002fea0003800000 */
[----:B------:R-:W1:Y:S02]  /*a550*/  SYNCS.PHASECHK.TRANS64.TRYWAIT P3, [UR6+0x2d830], R0 ;  /* 0x02d83000ff0075a7 */ /* 0x000e640008060146 */
[----:B-1----:R-:W-:Y:S05]  /*a560*/  @!P3 BRA `(.L_x_880) ;  /* 0x000000a00054b947 */ /* 0x002fea0003800000 */
.L_x_877:
        /* <DEDUP_REMOVED lines=37> */
.L_x_882:
[----:B------:R-:W-:Y:S01]  /*a7c0*/  ULEA UR6, UR53, UR42, 0x3 ;  /* 0x0000002a35067291 */ /* 0x000fe2000f8e183f */
[----:B------:R-:W-:-:S05]  /*a7d0*/  IMAD.U32 R0, RZ, RZ, UR28 ;  /* 0x0000001cff007e24 */ /* 0x000fca000f8e00ff */
[----:B------:R-:W-:-:S04]  /*a7e0*/  SHF.L.U32 R0, R0, 0x1f, RZ ;  /* 0x0000001f00007819 */ /* 0x000fc800000006ff */
[----:B------:R0:W1:Y:S01]  /*a7f0*/  SYNCS.PHASECHK.TRANS64.TRYWAIT P2, [UR6+0x2d850], R0 ;  /* 0x02d85000ff0075a7 */ /* 0x0000620008040146 */
[----:B------:R-:W-:Y:S05]  /*a800*/  @!P0 BRA `(.L_x_883) ;  /* 0x0000000000048947 */ /* 0x000fea0003800000 */
[----:B------:R-:W-:Y:S01]  /*a810*/  BPT.TRAP 0x1 ;  /* 0x000000040000795c */ /* 0x000fe20000300000 */
.L_x_883:
[----:B-1----:R-:W-:Y:S05]  /*a820*/  @P2 BRA `(.L_x_881) ;  /* 0x0000000000082947 */ /* 0x002fea0003800000 */
[----:B------:R-:W1:Y:S02]  /*a830*/  SYNCS.PHASECHK.TRANS64.TRYWAIT P2, [UR6+0x2d850], R0 ;  /* 0x02d85000ff0075a7 */ /* 0x000e640008040146 */
[----:B-1----:R-:W-:Y:S05]  /*a840*/  @!P2 BRA `(.L_x_884) ;  /* 0x0000009c00b4a947 */ /* 0x002fea0003800000 */
.L_x_881:
[----:B------:R-:W-:Y:S01]  /*a850*/  UIADD3 UR6, UR42, 0x400, URZ ;  /* 0x000004002a067890 */ /* 0x000fe2000fffe03f */
[----:B------:R-:W-:Y:S01]  /*a860*/  WARPGROUP.ARRIVE ;  /* 0x00000000000079c5 */ /* 0x000fe20000000000 */
[----:B------:R-:W-:Y:S01]  /*a870*/  UMOV UR29, 0x40000040 ;  /* 0x40000040001d7882 */ /* 0x000fe20000000000 */
[----:B------:R-:W-:Y:S01]  /*a880*/  UMOV UR31, 0x80000020 ;  /* 0x80000020001f7882 */ /* 0x000fe20000000000 */
[----:B------:R-:W-:Y:S01]  /*a890*/  USHF.R.U32.HI UR6, URZ, 0x4, UR6 ;  /* 0x000000043f067899 */ /* 0x000fe20008011606 */
[----:B-1----:R-:W1:Y:S02]  /*a8a0*/  @P5 LDC R5, c[0x0][0x44c] ;  /* 0x00011300ff055b82 */ /* 0x002e640000000800 */
[----:B------:R-:W2:Y:S01]  /*a8b0*/  S2R R10, SR_TID.X ;  /* 0x00000000000a7919 */ /* 0x000ea20000002100 */
[----:B------:R-:W-:Y:S01]  /*a8c0*/  VIADD R14, R137, UR41 ;  /* 0x00000029890e7c36 */ /* 0x000fe20008000000 */
[----:B------:R-:W-:Y:S01]  /*a8d0*/  ULOP3.LUT UR6, UR6, 0x3fff, URZ, 0xc0, !UPT ;  /* 0x00003fff06067892 */ /* 0x000fe2000f8ec03f */
[----:B------:R-:W-:-:S02]  /*a8e0*/  IMAD.U32 R8, RZ, RZ, UR45 ;  /* 0x0000002dff087e24 */ /* 0x000fc4000f8e00ff */
[----:B------:R-:W-:Y:S01]  /*a8f0*/  IMAD.SHL.U32 R12, R2, 0x80, RZ ;  /* 0x00000080020c7824 */ /* 0x000fe200078e00ff */
[----:B------:R-:W-:Y:S01]  /*a900*/  ULOP3.LUT UR7, UR6, 0x2000000, URZ, 0xfc, !UPT ;  /* 0x0200000006077892 */ /* 0x000fe2000f8efc3f */
[----:B0-----:R-:W0:Y:S01]  /*a910*/  @P5 LDC R0, c[0x0][0x450] ;  /* 0x00011400ff005b82 */ /* 0x001e220000000800 */
[----:B------:R-:W-:Y:S02]  /*a920*/  ULOP3.LUT UR6, UR36, 0x10000, URZ, 0xfc, !UPT ;  /* 0x0001000024067892 */ /* 0x000fe4000f8efc3f */
[----:B------:R-:W-:-:S05]  /*a930*/  UIMAD UR7, UR53, 0x600, UR7 ;  /* 0x00000600350778a4 */ /* 0x000fca000f8e0207 */
[----:B------:R-:W-:Y:S01]  /*a940*/  UMOV UR28, UR6 ;  /* 0x00000006001c7c82 */ /* 0x000fe20008000000 */
[----:B------:R-:W3:Y:S01]  /*a950*/  LDC R13, c[0x0][0x2f0] ;  /* 0x0000bc00ff0d7b82 */ /* 0x000ee20000000800 */
[----:B------:R-:W-:Y:S02]  /*a960*/  UMOV UR30, UR7 ;  /* 0x00000007001e7c82 */ /* 0x000fe40008000000 */
[----:B------:R-:W-:Y:S01]  /*a970*/  HGMMA.64x96x16.F32.BF16 R88, gdesc[UR28].tnspB, R88, gsb0 ;  /* 0x416000001c5879f0 */ /* 0x000fe20008001858 */
[----:B------:R-:W-:Y:S02]  /*a980*/  UIADD3 UR28, UR6, 0x2, URZ ;  /* 0x00000002061c7890 */ /* 0x000fe4000fffe03f */
[----:B------:R-:W-:Y:S01]  /*a990*/  UIADD3 UR30, UR7, 0x40, URZ ;  /* 0x00000040071e7890 */ /* 0x000fe2000fffe03f */
[----:B-1----:R-:W-:Y:S01]  /*a9a0*/  @P5 IMAD.HI.U32 R5, R14, R5, RZ ;  /* 0x000000050e055227 */ /* 0x002fe200078e00ff */
[----:B------:R-:W-:Y:S01]  /*a9b0*/  UMOV UR29, 0x40000040 ;  /* 0x40000040001d7882 */ /* 0x000fe20000000000 */
[----:B------:R-:W-:-:S03]  /*a9c0*/  UMOV UR31, 0x80000020 ;  /* 0x80000020001f7882 */ /* 0x000fc60000000000 */
[----:B0-----:R-:W-:Y:S02]  /*a9d0*/  @P5 SHF.R.U32.HI R14, RZ, R0, R5 ;  /* 0x00000000ff0e5219 */ /* 0x001fe40000011605 */
[----:B------:R-:W-:Y:S02]  /*a9e0*/  @!P1 LEA R5, R8, UR42, 0x3 ;  /* 0x0000002a08059c11 */ /* 0x000fe4000f8e18ff */
[----:B--2---:R-:W-:Y:S02]  /*a9f0*/  SHF.R.U32.HI R9, RZ, 0x7, R10 ;  /* 0x00000007ff097819 */ /* 0x004fe4000001160a */
[----:B------:R-:W-:Y:S01]  /*aa00*/  ISETP.GE.U32.AND P2, PT, R10, 0x180, PT ;  /* 0x000001800a00780c */ /* 0x000fe20003f46070 */
[----:B------:R-:W-:Y:S01]  /*aa10*/  @!P1 VIADD R8, R5, 0x2d840 ;  /* 0x0002d84005089836 */ /* 0x000fe20000000000 */
[----:B------:R-:W-:Y:S01]  /*aa20*/  IADD3 R5, -R12, 0x1, RZ ;  /* 0x000000010c057810 */ /* 0x000fe20007ffe1ff */
[----:B------:R-:W-:-:S03]  /*aa30*/  VIADD R0, R9, 0x9 ;  /* 0x0000000909007836 */ /* 0x000fc60000000000 */
[----:B------:R-:W-:Y:S02]  /*aa40*/  @!P1 PRMT R10, RZ, 0x654, R8 ;  /* 0x00000654ff0a9816 */ /* 0x000fe40000000008 */
[----:B------:R-:W0:Y:S01]  /*aa50*/  SHFL.IDX PT, R8, R14, RZ, 0x1c1f ;  /* 0x001c1fff0e087589 */ /* 0x000e2200000e0000 */
[----:B------:R-:W-:Y:S01]  /*aa60*/  SEL R9, R0, 0x9, !P2 ;  /* 0x0000000900097807 */ /* 0x000fe20005000000 */
[----:B------:R-:W-:-:S04]  /*aa70*/  IMAD R0, R16, -0x2, R5 ;  /* 0xfffffffe10007824 */ /* 0x000fc800078e0205 */
[----:B---3--:R-:W-:-:S04]  /*aa80*/  IMAD R0, R13, UR43, R0 ;  /* 0x0000002b0d007c24 */ /* 0x008fc8000f8e0200 */
[----:B------:R-:W-:-:S04]  /*aa90*/  VIADD R0, R0, -UR51 ;  /* 0x8000003300007c36 */ /* 0x000fc80008000000 */
[----:B------:R-:W-:-:S04]  /*aaa0*/  VIADD R11, R0, UR35 ;  /* 0x00000023000b7c36 */ /* 0x000fc80008000000 */
[----:B0-----:R-:W-:Y:S01]  /*aab0*/  IMAD.IADD R5, R8, 0x1, R11 ;  /* 0x0000000108057824 */ /* 0x001fe200078e020b */
        /* <DEDUP_REMOVED lines=42> */
[----:B------:R-:W-:Y:S01]  /*ad60*/  ULOP3.LUT UR6, URZ, UR52, URZ, 0x33, !UPT ;  /* 0x000000343f067292 */ /* 0x000fe2000f8e333f */
[----:B------:R-:W-:Y:S02]  /*ad70*/  WARPGROUP.DEPBAR.LE gsb0, 0x0 ;  /* 0x00008000000079c5 */ /* 0x000fe40000010000 */
[----:B------:R-:W-:-:S06]  /*ad80*/  WARPGROUP.ARRIVE ;  /* 0x00000000000079c5 */ /* 0x000fcc0000000000 */
[----:B------:R-:W-:Y:S03]  /*ad90*/  HGMMA.64x96x16.F32.BF16 R88, gdesc[UR28].tnspB, R88, gsb0 ;  /* 0x416000001c5879f0 */ /* 0x000fe60008001858 */
[----:B------:R-:W-:Y:S02]  /*ada0*/  WARPGROUP.DEPBAR.LE gsb0, 0x0 ;  /* 0x00008000000079c5 */ /* 0x000fe40000010000 */
[----:B------:R0:W-:Y:S06]  /*adb0*/  BAR.ARV R9, 0x100 ;  /* 0x000400090000751d */ /* 0x0001ec0000002000 */
[----:B------:R1:W-:Y:S02]  /*adc0*/  @!P1 SYNCS.ARRIVE.TRANS64.RED.A1T0 RZ, [R10+URZ], RZ ;  /* 0x000000ff0aff99a7 */ /* 0x0003e4000810043f */
[----:B-1----:R-:W-:-:S04]  /*add0*/  VIADD R10, R0, UR6 ;  /* 0x00000006000a7c36 */ /* 0x002fc80008000000 */
[----:B------:R-:W-:Y:S01]  /*ade0*/  IMAD.IADD R0, R8, 0x1, R10 ;  /* 0x0000000108007824 */ /* 0x000fe200078e020a */
[----:B0-----:R-:W-:Y:S06]  /*adf0*/  @!P6 BRA `(.L_x_885) ;  /* 0x00000000005ce947 */ /* 0x001fec0003800000 */
[----:B------:R-:W-:Y:S01]  /*ae00*/  IMAD R8, R13, UR43, R8 ;  /* 0x0000002b0d087c24 */ /* 0x000fe2000f8e0208 */
[----:B------:R-:W-:Y:S03]  /*ae10*/  BSSY B0, `(.L_x_886) ;  /* 0x0000011000007945 */ /* 0x000fe60003800000 */
[----:B------:R-:W-:-:S05]  /*ae20*/  VIADD R15, R8, -UR51 ;  /* 0x80000033080f7c36 */ /* 0x000fca0008000000 */
        /* <DEDUP_REMOVED lines=10> */
.L_x_887:
[----:B------:R-:W-:-:S05]  /*aed0*/  IMAD.U32 R20, RZ, RZ, UR34 ;  /* 0x00000022ff147e24 */ /* 0x000fca000f8e00ff */
[----:B------:R-:W-:-:S13]  /*aee0*/  ISETP.NE.AND P2, PT, R20, 0x1, PT ;  /* 0x000000011400780c */ /* 0x000fda0003f45270 */
[----:B------:R-:W0:Y:S02]  /*aef0*/  @P2 LDC.64 R8, c[0x0][0x9e8] ;  /* 0x00027a00ff082b82 */ /* 0x000e240000000a00 */
[----:B0-----:R-:W-:-:S05]  /*af00*/  @P2 IMAD.HI.U32 R8, R15, R8, RZ ;  /* 0x000000080f082227 */ /* 0x001fca00078e00ff */
[----:B------:R-:W-:-:S07]  /*af10*/  @P2 SHF.R.U32.HI R15, RZ, R9, R8 ;  /* 0x00000009ff0f2219 */ /* 0x000fce0000011608 */
.L_x_888:
[----:B------:R-:W-:Y:S05]  /*af20*/  BSYNC B0 ;  /* 0x0000000000007941 */ /* 0x000fea0003800000 */
.L_x_886:
[----:B------:R-:W-:-:S04]  /*af30*/  IMAD R15, R15, R20, -R12 ;  /* 0x000000140f0f7224 */ /* 0x000fc800078e0a0c */
[----:B------:R-:W-:-:S05]  /*af40*/  IMAD R15, R16, -0x2, R15 ;  /* 0xfffffffe100f7824 */ /* 0x000fca00078e020f */
[----:B------:R-:W-:Y:S02]  /*af50*/  VIADDMNMX R5, R15, R20, R5, PT ;  /* 0x000000140f057246 */ /* 0x000fe40003800105 */
[----:B------:R-:W-:-:S07]  /*af60*/  VIMNMX R0, R0, R15, !PT ;  /* 0x0000000f00007248 */ /* 0x000fce0007fe0100 */
.L_x_885:
[----:B------:R-:W-:Y:S01]  /*af70*/  ISETP.GT.AND P2, PT, R2, -0x1, PT ;  /* 0xffffffff0200780c */ /* 0x000fe20003f44270 */
[----:B------:R-:W0:Y:S03]  /*af80*/  SHFL.IDX PT, R14, R14, 0x1, 0x1c1f ;  /* 0x003c1f000e0e7f89 */ /* 0x000e2600000e0000 */
[C---:B------:R-:W-:Y:S02]  /*af90*/  ISETP.GT.AND P4, PT, R0.reuse, RZ, P2 ;  /* 0x000000ff0000720c */ /* 0x040fe40001784270 */
[----:B------:R-:W-:Y:S02]  /*afa0*/  ISETP.GT.AND P3, PT, R0, 0x1, P2 ;  /* 0x000000010000780c */ /* 0x000fe40001764270 */
[C---:B------:R-:W-:Y:S02]  /*afb0*/  ISETP.LT.OR P4, PT, R5.reuse, 0x1, P4 ;  /* 0x000000010500780c */ /* 0x040fe40002781670 */
[----:B------:R-:W-:-:S02]  /*afc0*/  ISETP.LT.OR P3, PT, R5, 0x2, P3 ;  /* 0x000000020500780c */ /* 0x000fc40001f61670 */
[----:B------:R-:W-:Y:S02]  /*afd0*/  FSEL R24, R24, -INF , !P4 ;  /* 0xff80000018187808 */ /* 0x000fe40006000000 */
[----:B------:R-:W-:Y:S02]  /*afe0*/  FSEL R25, R25, -INF , !P3 ;  /* 0xff80000019197808 */ /* 0x000fe40005800000 */
[C---:B------:R-:W-:Y:S02]  /*aff0*/  ISETP.GT.AND P4, PT, R0.reuse, 0x8, P2 ;  /* 0x000000080000780c */ /* 0x040fe40001784270 */
[----:B------:R-:W-:Y:S02]  /*b000*/  ISETP.GT.AND P3, PT, R0, 0x9, P2 ;  /* 0x000000090000780c */ /* 0x000fe40001764270 */
[C---:B------:R-:W-:Y:S02]  /*b010*/  ISETP.LT.OR P4, PT, R5.reuse, 0x9, P4 ;  /* 0x000000090500780c */ /* 0x040fe40002781670 */
[----:B------:R-:W-:-:S02]  /*b020*/  ISETP.LT.OR P3, PT, R5, 0xa, P3 ;  /* 0x0000000a0500780c */ /* 0x000fc40001f61670 */
[----:B------:R-:W-:Y:S01]  /*b030*/  FSEL R28, R28, -INF , !P4 ;  /* 0xff8000001c1c7808 */ /* 0x000fe20006000000 */
[--C-:B0-----:R-:W-:Y:S01]  /*b040*/  IMAD.IADD R11, R11, 0x1, R14.reuse ;  /* 0x000000010b0b7824 */ /* 0x101fe200078e020e */
[----:B------:R-:W-:Y:S01]  /*b050*/  FSEL R29, R29, -INF , !P3 ;  /* 0xff8000001d1d7808 */ /* 0x000fe20005800000 */
[----:B------:R-:W-:Y:S01]  /*b060*/  IMAD.IADD R10, R10, 0x1, R14 ;  /* 0x000000010a0a7824 */ /* 0x000fe200078e020e */
[C---:B------:R-:W-:Y:S02]  /*b070*/  ISETP.GT.AND P4, PT, R0.reuse, 0x10, P2 ;  /* 0x000000100000780c */ /* 0x040fe40001784270 */
        /* <DEDUP_REMOVED lines=82> */
[----:B------:R-:W-:Y:S01]  /*b5a0*/  FSEL R85, R85, -INF , !P3 ;  /* 0xff80000055557808 */ /* 0x000fe20005800000 */
[----:B------:R-:W-:Y:S08]  /*b5b0*/  @!P6 BRA `(.L_x_889) ;  /* 0x00000000005ce947 */ /* 0x000ff00003800000 */
        /* <DEDUP_REMOVED lines=13> */
.L_x_891:
[----:B------:R-:W-:-:S05]  /*b690*/  IMAD.U32 R0, RZ, RZ, UR34 ;  /* 0x00000022ff007e24 */ /* 0x000fca000f8e00ff */
[----:B------:R-:W-:-:S13]  /*b6a0*/  ISETP.NE.AND P3, PT, R0, 0x1, PT ;  /* 0x000000010000780c */ /* 0x000fda0003f65270 */
[----:B------:R-:W0:Y:S02]  /*b6b0*/  @P3 LDC.64 R8, c[0x0][0x9e8] ;  /* 0x00027a00ff083b82 */ /* 0x000e240000000a00 */
[----:B0-----:R-:W-:-:S05]  /*b6c0*/  @P3 IMAD.HI.U32 R8, R13, R8, RZ ;  /* 0x000000080d083227 */ /* 0x001fca00078e00ff */
[----:B------:R-:W-:-:S07]  /*b6d0*/  @P3 SHF.R.U32.HI R13, RZ, R9, R8 ;  /* 0x00000009ff0d3219 */ /* 0x000fce0000011608 */
.L_x_892:
[----:B------:R-:W-:Y:S05]  /*b6e0*/  BSYNC B0 ;  /* 0x0000000000007941 */ /* 0x000fea0003800000 */
.L_x_890:
[----:B------:R-:W-:-:S04]  /*b6f0*/  IMAD R13, R13, R0, -R12 ;  /* 0x000000000d0d7224 */ /* 0x000fc800078e0a0c */
[----:B------:R-:W-:-:S05]  /*b700*/  IMAD R13, R16, -0x2, R13 ;  /* 0xfffffffe100d7824 */ /* 0x000fca00078e020d */
[----:B------:R-:W-:Y:S02]  /*b710*/  VIADDMNMX R11, R13, R0, R11, PT ;  /* 0x000000000d0b7246 */ /* 0x000fe4000380010b */
[----:B------:R-:W-:-:S07]  /*b720*/  VIMNMX R10, R10, R13, !PT ;  /* 0x0000000d0a0a7248 */ /* 0x000fce0007fe0100 */
.L_x_889:
        /* <DEDUP_REMOVED lines=26> */
[C---:B------:R-:W-:Y:S02]  /*b8d0*/  ISETP.GT.AND P3, PT, R10.reuse, 0x1, P2 ;  /* 0x000000010a00780c */ /* 0x040fe40001764270 */
[----:B------:R-:W-:Y:S02]  /*b8e0*/  FMNMX.FTZ R5, R49, R0, !PT ;  /* 0x0000000031057209 */ /* 0x000fe40007810000 */
[----:B------:R-:W-:Y:S02]  /*b8f0*/  ISETP.GT.AND P4, PT, R10, 0x28, P2 ;  /* 0x000000280a00780c */ /* 0x000fe40001784270 */
[----:B------:R-:W-:Y:S02]  /*b900*/  FMNMX.FTZ R0, R52, R5, !PT ;  /* 0x0000000534007209 */ /* 0x000fe40007810000 */
[----:B------:R-:W-:-:S02]  /*b910*/  ISETP.LT.OR P3, PT, R11, 0x2, P3 ;  /* 0x000000020b00780c */ /* 0x000fc40001f61670 */
[----:B------:R-:W-:Y:S02]  /*b920*/  FMNMX.FTZ R5, R53, R0, !PT ;  /* 0x0000000035057209 */ /* 0x000fe40007810000 */
[----:B------:R-:W-:Y:S02]  /*b930*/  ISETP.LT.OR P4, PT, R11, 0x29, P4 ;  /* 0x000000290b00780c */ /* 0x000fe40002781670 */
[----:B------:R-:W-:Y:S02]  /*b940*/  FMNMX.FTZ R0, R56, R5, !PT ;  /* 0x0000000538007209 */ /* 0x000fe40007810000 */
[----:B------:R-:W-:Y:S02]  /*b950*/  FSEL R27, R27, -INF , !P3 ;  /* 0xff8000001b1b7808 */ /* 0x000fe40005800000 */
        /* <DEDUP_REMOVED lines=30> */
[C---:B------:R-:W-:Y:S01]  /*bb40*/  ISETP.LT.OR P3, PT, R11.reuse, 0x1a, P3 ;  /* 0x0000001a0b00780c */ /* 0x040fe20001f61670 */
[----:B------:R-:W0:Y:S01]  /*bb50*/  SHFL.BFLY PT, R5, R0, 0x2, 0x1f ;  /* 0x0c401f0000057f89 */ /* 0x000e2200000e0000 */
        /* <DEDUP_REMOVED lines=11> */
[----:B------:R-:W-:Y:S02]  /*bc10*/  ISETP.LT.OR P3, PT, R11, 0x2a, P3 ;  /* 0x0000002a0b00780c */ /* 0x000fe40001f61670 */
[----:B0-----:R-:W-:-:S02]  /*bc20*/  FMNMX.FTZ R0, R0, R5, !PT ;  /* 0x0000000500007209 */ /* 0x001fc40007810000 */
[----:B------:R-:W-:Y:S02]  /*bc30*/  ISETP.LT.OR P4, PT, R11, 0x49, P4 ;  /* 0x000000490b00780c */ /* 0x000fe40002781670 */
[----:B------:R-:W-:Y:S01]  /*bc40*/  FSEL R47, R47, -INF , !P3 ;  /* 0xff8000002f2f7808 */ /* 0x000fe20005800000 */
[----:B------:R-:W0:Y:S01]  /*bc50*/  SHFL.BFLY PT, R5, R0, 0x1, 0x1f ;  /* 0x0c201f0000057f89 */ /* 0x000e2200000e0000 */
[----:B------:R-:W-:Y:S02]  /*bc60*/  FSEL R62, R62, -INF , !P4 ;  /* 0xff8000003e3e7808 */ /* 0x000fe40006000000 */
[C---:B------:R-:W-:Y:S02]  /*bc70*/  ISETP.GT.AND P3, PT, R10.reuse, 0x31, P2 ;  /* 0x000000310a00780c */ /* 0x040fe40001764270 */
[----:B------:R-:W-:Y:S02]  /*bc80*/  ISETP.GT.AND P4, PT, R10, RZ, P2 ;  /* 0x000000ff0a00720c */ /* 0x000fe40001784270 */
[----:B------:R-:W-:-:S02]  /*bc90*/  ISETP.LT.OR P3, PT, R11, 0x32, P3 ;  /* 0x000000320b00780c */ /* 0x000fc40001f61670 */
[----:B------:R-:W-:Y:S02]  /*bca0*/  ISETP.LT.OR P4, PT, R11, 0x1, P4 ;  /* 0x000000010b00780c */ /* 0x000fe40002781670 */
[----:B------:R-:W-:Y:S02]  /*bcb0*/  FSEL R51, R51, -INF , !P3 ;  /* 0xff80000033337808 */ /* 0x000fe40005800000 */
[----:B------:R-:W-:Y:S02]  /*bcc0*/  FSEL R26, R26, -INF , !P4 ;  /* 0xff8000001a1a7808 */ /* 0x000fe40006000000 */
[----:B------:R-:W-:Y:S02]  /*bcd0*/  ISETP.GT.AND P3, PT, R10, 0x39, P2 ;  /* 0x000000390a00780c */ /* 0x000fe40001764270 */
[----:B------:R-:W-:Y:S02]  /*bce0*/  FMNMX.FTZ R20, R26, R7, !PT ;  /* 0x000000071a147209 */ /* 0x000fe40007810000 */
[----:B------:R-:W-:-:S02]  /*bcf0*/  ISETP.LT.OR P3, PT, R11, 0x3a, P3 ;  /* 0x0000003a0b00780c */ /* 0x000fc40001f61670 */
[----:B------:R-:W-:Y:S02]  /*bd00*/  FMNMX.FTZ R21, R27, R20, !PT ;  /* 0x000000141b157209 */ /* 0x000fe40007810000 */
[----:B------:R-:W-:Y:S02]  /*bd10*/  FSEL R55, R55, -INF , !P3 ;  /* 0xff80000037377808 */ /* 0x000fe40005800000 */
[----:B0-----:R-:W-:Y:S02]  /*bd20*/  FMNMX.FTZ R0, R0, R5, !PT ;  /* 0x0000000500007209 */ /* 0x001fe40007810000 */
[----:B------:R-:W-:Y:S02]  /*bd30*/  FMNMX.FTZ R20, R30, R21, !PT ;  /* 0x000000151e147209 */ /* 0x000fe40007810000 */
[C---:B------:R-:W-:Y:S01]  /*bd40*/  FSETP.NEU.FTZ.AND P3, PT, R0.reuse, -INF , PT ;  /* 0xff8000000000780b */ /* 0x040fe20003f7d000 */
[----:B------:R-:W-:Y:S01]  /*bd50*/  FMUL.FTZ R5, R0, UR33 ;  /* 0x0000002100057c20 */ /* 0x000fe20008410000 */
[----:B------:R-:W-:-:S02]  /*bd60*/  ISETP.GT.AND P4, PT, R10, 0x49, P2 ;  /* 0x000000490a00780c */ /* 0x000fc40001784270 */
[----:B------:R-:W-:Y:S02]  /*bd70*/  FMNMX.FTZ R21, R31, R20, !PT ;  /* 0x000000141f157209 */ /* 0x000fe40007810000 */
[----:B------:R-:W-:Y:S02]  /*bd80*/  FSEL R5, R5, RZ, P3 ;  /* 0x000000ff05057208 */ /* 0x000fe40001800000 */
[----:B------:R-:W-:-:S03]  /*bd90*/  ISETP.LT.OR P4, PT, R11, 0x4a, P4 ;  /* 0x0000004a0b00780c */ /* 0x000fc60002781670 */
[--C-:B------:R-:W-:Y:S01]  /*bda0*/  FFMA.FTZ R8, R24, UR33, -R5.reuse ;  /* 0x0000002118087c23 */ /* 0x100fe20008010805 */
[----:B------:R-:W-:Y:S01]  /*bdb0*/  FMNMX.FTZ R24, R34, R21, !PT ;  /* 0x0000001522187209 */ /* 0x000fe20007810000 */
[--C-:B------:R-:W-:Y:S01]  /*bdc0*/  FFMA.FTZ R9, R25, UR33, -R5.reuse ;  /* 0x0000002119097c23 */ /* 0x100fe20008010805 */
[----:B------:R-:W-:Y:S01]  /*bdd0*/  FSEL R63, R63, -INF , !P4 ;  /* 0xff8000003f3f7808 */ /* 0x000fe20006000000 */
[--C-:B------:R-:W-:Y:S01]  /*bde0*/  FFMA.FTZ R12, R28, UR33, -R5.reuse ;  /* 0x000000211c0c7c23 */ /* 0x100fe20008010805 */
[----:B------:R-:W-:Y:S01]  /*bdf0*/  ISETP.GT.AND P4, PT, R10, 0x50, P2 ;  /* 0x000000500a00780c */ /* 0x000fe20001784270 */
        /* <DEDUP_REMOVED lines=8> */
[--C-:B------:R-:W-:Y:S01]  /*be80*/  FFMA.FTZ R21, R37, UR33, -R5.reuse ;  /* 0x0000002125157c23 */ /* 0x100fe20008010805 */
[----:B------:R-:W-:Y:S01]  /*be90*/  ISETP.GT.AND P4, PT, R10, 0x51, P2 ;  /* 0x000000510a00780c */ /* 0x000fe20001784270 */
[----:B------:R0:W-:Y:S01]  /*bea0*/  MUFU.EX2 R20, R36 ;  /* 0x0000002400147308 */ /* 0x0001e20000000800 */
[----:B------:R-:W-:Y:S01]  /*beb0*/  FMNMX.FTZ R25, R39, R24, !PT ;  /* 0x0000001827197209 */ /* 0x000fe20007810000 */
[--C-:B------:R-:W-:Y:S01]  /*bec0*/  FFMA.FTZ R40, R40, UR33, -R5.reuse ;  /* 0x0000002128287c23 */ /* 0x100fe20008010805 */
[----:B------:R-:W-:Y:S01]  /*bed0*/  ISETP.LT.OR P4, PT, R11, 0x52, P4 ;  /* 0x000000520b00780c */ /* 0x000fe20002781670 */
[--C-:B------:R-:W-:Y:S01]  /*bee0*/  FFMA.FTZ R44, R44, UR33, -R5.reuse ;  /* 0x000000212c2c7c23 */ /* 0x100fe20008010805 */
[----:B------:R-:W-:Y:S01]  /*bef0*/  FMNMX.FTZ R28, R42, R25, !PT ;  /* 0x000000192a1c7209 */ /* 0x000fe20007810000 */
[--C-:B------:R-:W-:Y:S01]  /*bf00*/  FFMA.FTZ R25, R41, UR33, -R5.reuse ;  /* 0x0000002129197c23 */ /* 0x100fe20008010805 */
[----:B------:R-:W-:Y:S01]  /*bf10*/  FSEL R67, R67, -INF , !P4 ;  /* 0xff80000043437808 */ /* 0x000fe20006000000 */
[----:B------:R-:W-:Y:S01]  /*bf20*/  MUFU.EX2 R24, R40 ;  /* 0x0000002800187308 */ /* 0x000fe20000000800 */
        /* <DEDUP_REMOVED lines=9> */
[----:B------:R-:W-:Y:S01]  /*bfc0*/  FFMA.FTZ R85, R85, UR33, -R5 ;  /* 0x0000002155557c23 */ /* 0x000fe20008010805 */
[----:B------:R-:W-:Y:S01]  /*bfd0*/  FMNMX.FTZ R29, R47, R28, !PT ;  /* 0x0000001c2f1d7209 */ /* 0x000fe20007810000 */
[----:B------:R-:W-:Y:S01]  /*bfe0*/  MUFU.EX2 R8, R8 ;  /* 0x0000000800087308 */ /* 0x000fe20000000800 */
[----:B------:R-:W-:-:S02]  /*bff0*/  ISETP.GT.AND P4, PT, R10, 0x59, P2 ;  /* 0x000000590a00780c */ /* 0x000fc40001784270 */
[----:B------:R-:W-:Y:S01]  /*c000*/  FMNMX.FTZ R32, R50, R29, !PT ;  /* 0x0000001d32207209 */ /* 0x000fe20007810000 */
[----:B------:R-:W-:Y:S01]  /*c010*/  FFMA.FTZ R29, R45, UR33, -R5 ;  /* 0x000000212d1d7c23 */ /* 0x000fe20008010805 */
[----:B------:R-:W-:Y:S02]  /*c020*/  ISETP.LT.OR P4, PT, R11, 0x5a, P4 ;  /* 0x0000005a0b00780c */ /* 0x000fe40002781670 */
[----:B------:R-:W-:Y:S01]  /*c030*/  FMNMX.FTZ R33, R51, R32, !PT ;  /* 0x0000002033217209 */ /* 0x000fe20007810000 */
[----:B------:R-:W-:Y:S01]  /*c040*/  MUFU.EX2 R28, R44 ;  /* 0x0000002c001c7308 */ /* 0x000fe20000000800 */
[----:B------:R-:W-:Y:S02]  /*c050*/  FSEL R71, R71, -INF , !P4 ;  /* 0xff80000047477808 */ /* 0x000fe40006000000 */
[----:B------:R-:W-:Y:S02]  /*c060*/  ISETP.GT.AND P4, PT, R10, 0x60, P2 ;  /* 0x000000600a00780c */ /* 0x000fe40001784270 */
[----:B------:R-:W-:-:S02]  /*c070*/  FMNMX.FTZ R32, R54, R33, !PT ;  /* 0x0000002136207209 */ /* 0x000fc40007810000 */
[----:B------:R-:W-:Y:S01]  /*c080*/  ISETP.LT.OR P4, PT, R11, 0x61, P4 ;  /* 0x000000610b00780c */ /* 0x000fe20002781670 */
[----:B------:R-:W-:Y:S01]  /*c090*/  MUFU.EX2 R9, R9 ;  /* 0x0000000900097308 */ /* 0x000fe20000000800 */
[----:B------:R-:W-:Y:S02]  /*c0a0*/  FMNMX.FTZ R33, R55, R32, !PT ;  /* 0x0000002037217209 */ /* 0x000fe40007810000 */
[----:B------:R-:W-:Y:S02]  /*c0b0*/  FSEL R74, R74, -INF , !P4 ;  /* 0xff8000004a4a7808 */ /* 0x000fe40006000000 */
[----:B------:R-:W-:Y:S02]  /*c0c0*/  ISETP.GT.AND P4, PT, R10, 0x61, P2 ;  /* 0x000000610a00780c */ /* 0x000fe40001784270 */
[----:B0-----:R-:W-:Y:S01]  /*c0d0*/  FMNMX.FTZ R36, R58, R33, !PT ;  /* 0x000000213a247209 */ /* 0x001fe20007810000 */
[----:B------:R0:W-:Y:S01]  /*c0e0*/  MUFU.EX2 R32, R48 ;  /* 0x0000003000207308 */ /* 0x0001e20000000800 */
[----:B------:R-:W-:Y:S01]  /*c0f0*/  ISETP.LT.OR P4, PT, R11, 0x62, P4 ;  /* 0x000000620b00780c */ /* 0x000fe20002781670 */
[--C-:B------:R-:W-:Y:S01]  /*c100*/  FFMA.FTZ R33, R49, UR33, -R5.reuse ;  /* 0x0000002131217c23 */ /* 0x100fe20008010805 */
[----:B------:R-:W-:Y:S01]  /*c110*/  FMNMX.FTZ R37, R59, R36, !PT ;  /* 0x000000243b257209 */ /* 0x000fe20007810000 */
[--C-:B------:R-:W-:Y:S01]  /*c120*/  FFMA.FTZ R49, R65, UR33, -R5.reuse ;  /* 0x0000002141317c23 */ /* 0x100fe20008010805 */
[----:B------:R-:W-:Y:S01]  /*c130*/  FSEL R75, R75, -INF , !P4 ;  /* 0xff8000004b4b7808 */ /* 0x000fe20006000000 */
[--C-:B------:R-:W-:Y:S01]  /*c140*/  FFMA.FTZ R65, R84, UR33, -R5.reuse ;  /* 0x0000002154417c23 */ /* 0x100fe20008010805 */
[----:B------:R-:W-:Y:S01]  /*c150*/  ISETP.GT.AND P4, PT, R10, 0x68, P2 ;  /* 0x000000680a00780c */ /* 0x000fe20001784270 */
[----:B------:R-:W-:Y:S01]  /*c160*/  MUFU.EX2 R12, R12 ;  /* 0x0000000c000c7308 */ /* 0x000fe20000000800 */
[----:B------:R-:W-:Y:S01]  /*c170*/  FMNMX.FTZ R36, R62, R37, !PT ;  /* 0x000000253e247209 */ /* 0x000fe20007810000 */
[--C-:B0-----:R-:W-:Y:S01]  /*c180*/  FFMA.FTZ R48, R64, UR33, -R5.reuse ;  /* 0x0000002140307c23 */ /* 0x101fe20008010805 */
[----:B------:R-:W-:Y:S01]  /*c190*/  ISETP.LT.OR P4, PT, R11, 0x69, P4 ;  /* 0x000000690b00780c */ /* 0x000fe20002781670 */
[----:B------:R-:W-:Y:S01]  /*c1a0*/  FFMA.FTZ R64, R80, UR33, -R5 ;  /* 0x0000002150407c23 */ /* 0x000fe20008010805 */
[----:B------:R-:W-:-:S02]  /*c1b0*/  FMNMX.FTZ R37, R63, R36, !PT ;  /* 0x000000243f257209 */ /* 0x000fc40007810000 */
[----:B------:R-:W-:Y:S01]  /*c1c0*/  FSEL R78, R78, -INF , !P4 ;  /* 0xff8000004e4e7808 */ /* 0x000fe20006000000 */
[----:B------:R0:W-:Y:S01]  /*c1d0*/  MUFU.EX2 R36, R52 ;  /* 0x0000003400247308 */ /* 0x0001e20000000800 */
[----:B------:R-:W-:Y:S01]  /*c1e0*/  FMNMX.FTZ R40, R66, R37, !PT ;  /* 0x0000002542287209 */ /* 0x000fe20007810000 */
[--C-:B------:R-:W-:Y:S01]  /*c1f0*/  FFMA.FTZ R37, R53, UR33, -R5.reuse ;  /* 0x0000002135257c23 */ /* 0x100fe20008010805 */
[----:B------:R-:W-:Y:S01]  /*c200*/  ISETP.GT.AND P4, PT, R10, 0x69, P2 ;  /* 0x000000690a00780c */ /* 0x000fe20001784270 */
[--C-:B------:R-:W-:Y:S01]  /*c210*/  FFMA.FTZ R53, R69, UR33, -R5.reuse ;  /* 0x0000002145357c23 */ /* 0x100fe20008010805 */
[----:B------:R-:W-:Y:S02]  /*c220*/  FMNMX.FTZ R41, R67, R40, !PT ;  /* 0x0000002843297209 */ /* 0x000fe40007810000 */
[----:B------:R-:W-:Y:S01]  /*c230*/  ISETP.LT.OR P4, PT, R11, 0x6a, P4 ;  /* 0x0000006a0b00780c */ /* 0x000fe20002781670 */
[----:B------:R-:W-:Y:S01]  /*c240*/  MUFU.EX2 R13, R13 ;  /* 0x0000000d000d7308 */ /* 0x000fe20000000800 */
[----:B------:R-:W-:Y:S01]  /*c250*/  FMNMX.FTZ R40, R70, R41, !PT ;  /* 0x0000002946287209 */ /* 0x000fe20007810000 */
[--C-:B0-----:R-:W-:Y:S01]  /*c260*/  FFMA.FTZ R52, R68, UR33, -R5.reuse ;  /* 0x0000002144347c23 */ /* 0x101fe20008010805 */
[----:B------:R-:W-:Y:S01]  /*c270*/  FSEL R79, R79, -INF , !P4 ;  /* 0xff8000004f4f7808 */ /* 0x000fe20006000000 */
[----:B------:R-:W-:Y:S01]  /*c280*/  FFMA.FTZ R68, R81, UR33, -R5 ;  /* 0x0000002151447c23 */ /* 0x000fe20008010805 */
[----:B------:R-:W-:-:S02]  /*c290*/  ISETP.GT.AND P4, PT, R10, 0x70, P2 ;  /* 0x000000700a00780c */ /* 0x000fc40001784270 */
[----:B------:R-:W-:Y:S01]  /*c2a0*/  FMNMX.FTZ R41, R71, R40, !PT ;  /* 0x0000002847297209 */ /* 0x000fe20007810000 */
[----:B------:R-:W-:Y:S01]  /*c2b0*/  MUFU.EX2 R14, R14 ;  /* 0x0000000e000e7308 */ /* 0x000fe20000000800 */
[----:B------:R-:W-:Y:S02]  /*c2c0*/  ISETP.LT.OR P4, PT, R11, 0x71, P4 ;  /* 0x000000710b00780c */ /* 0x000fe40002781670 */
[----:B------:R-:W-:Y:S01]  /*c2d0*/  FMNMX.FTZ R44, R74, R41, !PT ;  /* 0x000000294a2c7209 */ /* 0x000fe20007810000 */
[--C-:B------:R-:W-:Y:S01]  /*c2e0*/  FFMA.FTZ R41, R57, UR33, -R5.reuse ;  /* 0x0000002139297c23 */ /* 0x100fe20008010805 */
[----:B------:R-:W-:Y:S01]  /*c2f0*/  FSEL R82, R82, -INF , !P4 ;  /* 0xff80000052527808 */ /* 0x000fe20006000000 */
[----:B------:R-:W-:Y:S01]  /*c300*/  FFMA.FTZ R57, R73, UR33, -R5 ;  /* 0x0000002149397c23 */ /* 0x000fe20008010805 */
[----:B------:R-:W-:Y:S01]  /*c310*/  ISETP.GT.AND P4, PT, R10, 0x71, P2 ;  /* 0x000000710a00780c */ /* 0x000fe20001784270 */
[----:B------:R0:W-:Y:S01]  /*c320*/  MUFU.EX2 R40, R56 ;  /* 0x0000003800287308 */ /* 0x0001e20000000800 */
[----:B------:R-:W-:-:S02]  /*c330*/  FMNMX.FTZ R45, R75, R44, !PT ;  /* 0x0000002c4b2d7209 */ /* 0x000fc40007810000 */
[----:B------:R-:W-:Y:S02]  /*c340*/  ISETP.LT.OR P4, PT, R11, 0x72, P4 ;  /* 0x000000720b00780c */ /* 0x000fe40002781670 */
[----:B------:R-:W-:Y:S02]  /*c350*/  FMNMX.FTZ R44, R78, R45, !PT ;  /* 0x0000002d4e2c7209 */ /* 0x000fe40007810000 */
[----:B------:R-:W-:Y:S01]  /*c360*/  FSEL R83, R83, -INF , !P4 ;  /* 0xff80000053537808 */ /* 0x000fe20006000000 */
[----:B------:R-:W-:Y:S01]  /*c370*/  MUFU.EX2 R15, R15 ;  /* 0x0000000f000f7308 */ /* 0x000fe20000000800 */
[----:B------:R-:W-:Y:S01]  /*c380*/  ISETP.GT.AND P4, PT, R10, 0x78, P2 ;  /* 0x000000780a00780c */ /* 0x000fe20001784270 */
[----:B0-----:R-:W-:Y:S01]  /*c390*/  FFMA.FTZ R56, R72, UR33, -R5 ;  /* 0x0000002148387c23 */ /* 0x001fe20008010805 */
[----:B------:R-:W-:Y:S02]  /*c3a0*/  FMNMX.FTZ R45, R79, R44, !PT ;  /* 0x0000002c4f2d7209 */ /* 0x000fe40007810000 */
[----:B------:R-:W-:-:S02]  /*c3b0*/  ISETP.GT.AND P2, PT, R10, 0x79, P2 ;  /* 0x000000790a00780c */ /* 0x000fc40001744270 */
[----:B------:R-:W-:Y:S01]  /*c3c0*/  ISETP.LT.OR P4, PT, R11, 0x79, P4 ;  /* 0x000000790b00780c */ /* 0x000fe20002781670 */
[----:B------:R0:W-:Y:S01]  /*c3d0*/  MUFU.EX2 R44, R60 ;  /* 0x0000003c002c7308 */ /* 0x0001e20000000800 */
[----:B------:R-:W-:Y:S01]  /*c3e0*/  FMNMX.FTZ R10, R82, R45, !PT ;  /* 0x0000002d520a7209 */ /* 0x000fe20007810000 */
[--C-:B------:R-:W-:Y:S01]  /*c3f0*/  FFMA.FTZ R45, R61, UR33, -R5.reuse ;  /* 0x000000213d2d7c23 */ /* 0x100fe20008010805 */
[----:B------:R-:W-:Y:S01]  /*c400*/  ISETP.LT.OR P2, PT, R11, 0x7a, P2 ;  /* 0x0000007a0b00780c */ /* 0x000fe20001741670 */
[--C-:B------:R-:W-:Y:S01]  /*c410*/  FFMA.FTZ R61, R77, UR33, -R5.reuse ;  /* 0x000000214d3d7c23 */ /* 0x100fe20008010805 */
[----:B------:R-:W-:Y:S02]  /*c420*/  FSEL R86, R86, -INF , !P4 ;  /* 0xff80000056567808 */ /* 0x000fe40006000000 */
[----:B------:R-:W-:Y:S01]  /*c430*/  FMNMX.FTZ R11, R83, R10, !PT ;  /* 0x0000000a530b7209 */ /* 0x000fe20007810000 */
[----:B------:R-:W-:Y:S01]  /*c440*/  MUFU.EX2 R21, R21 ;  /* 0x0000001500157308 */ /* 0x000fe20000000800 */
[----:B------:R-:W-:Y:S01]  /*c450*/  FSEL R87, R87, -INF , !P2 ;  /* 0xff80000057577808 */ /* 0x000fe20005000000 */
[----:B0-----:R-:W-:Y:S01]  /*c460*/  FFMA.FTZ R60, R76, UR33, -R5 ;  /* 0x000000214c3c7c23 */ /* 0x001fe20008010805 */
[----:B------:R-:W-:-:S02]  /*c470*/  FMNMX.FTZ R10, R86, R11, !PT ;  /* 0x0000000b560a7209 */ /* 0x000fc40007810000 */
[----:B------:R-:W-:Y:S02]  /*c480*/  FSEL R69, R0, RZ, P3 ;  /* 0x000000ff00457208 */ /* 0x000fe40001800000 */
[----:B------:R-:W-:Y:S01]  /*c490*/  FMNMX.FTZ R10, R87, R10, !PT ;  /* 0x0000000a570a7209 */ /* 0x000fe20007810000 */
[----:B------:R-:W-:Y:S02]  /*c4a0*/  MUFU.EX2 R25, R25 ;  /* 0x0000001900197308 */ /* 0x000fe40000000800 */
[----:B------:R-:W-:Y:S02]  /*c4b0*/  FADD.FTZ R69, -R69, R6 ;  /* 0x0000000645457221 */ /* 0x000fe40000010100 */
[----:B------:R-:W0:Y:S02]  /*c4c0*/  SHFL.BFLY PT, R11, R10, 0x2, 0x1f ;  /* 0x0c401f000a0b7f89 */ /* 0x000e2400000e0000 */
[----:B------:R-:W-:Y:S02]  /*c4d0*/  FMUL.FTZ R69, R69, UR33 ;  /* 0x0000002145457c20 */ /* 0x000fe40008410000 */
[----:B------:R-:W-:Y:S08]  /*c4e0*/  MUFU.EX2 R29, R29 ;  /* 0x0000001d001d7308 */ /* 0x000ff00000000800 */
[----:B------:R-:W1:Y:S08]  /*c4f0*/  MUFU.EX2 R69, R69 ;  /* 0x0000004500457308 */ /* 0x000e700000000800 */
[----:B------:R-:W-:Y:S01]  /*c500*/  MUFU.EX2 R33, R33 ;  /* 0x0000002100217308 */ /* 0x000fe20000000800 */
[----:B0-----:R-:W-:-:S07]  /*c510*/  FMNMX.FTZ R11, R10, R11, !PT ;  /* 0x0000000b0a0b7209 */ /* 0x001fce0007810000 */
[----:B------:R-:W-:Y:S01]  /*c520*/  MUFU.EX2 R37, R37 ;  /* 0x0000002500257308 */ /* 0x000fe20000000800 */
[----:B------:R-:W0:Y:S01]  /*c530*/  SHFL.BFLY PT, R10, R11, 0x1, 0x1f ;  /* 0x0c201f000b0a7f89 */ /* 0x000e2200000e0000 */
[-C--:B-1----:R-:W-:Y:S01]  /*c540*/  FMUL.FTZ R88, R88, R69.reuse ;  /* 0x0000004558587220 */ /* 0x082fe20000410000 */
[-C--:B------:R-:W-:Y:S01]  /*c550*/  FMUL.FTZ R89, R89, R69.reuse ;  /* 0x0000004559597220 */ /* 0x080fe20000410000 */
[-C--:B------:R-:W-:Y:S01]  /*c560*/  FMUL.FTZ R92, R92, R69.reuse ;  /* 0x000000455c5c7220 */ /* 0x080fe20000410000 */
[-C--:B------:R-:W-:Y:S01]  /*c570*/  FMUL.FTZ R93, R93, R69.reuse ;  /* 0x000000455d5d7220 */ /* 0x080fe20000410000 */
[-C--:B------:R-:W-:Y:S01]  /*c580*/  FMUL.FTZ R96, R96, R69.reuse ;  /* 0x0000004560607220 */ /* 0x080fe20000410000 */
[-C--:B------:R-:W-:Y:S01]  /*c590*/  FMUL.FTZ R97, R97, R69.reuse ;  /* 0x0000004561617220 */ /* 0x080fe20000410000 */
[----:B------:R-:W-:Y:S01]  /*c5a0*/  MUFU.EX2 R41, R41 ;  /* 0x0000002900297308 */ /* 0x000fe20000000800 */
[-C--:B------:R-:W-:Y:S01]  /*c5b0*/  FMUL.FTZ R100, R100, R69.reuse ;  /* 0x0000004564647220 */ /* 0x080fe20000410000 */
[-C--:B------:R-:W-:Y:S01]  /*c5c0*/  FMUL.FTZ R101, R101, R69.reuse ;  /* 0x0000004565657220 */ /* 0x080fe20000410000 */
        /* <DEDUP_REMOVED lines=14> */
[----:B0-----:R-:W-:Y:S01]  /*c6b0*/  FMNMX.FTZ R5, R11, R10, !PT ;  /* 0x0000000a0b057209 */ /* 0x001fe20007810000 */
[-C--:B------:R-:W-:Y:S01]  /*c6c0*/  FMUL.FTZ R128, R128, R69.reuse ;  /* 0x0000004580807220 */ /* 0x080fe20000410000 */
[-C--:B------:R-:W-:Y:S01]  /*c6d0*/  FMUL.FTZ R129, R129, R69.reuse ;  /* 0x0000004581817220 */ /* 0x080fe20000410000 */
[-C--:B------:R-:W-:Y:S01]  /*c6e0*/  FMUL.FTZ R132, R132, R69.reuse ;  /* 0x0000004584847220 */ /* 0x080fe20000410000 */
[C---:B------:R-:W-:Y:S01]  /*c6f0*/  FSETP.NEU.FTZ.AND P2, PT, R5.reuse, -INF , PT ;  /* 0xff8000000500780b */ /* 0x040fe20003f5d000 */
[----:B------:R-:W-:Y:S01]  /*c700*/  FMUL.FTZ R72, R5, UR33 ;  /* 0x0000002105487c20 */ /* 0x000fe20008410000 */
[----:B------:R-:W-:Y:S01]  /*c710*/  FMUL.FTZ R133, R133, R69 ;  /* 0x0000004585857220 */ /* 0x000fe20000410000 */
[----:B------:R-:W-:Y:S01]  /*c720*/  MUFU.EX2 R49, R49 ;  /* 0x0000003100317308 */ /* 0x000fe20000000800 */
[----:B------:R-:W-:-:S02]  /*c730*/  FSEL R10, R5, RZ, P2 ;  /* 0x000000ff050a7208 */ /* 0x000fc40001000000 */
[----:B------:R-:W-:Y:S02]  /*c740*/  FSEL R72, R72, RZ, P2 ;  /* 0x000000ff48487208 */ /* 0x000fe40001000000 */
[----:B------:R-:W-:Y:S01]  /*c750*/  ISETP.GT.AND P2, PT, R2, UR39, PT ;  /* 0x0000002702007c0c */ /* 0x000fe2000bf44270 */
[----:B------:R-:W-:Y:S01]  /*c760*/  FADD.FTZ R10, -R10, R7 ;  /* 0x000000070a0a7221 */ /* 0x000fe20000010100 */
[----:B------:R-:W-:Y:S02]  /*c770*/  VIADD R2, R2, 0xffffffff ;  /* 0xffffffff02027836 */ /* 0x000fe40000000000 */
[--C-:B------:R-:W-:Y:S01]  /*c780*/  FFMA.FTZ R11, R26, UR33, -R72.reuse ;  /* 0x000000211a0b7c23 */ /* 0x100fe20008010848 */
[--C-:B------:R-:W-:Y:S01]  /*c790*/  FFMA.FTZ R26, R27, UR33, -R72.reuse ;  /* 0x000000211b1a7c23 */ /* 0x100fe20008010848 */
[----:B------:R-:W-:Y:S01]  /*c7a0*/  FMUL.FTZ R7, R10, UR33 ;  /* 0x000000210a077c20 */ /* 0x000fe20008410000 */
[--C-:B------:R-:W-:Y:S01]  /*c7b0*/  FFMA.FTZ R27, R34, UR33, -R72.reuse ;  /* 0x00000021221b7c23 */ /* 0x100fe20008010848 */
[--C-:B------:R-:W-:Y:S01]  /*c7c0*/  FFMA.FTZ R34, R35, UR33, -R72.reuse ;  /* 0x0000002123227c23 */ /* 0x100fe20008010848 */
[----:B------:R-:W-:Y:S01]  /*c7d0*/  FFMA.FTZ R35, R54, UR33, -R72 ;  /* 0x0000002136237c23 */ /* 0x000fe20008010848 */
[----:B------:R-:W-:Y:S01]  /*c7e0*/  MUFU.EX2 R11, R11 ;  /* 0x0000000b000b7308 */ /* 0x000fe20000000800 */
[----:B------:R-:W-:-:S02]  /*c7f0*/  IMAD.U32 R54, RZ, RZ, UR53 ;  /* 0x00000035ff367e24 */ /* 0x000fc4000f8e00ff */
[--C-:B------:R-:W-:Y:S01]  /*c800*/  FFMA.FTZ R73, R30, UR33, -R72.reuse ;  /* 0x000000211e497c23 */ /* 0x100fe20008010848 */
[----:B------:R-:W-:Y:S01]  /*c810*/  FFMA.FTZ R77, R31, UR33, -R72 ;  /* 0x000000211f4d7c23 */ /* 0x000fe20008010848 */
[----:B------:R-:W-:Y:S01]  /*c820*/  FFMA.FTZ R10, R69, R4, R8 ;  /* 0x00000004450a7223 */ /* 0x000fe20000010008 */
[--C-:B------:R-:W-:Y:S01]  /*c830*/  FFMA.FTZ R76, R47, UR33, -R72.reuse ;  /* 0x000000212f4c7c23 */ /* 0x100fe20008010848 */
[----:B------:R-:W-:Y:S01]  /*c840*/  @!P1 LEA R54, R54, UR42, 0x3 ;  /* 0x0000002a36369c11 */ /* 0x000fe2000f8e18ff */
[----:B------:R-:W-:Y:S01]  /*c850*/  FFMA.FTZ R47, R55, UR33, -R72 ;  /* 0x00000021372f7c23 */ /* 0x000fe20008010848 */
[----:B------:R-:W0:Y:S01]  /*c860*/  MUFU.EX2 R7, R7 ;  /* 0x0000000700077308 */ /* 0x000e220000000800 */
[----:B------:R-:W-:Y:S01]  /*c870*/  FADD.FTZ R55, R9, R10 ;  /* 0x0000000a09377221 */ /* 0x000fe20000010000 */
[--C-:B------:R-:W-:Y:S01]  /*c880*/  FFMA.FTZ R38, R38, UR33, -R72.reuse ;  /* 0x0000002126267c23 */ /* 0x100fe20008010848 */
[----:B------:R-:W-:Y:S02]  /*c890*/  @!P1 VIADD R54, R54, 0x2d860 ;  /* 0x0002d86036369836 */ /* 0x000fe40000000000 */
[--C-:B------:R-:W-:Y:S01]  /*c8a0*/  FFMA.FTZ R39, R39, UR33, -R72.reuse ;  /* 0x0000002127277c23 */ /* 0x100fe20008010848 */
[----:B------:R-:W-:Y:S01]  /*c8b0*/  FADD.FTZ R10, R12, R55 ;  /* 0x000000370c0a7221 */ /* 0x000fe20000010000 */
[----:B------:R-:W-:Y:S01]  /*c8c0*/  FFMA.FTZ R42, R42, UR33, -R72 ;  /* 0x000000212a2a7c23 */ /* 0x000fe20008010848 */
[----:B------:R-:W-:Y:S01]  /*c8d0*/  F2FP.BF16.F32.PACK_AB R8, R9, R8 ;  /* 0x000000080908723e */ /* 0x000fe200000010ff */
[----:B------:R-:W1:Y:S01]  /*c8e0*/  MUFU.EX2 R26, R26 ;  /* 0x0000001a001a7308 */ /* 0x000e620000000800 */
[----:B------:R-:W-:Y:S01]  /*c8f0*/  @!P1 PRMT R54, RZ, 0x654, R54 ;  /* 0x00000654ff369816 */ /* 0x000fe20000000036 */
[--C-:B------:R-:W-:Y:S01]  /*c900*/  FFMA.FTZ R43, R43, UR33, -R72.reuse ;  /* 0x000000212b2b7c23 */ /* 0x100fe20008010848 */
[--C-:B------:R-:W-:Y:S01]  /*c910*/  FFMA.FTZ R31, R51, UR33, -R72.reuse ;  /* 0x00000021331f7c23 */ /* 0x100fe20008010848 */
[--C-:B------:R-:W-:Y:S01]  /*c920*/  FFMA.FTZ R51, R59, UR33, -R72.reuse ;  /* 0x000000213b337c23 */ /* 0x100fe20008010848 */
[----:B------:R1:W-:Y:S01]  /*c930*/  @!P1 SYNCS.ARRIVE.TRANS64.RED.A1T0 RZ, [R54+URZ], RZ ;  /* 0x000000ff36ff99a7 */ /* 0x0003e2000810043f */
[--C-:B------:R-:W-:Y:S01]  /*c940*/  FFMA.FTZ R63, R63, UR33, -R72.reuse ;  /* 0x000000213f3f7c23 */ /* 0x100fe20008010848 */
[--C-:B------:R-:W-:Y:S01]  /*c950*/  FFMA.FTZ R46, R46, UR33, -R72.reuse ;  /* 0x000000212e2e7c23 */ /* 0x100fe20008010848 */
[----:B------:R-:W2:Y:S01]  /*c960*/  MUFU.EX2 R73, R73 ;  /* 0x0000004900497308 */ /* 0x000ea20000000800 */
[----:B0-----:R-:W-:Y:S01]  /*c970*/  FFMA.FTZ R3, R7, R3, R11 ;  /* 0x0000000307037223 */ /* 0x001fe2000001000b */
[--C-:B------:R-:W-:Y:S01]  /*c980*/  FFMA.FTZ R30, R50, UR33, -R72.reuse ;  /* 0x00000021321e7c23 */ /* 0x100fe20008010848 */
[--C-:B------:R-:W-:Y:S01]  /*c990*/  FFMA.FTZ R50, R58, UR33, -R72.reuse ;  /* 0x000000213a327c23 */ /* 0x100fe20008010848 */
[--C-:B------:R-:W-:Y:S01]  /*c9a0*/  FFMA.FTZ R4, R62, UR33, -R72.reuse ;  /* 0x000000213e047c23 */ /* 0x100fe20008010848 */
[--C-:B------:R-:W-:Y:S01]  /*c9b0*/  FFMA.FTZ R75, R75, UR33, -R72.reuse ;  /* 0x000000214b4b7c23 */ /* 0x100fe20008010848 */
[--C-:B------:R-:W-:Y:S01]  /*c9c0*/  FFMA.FTZ R78, R78, UR33, -R72.reuse ;  /* 0x000000214e4e7c23 */ /* 0x100fe20008010848 */
[----:B------:R-:W-:Y:S01]  /*c9d0*/  FFMA.FTZ R79, R79, UR33, -R72 ;  /* 0x000000214f4f7c23 */ /* 0x000fe20008010848 */
[----:B------:R-:W0:Y:S01]  /*c9e0*/  MUFU.EX2 R77, R77 ;  /* 0x0000004d004d7308 */ /* 0x000e220000000800 */
[----:B-1----:R-:W-:Y:S01]  /*c9f0*/  FADD.FTZ R54, R26, R3 ;  /* 0x000000031a367221 */ /* 0x002fe20000010000 */
[C---:B------:R-:W-:Y:S01]  /*ca00*/  FADD.FTZ R3, R13.reuse, R10 ;  /* 0x0000000a0d037221 */ /* 0x040fe20000010000 */
[----:B------:R-:W-:Y:S01]  /*ca10*/  F2FP.BF16.F32.PACK_AB R10, R13, R12 ;  /* 0x0000000c0d0a723e */ /* 0x000fe200000010ff */
[--C-:B------:R-:W-:Y:S01]  /*ca20*/  FFMA.FTZ R82, R82, UR33, -R72.reuse ;  /* 0x0000002152527c23 */ /* 0x100fe20008010848 */
[----:B------:R-:W-:Y:S01]  /*ca30*/  F2FP.BF16.F32.PACK_AB R9, R26, R11 ;  /* 0x0000000b1a09723e */ /* 0x000fe200000010ff */
[----:B------:R-:W-:Y:S01]  /*ca40*/  FADD.FTZ R12, R14, R3 ;  /* 0x000000030e0c7221 */ /* 0x000fe20000010000 */
[----:B------:R-:W-:Y:S01]  /*ca50*/  FFMA.FTZ R3, R66, UR33, -R72 ;  /* 0x0000002142037c23 */ /* 0x000fe20008010848 */
[----:B------:R-:W1:Y:S01]  /*ca60*/  MUFU.EX2 R27, R27 ;  /* 0x0000001b001b7308 */ /* 0x000e620000000800 */
[----:B--2---:R-:W-:Y:S01]  /*ca70*/  FADD.FTZ R54, R73, R54 ;  /* 0x0000003649367221 */ /* 0x004fe20000010000 */
[----:B------:R-:W-:Y:S01]  /*ca80*/  FADD.FTZ R55, R15, R12 ;  /* 0x0000000c0f377221 */ /* 0x000fe20000010000 */
[--C-:B------:R-:W-:Y:S01]  /*ca90*/  FFMA.FTZ R12, R67, UR33, -R72.reuse ;  /* 0x00000021430c7c23 */ /* 0x100fe20008010848 */
[--C-:B------:R-:W-:Y:S01]  /*caa0*/  FFMA.FTZ R83, R83, UR33, -R72.reuse ;  /* 0x0000002153537c23 */ /* 0x100fe20008010848 */
[--C-:B------:R-:W-:Y:S01]  /*cab0*/  FFMA.FTZ R86, R86, UR33, -R72.reuse ;  /* 0x0000002156567c23 */ /* 0x100fe20008010848 */
[----:B------:R-:W-:Y:S01]  /*cac0*/  FADD.FTZ R26, R20, R55 ;  /* 0x00000037141a7221 */ /* 0x000fe20000010000 */
[----:B------:R-:W-:Y:S01]  /*cad0*/  FFMA.FTZ R55, R71, UR33, -R72 ;  /* 0x0000002147377c23 */ /* 0x000fe20008010848 */
[----:B------:R-:W2:Y:S01]  /*cae0*/  MUFU.EX2 R34, R34 ;  /* 0x0000002200227308 */ /* 0x000ea20000000800 */
[----:B0-----:R-:W-:Y:S01]  /*caf0*/  FADD.FTZ R54, R77, R54 ;  /* 0x000000364d367221 */ /* 0x001fe20000010000 */
[----:B------:R-:W-:Y:S01]  /*cb00*/  FADD.FTZ R67, R21, R26 ;  /* 0x0000001a15437221 */ /* 0x000fe20000010000 */
[----:B------:R-:W-:Y:S01]  /*cb10*/  F2FP.BF16.F32.PACK_AB R11, R77, R73 ;  /* 0x000000494d0b723e */ /* 0x000fe200000010ff */
[----:B------:R-:W-:Y:S01]  /*cb20*/  UMOV UR53, UR45 ;  /* 0x0000002d00357c82 */ /* 0x000fe20008000000 */
[-C--:B------:R-:W-:Y:S01]  /*cb30*/  FMUL.FTZ R90, R90, R7.reuse ;  /* 0x000000075a5a7220 */ /* 0x080fe20000410000 */
[----:B------:R-:W-:Y:S01]  /*cb40*/  FADD.FTZ R58, R24, R67 ;  /* 0x00000043183a7221 */ /* 0x000fe20000010000 */
[----:B------:R-:W-:Y:S01]  /*cb50*/  F2FP.BF16.F32.PACK_AB R24, R25, R24 ;  /* 0x000000181918723e */ /* 0x000fe200000010ff */
[----:B------:R-:W-:Y:S01]  /*cb60*/  MUFU.EX2 R38, R38 ;  /* 0x0000002600267308 */ /* 0x000fe20000000800 */
[----:B-1----:R-:W-:Y:S01]  /*cb70*/  FADD.FTZ R59, R27, R54 ;  /* 0x000000361b3b7221 */ /* 0x002fe20000010000 */
[----:B------:R-:W-:Y:S01]  /*cb80*/  FADD.FTZ R67, R25, R58 ;  /* 0x0000003a19437221 */ /* 0x000fe20000010000 */
[----:B------:R0:W-:Y:S01]  /*cb90*/  STSM.16.M88.4 [R17+0x21800], R8 ;  /* 0x0218000811007844 */ /* 0x0001e20000000200 */
[----:B------:R-:W-:Y:S01]  /*cba0*/  FFMA.FTZ R54, R70, UR33, -R72 ;  /* 0x0000002146367c23 */ /* 0x000fe20008010848 */
[-C--:B------:R-:W-:Y:S01]  /*cbb0*/  FMUL.FTZ R91, R91, R7.reuse ;  /* 0x000000075b5b7220 */ /* 0x080fe20000410000 */
[----:B------:R-:W-:Y:S01]  /*cbc0*/  FADD.FTZ R58, R28, R67 ;  /* 0x000000431c3a7221 */ /* 0x000fe20000010000 */
[-C--:B------:R-:W-:Y:S01]  /*cbd0*/  FMUL.FTZ R94, R94, R7.reuse ;  /* 0x000000075e5e7220 */ /* 0x080fe20000410000 */
[----:B------:R-:W1:Y:S01]  /*cbe0*/  MUFU.EX2 R39, R39 ;  /* 0x0000002700277308 */ /* 0x000e620000000800 */
[-C--:B------:R-:W-:Y:S01]  /*cbf0*/  FMUL.FTZ R95, R95, R7.reuse ;  /* 0x000000075f5f7220 */ /* 0x080fe20000410000 */
[----:B------:R-:W-:Y:S01]  /*cc00*/  FADD.FTZ R67, R29, R58 ;  /* 0x0000003a1d437221 */ /* 0x000fe20000010000 */
        /* <DEDUP_REMOVED lines=8> */
[----:B0-----:R-:W-:Y:S01]  /*cc90*/  F2FP.BF16.F32.PACK_AB R8, R15, R14 ;  /* 0x0000000e0f08723e */ /* 0x001fe200000010ff */
[-C--:B------:R-:W-:Y:S01]  /*cca0*/  FMUL.FTZ R111, R111, R7.reuse ;  /* 0x000000076f6f7220 */ /* 0x080fe20000410000 */
[----:B------:R-:W-:Y:S01]  /*ccb0*/  F2FP.BF16.F32.PACK_AB R10, R21, R20 ;  /* 0x00000014150a723e */ /* 0x000fe200000010ff */
[----:B------:R-:W-:Y:S01]  /*ccc0*/  FMUL.FTZ R114, R114, R7 ;  /* 0x0000000772727220 */ /* 0x000fe20000410000 */
[----:B--2---:R-:W-:Y:S01]  /*ccd0*/  F2FP.BF16.F32.PACK_AB R9, R34, R27 ;  /* 0x0000001b2209723e */ /* 0x004fe200000010ff */
        /* <DEDUP_REMOVED lines=8> */
[----:B------:R2:W-:Y:S01]  /*cd60*/  MUFU.EX2 R13, R63 ;  /* 0x0000003f000d7308 */ /* 0x0005e20000000800 */
[-C--:B------:R-:W-:Y:S01]  /*cd70*/  FMUL.FTZ R126, R126, R7.reuse ;  /* 0x000000077e7e7220 */ /* 0x080fe20000410000 */
[-C--:B------:R-:W-:Y:S01]  /*cd80*/  FMUL.FTZ R127, R127, R7.reuse ;  /* 0x000000077f7f7220 */ /* 0x080fe20000410000 */
[-C--:B------:R-:W-:Y:S01]  /*cd90*/  FMUL.FTZ R130, R130, R7.reuse ;  /* 0x0000000782827220 */ /* 0x080fe20000410000 */
[-C--:B------:R-:W-:Y:S01]  /*cda0*/  FMUL.FTZ R131, R131, R7.reuse ;  /* 0x0000000783837220 */ /* 0x080fe20000410000 */
[-C--:B------:R-:W-:Y:S01]  /*cdb0*/  FMUL.FTZ R134, R134, R7.reuse ;  /* 0x0000000786867220 */ /* 0x080fe20000410000 */
[----:B------:R-:W-:Y:S01]  /*cdc0*/  FMUL.FTZ R135, R135, R7 ;  /* 0x0000000787877220 */ /* 0x000fe20000410000 */
[----:B------:R-:W-:Y:S01]  /*cdd0*/  IMAD.MOV.U32 R7, RZ, RZ, R5 ;  /* 0x000000ffff077224 */ /* 0x000fe200078e0005 */
[----:B------:R-:W3:Y:S01]  /*cde0*/  MUFU.EX2 R46, R46 ;  /* 0x0000002e002e7308 */ /* 0x000ee20000000800 */
[----:B--2---:R-:W-:Y:S01]  /*cdf0*/  FADD.FTZ R63, R34, R59 ;  /* 0x0000003b223f7221 */ /* 0x004fe20000010000 */
[--C-:B------:R-:W-:Y:S01]  /*ce00*/  FFMA.FTZ R59, R74, UR33, -R72.reuse ;  /* 0x000000214a3b7c23 */ /* 0x100fe20008010848 */
[----:B------:R-:W-:Y:S01]  /*ce10*/  FFMA.FTZ R72, R87, UR33, -R72 ;  /* 0x0000002157487c23 */ /* 0x000fe20008010848 */
[----:B0-----:R-:W-:Y:S01]  /*ce20*/  F2FP.BF16.F32.PACK_AB R25, R43, R42 ;  /* 0x0000002a2b19723e */ /* 0x001fe200000010ff */
[----:B------:R-:W-:Y:S01]  /*ce30*/  FADD.FTZ R26, R38, R63 ;  /* 0x0000003f261a7221 */ /* 0x000fe20000010000 */
[----:B------:R-:W-:-:S02]  /*ce40*/  F2FP.BF16.F32.PACK_AB R34, R37, R36 ;  /* 0x000000242522723e */ /* 0x000fc400000010ff */
[----:B------:R-:W0:Y:S01]  /*ce50*/  MUFU.EX2 R76, R76 ;  /* 0x0000004c004c7308 */ /* 0x000e220000000800 */
[----:B------:R-:W-:-:S04]  /*ce60*/  FADD.FTZ R63, R39, R26 ;  /* 0x0000001a273f7221 */ /* 0x000fc80000010000 */
[----:B------:R-:W-:Y:S01]  /*ce70*/  FADD.FTZ R26, R42, R63 ;  /* 0x0000003f2a1a7221 */ /* 0x000fe20000010000 */
[----:B------:R-:W-:Y:S02]  /*ce80*/  F2FP.BF16.F32.PACK_AB R42, R45, R44 ;  /* 0x0000002c2d2a723e */ /* 0x000fe400000010ff */
[----:B------:R-:W2:Y:S01]  /*ce90*/  MUFU.EX2 R30, R30 ;  /* 0x0000001e001e7308 */ /* 0x000ea20000000800 */
[----:B------:R-:W-:Y:S01]  /*cea0*/  FADD.FTZ R63, R43, R26 ;  /* 0x0000001a2b3f7221 */ /* 0x000fe20000010000 */
[----:B------:R-:W-:Y:S01]  /*ceb0*/  FADD.FTZ R26, R32, R67 ;  /* 0x00000043201a7221 */ /* 0x000fe20000010000 */
[C---:B------:R-:W-:Y:S02]  /*cec0*/  F2FP.BF16.F32.PACK_AB R32, R33.reuse, R32 ;  /* 0x000000202120723e */ /* 0x040fe400000010ff */
[----:B---3--:R-:W-:Y:S01]  /*ced0*/  FADD.FTZ R63, R46, R63 ;  /* 0x0000003f2e3f7221 */ /* 0x008fe20000010000 */
[----:B------:R-:W-:Y:S02]  /*cee0*/  FADD.FTZ R67, R33, R26 ;  /* 0x0000001a21437221 */ /* 0x000fe40000010000 */
[----:B------:R-:W3:Y:S01]  /*cef0*/  MUFU.EX2 R31, R31 ;  /* 0x0000001f001f7308 */ /* 0x000ee20000000800 */
[----:B0-----:R-:W-:Y:S01]  /*cf00*/  FADD.FTZ R63, R76, R63 ;  /* 0x0000003f4c3f7221 */ /* 0x001fe20000010000 */
[----:B------:R-:W-:Y:S01]  /*cf10*/  FADD.FTZ R26, R36, R67 ;  /* 0x00000043241a7221 */ /* 0x000fe20000010000 */
[----:B------:R-:W-:-:S03]  /*cf20*/  F2FP.BF16.F32.PACK_AB R27, R76, R46 ;  /* 0x0000002e4c1b723e */ /* 0x000fc600000010ff */
[----:B------:R-:W-:Y:S01]  /*cf30*/  FADD.FTZ R15, R37, R26 ;  /* 0x0000001a250f7221 */ /* 0x000fe20000010000 */
[----:B------:R-:W-:Y:S01]  /*cf40*/  F2FP.BF16.F32.PACK_AB R26, R29, R28 ;  /* 0x0000001c1d1a723e */ /* 0x000fe200000010ff */
[----:B------:R-:W0:Y:S01]  /*cf50*/  MUFU.EX2 R35, R35 ;  /* 0x0000002300237308 */ /* 0x000e220000000800 */
[----:B--2---:R-:W-:Y:S01]  /*cf60*/  FADD.FTZ R14, R30, R63 ;  /* 0x0000003f1e0e7221 */ /* 0x004fe20000010000 */
[----:B------:R-:W-:Y:S01]  /*cf70*/  FADD.FTZ R28, R40, R15 ;  /* 0x0000000f281c7221 */ /* 0x000fe20000010000 */
[C---:B------:R-:W-:Y:S01]  /*cf80*/  F2FP.BF16.F32.PACK_AB R40, R41.reuse, R40 ;  /* 0x000000282928723e */ /* 0x040fe200000010ff */
[----:B------:R2:W-:Y:S02]  /*cf90*/  STSM.16.M88.4 [R22], R24 ;  /* 0x0000001816007844 */ /* 0x0005e40000000200 */
[----:B------:R-:W-:Y:S02]  /*cfa0*/  FADD.FTZ R21, R41, R28 ;  /* 0x0000001c29157221 */ /* 0x000fe40000010000 */
[----:B------:R-:W4:Y:S01]  /*cfb0*/  MUFU.EX2 R47, R47 ;  /* 0x0000002f002f7308 */ /* 0x000f220000000800 */
[C---:B---3--:R-:W-:Y:S01]  /*cfc0*/  FADD.FTZ R20, R31.reuse, R14 ;  /* 0x0000000e1f147221 */ /* 0x048fe20000010000 */
[----:B------:R-:W-:Y:S01]  /*cfd0*/  FADD.FTZ R28, R44, R21 ;  /* 0x000000152c1c7221 */ /* 0x000fe20000010000 */
[----:B------:R-:W-:-:S03]  /*cfe0*/  F2FP.BF16.F32.PACK_AB R33, R31, R30 ;  /* 0x0000001e1f21723e */ /* 0x000fc600000010ff */
[----:B------:R-:W-:Y:S02]  /*cff0*/  FADD.FTZ R21, R45, R28 ;  /* 0x0000001c2d157221 */ /* 0x000fe40000010000 */
[----:B------:R-:W3:Y:S01]  /*d000*/  MUFU.EX2 R50, R50 ;  /* 0x0000003200327308 */ /* 0x000ee20000000800 */
[----:B0-----:R-:W-:Y:S01]  /*d010*/  FADD.FTZ R20, R35, R20 ;  /* 0x0000001423147221 */ /* 0x001fe20000010000 */
[----:B------:R-:W-:Y:S01]  /*d020*/  FADD.FTZ R28, R48, R21 ;  /* 0x00000015301c7221 */ /* 0x000fe20000010000 */
[----:B------:R-:W-:-:S05]  /*d030*/  F2FP.BF16.F32.PACK_AB R48, R49, R48 ;  /* 0x000000303130723e */ /* 0x000fca00000010ff */
[----:B------:R-:W0:Y:S01]  /*d040*/  MUFU.EX2 R51, R51 ;  /* 0x0000003300337308 */ /* 0x000e220000000800 */
[C---:B----4-:R-:W-:Y:S01]  /*d050*/  FADD.FTZ R15, R47.reuse, R20 ;  /* 0x000000142f0f7221 */ /* 0x050fe20000010000 */
[----:B------:R-:W-:-:S05]  /*d060*/  F2FP.BF16.F32.PACK_AB R35, R47, R35 ;  /* 0x000000232f23723e */ /* 0x000fca00000010ff */
[----:B------:R2:W-:Y:S01]  /*d070*/  STSM.16.M88.4 [R18], R32 ;  /* 0x0000002012007844 */ /* 0x0005e20000000200 */
[----:B------:R-:W4:Y:S01]  /*d080*/  MUFU.EX2 R4, R4 ;  /* 0x0000000400047308 */ /* 0x000f220000000800 */
[----:B---3--:R-:W-:-:S07]  /*d090*/  FADD.FTZ R20, R50, R15 ;  /* 0x0000000f32147221 */ /* 0x008fce0000010000 */
[----:B------:R-:W1:Y:S01]  /*d0a0*/  MUFU.EX2 R52, R52 ;  /* 0x0000003400347308 */ /* 0x000e620000000800 */
[C---:B0-----:R-:W-:Y:S01]  /*d0b0*/  FADD.FTZ R15, R51.reuse, R20 ;  /* 0x00000014330f7221 */ /* 0x041fe20000010000 */
[----:B------:R-:W-:-:S06]  /*d0c0*/  F2FP.BF16.F32.PACK_AB R41, R51, R50 ;  /* 0x000000323329723e */ /* 0x000fcc00000010ff */
[----:B------:R-:W0:Y:S01]  /*d0d0*/  MUFU.EX2 R53, R53 ;  /* 0x0000003500357308 */ /* 0x000e220000000800 */
[----:B----4-:R-:W-:Y:S01]  /*d0e0*/  FADD.FTZ R20, R4, R15 ;  /* 0x0000000f04147221 */ /* 0x010fe20000010000 */
[----:B------:R-:W-:Y:S01]  /*d0f0*/  FADD.FTZ R15, R49, R28 ;  /* 0x0000001c310f7221 */ /* 0x000fe20000010000 */
[C---:B------:R-:W-:Y:S02]  /*d100*/  F2FP.BF16.F32.PACK_AB R43, R13.reuse, R4 ;  /* 0x000000040d2b723e */ /* 0x040fe400000010ff */
[----:B------:R-:W-:-:S03]  /*d110*/  FADD.FTZ R20, R13, R20 ;  /* 0x000000140d147221 */ /* 0x000fc60000010000 */
[----:B------:R-:W3:Y:S01]  /*d120*/  MUFU.EX2 R3, R3 ;  /* 0x0000000300037308 */ /* 0x000ee20000000800 */
[----:B-1----:R-:W-:Y:S01]  /*d130*/  FADD.FTZ R8, R52, R15 ;  /* 0x0000000f34087221 */ /* 0x002fe20000010000 */
[----:B------:R2:W-:Y:S06]  /*d140*/  STSM.16.M88.4 [R17+0x27800], R40 ;  /* 0x0278002811007844 */ /* 0x0005ec0000000200 */
[----:B------:R-:W1:Y:S01]  /*d150*/  MUFU.EX2 R56, R56 ;  /* 0x0000003800387308 */ /* 0x000e620000000800 */
[C---:B0-----:R-:W-:Y:S01]  /*d160*/  FADD.FTZ R11, R53.reuse, R8 ;  /* 0x00000008350b7221 */ /* 0x041fe20000010000 */
[----:B------:R-:W-:-:S06]  /*d170*/  F2FP.BF16.F32.PACK_AB R50, R53, R52 ;  /* 0x000000343532723e */ /* 0x000fcc00000010ff */
[----:B------:R-:W0:Y:S01]  /*d180*/  MUFU.EX2 R12, R12 ;  /* 0x0000000c000c7308 */ /* 0x000e220000000800 */
[----:B---3--:R-:W-:-:S07]  /*d190*/  FADD.FTZ R9, R3, R20 ;  /* 0x0000001403097221 */ /* 0x008fce0000010000 */
[----:B------:R-:W3:Y:S01]  /*d1a0*/  MUFU.EX2 R57, R57 ;  /* 0x0000003900397308 */ /* 0x000ee20000000800 */
[----:B-1----:R-:W-:-:S07]  /*d1b0*/  FADD.FTZ R10, R56, R11 ;  /* 0x0000000b380a7221 */ /* 0x002fce0000010000 */
[----:B------:R-:W1:Y:S01]  /*d1c0*/  MUFU.EX2 R54, R54 ;  /* 0x0000003600367308 */ /* 0x000e620000000800 */
[C---:B0-----:R-:W-:Y:S01]  /*d1d0*/  FADD.FTZ R9, R12.reuse, R9 ;  /* 0x000000090c097221 */ /* 0x041fe20000010000 */
[----:B------:R-:W-:-:S06]  /*d1e0*/  F2FP.BF16.F32.PACK_AB R49, R12, R3 ;  /* 0x000000030c31723e */ /* 0x000fcc00000010ff */
[----:B------:R-:W0:Y:S01]  /*d1f0*/  MUFU.EX2 R60, R60 ;  /* 0x0000003c003c7308 */ /* 0x000e220000000800 */
[C---:B---3--:R-:W-:Y:S01]  /*d200*/  FADD.FTZ R11, R57.reuse, R10 ;  /* 0x0000000a390b7221 */ /* 0x048fe20000010000 */
[----:B------:R-:W-:-:S06]  /*d210*/  F2FP.BF16.F32.PACK_AB R56, R57, R56 ;  /* 0x000000383938723e */ /* 0x000fcc00000010ff */
[----:B------:R-:W3:Y:S01]  /*d220*/  MUFU.EX2 R55, R55 ;  /* 0x0000003700377308 */ /* 0x000ee20000000800 */
[----:B-1----:R-:W-:-:S07]  /*d230*/  FADD.FTZ R8, R54, R9 ;  /* 0x0000000936087221 */ /* 0x002fce0000010000 */
[----:B------:R-:W1:Y:S01]  /*d240*/  MUFU.EX2 R61, R61 ;  /* 0x0000003d003d7308 */ /* 0x000e620000000800 */
[----:B0-----:R-:W-:-:S07]  /*d250*/  FADD.FTZ R4, R60, R11 ;  /* 0x0000000b3c047221 */ /* 0x001fce0000010000 */
[----:B------:R-:W0:Y:S01]  /*d260*/  MUFU.EX2 R59, R59 ;  /* 0x0000003b003b7308 */ /* 0x000e220000000800 */
[C---:B---3--:R-:W-:Y:S01]  /*d270*/  FADD.FTZ R8, R55.reuse, R8 ;  /* 0x0000000837087221 */ /* 0x048fe20000010000 */
[----:B------:R-:W-:-:S05]  /*d280*/  F2FP.BF16.F32.PACK_AB R51, R55, R54 ;  /* 0x000000363733723e */ /* 0x000fca00000010ff */
[----:B------:R2:W-:Y:S01]  /*d290*/  STSM.16.M88.4 [R136], R48 ;  /* 0x0000003088007844 */ /* 0x0005e20000000200 */
[----:B------:R-:W3:Y:S01]  /*d2a0*/  MUFU.EX2 R64, R64 ;  /* 0x0000004000407308 */ /* 0x000ee20000000800 */
[C---:B-1----:R-:W-:Y:S01]  /*d2b0*/  FADD.FTZ R11, R61.reuse, R4 ;  /* 0x000000043d0b7221 */ /* 0x042fe20000010000 */
[----:B------:R-:W-:-:S06]  /*d2c0*/  F2FP.BF16.F32.PACK_AB R58, R61, R60 ;  /* 0x0000003c3d3a723e */ /* 0x000fcc00000010ff */
[----:B------:R-:W1:Y:S01]  /*d2d0*/  MUFU.EX2 R14, R75 ;  /* 0x0000004b000e7308 */ /* 0x000e620000000800 */
[----:B0-----:R-:W-:-:S07]  /*d2e0*/  FADD.FTZ R9, R59, R8 ;  /* 0x000000083b097221 */ /* 0x001fce0000010000 */
[----:B------:R-:W0:Y:S01]  /*d2f0*/  MUFU.EX2 R68, R68 ;  /* 0x0000004400447308 */ /* 0x000e220000000800 */
[----:B---3--:R-:W-:-:S07]  /*d300*/  FADD.FTZ R11, R64, R11 ;  /* 0x0000000b400b7221 */ /* 0x008fce0000010000 */
[----:B------:R-:W3:Y:S01]  /*d310*/  MUFU.EX2 R78, R78 ;  /* 0x0000004e004e7308 */ /* 0x000ee20000000800 */
[C---:B-1----:R-:W-:Y:S01]  /*d320*/  FADD.FTZ R9, R14.reuse, R9 ;  /* 0x000000090e097221 */ /* 0x042fe20000010000 */
[----:B------:R-:W-:-:S06]  /*d330*/  F2FP.BF16.F32.PACK_AB R57, R14, R59 ;  /* 0x0000003b0e39723e */ /* 0x000fcc00000010ff */
[----:B------:R-:W1:Y:S01]  /*d340*/  MUFU.EX2 R79, R79 ;  /* 0x0000004f004f7308 */ /* 0x000e620000000800 */
[C---:B0-----:R-:W-:Y:S01]  /*d350*/  FADD.FTZ R20, R68.reuse, R11 ;  /* 0x0000000b44147221 */ /* 0x041fe20000010000 */
[----:B------:R-:W-:-:S06]  /*d360*/  F2FP.BF16.F32.PACK_AB R8, R68, R64 ;  /* 0x000000404408723e */ /* 0x000fcc00000010ff */
[----:B------:R-:W-:Y:S01]  /*d370*/  MUFU.EX2 R65, R65 ;  /* 0x0000004100417308 */ /* 0x000fe20000000800 */
[----:B---3--:R-:W-:-:S07]  /*d380*/  FADD.FTZ R4, R78, R9 ;  /* 0x000000094e047221 */ /* 0x008fce0000010000 */
[----:B------:R-:W0:Y:S01]  /*d390*/  MUFU.EX2 R6, R85 ;  /* 0x0000005500067308 */ /* 0x000e220000000800 */
[C---:B-1----:R-:W-:Y:S01]  /*d3a0*/  F2FP.BF16.F32.PACK_AB R59, R79.reuse, R78 ;  /* 0x0000004e4f3b723e */ /* 0x042fe200000010ff */
[----:B------:R-:W-:-:S04]  /*d3b0*/  FADD.FTZ R4, R79, R4 ;  /* 0x000000044f047221 */ /* 0x000fc80000010000 */
[----:B------:R2:W-:Y:S02]  /*d3c0*/  STSM.16.M88.4 [R22+0x6000], R56 ;  /* 0x0060003816007844 */ /* 0x0005e40000000200 */
[----:B------:R-:W1:Y:S08]  /*d3d0*/  MUFU.EX2 R21, R82 ;  /* 0x0000005200157308 */ /* 0x000e700000000800 */
[----:B------:R-:W3:Y:S01]  /*d3e0*/  MUFU.EX2 R83, R83 ;  /* 0x0000005300537308 */ /* 0x000ee20000000800 */
[----:B0-----:R-:W-:Y:S01]  /*d3f0*/  F2FP.BF16.F32.PACK_AB R10, R6, R65 ;  /* 0x00000041060a723e */ /* 0x001fe200000010ff */
[----:B------:R-:W-:-:S06]  /*d400*/  FADD.FTZ R65, R65, R20 ;  /* 0x0000001441417221 */ /* 0x000fcc0000010000 */
[----:B------:R-:W0:Y:S01]  /*d410*/  MUFU.EX2 R13, R86 ;  /* 0x00000056000d7308 */ /* 0x000e220000000800 */
[----:B-1----:R-:W-:-:S07]  /*d420*/  FADD.FTZ R4, R21, R4 ;  /* 0x0000000415047221 */ /* 0x002fce0000010000 */
[----:B------:R-:W1:Y:S01]  /*d430*/  MUFU.EX2 R72, R72 ;  /* 0x0000004800487308 */ /* 0x000e620000000800 */
[C---:B---3--:R-:W-:Y:S01]  /*d440*/  F2FP.BF16.F32.PACK_AB R9, R83.reuse, R21 ;  /* 0x000000155309723e */ /* 0x048fe200000010ff */
[----:B------:R-:W-:-:S04]  /*d450*/  FADD.FTZ R4, R83, R4 ;  /* 0x0000000453047221 */ /* 0x000fc80000010000 */
[----:B0-----:R-:W-:Y:S01]  /*d460*/  FADD.FTZ R3, R13, R4 ;  /* 0x000000040d037221 */ /* 0x001fe20000010000 */
[----:B------:R-:W-:Y:S01]  /*d470*/  FADD.FTZ R4, R6, R65 ;  /* 0x0000004106047221 */ /* 0x000fe20000010000 */
[----:B------:R-:W-:Y:S01]  /*d480*/  IMAD.MOV.U32 R6, RZ, RZ, R0 ;  /* 0x000000ffff067224 */ /* 0x000fe200078e0000 */
[C---:B-1----:R-:W-:Y:S01]  /*d490*/  F2FP.BF16.F32.PACK_AB R11, R72.reuse, R13 ;  /* 0x0000000d480b723e */ /* 0x042fe200000010ff */
[----:B------:R-:W-:-:S04]  /*d4a0*/  FADD.FTZ R3, R72, R3 ;  /* 0x0000000348037221 */ /* 0x000fc80000010000 */
[----:B------:R2:W-:Y:S01]  /*d4b0*/  STSM.16.M88.4 [R18+0x6000], R8 ;  /* 0x0060000812007844 */ /* 0x0005e20000000200 */
[----:B------:R0:W-:Y:S06]  /*d4c0*/  MEMBAR.ALL.CTA ;  /* 0x0000000000007992 */ /* 0x0001ec0000008000 */
[----:B0-----:R-:W0:Y:S02]  /*d4d0*/  FENCE.VIEW.ASYNC.S ;  /* 0x00000000000073c6 */ /* 0x001e240000000000 */
[----:B0-----:R-:W-:Y:S01]  /*d4e0*/  NOP ;  /* 0x0000000000007918 */ /* 0x001fe20000000000 */
[----:B------:R-:W-:Y:S05]  /*d4f0*/  @P2 BRA `(.L_x_893) ;  /* 0xffffffcc00d42947 */ /* 0x000fea000383ffff */
.L_x_876:
[----:B------:R-:W-:Y:S06]  /*d500*/  BAR.ARV 0x8, 0x200 ;  /* 0x0208000000007b1d */ /* 0x000fec0000002000 */
[----:B------:R-:W-:Y:S05]  /*d510*/  @!P0 BRA `(.L_x_894) ;  /* 0x0000000000048947 */ /* 0x000fea0003800000 */
[----:B------:R-:W-:Y:S01]  /*d520*/  BPT.TRAP 0x1 ;  /* 0x000000040000795c */ /* 0x000fe20000300000 */
.L_x_894:
[----:B------:R-:W-:Y:S01]  /*d530*/  ULEA UR9, UR45, UR42, 0x3 ;  /* 0x0000002a2d097291 */ /* 0x000fe2000f8e183f */
[----:B------:R-:W-:-:S05]  /*d540*/  IMAD.U32 R2, RZ, RZ, UR50 ;  /* 0x00000032ff027e24 */ /* 0x000fca000f8e00ff */
[----:B------:R-:W-:-:S04]  /*d550*/  SHF.L.U32 R2, R2, 0x1f, RZ ;  /* 0x0000001f02027819 */ /* 0x000fc800000006ff */
[----:B------:R0:W1:Y:S01]  /*d560*/  SYNCS.PHASECHK.TRANS64.TRYWAIT P2, [UR9+0x2d850], R2 ;  /* 0x02d85002ff0075a7 */ /* 0x0000620008040149 */
[----:B------:R-:W-:Y:S05]  /*d570*/  @!P0 BRA `(.L_x_895) ;  /* 0x0000000000048947 */ /* 0x000fea0003800000 */
[----:B------:R-:W-:Y:S01]  /*d580*/  BPT.TRAP 0x1 ;  /* 0x000000040000795c */ /* 0x000fe20000300000 */
.L_x_895:
[----:B-1----:R-:W-:Y:S05]  /*d590*/  @P2 BRA `(.L_x_896) ;  /* 0x0000000000082947 */ /* 0x002fea0003800000 */
[----:B------:R-:W1:Y:S02]  /*d5a0*/  SYNCS.PHASECHK.TRANS64.TRYWAIT P0, [UR9+0x2d850], R2 ;  /* 0x02d85002ff0075a7 */ /* 0x000e640008000149 */
[----:B-1----:R-:W-:Y:S05]  /*d5b0*/  @!P0 BRA `(.L_x_897) ;  /* 0x0000007000708947 */ /* 0x002fea0003800000 */
.L_x_896:
[----:B------:R-:W-:Y:S01]  /*d5c0*/  UIADD3 UR42, UR42, 0x400, URZ ;  /* 0x000004002a2a7890 */ /* 0x000fe2000fffe03f */
[----:B------:R-:W-:Y:S01]  /*d5d0*/  WARPGROUP.ARRIVE ;  /* 0x00000000000079c5 */ /* 0x000fe20000000000 */
[----:B------:R-:W-:Y:S01]  /*d5e0*/  ULOP3.LUT UR36, UR36, 0x10000, URZ, 0xfc, !UPT ;  /* 0x0001000024247892 */ /* 0x000fe2000f8efc3f */
[----:B-1----:R-:W1:Y:S01]  /*d5f0*/  SHFL.BFLY PT, R7, R4, 0x2, 0x1f ;  /* 0x0c401f0004077f89 */ /* 0x002e6200000e0000 */
[----:B------:R-:W-:Y:S01]  /*d600*/  USHF.R.U32.HI UR42, URZ, 0x4, UR42 ;  /* 0x000000043f2a7899 */ /* 0x000fe2000801162a */
[----:B------:R-:W-:Y:S01]  /*d610*/  IMAD.MOV.U32 R36, RZ, RZ, -0x800000 ;  /* 0xff800000ff247424 */ /* 0x000fe200078e00ff */
[----:B------:R-:W-:Y:S01]  /*d620*/  UMOV UR5, 0x40000040 ;  /* 0x4000004000057882 */ /* 0x000fe20000000000 */
[----:B------:R-:W-:Y:S01]  /*d630*/  UMOV UR7, 0x80000020 ;  /* 0x8000002000077882 */ /* 0x000fe20000000000 */
[----:B------:R-:W-:Y:S01]  /*d640*/  ULOP3.LUT UR42, UR42, 0x3fff, URZ, 0xc0, !UPT ;  /* 0x00003fff2a2a7892 */ /* 0x000fe2000f8ec03f */
[----:B0-----:R-:W0:Y:S01]  /*d650*/  SHFL.BFLY PT, R2, R3, 0x2, 0x1f ;  /* 0x0c401f0003027f89 */ /* 0x001e2200000e0000 */
[----:B------:R-:W-:Y:S01]  /*d660*/  UMOV UR4, UR36 ;  /* 0x0000002400047c82 */ /* 0x000fe20008000000 */
[----:B--2---:R-:W-:Y:S01]  /*d670*/  IMAD.MOV.U32 R48, RZ, RZ, RZ ;  /* 0x000000ffff307224 */ /* 0x004fe200078e00ff */
[----:B------:R-:W-:Y:S01]  /*d680*/  ULOP3.LUT UR8, UR42, 0x2000000, URZ, 0xfc, !UPT ;  /* 0x020000002a087892 */ /* 0x000fe2000f8efc3f */
[----:B------:R-:W-:Y:S01]  /*d690*/  IMAD.MOV.U32 R37, RZ, RZ, -0x800000 ;  /* 0xff800000ff257424 */ /* 0x000fe200078e00ff */
[----:B------:R-:W-:-:S02]  /*d6a0*/  UIADD3 UR46, UR46, 0x1, URZ ;  /* 0x000000012e2e7890 */ /* 0x000fc4000fffe03f */
[----:B------:R-:W-:Y:S02]  /*d6b0*/  UIMAD UR8, UR45, 0x600, UR8 ;  /* 0x000006002d0878a4 */ /* 0x000fe4000f8e0208 */
[----:B------:R-:W-:-:S04]  /*d6c0*/  UIADD3 UR45, UR45, 0x1, URZ ;  /* 0x000000012d2d7890 */ /* 0x000fc8000fffe03f */
[----:B------:R-:W-:Y:S01]  /*d6d0*/  UISETP.NE.AND UP0, UPT, UR45, 0x2, UPT ;  /* 0x000000022d00788c */ /* 0x000fe2000bf05270 */
[----:B------:R-:W-:Y:S02]  /*d6e0*/  UMOV UR6, UR8 ;  /* 0x0000000800067c82 */ /* 0x000fe40008000000 */
[----:B------:R-:W-:Y:S01]  /*d6f0*/  HGMMA.64x96x16.F32.BF16 R88, gdesc[UR4].tnspB, R88, gsb0 ;  /* 0x41600000045879f0 */ /* 0x000fe20008001858 */
[----:B------:R-:W-:Y:S01]  /*d700*/  UIADD3 UR4, UR36, 0x2, URZ ;  /* 0x0000000224047890 */ /* 0x000fe2000fffe03f */
[----:B-1----:R-:W-:Y:S01]  /*d710*/  FADD.FTZ R7, R7, R4 ;  /* 0x0000000407077221 */ /* 0x002fe20000010000 */
[----:B------:R-:W-:Y:S01]  /*d720*/  UIADD3 UR6, UR8, 0x40, URZ ;  /* 0x0000004008067890 */ /* 0x000fe2000fffe03f */
[----:B------:R-:W-:Y:S01]  /*d730*/  UMOV UR5, 0x40000040 ;  /* 0x4000004000057882 */ /* 0x000fe20000000000 */
[----:B------:R-:W-:Y:S01]  /*d740*/  UMOV UR7, 0x80000020 ;  /* 0x8000002000077882 */ /* 0x000fe20000000000 */
[----:B0-----:R-:W-:Y:S01]  /*d750*/  FADD.FTZ R6, R2, R3 ;  /* 0x0000000302067221 */ /* 0x001fe20000010000 */
[----:B------:R-:W-:Y:S01]  /*d760*/  IMAD.U32 R3, RZ, RZ, UR33 ;  /* 0x00000021ff037e24 */ /* 0x000fe2000f8e00ff */
[----:B------:R-:W0:Y:S01]  /*d770*/  SHFL.BFLY PT, R2, R7, 0x1, 0x1f ;  /* 0x0c201f0007027f89 */ /* 0x000e2200000e0000 */
[----:B------:R-:W-:-:S03]  /*d780*/  USEL UR45, UR45, URZ, UP0 ;  /* 0x0000003f2d2d7287 */ /* 0x000fc60008000000 */
[----:B------:R-:W1:Y:S01]  /*d790*/  SHFL.BFLY PT, R9, R6, 0x1, 0x1f ;  /* 0x0c201f0006097f89 */ /* 0x000e6200000e0000 */
[----:B0-----:R-:W-:Y:S01]  /*d7a0*/  FADD.FTZ R10, R7, R2 ;  /* 0x00000002070a7221 */ /* 0x001fe20000010000 */
[----:B------:R-:W-:Y:S02]  /*d7b0*/  IMAD.MOV.U32 R2, RZ, RZ, RZ ;  /* 0x000000ffff027224 */ /* 0x000fe400078e00ff */
[----:B------:R-:W-:Y:S02]  /*d7c0*/  IMAD.U32 R7, RZ, RZ, UR33 ;  /* 0x00000021ff077e24 */ /* 0x000fe4000f8e00ff */
[----:B-1----:R-:W-:Y:S01]  /*d7d0*/  FADD.FTZ R9, R6, R9 ;  /* 0x0000000906097221 */ /* 0x002fe20000010000 */
[----:B------:R-:W-:Y:S01]  /*d7e0*/  FSETP.NE.FTZ.AND P0, PT, R10, RZ, PT ;  /* 0x000000ff0a00720b */ /* 0x000fe20003f15000 */
[----:B------:R-:W-:-:S03]  /*d7f0*/  IMAD.U32 R6, RZ, RZ, UR9 ;  /* 0x00000009ff067e24 */ /* 0x000fc6000f8e00ff */
[----:B------:R-:W-:Y:S01]  /*d800*/  FSETP.NE.FTZ.AND P2, PT, R9, RZ, PT ;  /* 0x000000ff0900720b */ /* 0x000fe20003f55000 */
[----:B------:R-:W-:-:S08]  /*d810*/  @!P1 VIADD R6, R6, 0x2d860 ;  /* 0x0002d86006069836 */ /* 0x000fd00000000000 */
[----:B------:R-:W0:Y:S01]  /*d820*/  @P0 MUFU.LG2 R4, R10 ;  /* 0x0000000a00040308 */ /* 0x000e220000000c00 */
[----:B------:R-:W-:-:S03]  /*d830*/  @P0 FMUL.FTZ R3, R3, 0.69314718246459960938 ;  /* 0x3f31721803030820 */ /* 0x000fc60000410000 */
[----:B------:R-:W-:-:S04]  /*d840*/  @P2 FMUL.FTZ R7, R7, 0.69314718246459960938 ;  /* 0x3f31721807072820 */ /* 0x000fc80000410000 */
[----:B------:R-:W1:Y:S08]  /*d850*/  @P2 MUFU.LG2 R8, R9 ;  /* 0x0000000900082308 */ /* 0x000e700000000c00 */
[----:B------:R-:W2:Y:S01]  /*d860*/  @P2 MUFU.RCP R48, R9 ;  /* 0x0000000900302308 */ /* 0x000ea20000001000 */
[----:B0-----:R-:W-:-:S04]  /*d870*/  @P0 FMUL.FTZ R4, R4, 0.69314718246459960938 ;  /* 0x3f31721804040820 */ /* 0x001fc80000410000 */
[----:B------:R-:W-:Y:S01]  /*d880*/  @P0 FFMA.FTZ R36, R3, R0, R4 ;  /* 0x0000000003240223 */ /* 0x000fe20000010004 */
[----:B------:R-:W-:Y:S02]  /*d890*/  @!P1 PRMT R0, RZ, 0x654, R6 ;  /* 0x00000654ff009816 */ /* 0x000fe40000000006 */
[----:B------:R-:W0:Y:S01]  /*d8a0*/  @P0 MUFU.RCP R2, R10 ;  /* 0x0000000a00020308 */ /* 0x000e220000001000 */
[----:B-1----:R-:W-:Y:S01]  /*d8b0*/  @P2 FMUL.FTZ R8, R8, 0.69314718246459960938 ;  /* 0x3f31721808082820 */ /* 0x002fe20000410000 */
        /* <DEDUP_REMOVED lines=47> */
[----:B------:R-:W-:-:S04]  /*dbb0*/  USEL UR4, URZ, 0x1, UP0 ;  /* 0x000000013f047887 */ /* 0x000fc80008000000 */
[----:B------:R-:W-:Y:S01]  /*dbc0*/  ULOP3.LUT UR50, UR50, UR4, URZ, 0x3c, !UPT ;  /* 0x0000000432327292 */ /* 0x000fe2000f8e3c3f */
[----:B------:R-:W-:Y:S02]  /*dbd0*/  WARPGROUP.DEPBAR.LE gsb0, 0x0 ;  /* 0x00008000000079c5 */ /* 0x000fe40000010000 */
[----:B------:R1:W-:Y:S01]  /*dbe0*/  @!P1 SYNCS.ARRIVE.TRANS64.RED.A1T0 RZ, [R0+URZ], RZ ;  /* 0x000000ff00ff99a7 */ /* 0x0003e2000810043f */
[-C--:B--2---:R-:W-:Y:S01]  /*dbf0*/  FMUL.FTZ R90, R90, R48.reuse ;  /* 0x000000305a5a7220 */ /* 0x084fe20000410000 */
        /* <DEDUP_REMOVED lines=46> */
[----:B-1----:R-:W-:-:S07]  /*dee0*/  FMUL.FTZ R48, R135, R48 ;  /* 0x0000003087307220 */ /* 0x002fce0000410000 */
.L_x_827:
[----:B------:R-:W0:Y:S08]  /*def0*/  S2UR UR4, SR_CgaCtaId ;  /* 0x00000000000479c3 */ /* 0x000e300000008800 */
[----:B------:R-:W-:Y:S06]  /*df00*/  BAR.SYNC.DEFER_BLOCKING 0x5, 0x200 ;  /* 0x0148000000007b1d */ /* 0x000fec0000010000 */
[----:B------:R-:W-:Y:S01]  /*df10*/  UMOV UR42, 0x400 ;  /* 0x00000400002a7882 */ /* 0x000fe20000000000 */
[----:B------:R-:W-:Y:S01]  /*df20*/  BSSY B0, `(.L_x_898) ;  /* 0x0000170000007945 */ /* 0x000fe20003800000 */
[----:B0-----:R-:W-:-:S09]  /*df30*/  ULEA UR42, UR4, UR42, 0x18 ;  /* 0x0000002a042a7291 */ /* 0x001fd2000f8ec03f */
[----:B------:R-:W0:Y:S02]  /*df40*/  LDS R0, [UR42+0x2d8d0] ;  /* 0x02d8d02aff007984 */ /* 0x000e240008000800 */
[----:B0-----:R-:W-:Y:S01]  /*df50*/  R2UR UR4, R0 ;  /* 0x00000000000472ca */ /* 0x001fe200000e0000 */
[----:B------:R-:W-:Y:S06]  /*df60*/  BAR.ARV 0x4, 0x200 ;  /* 0x0108000000007b1d */ /* 0x000fec0000002000 */
[----:B------:R-:W-:Y:S08]  /*df70*/  @P0 BRA `(.L_x_899) ;  /* 0x0000000c00bc0947 */ /* 0x000ff00003800000 */
[----:B------:R-:W0:Y:S01]  /*df80*/  S2UR UR5, SR_SWINHI ;  /* 0x00000000000579c3 */ /* 0x000e220000002f00 */
[----:B------:R-:W-:-:S07]  /*df90*/  IMAD R3, R142, 0x20, R138 ;  /* 0x000000208e037824 */ /* 0x000fce00078e028a */
[----:B------:R-:W-:Y:S01]  /*dfa0*/  BAR.SYNC.DEFER_BLOCKING 0x1, 0x180 ;  /* 0x0046000000007b1d */ /* 0x000fe20000010000 */
[----:B------:R-:W-:Y:S01]  /*dfb0*/  USHF.R.S32.HI UR10, URZ, 0x1f, UR40 ;  /* 0x0000001f3f0a7899 */ /* 0x000fe20008011428 */
[----:B------:R-:W-:Y:S01]  /*dfc0*/  VIADD R52, R137, UR41 ;  /* 0x0000002989347c36 */ /* 0x000fe20008000000 */
[----:B------:R-:W-:Y:S01]  /*dfd0*/  USHF.R.S32.HI UR12, URZ, 0x1f, UR44 ;  /* 0x0000001f3f0c7899 */ /* 0x000fe2000801142c */
[----:B------:R-:W-:-:S04]  /*dfe0*/  F2FP.BF16.F32.PACK_AB R6, R93, R6 ;  /* 0x000000065d06723e */ /* 0x000fc800000010ff */
[----:B------:R-:W1:Y:S01]  /*dff0*/  LDC R0, c[0x0][0xbe8] ;  /* 0x0002fa00ff007b82 */ /* 0x000e620000000800 */
[----:B------:R-:W-:Y:S01]  /*e000*/  ULDC.64 UR8, c[0x0][0xb90] ;  /* 0x0002e40000087ab9 */ /* 0x000fe20000000a00 */
[----:B------:R-:W-:Y:S02]  /*e010*/  F2FP.BF16.F32.PACK_AB R26, R125, R26 ;  /* 0x0000001a7d1a723e */ /* 0x000fe400000010ff */
[----:B------:R-:W-:Y:S02]  /*e020*/  F2FP.BF16.F32.PACK_AB R27, R46, R27 ;  /* 0x0000001b2e1b723e */ /* 0x000fe400000010ff */
[----:B------:R-:W-:Y:S02]  /*e030*/  F2FP.BF16.F32.PACK_AB R28, R129, R28 ;  /* 0x0000001c811c723e */ /* 0x000fe400000010ff */
[----:B------:R-:W-:Y:S02]  /*e040*/  F2FP.BF16.F32.PACK_AB R29, R44, R29 ;  /* 0x0000001d2c1d723e */ /* 0x000fe400000010ff */
[----:B------:R-:W-:-:S02]  /*e050*/  F2FP.BF16.F32.PACK_AB R30, R133, R30 ;  /* 0x0000001e851e723e */ /* 0x000fc400000010ff */
[----:B------:R-:W-:Y:S01]  /*e060*/  F2FP.BF16.F32.PACK_AB R31, R48, R31 ;  /* 0x0000001f301f723e */ /* 0x000fe200000010ff */
[----:B------:R-:W-:Y:S01]  /*e070*/  UMOV UR6, UR42 ;  /* 0x0000002a00067c82 */ /* 0x000fe20008000000 */
[----:B0-----:R-:W-:Y:S01]  /*e080*/  UMOV UR7, UR5 ;  /* 0x0000000500077c82 */ /* 0x001fe20008000000 */
[----:B------:R-:W-:Y:S01]  /*e090*/  UIMAD UR5, UR10, UR8, URZ ;  /* 0x000000080a0572a4 */ /* 0x000fe2000f8e023f */
[----:B------:R-:W-:Y:S02]  /*e0a0*/  IMAD.U32 R40, RZ, RZ, UR6 ;  /* 0x00000006ff287e24 */ /* 0x000fe4000f8e00ff */
[----:B------:R-:W-:Y:S01]  /*e0b0*/  IMAD.U32 R41, RZ, RZ, UR7 ;  /* 0x00000007ff297e24 */ /* 0x000fe2000f8e00ff */
[----:B------:R-:W-:Y:S02]  /*e0c0*/  UIMAD.WIDE.U32 UR6, UR40, UR8, URZ ;  /* 0x00000008280672a5 */ /* 0x000fe4000f8e003f */
[----:B------:R-:W-:Y:S01]  /*e0d0*/  UIMAD UR5, UR40, UR9, UR5 ;  /* 0x00000009280572a4 */ /* 0x000fe2000f8e0205 */
[----:B------:R-:W-:-:S02]  /*e0e0*/  IMAD.WIDE R4, R147, 0x2, R40 ;  /* 0x0000000293047825 */ /* 0x000fc400078e0228 */
[----:B------:R-:W-:Y:S01]  /*e0f0*/  ULDC.64 UR8, c[0x0][0xb98] ;  /* 0x0002e60000087ab9 */ /* 0x000fe20000000a00 */
[----:B------:R-:W-:Y:S01]  /*e100*/  UIADD3 UR7, UR7, UR5, URZ ;  /* 0x0000000507077290 */ /* 0x000fe2000fffe03f */
[----:B------:R-:W-:Y:S01]  /*e110*/  IMAD.WIDE R40, R3, 0x2, R40 ;  /* 0x0000000203287825 */ /* 0x000fe200078e0228 */
[C---:B------:R-:W-:Y:S01]  /*e120*/  IADD3 R35, P1, R4.reuse, 0x6000, RZ ;  /* 0x0000600004237810 */ /* 0x040fe20007f3e0ff */
[----:B------:R-:W-:Y:S01]  /*e130*/  UIMAD UR5, UR12, UR8, URZ ;  /* 0x000000080c0572a4 */ /* 0x000fe2000f8e023f */
[C---:B------:R-:W-:Y:S01]  /*e140*/  LOP3.LUT R3, R4.reuse, 0x180, RZ, 0xc0, !PT ;  /* 0x0000018004037812 */ /* 0x040fe200078ec0ff */
[----:B------:R-:W-:Y:S01]  /*e150*/  UIMAD.WIDE.U32 UR6, UR44, UR8, UR6 ;  /* 0x000000082c0672a5 */ /* 0x000fe2000f8e0006 */
[----:B------:R-:W-:Y:S01]  /*e160*/  IADD3 R8, P3, R4, 0x3000, RZ ;  /* 0x0000300004087810 */ /* 0x000fe20007f7e0ff */
[--C-:B------:R-:W-:Y:S01]  /*e170*/  IMAD.X R25, RZ, RZ, R5.reuse, P1 ;  /* 0x000000ffff197224 */ /* 0x100fe200008e0605 */
[----:B-1----:R-:W-:Y:S01]  /*e180*/  ISETP.NE.AND P1, PT, R0, 0x1, PT ;  /* 0x000000010000780c */ /* 0x002fe20003f25270 */
[----:B------:R-:W-:Y:S01]  /*e190*/  UIMAD UR5, UR44, UR9, UR5 ;  /* 0x000000092c0572a4 */ /* 0x000fe2000f8e0205 */
[----:B------:R-:W-:Y:S01]  /*e1a0*/  SHF.R.U64 R3, R3, 0x3, RZ ;  /* 0x0000000303037819 */ /* 0x000fe200000012ff */
[----:B------:R-:W-:Y:S01]  /*e1b0*/  IMAD.X R13, RZ, RZ, R5, P3 ;  /* 0x000000ffff0d7224 */ /* 0x000fe200018e0605 */
[C---:B------:R-:W-:Y:S01]  /*e1c0*/  IADD3 R21, P4, R4.reuse, 0x20, RZ ;  /* 0x0000002004157810 */ /* 0x040fe20007f9e0ff */
[----:B------:R-:W-:Y:S01]  /*e1d0*/  ULDC.64 UR8, c[0x0][0xae8] ;  /* 0x0002ba0000087ab9 */ /* 0x000fe20000000a00 */
[----:B------:R-:W-:-:S02]  /*e1e0*/  IADD3 R15, P0, R4, 0x6020, RZ ;  /* 0x00006020040f7810 */ /* 0x000fc40007f1e0ff */
[----:B------:R-:W-:Y:S01]  /*e1f0*/  IADD3 R33, P2, R4, 0x3020, RZ ;  /* 0x0000302004217810 */ /* 0x000fe20007f5e0ff */
[--C-:B------:R-:W-:Y:S01]  /*e200*/  IMAD.X R9, RZ, RZ, R5.reuse, P4 ;  /* 0x000000ffff097224 */ /* 0x100fe200020e0605 */
[----:B------:R-:W-:Y:S02]  /*e210*/  LOP3.LUT R4, R3, R4, RZ, 0x3c, !PT ;  /* 0x0000000403047212 */ /* 0x000fe400078e3cff */
[----:B------:R-:W-:Y:S01]  /*e220*/  LOP3.LUT R12, R35, 0x180, RZ, 0xc0, !PT ;  /* 0x00000180230c7812 */ /* 0x000fe200078ec0ff */
[----:B------:R-:W0:Y:S01]  /*e230*/  @P1 LDC R45, c[0x0][0xbec] ;  /* 0x0002fb00ff2d1b82 */ /* 0x000e220000000800 */
[----:B------:R-:W-:Y:S01]  /*e240*/  LOP3.LUT R3, R8, 0x180, RZ, 0xc0, !PT ;  /* 0x0000018008037812 */ /* 0x000fe200078ec0ff */
[----:B------:R-:W-:Y:S01]  /*e250*/  IMAD.X R11, RZ, RZ, R5, P2 ;  /* 0x000000ffff0b7224 */ /* 0x000fe200010e0605 */
[----:B------:R-:W-:Y:S02]  /*e260*/  LOP3.LUT R2, R21, 0x180, RZ, 0xc0, !PT ;  /* 0x0000018015027812 */ /* 0x000fe400078ec0ff */
[----:B------:R-:W-:-:S02]  /*e270*/  SHF.R.U64 R12, R12, 0x3, RZ ;  /* 0x000000030c0c7819 */ /* 0x000fc400000012ff */
[----:B------:R-:W-:Y:S01]  /*e280*/  SHF.R.U64 R3, R3, 0x3, RZ ;  /* 0x0000000303037819 */ /* 0x000fe200000012ff */
[----:B------:R-:W1:Y:S01]  /*e290*/  @P1 LDC R50, c[0x0][0xbf0] ;  /* 0x0002fc00ff321b82 */ /* 0x000e620000000800 */
[----:B------:R-:W-:Y:S02]  /*e2a0*/  SHF.R.U64 R2, R2, 0x3, RZ ;  /* 0x0000000302027819 */ /* 0x000fe400000012ff */
[----:B------:R-:W-:Y:S02]  /*e2b0*/  IADD3 R43, P5, R40, 0x7800, RZ ;  /* 0x00007800282b7810 */ /* 0x000fe40007fbe0ff */
[----:B------:R-:W-:Y:S02]  /*e2c0*/  LOP3.LUT R24, R12, R35, RZ, 0x3c, !PT ;  /* 0x000000230c187212 */ /* 0x000fe400078e3cff */
[----:B------:R-:W-:Y:S02]  /*e2d0*/  LOP3.LUT R14, R15, 0x180, RZ, 0xc0, !PT ;  /* 0x000001800f0e7812 */ /* 0x000fe400078ec0ff */
[----:B------:R-:W-:-:S02]  /*e2e0*/  LOP3.LUT R12, R3, R8, RZ, 0x3c, !PT ;  /* 0x00000008030c7212 */ /* 0x000fc400078e3cff */
[----:B------:R-:W-:Y:S02]  /*e2f0*/  LOP3.LUT R8, R2, R21, RZ, 0x3c, !PT ;  /* 0x0000001502087212 */ /* 0x000fe400078e3cff */
[----:B------:R-:W-:Y:S02]  /*e300*/  LOP3.LUT R2, R43, 0x180, RZ, 0xc0, !PT ;  /* 0x000001802b027812 */ /* 0x000fe400078ec0ff */
[----:B------:R-:W-:Y:S01]  /*e310*/  SHF.R.U64 R14, R14, 0x3, RZ ;  /* 0x000000030e0e7819 */ /* 0x000fe200000012ff */
[----:B0-----:R-:W-:Y:S01]  /*e320*/  @P1 IMAD.HI.U32 R45, R52, R45, RZ ;  /* 0x0000002d342d1227 */ /* 0x001fe200078e00ff */
[----:B------:R-:W-:Y:S02]  /*e330*/  SHF.R.U64 R2, R2, 0x3, RZ ;  /* 0x0000000302027819 */ /* 0x000fe400000012ff */
[----:B------:R-:W-:Y:S01]  /*e340*/  LOP3.LUT R14, R14, R15, RZ, 0x3c, !PT ;  /* 0x0000000f0e0e7212 */ /* 0x000fe200078e3cff */
[----:B------:R-:W-:Y:S01]  /*e350*/  IMAD.X R15, RZ, RZ, R5, P0 ;  /* 0x000000ffff0f7224 */ /* 0x000fe200000e0605 */
[----:B------:R-:W-:-:S02]  /*e360*/  IADD3 R39, P0, R40, 0x1800, RZ ;  /* 0x0000180028277810 */ /* 0x000fc40007f1e0ff */
[----:B------:R-:W-:Y:S01]  /*e370*/  LOP3.LUT R2, R2, R43, RZ, 0x3c, !PT ;  /* 0x0000002b02027212 */ /* 0x000fe200078e3cff */
[----:B------:R-:W-:Y:S01]  /*e380*/  IMAD.MOV.U32 R43, RZ, RZ, R52 ;  /* 0x000000ffff2b7224 */ /* 0x000fe200078e0034 */
[----:B-1----:R-:W-:Y:S02]  /*e390*/  @P1 SHF.R.U32.HI R43, RZ, R50, R45 ;  /* 0x00000032ff2b1219 */ /* 0x002fe4000001162d */
[----:B------:R-:W-:Y:S02]  /*e3a0*/  LOP3.LUT R38, R39, 0x180, RZ, 0xc0, !PT ;  /* 0x0000018027267812 */ /* 0x000fe400078ec0ff */
[----:B------:R-:W-:Y:S01]  /*e3b0*/  MOV R47, R4 ;  /* 0x00000004002f7202 */ /* 0x000fe20000000f00 */
[----:B------:R-:W-:Y:S01]  /*e3c0*/  IMAD.MOV R45, RZ, RZ, -R43 ;  /* 0x000000ffff2d7224 */ /* 0x000fe200078e0a2b */
[----:B------:R-:W-:Y:S02]  /*e3d0*/  LOP3.LUT R10, R33, 0x180, RZ, 0xc0, !PT ;  /* 0x00000180210a7812 */ /* 0x000fe400078ec0ff */
[----:B------:R-:W-:-:S02]  /*e3e0*/  F2FP.BF16.F32.PACK_AB R4, R42, R7 ;  /* 0x000000072a04723e */ /* 0x000fc400000010ff */
[----:B------:R-:W-:Y:S02]  /*e3f0*/  SHF.R.U64 R38, R38, 0x3, RZ ;  /* 0x0000000326267819 */ /* 0x000fe400000012ff */
[----:B------:R-:W-:Y:S02]  /*e400*/  F2FP.BF16.F32.PACK_AB R5, R91, R90 ;  /* 0x0000005a5b05723e */ /* 0x000fe400000010ff */
[----:B------:R-:W-:Y:S02]  /*e410*/  F2FP.BF16.F32.PACK_AB R7, R95, R94 ;  /* 0x0000005e5f07723e */ /* 0x000fe400000010ff */
[----:B------:R-:W-:Y:S01]  /*e420*/  MOV R57, R14 ;  /* 0x0000000e00397202 */ /* 0x000fe20000000f00 */
[----:B------:R-:W-:Y:S01]  /*e430*/  IMAD R15, R0, R45, R52 ;  /* 0x0000002d000f7224 */ /* 0x000fe200078e0234 */
[----:B------:R-:W-:Y:S01]  /*e440*/  SHF.R.U64 R10, R10, 0x3, RZ ;  /* 0x000000030a0a7819 */ /* 0x000fe200000012ff */
[----:B------:R0:W-:Y:S01]  /*e450*/  STSM.16.M88.4 [R47], R4 ;  /* 0x000000042f007844 */ /* 0x0001e20000000200 */
[----:B------:R-:W-:Y:S01]  /*e460*/  LOP3.LUT R38, R38, R39, RZ, 0x3c, !PT ;  /* 0x0000002726267212 */ /* 0x000fe200078e3cff */
[----:B------:R-:W-:Y:S01]  /*e470*/  IMAD.X R39, RZ, RZ, R41, P0 ;  /* 0x000000ffff277224 */ /* 0x000fe200000e0629 */
[----:B------:R-:W-:Y:S01]  /*e480*/  MOV R62, R24 ;  /* 0x00000018003e7202 */ /* 0x000fe20000000f00 */
[----:B------:R-:W-:Y:S01]  /*e490*/  IMAD.U32 R25, RZ, RZ, UR5 ;  /* 0x00000005ff197e24 */ /* 0x000fe2000f8e00ff */
[----:B------:R-:W-:Y:S01]  /*e4a0*/  SHF.R.S32.HI R14, RZ, 0x1f, R43 ;  /* 0x0000001fff0e7819 */ /* 0x000fe2000001142b */
[----:B------:R-:W-:Y:S01]  /*e4b0*/  ULDC UR5, c[0x0][0xa88] ;  /* 0x0002a20000057ab9 */ /* 0x000fe20000000800 */
[----:B------:R-:W-:Y:S01]  /*e4c0*/  LOP3.LUT R10, R10, R33, RZ, 0x3c, !PT ;  /* 0x000000210a0a7212 */ /* 0x000fe200078e3cff */
[----:B------:R-:W-:Y:S01]  /*e4d0*/  IMAD R56, R0, UR5, RZ ;  /* 0x0000000500387c24 */ /* 0x000fe2000f8e02ff */
[----:B------:R-:W-:-:S02]  /*e4e0*/  IADD3 R33, P3, R40, 0x4800, RZ ;  /* 0x0000480028217810 */ /* 0x000fc40007f7e0ff */
[----:B------:R-:W-:Y:S02]  /*e4f0*/  IADD3 R35, P2, R40, 0x3000, RZ ;  /* 0x0000300028237810 */ /* 0x000fe40007f5e0ff */
[----:B------:R-:W-:Y:S02]  /*e500*/  LOP3.LUT R32, R33, 0x180, RZ, 0xc0, !PT ;  /* 0x0000018021207812 */ /* 0x000fe400078ec0ff */
[----:B------:R-:W-:Y:S02]  /*e510*/  LOP3.LUT R34, R35, 0x180, RZ, 0xc0, !PT ;  /* 0x0000018023227812 */ /* 0x000fe400078ec0ff */
[----:B0-----:R-:W-:Y:S02]  /*e520*/  IADD3 R4, P0, R43, UR6, RZ ;  /* 0x000000062b047c10 */ /* 0x001fe4000ff1e0ff */
[----:B------:R-:W-:Y:S02]  /*e530*/  SHF.R.S32.HI R6, RZ, 0x1f, R15 ;  /* 0x0000001fff067819 */ /* 0x000fe4000001140f */
[----:B------:R-:W-:Y:S01]  /*e540*/  IADD3.X R5, R14, UR7, R25, P0, !PT ;  /* 0x000000070e057c10 */ /* 0x000fe200087fe419 */
[----:B------:R-:W-:Y:S01]  /*e550*/  ULDC.64 UR6, c[0x0][0xb88] ;  /* 0x0002e20000067ab9 */ /* 0x000fe20000000a00 */
[----:B------:R-:W-:Y:S01]  /*e560*/  SHF.R.U64 R32, R32, 0x3, RZ ;  /* 0x0000000320207819 */ /* 0x000fe200000012ff */
[----:B------:R-:W-:Y:S01]  /*e570*/  IMAD R6, R6, UR6, RZ ;  /* 0x0000000606067c24 */ /* 0x000fe2000f8e02ff */
[----:B------:R-:W-:Y:S01]  /*e580*/  MOV R63, R10 ;  /* 0x0000000a003f7202 */ /* 0x000fe20000000f00 */
[----:B------:R-:W-:Y:S01]  /*e590*/  IMAD.WIDE.U32 R4, R15, UR6, R4 ;  /* 0x000000060f047c25 */ /* 0x000fe2000f8e0004 */
[----:B------:R-:W-:-:S02]  /*e5a0*/  SHF.R.U64 R34, R34, 0x3, RZ ;  /* 0x0000000322227819 */ /* 0x000fc400000012ff */
[----:B------:R-:W-:Y:S01]  /*e5b0*/  LOP3.LUT R32, R32, R33, RZ, 0x3c, !PT ;  /* 0x0000002120207212 */ /* 0x000fe200078e3cff */
[----:B------:R-:W-:Y:S01]  /*e5c0*/  IMAD R15, R15, UR7, R6 ;  /* 0x000000070f0f7c24 */ /* 0x000fe2000f8e0206 */
[----:B------:R-:W-:Y:S01]  /*e5d0*/  ULDC.64 UR6, c[0x0][0xb50] ;  /* 0x0002d40000067ab9 */ /* 0x000fe20000000a00 */
[----:B------:R-:W-:Y:S01]  /*e5e0*/  VIADD R11, R146, UR41 ;  /* 0x00000029920b7c36 */ /* 0x000fe20008000000 */
[----:B------:R-:W-:Y:S01]  /*e5f0*/  LOP3.LUT P0, RZ, R144, 0x3, RZ, 0xc0, !PT ;  /* 0x0000000390ff7812 */ /* 0x000fe2000780c0ff */
[----:B------:R-:W-:Y:S01]  /*e600*/  IMAD.X R33, RZ, RZ, R41, P3 ;  /* 0x000000ffff217224 */ /* 0x000fe200018e0629 */
[----:B------:R-:W-:Y:S01]  /*e610*/  LEA R42, P3, R4, UR6, 0x2 ;  /* 0x00000006042a7c11 */ /* 0x000fe2000f8610ff */
[----:B------:R-:W-:Y:S01]  /*e620*/  VIADD R7, R11, 0x8 ;  /* 0x000000080b077836 */ /* 0x000fe20000000000 */
[----:B------:R-:W-:Y:S01]  /*e630*/  LOP3.LUT R34, R34, R35, RZ, 0x3c, !PT ;  /* 0x0000002322227212 */ /* 0x000fe200078e3cff */
[----:B------:R-:W-:Y:S01]  /*e640*/  IMAD.IADD R5, R5, 0x1, R15 ;  /* 0x0000000105057824 */ /* 0x000fe200078e020f */
[----:B------:R-:W-:Y:S01]  /*e650*/  MOV R53, R8 ;  /* 0x0000000800357202 */ /* 0x000fe20000000f00 */
[----:B------:R-:W-:Y:S01]  /*e660*/  IMAD.X R35, RZ, RZ, R41, P2 ;  /* 0x000000ffff237224 */ /* 0x000fe200010e0629 */
[-C--:B------:R-:W-:Y:S01]  /*e670*/  ISETP.GE.OR P2, PT, R11, R56.reuse, P0 ;  /* 0x000000380b00720c */ /* 0x080fe20000746670 */
[----:B------:R-:W-:Y:S01]  /*e680*/  SHFL.IDX PT, R58, R42, RZ, 0x1c1f ;  /* 0x001c1fff2a3a7589 */ /* 0x000fe200000e0000 */
[----:B------:R-:W-:-:S02]  /*e690*/  ISETP.GE.OR P0, PT, R7, R56, P0 ;  /* 0x000000380700720c */ /* 0x000fc40000706670 */
[----:B------:R-:W-:Y:S01]  /*e6a0*/  LEA.HI.X R43, R4, UR7, R5, 0x2, P3 ;  /* 0x00000007042b7c11 */ /* 0x000fe200098f1405 */
[----:B------:R-:W-:Y:S01]  /*e6b0*/  SHFL.IDX PT, R60, R42, 0x1, 0x1c1f ;  /* 0x003c1f002a3c7f89 */ /* 0x000fe200000e0000 */
[----:B------:R-:W-:Y:S02]  /*e6c0*/  F2FP.BF16.F32.PACK_AB R4, R97, R96 ;  /* 0x000000606104723e */ /* 0x000fe400000010ff */
[----:B------:R-:W-:Y:S01]  /*e6d0*/  F2FP.BF16.F32.PACK_AB R5, R99, R98 ;  /* 0x000000626305723e */ /* 0x000fe200000010ff */
[----:B------:R-:W0:Y:S01]  /*e6e0*/  SHFL.IDX PT, R59, R43, RZ, 0x1c1f ;  /* 0x001c1fff2b3b7589 */ /* 0x000e2200000e0000 */
[----:B------:R-:W-:Y:S02]  /*e6f0*/  F2FP.BF16.F32.PACK_AB R6, R101, R100 ;  /* 0x000000646506723e */ /* 0x000fe400000010ff */
[----:B------:R-:W-:Y:S01]  /*e700*/  F2FP.BF16.F32.PACK_AB R7, R103, R102 ;  /* 0x000000666707723e */ /* 0x000fe200000010ff */
[----:B------:R-:W1:Y:S01]  /*e710*/  SHFL.IDX PT, R61, R43, 0x1, 0x1c1f ;  /* 0x003c1f002b3d7f89 */ /* 0x000e6200000e0000 */
[----:B------:R-:W-:-:S02]  /*e720*/  MOV R52, R12 ;  /* 0x0000000c00347202 */ /* 0x000fc40000000f00 */
[----:B------:R-:W-:Y:S01]  /*e730*/  F2FP.BF16.F32.PACK_AB R8, R105, R104 ;  /* 0x000000686908723e */ /* 0x000fe200000010ff */
[----:B------:R-:W-:Y:S01]  /*e740*/  STSM.16.M88.4 [R53], R4 ;  /* 0x0000000435007844 */ /* 0x000fe20000000200 */
[----:B------:R-:W-:Y:S02]  /*e750*/  F2FP.BF16.F32.PACK_AB R9, R107, R106 ;  /* 0x0000006a6b09723e */ /* 0x000fe400000010ff */
[----:B------:R-:W-:Y:S02]  /*e760*/  F2FP.BF16.F32.PACK_AB R10, R109, R108 ;  /* 0x0000006c6d0a723e */ /* 0x000fe400000010ff */
[----:B------:R-:W-:Y:S02]  /*e770*/  F2FP.BF16.F32.PACK_AB R11, R111, R110 ;  /* 0x0000006e6f0b723e */ /* 0x000fe400000010ff */
[----:B------:R-:W-:Y:S02]  /*e780*/  F2FP.BF16.F32.PACK_AB R12, R113, R112 ;  /* 0x00000070710c723e */ /* 0x000fe400000010ff */
[----:B------:R-:W-:Y:S01]  /*e790*/  F2FP.BF16.F32.PACK_AB R13, R115, R114 ;  /* 0x00000072730d723e */ /* 0x000fe200000010ff */
[----:B------:R-:W-:Y:S01]  /*e7a0*/  STSM.16.M88.4 [R52], R8 ;  /* 0x0000000834007844 */ /* 0x000fe20000000200 */
[----:B------:R-:W-:-:S02]  /*e7b0*/  F2FP.BF16.F32.PACK_AB R14, R117, R116 ;  /* 0x00000074750e723e */ /* 0x000fc400000010ff */
[----:B------:R-:W-:Y:S02]  /*e7c0*/  F2FP.BF16.F32.PACK_AB R15, R119, R118 ;  /* 0x00000076770f723e */ /* 0x000fe400000010ff */
[----:B------:R-:W-:Y:S02]  /*e7d0*/  F2FP.BF16.F32.PACK_AB R24, R121, R120 ;  /* 0x000000787918723e */ /* 0x000fe400000010ff */
[----:B------:R-:W-:Y:S01]  /*e7e0*/  F2FP.BF16.F32.PACK_AB R25, R123, R122 ;  /* 0x0000007a7b19723e */ /* 0x000fe200000010ff */
[----:B------:R2:W-:Y:S01]  /*e7f0*/  STSM.16.M88.4 [R63], R12 ;  /* 0x0000000c3f007844 */ /* 0x0005e20000000200 */
[C---:B------:R-:W-:Y:S02]  /*e800*/  LOP3.LUT R3, R40.reuse, 0x180, RZ, 0xc0, !PT ;  /* 0x0000018028037812 */ /* 0x040fe400078ec0ff */
[----:B------:R-:W-:Y:S01]  /*e810*/  IADD3 R21, P4, R40, 0x6000, RZ ;  /* 0x0000600028157810 */ /* 0x000fe20007f9e0ff */
[----:B------:R3:W-:Y:S01]  /*e820*/  STSM.16.M88.4 [R62], R24 ;  /* 0x000000183e007844 */ /* 0x0007e20000000200 */
[----:B------:R-:W-:Y:S01]  /*e830*/  SHF.R.U64 R3, R3, 0x3, RZ ;  /* 0x0000000303037819 */ /* 0x000fe200000012ff */
[----:B------:R-:W-:Y:S01]  /*e840*/  UIMAD UR5, UR10, UR8, URZ ;  /* 0x000000080a0572a4 */ /* 0x000fe2000f8e023f */
[----:B------:R-:W-:Y:S01]  /*e850*/  LOP3.LUT R20, R21, 0x180, RZ, 0xc0, !PT ;  /* 0x0000018015147812 */ /* 0x000fe200078ec0ff */
[----:B------:R4:W-:Y:S01]  /*e860*/  STSM.16.M88.4 [R57], R28 ;  /* 0x0000001c39007844 */ /* 0x0009e20000000200 */
[----:B------:R-:W-:Y:S01]  /*e870*/  LOP3.LUT R40, R3, R40, RZ, 0x3c, !PT ;  /* 0x0000002803287212 */ /* 0x000fe200078e3cff */
[--C-:B------:R-:W-:Y:S01]  /*e880*/  IMAD.X R3, RZ, RZ, R41.reuse, P5 ;  /* 0x000000ffff037224 */ /* 0x100fe200028e0629 */
[----:B--2---:R-:W2:Y:S08]  /*e890*/  @P1 LDC R15, c[0x0][0xbec] ;  /* 0x0002fb00ff0f1b82 */ /* 0x004eb00000000800 */
[----:B------:R-:W-:Y:S08]  /*e8a0*/  BAR.SYNC.DEFER_BLOCKING 0x1, 0x180 ;  /* 0x0046000000007b1d */ /* 0x000ff00000010000 */
[----:B---3--:R-:W3:Y:S01]  /*e8b0*/  @P1 LDC R25, c[0x0][0xbf0] ;  /* 0x0002fc00ff191b82 */ /* 0x008ee20000000800 */
[----:B------:R-:W-:Y:S01]  /*e8c0*/  IMAD R12, R141, 0x60, R142 ;  /* 0x000000608d0c7824 */ /* 0x000fe200078e028e */
[----:B------:R-:W-:Y:S01]  /*e8d0*/  UIMAD.WIDE.U32 UR6, UR40, UR8, URZ ;  /* 0x00000008280672a5 */ /* 0x000fe2000f8e003f */
[----:B------:R-:W-:Y:S01]  /*e8e0*/  SHF.R.U64 R20, R20, 0x3, RZ ;  /* 0x0000000314147819 */ /* 0x000fe200000012ff */
[----:B------:R-:W-:Y:S01]  /*e8f0*/  ULDC.64 UR10, c[0x0][0xaf0] ;  /* 0x0002bc00000a7ab9 */ /* 0x000fe20000000a00 */
[----:B------:R-:W-:Y:S01]  /*e900*/  VIADD R14, R12, UR41 ;  /* 0x000000290c0e7c36 */ /* 0x000fe20008000000 */
[----:B------:R-:W-:Y:S01]  /*e910*/  UIMAD UR5, UR40, UR9, UR5 ;  /* 0x00000009280572a4 */ /* 0x000fe2000f8e0205 */
[----:B------:R-:W-:Y:S01]  /*e920*/  LOP3.LUT R20, R20, R21, RZ, 0x3c, !PT ;  /* 0x0000001514147212 */ /* 0x000fe200078e3cff */
[----:B------:R-:W-:Y:S01]  /*e930*/  UIMAD UR8, UR12, UR10, URZ ;  /* 0x0000000a0c0872a4 */ /* 0x000fe2000f8e023f */
[----:B------:R-:W-:Y:S01]  /*e940*/  IMAD.MOV.U32 R13, RZ, RZ, R14 ;  /* 0x000000ffff0d7224 */ /* 0x000fe200078e000e */
[----:B------:R-:W-:Y:S01]  /*e950*/  UIADD3 UR7, UR7, UR5, URZ ;  /* 0x0000000507077290 */ /* 0x000fe2000fffe03f */
[----:B------:R-:W-:Y:S01]  /*e960*/  IMAD.X R21, RZ, RZ, R41, P4 ;  /* 0x000000ffff157224 */ /* 0x000fe200020e0629 */
[----:B0-----:R4:W-:Y:S04]  /*e970*/  @!P2 ST.E desc[UR48][R58.64], R36 ;  /* 0x000000243a00a985 */ /* 0x0019e8000c101930 */
[----:B-1----:R4:W-:Y:S04]  /*e980*/  @!P0 ST.E desc[UR48][R60.64], R37 ;  /* 0x000000253c008985 */ /* 0x0029e8000c101930 */
[----:B------:R2:W5:Y:S01]  /*e990*/  LD.E.128 R8, desc[UR48][R2.64] ;  /* 0x0000003002087980 */ /* 0x000562000c101d00 */
[----:B------:R-:W-:-:S02]  /*e9a0*/  UIMAD UR5, UR44, UR11, UR8 ;  /* 0x0000000b2c0572a4 */ /* 0x000fc4000f8e0208 */
[----:B------:R-:W-:Y:S01]  /*e9b0*/  UIMAD.WIDE.U32 UR6, UR44, UR10, UR6 ;  /* 0x0000000a2c0672a5 */ /* 0x000fe2000f8e0006 */
[----:B------:R-:W5:Y:S01]  /*e9c0*/  LD.E.128 R40, desc[UR48][R40.64] ;  /* 0x0000003028287980 */ /* 0x000f62000c101d00 */
[----:B------:R-:W-:-:S03]  /*e9d0*/  ULDC.64 UR8, c[0x0][0xae0] ;  /* 0x0002b80000087ab9 */ /* 0x000fc60000000a00 */
[----:B------:R-:W5:Y:S01]  /*e9e0*/  LD.E.128 R44, desc[UR48][R38.64] ;  /* 0x00000030262c7980 */ /* 0x000f62000c101d00 */
[----:B--2---:R-:W-:-:S03]  /*e9f0*/  @P1 IMAD.HI.U32 R2, R14, R15, RZ ;  /* 0x0000000f0e021227 */ /* 0x004fc600078e00ff */
[----:B------:R-:W5:Y:S02]  /*ea00*/  LD.E.128 R48, desc[UR48][R34.64] ;  /* 0x0000003022307980 */ /* 0x000f64000c101d00 */
[----:B---3--:R-:W-:Y:S01]  /*ea10*/  @P1 SHF.R.U32.HI R13, RZ, R25, R2 ;  /* 0x00000019ff0d1219 */ /* 0x008fe20000011602 */
[----:B------:R-:W-:Y:S01]  /*ea20*/  UIADD3 UR5, UR7, UR5, URZ ;  /* 0x0000000507057290 */ /* 0x000fe2000fffe03f */
[----:B------:R-:W5:Y:S02]  /*ea30*/  LD.E.128 R4, desc[UR48][R32.64] ;  /* 0x0000003020047980 */ /* 0x000f64000c101d00 */
[--C-:B------:R-:W-:Y:S01]  /*ea40*/  SHF.R.S32.HI R12, RZ, 0x1f, R13.reuse ;  /* 0x0000001fff0c7819 */ /* 0x100fe2000001140d */
[----:B------:R-:W-:Y:S01]  /*ea50*/  IMAD.MOV R15, RZ, RZ, -R13 ;  /* 0x000000ffff0f7224 */ /* 0x000fe200078e0a0d */
[----:B------:R0:W5:Y:S01]  /*ea60*/  LD.E.128 R52, desc[UR48][R20.64] ;  /* 0x0000003014347980 */ /* 0x000162000c101d00 */
[----:B------:R-:W-:Y:S02]  /*ea70*/  IMAD.U32 R3, RZ, RZ, UR7 ;  /* 0x00000007ff037e24 */ /* 0x000fe4000f8e00ff */
[----:B------:R-:W-:Y:S01]  /*ea80*/  IMAD R15, R0, R15, R14 ;  /* 0x0000000f000f7224 */ /* 0x000fe200078e020e */
[----:B------:R-:W-:Y:S01]  /*ea90*/  @!PT LDS RZ, [RZ] ;  /* 0x00000000fffff984 */ /* 0x000fe20000000800 */
[----:B------:R-:W-:Y:S01]  /*eaa0*/  @!PT LDS RZ, [RZ] ;  /* 0x00000000fffff984 */ /* 0x000fe20000000800 */
[----:B------:R-:W-:Y:S01]  /*eab0*/  @!PT LDS RZ, [RZ] ;  /* 0x00000000fffff984 */ /* 0x000fe20000000800 */
[----:B------:R-:W-:Y:S01]  /*eac0*/  @!PT LDS RZ, [RZ] ;  /* 0x00000000fffff984 */ /* 0x000fe20000000800 */
[----:B------:R1:W-:Y:S06]  /*ead0*/  MEMBAR.ALL.CTA ;  /* 0x0000000000007992 */ /* 0x0003ec0000008000 */
[----:B-1----:R-:W1:Y:S01]  /*eae0*/  FENCE.VIEW.ASYNC.S ;  /* 0x00000000000073c6 */ /* 0x002e620000000000 */
[----:B------:R-:W-:Y:S01]  /*eaf0*/  IMAD.U32 R2, RZ, RZ, UR6 ;  /* 0x00000006ff027e24 */ /* 0x000fe2000f8e00ff */
[----:B------:R-:W-:Y:S01]  /*eb00*/  ULDC.64 UR6, c[0x0][0xad8] ;  /* 0x0002b60000067ab9 */ /* 0x000fe20000000a00 */
[----:B------:R-:W-:-:S02]  /*eb10*/  IMAD.U32 R3, RZ, RZ, UR5 ;  /* 0x00000005ff037e24 */ /* 0x000fc4000f8e00ff */
[----:B------:R-:W-:Y:S01]  /*eb20*/  IMAD R12, R12, UR8, RZ ;  /* 0x000000080c0c7c24 */ /* 0x000fe2000f8e02ff */
[----:B------:R-:W-:Y:S01]  /*eb30*/  SHF.R.S32.HI R0, RZ, 0x1f, R15 ;  /* 0x0000001fff007819 */ /* 0x000fe2000001140f */
[----:B------:R-:W-:-:S04]  /*eb40*/  IMAD.WIDE.U32 R2, R13, UR8, R2 ;  /* 0x000000080d027c25 */ /* 0x000fc8000f8e0002 */
[----:B0-----:R-:W-:Y:S02]  /*eb50*/  IMAD R21, R13, UR9, R12 ;  /* 0x000000090d157c24 */ /* 0x001fe4000f8e020c */
[----:B------:R-:W-:Y:S02]  /*eb60*/  IMAD R0, R0, UR6, RZ ;  /* 0x0000000600007c24 */ /* 0x000fe4000f8e02ff */
[----:B------:R-:W-:Y:S02]  /*eb70*/  IMAD.IADD R3, R3, 0x1, R21 ;  /* 0x0000000103037824 */ /* 0x000fe400078e0215 */
[----:B------:R-:W-:Y:S01]  /*eb80*/  VIADD R25, R142, UR41 ;  /* 0x000000298e197c36 */ /* 0x000fe20008000000 */
[----:B------:R-:W-:Y:S01]  /*eb90*/  UIADD3 UR5, UR42, 0x2d820, URZ ;  /* 0x0002d8202a057890 */ /* 0x000fe2000fffe03f */
[C---:B------:R-:W-:Y:S02]  /*eba0*/  IMAD R13, R15.reuse, UR7, R0 ;  /* 0x000000070f0d7c24 */ /* 0x040fe4000f8e0200 */
[----:B------:R-:W-:Y:S01]  /*ebb0*/  IMAD.WIDE.U32 R2, R15, UR6, R2 ;  /* 0x000000060f027c25 */ /* 0x000fe2000f8e0002 */
[----:B------:R-:W-:Y:S01]  /*ebc0*/  ISETP.GE.AND P0, PT, R25, R56, PT ;  /* 0x000000381900720c */ /* 0x000fe20003f06270 */
[----:B------:R-:W-:Y:S01]  /*ebd0*/  ULDC.64 UR6, c[0x0][0xa80] ;  /* 0x0002a00000067ab9 */ /* 0x000fe20000000a00 */
[----:B------:R-:W-:Y:S01]  /*ebe0*/  UPRMT UR5, URZ, 0x654, UR5 ;  /* 0x000006543f057896 */ /* 0x000fe20008000005 */
[----:B------:R-:W-:Y:S01]  /*ebf0*/  IMAD.IADD R3, R3, 0x1, R13 ;  /* 0x0000000103037824 */ /* 0x000fe200078e020d */
[----:B------:R-:W-:-:S04]  /*ec00*/  LEA R0, P1, R2, UR6, 0x1 ;  /* 0x0000000602007c11 */ /* 0x000fc8000f8208ff */
[----:B------:R-:W-:Y:S01]  /*ec10*/  LEA.HI.X R24, R2, UR7, R3, 0x1, P1 ;  /* 0x0000000702187c11 */ /* 0x000fe200088f0c03 */
[----:B-1----:R4:W0:Y:S01]  /*ec20*/  SHFL.IDX PT, R12, R0, RZ, 0x1c1f ;  /* 0x001c1fff000c7589 */ /* 0x00282200000e0000 */
[----:B------:R-:W-:Y:S01]  /*ec30*/  BSSY B1, `(.L_x_900) ;  /* 0x0000010000017945 */ /* 0x000fe20003800000 */
[----:B------:R-:W-:Y:S02]  /*ec40*/  SYNCS.ARRIVE.TRANS64.RED.A1T0 RZ, [UR5], RZ ;  /* 0x000000ffffff79a7 */ /* 0x000fe40008100405 */
[----:B------:R4:W1:Y:S01]  /*ec50*/  SHFL.IDX PT, R13, R24, RZ, 0x1c1f ;  /* 0x001c1fff180d7589 */ /* 0x00086200000e0000 */
[----:B------:R-:W-:Y:S05]  /*ec60*/  @P0 BRA `(.L_x_901) ;  /* 0x0000000000300947 */ /* 0x000fea0003800000 */
        /* <DEDUP_REMOVED lines=12> */
.L_x_901:
[----:B------:R-:W-:Y:S05]  /*ed30*/  BSYNC B1 ;  /* 0x0000000000017941 */ /* 0x000fea0003800000 */
.L_x_900:
[----:B--2---:R-:W-:Y:S01]  /*ed40*/  VIADD R3, R25, 0x60 ;  /* 0x0000006019037836 */ /* 0x004fe20000000000 */
[----:B-1----:R1:W2:Y:S04]  /*ed50*/  SHFL.IDX PT, R13, R24, 0x1, 0x1c1f ;  /* 0x003c1f00180d7f89 */ /* 0x0022a800000e0000 */
[----:B------:R-:W-:Y:S01]  /*ed60*/  ISETP.GE.AND P0, PT, R3, R56, PT ;  /* 0x000000380300720c */ /* 0x000fe20003f06270 */
[----:B0-----:R1:W0:-:S12]  /*ed70*/  SHFL.IDX PT, R12, R0, 0x1, 0x1c1f ;  /* 0x003c1f00000c7f89 */ /* 0x00121800000e0000 */
[----:B-1----:R-:W-:Y:S05]  /*ed80*/  @P0 BRA `(.L_x_902) ;  /* 0x0000000800240947 */ /* 0x002fea0003800000 */
[----:B------:R-:W-:Y:S02]  /*ed90*/  ULDC UR5, c[0x0][0xac8] ;  /* 0x0002b20000057ab9 */ /* 0x000fe40000000800 */
[----:B------:R-:W-:Y:S02]  /*eda0*/  ISETP.GE.AND P2, PT, R139, UR5, PT ;  /* 0x000000058b007c0c */ /* 0x000fe4000bf46270 */
[----:B------:R-:W-:-:S11]  /*edb0*/  ISETP.GE.AND P1, PT, R138, UR5, PT ;  /* 0x000000058a007c0c */ /* 0x000fd6000bf26270 */
[C---:B0-----:R-:W-:Y:S02]  /*edc0*/  @!P2 LEA R14, P0, R139.reuse, R12, 0x1 ;  /* 0x0000000c8b0ea211 */ /* 0x041fe400078008ff */
[----:B--2---:R-:W-:Y:S02]  /*edd0*/  @!P1 IMAD.WIDE R2, R138, 0x2, R12 ;  /* 0x000000028a029825 */ /* 0x004fe400078e020c */
[----:B------:R-:W-:Y:S02]  /*ede0*/  @!P2 LEA.HI.X R15, R139, R13, R149, 0x1, P0 ;  /* 0x0000000d8b0fa211 */ /* 0x000fe400000f0c95 */
[----:B------:R-:W-:Y:S01]  /*edf0*/  ISETP.GE.AND P0, PT, R140, UR5, PT ;  /* 0x000000058c007c0c */ /* 0x000fe2000bf06270 */
[----:B-----5:R0:W-:Y:S04]  /*ee00*/  @!P1 ST.E.128 desc[UR48][R2.64], R44 ;  /* 0x0000002c02009985 */ /* 0x0201e8000c101d30 */
[----:B------:R0:W-:Y:S08]  /*ee10*/  @!P2 ST.E.128 desc[UR48][R14.64], R4 ;  /* 0x000000040e00a985 */ /* 0x0001f0000c101d30 */
[----:B------:R-:W-:Y:S05]  /*ee20*/  @P0 BRA `(.L_x_902) ;  /* 0x0000000400fc0947 */ /* 0x000fea0003800000 */
[----:B0-----:R-:W-:-:S04]  /*ee30*/  LEA R2, P0, R140, R12, 0x1 ;  /* 0x0000000c8c027211 */ /* 0x001fc800078008ff */
[----:B------:R-:W-:-:S05]  /*ee40*/  LEA.HI.X R3, R140, R13, R148, 0x1, P0 ;  /* 0x0000000d8c037211 */ /* 0x000fca00000f0c94 */
[----:B------:R0:W-:Y:S01]  /*ee50*/  ST.E.128 desc[UR48][R2.64], R8 ;  /* 0x0000000802007985 */ /* 0x0001e2000c101d30 */
[----:B------:R-:W-:Y:S05]  /*ee60*/  BRA `(.L_x_902) ;  /* 0x0000000400ec7947 */ /* 0x000fea0003800000 */
.L_x_899:
[----:B------:R-:W0:Y:S01]  /*ee70*/  LDC R8, c[0x0][0xbe8] ;  /* 0x0002fa00ff087b82 */ /* 0x000e220000000800 */
[----:B------:R-:W-:Y:S01]  /*ee80*/  ISETP.GE.AND P0, PT, R150, 0xc0, PT ;  /* 0x000000c09600780c */ /* 0x000fe20003f06270 */
[----:B------:R-:W-:Y:S01]  /*ee90*/  USHF.R.S32.HI UR8, URZ, 0x1f, UR40 ;  /* 0x0000001f3f087899 */ /* 0x000fe20008011428 */
[----:B------:R-:W-:Y:S01]  /*eea0*/  BSSY B1, `(.L_x_903) ;  /* 0x000002f000017945 */ /* 0x000fe20003800000 */
[----:B------:R-:W-:Y:S01]  /*eeb0*/  USHF.R.S32.HI UR9, URZ, 0x1f, UR44 ;  /* 0x0000001f3f097899 */ /* 0x000fe2000801142c */
[----:B------:R-:W-:Y:S01]  /*eec0*/  IMAD R6, R141, 0x60, R142 ;  /* 0x000000608d067824 */ /* 0x000fe200078e028e */
[----:B0-----:R-:W-:-:S13]  /*eed0*/  ISETP.NE.AND P1, PT, R8, 0x1, PT ;  /* 0x000000010800780c */ /* 0x001fda0003f25270 */
[----:B------:R-:W0:Y:S08]  /*eee0*/  @P1 LDC R9, c[0x0][0xbec] ;  /* 0x0002fb00ff091b82 */ /* 0x000e300000000800 */
[----:B------:R-:W1:Y:S01]  /*eef0*/  @P1 LDC R11, c[0x0][0xbf0] ;  /* 0x0002fc00ff0b1b82 */ /* 0x000e620000000800 */
[----:B------:R-:W-:Y:S05]  /*ef00*/  @P0 BRA `(.L_x_904) ;  /* 0x0000000000a00947 */ /* 0x000fea0003800000 */
[----:B------:R-:W2:Y:S01]  /*ef10*/  S2R R0, SR_TID.X ;  /* 0x0000000000007919 */ /* 0x000ea20000002100 */
[----:B------:R-:W3:Y:S01]  /*ef20*/  LDC R3, c[0x0][0xbe8] ;  /* 0x0002fa00ff037b82 */ /* 0x000ee20000000800 */
[----:B------:R-:W-:Y:S01]  /*ef30*/  IMAD.U32 R4, RZ, RZ, UR41 ;  /* 0x00000029ff047e24 */ /* 0x000fe2000f8e00ff */
[----:B------:R-:W-:Y:S02]  /*ef40*/  ULDC UR5, c[0x0][0xa88] ;  /* 0x0002a20000057ab9 */ /* 0x000fe40000000800 */
[----:B---3--:R-:W-:Y:S02]  /*ef50*/  IMAD R5, R3, UR5, RZ ;  /* 0x0000000503057c24 */ /* 0x008fe4000f8e02ff */
[----:B--2---:R-:W-:-:S04]  /*ef60*/  IADD3 R4, R4, -0x80, R0 ;  /* 0xffffff8004047810 */ /* 0x004fc80007ffe000 */
[----:B------:R-:W-:-:S13]  /*ef70*/  ISETP.GE.AND P0, PT, R4, R5, PT ;  /* 0x000000050400720c */ /* 0x000fda0003f06270 */
[----:B------:R-:W-:Y:S05]  /*ef80*/  @P0 BRA `(.L_x_904) ;  /* 0x0000000000800947 */ /* 0x000fea0003800000 */
[----:B------:R-:W-:Y:S01]  /*ef90*/  ISETP.NE.AND P0, PT, R3, 0x1, PT ;  /* 0x000000010300780c */ /* 0x000fe20003f05270 */
[----:B------:R-:W-:Y:S01]  /*efa0*/  ULDC.64 UR10, c[0x0][0xb90] ;  /* 0x0002e400000a7ab9 */ /* 0x000fe20000000a00 */
[----:B------:R-:W-:Y:S01]  /*efb0*/  IMAD.MOV.U32 R2, RZ, RZ, R4 ;  /* 0x000000ffff027224 */ /* 0x000fe200078e0004 */
[----:B------:R-:W-:Y:S02]  /*efc0*/  UIMAD UR5, UR8, UR10, URZ ;  /* 0x0000000a080572a4 */ /* 0x000fe4000f8e023f */
[----:B------:R-:W-:Y:S02]  /*efd0*/  UIMAD.WIDE.U32 UR6, UR40, UR10, URZ ;  /* 0x0000000a280672a5 */ /* 0x000fe4000f8e003f */
[----:B------:R-:W-:-:S03]  /*efe0*/  UIMAD UR5, UR40, UR11, UR5 ;  /* 0x0000000b280572a4 */ /* 0x000fc6000f8e0205 */
[----:B------:R-:W-:Y:S01]  /*eff0*/  ULDC.64 UR10, c[0x0][0xb98] ;  /* 0x0002e600000a7ab9 */ /* 0x000fe20000000a00 */
[----:B------:R-:W-:Y:S02]  /*f000*/  UIADD3 UR7, UR7, UR5, URZ ;  /* 0x0000000507077290 */ /* 0x000fe4000fffe03f */
[----:B------:R-:W2:Y:S01]  /*f010*/  @P0 LDC R5, c[0x0][0xbec] ;  /* 0x0002fb00ff050b82 */ /* 0x000ea20000000800 */
[----:B------:R-:W-:Y:S02]  /*f020*/  UIMAD UR5, UR9, UR10, URZ ;  /* 0x0000000a090572a4 */ /* 0x000fe4000f8e023f */
[----:B------:R-:W-:Y:S02]  /*f030*/  UIMAD.WIDE.U32 UR6, UR44, UR10, UR6 ;  /* 0x0000000a2c0672a5 */ /* 0x000fe4000f8e0006 */
[----:B------:R-:W-:-:S03]  /*f040*/  UIMAD UR5, UR44, UR11, UR5 ;  /* 0x0000000b2c0572a4 */ /* 0x000fc6000f8e0205 */
[----:B------:R-:W3:Y:S01]  /*f050*/  @P0 LDC R7, c[0x0][0xbf0] ;  /* 0x0002fc00ff070b82 */ /* 0x000ee20000000800 */
[----:B------:R-:W-:Y:S01]  /*f060*/  ULDC.64 UR10, c[0x0][0xb88] ;  /* 0x0002e200000a7ab9 */ /* 0x000fe20000000a00 */
[----:B--2---:R-:W-:-:S05]  /*f070*/  @P0 IMAD.HI.U32 R0, R4, R5, RZ ;  /* 0x0000000504000227 */ /* 0x004fca00078e00ff */
[----:B---3--:R-:W-:-:S05]  /*f080*/  @P0 SHF.R.U32.HI R2, RZ, R7, R0 ;  /* 0x00000007ff020219 */ /* 0x008fca0000011600 */
[----:B------:R-:W-:-:S04]  /*f090*/  IMAD.MOV R5, RZ, RZ, -R2 ;  /* 0x000000ffff057224 */ /* 0x000fc800078e0a02 */
[----:B------:R-:W-:Y:S01]  /*f0a0*/  IMAD R5, R3, R5, R4 ;  /* 0x0000000503057224 */ /* 0x000fe200078e0204 */
[----:B------:R-:W-:Y:S01]  /*f0b0*/  SHF.R.S32.HI R3, RZ, 0x1f, R2 ;  /* 0x0000001fff037819 */ /* 0x000fe20000011402 */
[----:B------:R-:W-:Y:S01]  /*f0c0*/  IMAD.U32 R4, RZ, RZ, UR5 ;  /* 0x00000005ff047e24 */ /* 0x000fe2000f8e00ff */
[----:B------:R-:W-:Y:S02]  /*f0d0*/  IADD3 R2, P0, R2, UR6, RZ ;  /* 0x0000000602027c10 */ /* 0x000fe4000ff1e0ff */
[----:B------:R-:W-:Y:S02]  /*f0e0*/  SHF.R.S32.HI R0, RZ, 0x1f, R5 ;  /* 0x0000001fff007819 */ /* 0x000fe40000011405 */
[----:B------:R-:W-:Y:S01]  /*f0f0*/  IADD3.X R3, R3, UR7, R4, P0, !PT ;  /* 0x0000000703037c10 */ /* 0x000fe200087fe404 */
[----:B------:R-:W-:Y:S02]  /*f100*/  ULDC.64 UR6, c[0x0][0xb50] ;  /* 0x0002d40000067ab9 */ /* 0x000fe40000000a00 */
[----:B------:R-:W-:-:S02]  /*f110*/  IMAD R0, R0, UR10, RZ ;  /* 0x0000000a00007c24 */ /* 0x000fc4000f8e02ff */
[----:B------:R-:W-:-:S04]  /*f120*/  IMAD.WIDE.U32 R2, R5, UR10, R2 ;  /* 0x0000000a05027c25 */ /* 0x000fc8000f8e0002 */
[----:B------:R-:W-:Y:S01]  /*f130*/  IMAD R7, R5, UR11, R0 ;  /* 0x0000000b05077c24 */ /* 0x000fe2000f8e0200 */
[----:B------:R-:W-:-:S03]  /*f140*/  LEA R4, P0, R2, UR6, 0x2 ;  /* 0x0000000602047c11 */ /* 0x000fc6000f8010ff */
[----:B------:R-:W-:-:S05]  /*f150*/  IMAD.IADD R3, R3, 0x1, R7 ;  /* 0x0000000103037824 */ /* 0x000fca00078e0207 */
[----:B------:R-:W-:Y:S01]  /*f160*/  LEA.HI.X R5, R2, UR7, R3, 0x2, P0 ;  /* 0x0000000702057c11 */ /* 0x000fe200080f1403 */
[----:B------:R-:W-:-:S05]  /*f170*/  IMAD.MOV.U32 R3, RZ, RZ, -0x800000 ;  /* 0xff800000ff037424 */ /* 0x000fca00078e00ff */
[----:B------:R2:W-:Y:S02]  /*f180*/  STG.E desc[UR48][R4.64], R3 ;  /* 0x0000000304007986 */ /* 0x0005e4000c101930 */
.L_x_904:
[----:B------:R-:W-:Y:S05]  /*f190*/  BSYNC B1 ;  /* 0x0000000000017941 */ /* 0x000fea0003800000 */
.L_x_903:
[----:B------:R-:W-:Y:S01]  /*f1a0*/  ULDC.64 UR10, c[0x0][0xae8] ;  /* 0x0002ba00000a7ab9 */ /* 0x000fe20000000a00 */
[----:B------:R-:W-:Y:S01]  /*f1b0*/  VIADD R6, R6, UR41 ;  /* 0x0000002906067c36 */ /* 0x000fe20008000000 */
[----:B------:R-:W-:Y:S01]  /*f1c0*/  UIMAD UR5, UR8, UR10, URZ ;  /* 0x0000000a080572a4 */ /* 0x000fe2000f8e023f */
[----:B------:R-:W-:Y:S01]  /*f1d0*/  BSSY B1, `(.L_x_905) ;  /* 0x0000033000017945 */ /* 0x000fe20003800000 */
[----:B------:R-:W-:Y:S01]  /*f1e0*/  UIMAD.WIDE.U32 UR6, UR40, UR10, URZ ;  /* 0x0000000a280672a5 */ /* 0x000fe2000f8e003f */
[----:B0-----:R-:W-:Y:S01]  /*f1f0*/  @P1 IMAD.HI.U32 R0, R6, R9, RZ ;  /* 0x0000000906001227 */ /* 0x001fe200078e00ff */
[----:B------:R-:W-:-:S03]  /*f200*/  UIMAD UR5, UR40, UR11, UR5 ;  /* 0x0000000b280572a4 */ /* 0x000fc6000f8e0205 */
[----:B------:R-:W-:Y:S01]  /*f210*/  ULDC.64 UR10, c[0x0][0xaf0] ;  /* 0x0002bc00000a7ab9 */ /* 0x000fe20000000a00 */
[----:B------:R-:W-:Y:S01]  /*f220*/  UIADD3 UR7, UR7, UR5, URZ ;  /* 0x0000000507077290 */ /* 0x000fe2000fffe03f */
[----:B--2---:R-:W-:Y:S01]  /*f230*/  IMAD.MOV.U32 R5, RZ, RZ, R6 ;  /* 0x000000ffff057224 */ /* 0x004fe200078e0006 */
[----:B------:R-:W-:Y:S01]  /*f240*/  UIMAD UR5, UR9, UR10, URZ ;  /* 0x0000000a090572a4 */ /* 0x000fe2000f8e023f */
[----:B-1----:R-:W-:Y:S01]  /*f250*/  @P1 SHF.R.U32.HI R5, RZ, R11, R0 ;  /* 0x0000000bff051219 */ /* 0x002fe20000011600 */
[----:B------:R-:W-:Y:S02]  /*f260*/  UIMAD.WIDE.U32 UR6, UR44, UR10, UR6 ;  /* 0x0000000a2c0672a5 */ /* 0x000fe4000f8e0006 */
[----:B------:R-:W-:Y:S01]  /*f270*/  UIMAD UR5, UR44, UR11, UR5 ;  /* 0x0000000b2c0572a4 */ /* 0x000fe2000f8e0205 */
[--C-:B------:R-:W-:Y:S01]  /*f280*/  SHF.R.S32.HI R0, RZ, 0x1f, R5.reuse ;  /* 0x0000001fff007819 */ /* 0x100fe20000011405 */
[----:B------:R-:W-:Y:S01]  /*f290*/  IMAD.MOV R7, RZ, RZ, -R5 ;  /* 0x000000ffff077224 */ /* 0x000fe200078e0a05 */
[----:B------:R-:W-:Y:S01]  /*f2a0*/  ULDC.64 UR8, c[0x0][0xae0] ;  /* 0x0002b80000087ab9 */ /* 0x000fe20000000a00 */
[----:B------:R-:W-:-:S02]  /*f2b0*/  UIADD3 UR5, UR7, UR5, URZ ;  /* 0x0000000507057290 */ /* 0x000fc4000fffe03f */
[----:B------:R-:W-:Y:S02]  /*f2c0*/  IMAD.U32 R3, RZ, RZ, UR7 ;  /* 0x00000007ff037e24 */ /* 0x000fe4000f8e00ff */
[----:B------:R-:W-:Y:S02]  /*f2d0*/  IMAD R7, R8, R7, R6 ;  /* 0x0000000708077224 */ /* 0x000fe400078e0206 */
[----:B------:R-:W-:Y:S02]  /*f2e0*/  IMAD R0, R0, UR8, RZ ;  /* 0x0000000800007c24 */ /* 0x000fe4000f8e02ff */
[----:B------:R-:W-:Y:S01]  /*f2f0*/  IMAD.U32 R2, RZ, RZ, UR6 ;  /* 0x00000006ff027e24 */ /* 0x000fe2000f8e00ff */
[----:B------:R-:W-:Y:S01]  /*f300*/  ULDC.64 UR6, c[0x0][0xad8] ;  /* 0x0002b60000067ab9 */ /* 0x000fe20000000a00 */
[----:B------:R-:W-:Y:S01]  /*f310*/  IMAD.U32 R3, RZ, RZ, UR5 ;  /* 0x00000005ff037e24 */ /* 0x000fe2000f8e00ff */
[----:B------:R-:W-:Y:S01]  /*f320*/  ULDC UR5, c[0x0][0xa88] ;  /* 0x0002a20000057ab9 */ /* 0x000fe20000000800 */
[C---:B------:R-:W-:Y:S01]  /*f330*/  IMAD R9, R5.reuse, UR9, R0 ;  /* 0x0000000905097c24 */ /* 0x040fe2000f8e0200 */
[----:B------:R-:W-:Y:S01]  /*f340*/  SHF.R.S32.HI R0, RZ, 0x1f, R7 ;  /* 0x0000001fff007819 */ /* 0x000fe20000011407 */
[----:B------:R-:W-:-:S04]  /*f350*/  IMAD.WIDE.U32 R2, R5, UR8, R2 ;  /* 0x0000000805027c25 */ /* 0x000fc8000f8e0002 */
[----:B------:R-:W-:Y:S02]  /*f360*/  IMAD R0, R0, UR6, RZ ;  /* 0x0000000600007c24 */ /* 0x000fe4000f8e02ff */
[----:B------:R-:W-:Y:S02]  /*f370*/  IMAD.IADD R3, R3, 0x1, R9 ;  /* 0x0000000103037824 */ /* 0x000fe400078e0209 */
[C---:B------:R-:W-:Y:S02]  /*f380*/  IMAD R5, R7.reuse, UR7, R0 ;  /* 0x0000000707057c24 */ /* 0x040fe4000f8e0200 */
[----:B------:R-:W-:Y:S01]  /*f390*/  IMAD.WIDE.U32 R2, R7, UR6, R2 ;  /* 0x0000000607027c25 */ /* 0x000fe2000f8e0002 */
[----:B------:R-:W-:-:S03]  /*f3a0*/  ULDC.64 UR6, c[0x0][0xa80] ;  /* 0x0002a00000067ab9 */ /* 0x000fc60000000a00 */
[----:B------:R-:W-:Y:S01]  /*f3b0*/  IMAD R7, R8, UR5, RZ ;  /* 0x0000000508077c24 */ /* 0x000fe2000f8e02ff */
[----:B------:R-:W-:Y:S01]  /*f3c0*/  LEA R4, P1, R2, UR6, 0x1 ;  /* 0x0000000602047c11 */ /* 0x000fe2000f8208ff */
[----:B------:R-:W-:Y:S02]  /*f3d0*/  VIADD R0, R142, UR41 ;  /* 0x000000298e007c36 */ /* 0x000fe40008000000 */
[----:B------:R-:W-:-:S03]  /*f3e0*/  IMAD.IADD R3, R3, 0x1, R5 ;  /* 0x0000000103037824 */ /* 0x000fc600078e0205 */
[----:B------:R-:W-:Y:S02]  /*f3f0*/  ISETP.GE.AND P0, PT, R0, R7, PT ;  /* 0x000000070000720c */ /* 0x000fe40003f06270 */
[----:B------:R-:W-:Y:S02]  /*f400*/  LEA.HI.X R5, R2, UR7, R3, 0x1, P1 ;  /* 0x0000000702057c11 */ /* 0x000fe400088f0c03 */
[----:B------:R0:W1:Y:S04]  /*f410*/  SHFL.IDX PT, R2, R4, RZ, 0x1c1f ;  /* 0x001c1fff04027589 */ /* 0x00006800000e0000 */
[----:B------:R0:W2:Y:S05]  /*f420*/  SHFL.IDX PT, R3, R5, RZ, 0x1c1f ;  /* 0x001c1fff05037589 */ /* 0x0000aa00000e0000 */
[----:B------:R-:W-:Y:S05]  /*f430*/  @P0 BRA `(.L_x_906) ;  /* 0x0000000000300947 */ /* 0x000fea0003800000 */
[----:B------:R-:W-:Y:S02]  /*f440*/  ULDC UR5, c[0x0][0xac8] ;  /* 0x0002b20000057ab9 */ /* 0x000fe40000000800 */
[----:B------:R-:W-:Y:S02]  /*f450*/  ISETP.GE.AND P3, PT, R139, UR5, PT ;  /* 0x000000058b007c0c */ /* 0x000fe4000bf66270 */
[----:B------:R-:W-:Y:S02]  /*f460*/  ISETP.GE.AND P4, PT, R140, UR5, PT ;  /* 0x000000058c007c0c */ /* 0x000fe4000bf86270 */
[----:B------:R-:W-:-:S09]  /*f470*/  ISETP.GE.AND P2, PT, R138, UR5, PT ;  /* 0x000000058a007c0c */ /* 0x000fd2000bf46270 */
[CC--:B-1----:R-:W-:Y:S02]  /*f480*/  @!P3 LEA R10, P0, R139.reuse, R2.reuse, 0x1 ;  /* 0x000000028b0ab211 */ /* 0x0c2fe400078008ff */
[----:B------:R-:W-:Y:S02]  /*f490*/  @!P4 LEA R12, P1, R140, R2, 0x1 ;  /* 0x000000028c0cc211 */ /* 0x000fe400078208ff */
[----:B--2---:R-:W-:Y:S01]  /*f4a0*/  @!P2 IMAD.WIDE R8, R138, 0x2, R2 ;  /* 0x000000028a08a825 */ /* 0x004fe200078e0202 */
[-C--:B------:R-:W-:Y:S02]  /*f4b0*/  @!P3 LEA.HI.X R11, R139, R3.reuse, R149, 0x1, P0 ;  /* 0x000000038b0bb211 */ /* 0x080fe400000f0c95 */
[----:B------:R-:W-:Y:S02]  /*f4c0*/  @!P4 LEA.HI.X R13, R140, R3, R148, 0x1, P1 ;  /* 0x000000038c0dc211 */ /* 0x000fe400008f0c94 */
[----:B------:R3:W-:Y:S04]  /*f4d0*/  @!P2 ST.E.128 desc[UR48][R8.64], RZ ;  /* 0x000000ff0800a985 */ /* 0x0007e8000c101d30 */
[----:B------:R3:W-:Y:S04]  /*f4e0*/  @!P3 ST.E.128 desc[UR48][R10.64], RZ ;  /* 0x000000ff0a00b985 */ /* 0x0007e8000c101d30 */
[----:B------:R3:W-:Y:S02]  /*f4f0*/  @!P4 ST.E.128 desc[UR48][R12.64], RZ ;  /* 0x000000ff0c00c985 */ /* 0x0007e4000c101d30 */
.L_x_906:
[----:B------:R-:W-:Y:S05]  /*f500*/  BSYNC B1 ;  /* 0x0000000000017941 */ /* 0x000fea0003800000 */
.L_x_905:
[----:B------:R-:W-:Y:S01]  /*f510*/  VIADD R0, R0, 0x60 ;  /* 0x0000006000007836 */ /* 0x000fe20000000000 */
[----:B--2---:R2:W4:Y:S04]  /*f520*/  SHFL.IDX PT, R3, R5, 0x1, 0x1c1f ;  /* 0x003c1f0005037f89 */ /* 0x00452800000e0000 */
[----:B------:R-:W-:Y:S01]  /*f530*/  ISETP.GE.AND P0, PT, R0, R7, PT ;  /* 0x000000070000720c */ /* 0x000fe20003f06270 */
[----:B-1----:R2:W1:-:S12]  /*f540*/  SHFL.IDX PT, R2, R4, 0x1, 0x1c1f ;  /* 0x003c1f0004027f89 */ /* 0x00245800000e0000 */
[----:B--2---:R-:W-:Y:S05]  /*f550*/  @P0 BRA `(.L_x_902) ;  /* 0x0000000000300947 */ /* 0x004fea0003800000 */
[----:B------:R-:W-:Y:S02]  /*f560*/  ULDC UR5, c[0x0][0xac8] ;  /* 0x0002b20000057ab9 */ /* 0x000fe40000000800 */
[----:B------:R-:W-:Y:S02]  /*f570*/  ISETP.GE.AND P3, PT, R139, UR5, PT ;  /* 0x000000058b007c0c */ /* 0x000fe4000bf66270 */
[----:B------:R-:W-:Y:S02]  /*f580*/  ISETP.GE.AND P4, PT, R140, UR5, PT ;  /* 0x000000058c007c0c */ /* 0x000fe4000bf86270 */
[----:B------:R-:W-:-:S09]  /*f590*/  ISETP.GE.AND P2, PT, R138, UR5, PT ;  /* 0x000000058a007c0c */ /* 0x000fd2000bf46270 */
[CC--:B-1----:R-:W-:Y:S02]  /*f5a0*/  @!P3 LEA R6, P0, R139.reuse, R2.reuse, 0x1 ;  /* 0x000000028b06b211 */ /* 0x0c2fe400078008ff */
[----:B---3--:R-:W-:Y:S02]  /*f5b0*/  @!P4 LEA R8, P1, R140, R2, 0x1 ;  /* 0x000000028c08c211 */ /* 0x008fe400078208ff */
[----:B0---4-:R-:W-:Y:S01]  /*f5c0*/  @!P2 IMAD.WIDE R4, R138, 0x2, R2 ;  /* 0x000000028a04a825 */ /* 0x011fe200078e0202 */
[-C--:B------:R-:W-:Y:S02]  /*f5d0*/  @!P3 LEA.HI.X R7, R139, R3.reuse, R149, 0x1, P0 ;  /* 0x000000038b07b211 */ /* 0x080fe400000f0c95 */
[----:B------:R-:W-:Y:S02]  /*f5e0*/  @!P4 LEA.HI.X R9, R140, R3, R148, 0x1, P1 ;  /* 0x000000038c09c211 */ /* 0x000fe400008f0c94 */
[----:B------:R2:W-:Y:S04]  /*f5f0*/  @!P2 ST.E.128 desc[UR48][R4.64], RZ ;  /* 0x000000ff0400a985 */ /* 0x0005e8000c101d30 */
[----:B------:R2:W-:Y:S04]  /*f600*/  @!P3 ST.E.128 desc[UR48][R6.64], RZ ;  /* 0x000000ff0600b985 */ /* 0x0005e8000c101d30 */
[----:B------:R2:W-:Y:S02]  /*f610*/  @!P4 ST.E.128 desc[UR48][R8.64], RZ ;  /* 0x000000ff0800c985 */ /* 0x0005e4000c101d30 */
.L_x_902:
[----:B------:R-:W-:Y:S05]  /*f620*/  BSYNC B0 ;  /* 0x0000000000007941 */ /* 0x000fea0003800000 */
.L_x_898:
[----:B------:R-:W-:Y:S02]  /*f630*/  ULDC UR5, c[0x0][0xc38] ;  /* 0x00030e0000057ab9 */ /* 0x000fe40000000800 */
[----:B------:R-:W-:-:S06]  /*f640*/  UISETP.GE.AND UP0, UPT, UR4, UR5, UPT ;  /* 0x000000050400728c */ /* 0x000fcc000bf06270 */
[----:B------:R-:W-:-:S13]  /*f650*/  PLOP3.LUT P0, PT, PT, PT, UP0, 0x80, 0x0 ;  /* 0x000000000000781c */ /* 0x000fda0003f0f008 */
[----:B------:R-:W-:Y:S05]  /*f660*/  @!P0 BRA `(.L_x_907) ;  /* 0xffffff1800288947 */ /* 0x000fea000383ffff */
[----:B------:R-:W-:Y:S05]  /*f670*/  EXIT ;  /* 0x000000000000794d */ /* 0x000fea0003800000 */
.L_x_817:
[----:B------:R-:W-:-:S08]  /*f680*/  NOP ;  /* 0x0000000000007918 */ /* 0x000fd00000000000 */
[----:B------:R-:W0:-:S00]  /*f690*/  USETMAXREG.DEALLOC.CTAPOOL 0x20 ;  /* 0x00000020000079c8 */ /* 0x000e0000080e0500 */
[----:B0-----:R-:W-:-:S06]  /*f6a0*/  LOP3.LUT R0, R0, 0x3, RZ, 0xc0, !PT ;  /* 0x0000000300007812 */ /* 0x001fcc00078ec0ff */
[----:B------:R-:W0:Y:S01]  /*f6b0*/  S2UR UR6, SR_CTAID.X ;  /* 0x00000000000679c3 */ /* 0x000e220000002500 */
[----:B------:R-:W-:Y:S01]  /*f6c0*/  LOP3.LUT R19, R19, 0xfffffffb, RZ, 0xc0, !PT ;  /* 0xfffffffb13137812 */ /* 0x000fe200078ec0ff */
[----:B------:R-:W-:Y:S01]  /*f6d0*/  IMAD.MOV.U32 R16, RZ, RZ, RZ ;  /* 0x000000ffff107224 */ /* 0x000fe200078e00ff */
[----:B------:R1:W2:Y:S01]  /*f6e0*/  SHFL.IDX PT, R2, R0, RZ, 0x1f ;  /* 0x00001fff00027589 */ /* 0x0002a200000e0000 */
[----:B------:R-:W-:Y:S02]  /*f6f0*/  IMAD.MOV.U32 R24, RZ, RZ, 0x1 ;  /* 0x00000001ff187424 */ /* 0x000fe400078e00ff */
[----:B------:R-:W-:Y:S02]  /*f700*/  IMAD.MOV.U32 R29, RZ, RZ, RZ ;  /* 0x000000ffff1d7224 */ /* 0x000fe400078e00ff */
[----:B-1----:R-:W0:Y:S01]  /*f710*/  LDC R0, c[0x0][0xc38] ;  /* 0x00030e00ff007b82 */ /* 0x002e220000000800 */
[----:B--2---:R-:W-:-:S13]  /*f720*/  ISETP.NE.AND P0, PT, R2, RZ, PT ;  /* 0x000000ff0200720c */ /* 0x004fda0003f05270 */
[----:B------:R-:W-:Y:S01]  /*f730*/  @P0 LOP3.LUT R19, R19, 0x4, RZ, 0xfc, !PT ;  /* 0x0000000413130812 */ /* 0x000fe200078efcff */
[----:B------:R-:W-:Y:S06]  /*f740*/  @P0 BAR.ARV 0x4, 0x200 ;  /* 0x0108000000000b1d */ /* 0x000fec0000002000 */
[----:B0-----:R-:W-:-:S13]  /*f750*/  ISETP.LE.AND P0, PT, R0, UR6, PT ;  /* 0x0000000600007c0c */ /* 0x001fda000bf03270 */
[----:B------:R-:W-:Y:S05]  /*f760*/  @P0 BRA `(.L_x_908) ;  /* 0x0000004800640947 */ /* 0x000fea0003800000 */
[----:B------:R-:W0:Y:S01]  /*f770*/  S2R R6, SR_TID.X ;  /* 0x0000000000067919 */ /* 0x000e220000002100 */
[----:B------:R-:W1:Y:S01]  /*f780*/  S2UR UR5, SR_CgaCtaId ;  /* 0x00000000000579c3 */ /* 0x000e620000008800 */
[----:B------:R-:W-:Y:S01]  /*f790*/  UMOV UR4, 0x400 ;  /* 0x0000040000047882 */ /* 0x000fe20000000000 */
[----:B------:R-:W-:Y:S01]  /*f7a0*/  IMAD.U32 R27, RZ, RZ, UR6 ;  /* 0x00000006ff1b7e24 */ /* 0x000fe2000f8e00ff */
[----:B------:R-:W-:Y:S01]  /*f7b0*/  ULDC UR42, c[0x0][0xc] ;  /* 0x00000300002a7ab9 */ /* 0x000fe20000000800 */
[----:B------:R-:W-:Y:S01]  /*f7c0*/  IMAD.MOV.U32 R24, RZ, RZ, 0x1 ;  /* 0x00000001ff187424 */ /* 0x000fe200078e00ff */
[----:B------:R-:W-:Y:S01]  /*f7d0*/  ULDC.64 UR46, c[0x0][0x198] ;  /* 0x00006600002e7ab9 */ /* 0x000fe20000000a00 */
[----:B------:R-:W-:Y:S02]  /*f7e0*/  IMAD.MOV.U32 R29, RZ, RZ, RZ ;  /* 0x000000ffff1d7224 */ /* 0x000fe400078e00ff */
[----:B------:R-:W-:Y:S01]  /*f7f0*/  IMAD.MOV.U32 R16, RZ, RZ, RZ ;  /* 0x000000ffff107224 */ /* 0x000fe200078e00ff */
[----:B-1----:R-:W-:-:S06]  /*f800*/  ULEA UR4, UR5, UR4, 0x18 ;  /* 0x0000000405047291 */ /* 0x002fcc000f8ec03f */
[----:B------:R-:W-:Y:S01]  /*f810*/  IMAD.U32 R17, RZ, RZ, UR4 ;  /* 0x00000004ff117e24 */ /* 0x000fe2000f8e00ff */
[C---:B0-----:R-:W-:Y:S01]  /*f820*/  LOP3.LUT R5, R6.reuse, 0x7f, RZ, 0xc0, !PT ;  /* 0x0000007f06057812 */ /* 0x041fe200078ec0ff */
[C---:B------:R-:W-:Y:S01]  /*f830*/  IMAD.SHL.U32 R0, R6.reuse, 0x8, RZ ;  /* 0x0000000806007824 */ /* 0x040fe200078e00ff */
[----:B------:R-:W-:-:S03]  /*f840*/  LOP3.LUT R28, R6, 0x1f, RZ, 0xc0, !PT ;  /* 0x0000001f061c7812 */ /* 0x000fc600078ec0ff */
[----:B------:R-:W-:Y:S01]  /*f850*/  IMAD.SHL.U32 R4, R5, 0x8, RZ ;  /* 0x0000000805047824 */ /* 0x000fe200078e00ff */
[C---:B------:R-:W-:Y:S02]  /*f860*/  LOP3.LUT R3, R0.reuse, 0x20, RZ, 0xc0, !PT ;  /* 0x0000002000037812 */ /* 0x040fe400078ec0ff */
[----:B------:R-:W-:Y:S02]  /*f870*/  LOP3.LUT R2, R0, 0xd8, RZ, 0xc0, !PT ;  /* 0x000000d800027812 */ /* 0x000fe400078ec0ff */
[----:B------:R-:W-:Y:S02]  /*f880*/  LOP3.LUT R3, R3, 0x300, R4, 0xf8, !PT ;  /* 0x0000030003037812 */ /* 0x000fe400078ef804 */
[----:B------:R-:W-:Y:S02]  /*f890*/  LOP3.LUT R2, R2, 0x18, R6, 0x78, !PT ;  /* 0x0000001802027812 */ /* 0x000fe400078e7806 */
[----:B------:R-:W-:Y:S02]  /*f8a0*/  LOP3.LUT R0, R0, 0x18, RZ, 0xc0, !PT ;  /* 0x0000001800007812 */ /* 0x000fe400078ec0ff */
[----:B------:R-:W-:Y:S01]  /*f8b0*/  LOP3.LUT R26, R3, R2, RZ, 0xfc, !PT ;  /* 0x00000002031a7212 */ /* 0x000fe200078efcff */
[----:B------:R-:W-:Y:S01]  /*f8c0*/  IMAD.SHL.U32 R2, R6, 0x20, RZ ;  /* 0x0000002006027824 */ /* 0x000fe200078e00ff */
[----:B------:R-:W-:-:S03]  /*f8d0*/  SHF.R.U32.HI R3, RZ, 0x2, R5 ;  /* 0x00000002ff037819 */ /* 0x000fc60000011605 */
[----:B------:R-:W-:Y:S01]  /*f8e0*/  IMAD R26, R26, 0x2, R17 ;  /* 0x000000021a1a7824 */ /* 0x000fe200078e0211 */
[----:B------:R-:W-:Y:S02]  /*f8f0*/  LOP3.LUT R3, R3, 0x60, R2, 0xf8, !PT ;  /* 0x0000006003037812 */ /* 0x000fe400078ef802 */
[C---:B------:R-:W-:Y:S02]  /*f900*/  LOP3.LUT R2, R0.reuse, 0x20, RZ, 0xfc, !PT ;  /* 0x0000002000027812 */ /* 0x040fe400078efcff */
[----:B------:R-:W-:-:S07]  /*f910*/  LOP3.LUT R0, R0, 0x40, RZ, 0xfc, !PT ;  /* 0x0000004000007812 */ /* 0x000fce00078efcff */
.L_x_1006:
[----:B------:R-:W-:Y:S01]  /*f920*/  ULDC UR8, c[0x0][0xc60] ;  /* 0x0003180000087ab9 */ /* 0x000fe20000000800 */
[C---:B------:R-:W-:Y:S01]  /*f930*/  R2UR UR7, R27.reuse ;  /* 0x000000001b0772ca */ /* 0x040fe200000e0000 */
[----:B------:R-:W-:Y:S01]  /*f940*/  UISETP.NE.AND UP0, UPT, UR8, 0x1, UPT ;  /* 0x000000010800788c */ /* 0x000fe2000bf05270 */
[----:B------:R-:W-:-:S10]  /*f950*/  R2UR UR6, R27 ;  /* 0x000000001b0672ca */ /* 0x000fd400000e0000 */
        /* <DEDUP_REMOVED lines=9> */
[----:B0-----:R-:W-:Y:S05]  /*f9f0*/  @!P0 BRA `(.L_x_909) ;  /* 0x0000000000208947 */ /* 0x001fea0003800000 */
        /* <DEDUP_REMOVED lines=8> */
.L_x_909:
[----:B------:R-:W-:Y:S01]  /*fa80*/  ULDC UR9, c[0x0][0xc54] ;  /* 0x0003150000097ab9 */ /* 0x000fe20000000800 */
[----:B------:R-:W-:Y:S01]  /*fa90*/  UMOV UR6, UR8 ;  /* 0x0000000800067c82 */ /* 0x000fe20008000000 */
[----:B------:R-:W-:-:S11]  /*faa0*/  UISETP.NE.AND UP0, UPT, UR9, 0x1, UPT ;  /* 0x000000010900788c */ /* 0x000fd6000bf05270 */
[----:B------:R-:W-:Y:S02]  /*fab0*/  @UP0 ULDC.64 UR10, c[0x0][0xc58] ;  /* 0x00031600000a0ab9 */ /* 0x000fe40000000a00 */
[----:B------:R-:W-:-:S04]  /*fac0*/  UIMAD.WIDE.U32 UR4, UR8, UR10, URZ ;  /* 0x0000000a080472a5 */ /* 0x000fc8000f8e003f */
[----:B------:R-:W-:-:S04]  /*fad0*/  @UP0 USHF.R.U32.HI UR6, URZ, UR11, UR5 ;  /* 0x0000000b3f060299 */ /* 0x000fc80008011605 */
[----:B------:R-:W-:-:S12]  /*fae0*/  UIMAD UR4, UR6, UR9, URZ ;  /* 0x00000009060472a4 */ /* 0x000fd8000f8e023f */
.L_x_910:
[----:B------:R-:W-:Y:S02]  /*faf0*/  ULOP3.LUT UR5, URZ, UR6, URZ, 0x33, !UPT ;  /* 0x000000063f057292 */ /* 0x000fe4000f8e333f */
[----:B------:R-:W-:Y:S01]  /*fb00*/  UIADD3 UR4, UR8, -UR4, URZ ;  /* 0x8000000408047290 */ /* 0x000fe2000fffe03f */
[----:B------:R-:W-:Y:S01]  /*fb10*/  ULDC UR15, c[0x0][0xc48] ;  /* 0x00031200000f7ab9 */ /* 0x000fe20000000800 */
[----:B------:R-:W-:Y:S01]  /*fb20*/  ULDC UR9, c[0x0][0x448] ;  /* 0x0001120000097ab9 */ /* 0x000fe20000000800 */
[----:B------:R-:W-:Y:S01]  /*fb30*/  ULDC UR41, c[0x0][0xc3c] ;  /* 0x00030f0000297ab9 */ /* 0x000fe20000000800 */
[----:B------:R-:W-:Y:S02]  /*fb40*/  UISETP.NE.AND UP2, UPT, UR15, 0x1, UPT ;  /* 0x000000010f00788c */ /* 0x000fe4000bf45270 */
[----:B------:R-:W-:Y:S02]  /*fb50*/  UISETP.NE.AND UP1, UPT, UR9, 0x1, UPT ;  /* 0x000000010900788c */ /* 0x000fe4000bf25270 */
[----:B------:R-:W-:Y:S01]  /*fb60*/  UIADD3 UR41, UR5, UR41, URZ ;  /* 0x0000002905297290 */ /* 0x000fe2000fffe03f */
[----:B------:R-:W-:Y:S01]  /*fb70*/  ULDC UR14, c[0x0][0xc54] ;  /* 0x00031500000e7ab9 */ /* 0x000fe20000000800 */
[----:B------:R-:W-:Y:S01]  /*fb80*/  ULDC.64 UR10, c[0x0][0x418] ;  /* 0x00010600000a7ab9 */ /* 0x000fe20000000a00 */
[----:B------:R-:W-:-:S02]  /*fb90*/  UIMAD UR14, UR7, UR14, UR4 ;  /* 0x0000000e070e72a4 */ /* 0x000fc4000f8e0204 */
[----:B------:R-:W-:Y:S01]  /*fba0*/  UISETP.NE.U32.AND UP0, UPT, UR10, URZ, UPT ;  /* 0x0000003f0a00728c */ /* 0x000fe2000bf05070 */
[----:B------:R-:W-:Y:S01]  /*fbb0*/  ULDC.64 UR4, c[0x0][0x9e0] ;  /* 0x0002780000047ab9 */ /* 0x000fe20000000a00 */
[----:B------:R-:W-:Y:S02]  /*fbc0*/  UIMAD UR41, UR41, 0xc0, URZ ;  /* 0x000000c0292978a4 */ /* 0x000fe4000f8e023f */
[----:B------:R-:W-:Y:S02]  /*fbd0*/  UISETP.GE.AND UP3, UPT, UR5, 0x1, UPT ;  /* 0x000000010500788c */ /* 0x000fe4000bf66270 */
[----:B------:R-:W-:Y:S02]  /*fbe0*/  UISETP.NE.AND.EX UP0, UPT, UR11, URZ, UPT, UP0 ;  /* 0x0000003f0b00728c */ /* 0x000fe4000bf05300 */
[----:B------:R-:W-:Y:S01]  /*fbf0*/  UIADD3 UR9, UR41, 0xbf, URZ ;  /* 0x000000bf29097890 */ /* 0x000fe2000fffe03f */
[----:B------:R-:W-:Y:S01]  /*fc00*/  ULDC UR8, c[0x0][0x424] ;  /* 0x0001090000087ab9 */ /* 0x000fe20000000800 */
[----:B------:R-:W-:Y:S01]  /*fc10*/  ULDC UR6, c[0x0][0x288] ;  /* 0x0000a20000067ab9 */ /* 0x000fe20000000800 */
[----:B------:R-:W-:Y:S01]  /*fc20*/  @UP2 ULDC UR10, c[0x0][0xc4c] ;  /* 0x00031300000a2ab9 */ /* 0x000fe20000000800 */
[----:B------:R-:W-:Y:S01]  /*fc30*/  @UP1 ULDC UR12, c[0x0][0x44c] ;  /* 0x00011300000c1ab9 */ /* 0x000fe20000000800 */
[----:B------:R-:W-:Y:S01]  /*fc40*/  UIADD3 UR16, -UR6, 0x1, URZ ;  /* 0x0000000106107890 */ /* 0x000fe2000fffe13f */
[----:B------:R-:W-:Y:S01]  /*fc50*/  PLOP3.LUT P1, PT, PT, PT, UP3, 0x80, 0x0 ;  /* 0x000000000000781c */ /* 0x000fe20003f2f038 */
[----:B------:R-:W-:-:S02]  /*fc60*/  UIMAD.WIDE.U32 UR10, UR14, UR10, URZ ;  /* 0x0000000a0e0a72a5 */ /* 0x000fc4000f8e003f */
[----:B------:R-:W-:Y:S02]  /*fc70*/  USEL UR8, UR8, 0x1, UP0 ;  /* 0x0000000108087887 */ /* 0x000fe40008000000 */
[----:B------:R-:W-:Y:S01]  /*fc80*/  UIMAD.WIDE.U32 UR12, UR9, UR12, URZ ;  /* 0x0000000c090c72a5 */ /* 0x000fe2000f8e003f */
[----:B------:R-:W-:Y:S01]  /*fc90*/  ULDC UR7, c[0x0][0x2f0] ;  /* 0x0000bc0000077ab9 */ /* 0x000fe20000000800 */
[----:B------:R-:W-:Y:S01]  /*fca0*/  @UP2 ULDC UR17, c[0x0][0xc50] ;  /* 0x0003140000112ab9 */ /* 0x000fe20000000800 */
[----:B------:R-:W-:Y:S01]  /*fcb0*/  @UP1 ULDC UR18, c[0x0][0x450] ;  /* 0x0001140000121ab9 */ /* 0x000fe20000000800 */
[----:B------:R-:W-:Y:S01]  /*fcc0*/  UMOV UR43, UR14 ;  /* 0x0000000e002b7c82 */ /* 0x000fe20008000000 */
[----:B------:R-:W-:Y:S02]  /*fcd0*/  UIMAD UR16, UR8, UR7, UR16 ;  /* 0x00000007081072a4 */ /* 0x000fe4000f8e0210 */
[----:B------:R-:W-:Y:S02]  /*fce0*/  @UP2 USHF.R.U32.HI UR43, URZ, UR17, UR11 ;  /* 0x000000113f2b2299 */ /* 0x000fe4000801160b */
[----:B------:R-:W-:-:S02]  /*fcf0*/  @UP1 USHF.R.U32.HI UR9, URZ, UR18, UR13 ;  /* 0x000000123f091299 */ /* 0x000fc4000801160d */
[----:B------:R-:W-:Y:S02]  /*fd00*/  UIADD3 UR36, -UR43, URZ, URZ ;  /* 0x0000003f2b247290 */ /* 0x000fe4000fffe13f */
[----:B------:R-:W-:Y:S02]  /*fd10*/  UIADD3 UR10, UR16, UR9, URZ ;  /* 0x00000009100a7290 */ /* 0x000fe4000fffe03f */
[----:B------:R-:W-:Y:S02]  /*fd20*/  UIMAD UR36, UR15, UR36, UR14 ;  /* 0x000000240f2472a4 */ /* 0x000fe4000f8e020e */
[----:B------:R-:W-:Y:S01]  /*fd30*/  UIADD3 UR4, UR10, UR4, URZ ;  /* 0x000000040a047290 */ /* 0x000fe2000fffe03f */
[----:B------:R-:W-:Y:S11]  /*fd40*/  @!P1 BRA `(.L_x_911) ;  /* 0x0000000000449947 */ /* 0x000ff60003800000 */
        /* <DEDUP_REMOVED lines=10> */
.L_x_912:
[----:B------:R-:W-:-:S11]  /*fdf0*/  UISETP.NE.AND UP0, UPT, UR5, 0x1, UPT ;  /* 0x000000010500788c */ /* 0x000fd6000bf05270 */
[----:B------:R-:W-:Y:S02]  /*fe00*/  @UP0 ULDC.64 UR12, c[0x0][0x9e8] ;  /* 0x00027a00000c0ab9 */ /* 0x000fe40000000a00 */
[----:B------:R-:W-:-:S04]  /*fe10*/  UIMAD.WIDE.U32 UR10, UR9, UR12, URZ ;  /* 0x0000000c090a72a5 */ /* 0x000fc8000f8e003f */
[----:B------:R-:W-:-:S12]  /*fe20*/  @UP0 USHF.R.U32.HI UR9, URZ, UR13, UR11 ;  /* 0x0000000d3f090299 */ /* 0x000fd8000801160b */
.L_x_913:
[----:B------:R-:W-:-:S04]  /*fe30*/  UIMAD UR9, UR9, UR5, UR5 ;  /* 0x00000005090972a4 */ /* 0x000fc8000f8e0205 */
[----:B------:R-:W-:-:S04]  /*fe40*/  UISETP.LT.AND UP0, UPT, UR4, UR9, UPT ;  /* 0x000000090400728c */ /* 0x000fc8000bf01270 */
[----:B------:R-:W-:-:S12]  /*fe50*/  USEL UR4, UR4, UR9, UP0 ;  /* 0x0000000904047287 */ /* 0x000fd80008000000 */
.L_x_911:
[----:B------:R-:W-:Y:S02]  /*fe60*/  UIMAD UR13, UR8, UR7, 0x7f ;  /* 0x0000007f080d74a4 */ /* 0x000fe4000f8e0207 */
[----:B------:R-:W-:Y:S02]  /*fe70*/  UIADD3 UR4, UR4, 0x7f, URZ ;  /* 0x0000007f04047890 */ /* 0x000fe4000fffe03f */
[----:B------:R-:W-:Y:S02]  /*fe80*/  USHF.R.S32.HI UR14, URZ, 0x1f, UR13 ;  /* 0x0000001f3f0e7899 */ /* 0x000fe4000801140d */
[----:B------:R-:W-:Y:S01]  /*fe90*/  USHF.R.S32.HI UR9, URZ, 0x1f, UR4 ;  /* 0x0000001f3f097899 */ /* 0x000fe20008011404 */
[----:B------:R-:W-:Y:S01]  /*fea0*/  @UP1 ULDC UR10, c[0x0][0x44c] ;  /* 0x00011300000a1ab9 */ /* 0x000fe20000000800 */
[----:B------:R-:W-:Y:S02]  /*feb0*/  ULEA.HI UR14, UR14, UR13, URZ, 0x7 ;  /* 0x0000000d0e0e7291 */ /* 0x000fe4000f8f383f */
[----:B------:R-:W-:-:S02]  /*fec0*/  UIMAD.WIDE.U32 UR10, UR41, UR10, URZ ;  /* 0x0000000a290a72a5 */ /* 0x000fc4000f8e003f */
[----:B------:R-:W-:Y:S01]  /*fed0*/  ULEA.HI UR9, UR9, UR4, URZ, 0x7 ;  /* 0x0000000409097291 */ /* 0x000fe2000f8f383f */
[----:B------:R-:W-:Y:S01]  /*fee0*/  @UP1 ULDC UR15, c[0x0][0x450] ;  /* 0x00011400000f1ab9 */ /* 0x000fe20000000800 */
[----:B------:R-:W-:Y:S01]  /*fef0*/  UMOV UR12, UR41 ;  /* 0x00000029000c7c82 */ /* 0x000fe20008000000 */
[----:B------:R-:W-:Y:S02]  /*ff00*/  UIMAD UR4, UR8, UR7, -UR6 ;  /* 0x00000007080472a4 */ /* 0x000fe4000f8e0a06 */
[----:B------:R-:W-:Y:S02]  /*ff10*/  USHF.R.S32.HI UR14, URZ, 0x7, UR14 ;  /* 0x000000073f0e7899 */ /* 0x000fe4000801140e */
[----:B------:R-:W-:Y:S02]  /*ff20*/  USHF.R.S32.HI UR9, URZ, 0x7, UR9 ;  /* 0x000000073f097899 */ /* 0x000fe40008011409 */
[----:B------:R-:W-:Y:S02]  /*ff30*/  @UP1 USHF.R.U32.HI UR12, URZ, UR15, UR11 ;  /* 0x0000000f3f0c1299 */ /* 0x000fe4000801160b */
[----:B------:R-:W-:-:S02]  /*ff40*/  UISETP.LT.AND UP0, UPT, UR14, UR9, UPT ;  /* 0x000000090e00728c */ /* 0x000fc4000bf01270 */
[----:B------:R-:W-:Y:S01]  /*ff50*/  UIADD3 UR4, UR4, UR12, URZ ;  /* 0x0000000c04047290 */ /* 0x000fe2000fffe03f */
[----:B------:R-:W-:Y:S01]  /*ff60*/  ULDC UR8, c[0x0][0x9dc] ;  /* 0x0002770000087ab9 */ /* 0x000fe20000000800 */
[----:B------:R-:W-:Y:S02]  /*ff70*/  USEL UR40, UR14, UR9, UP0 ;  /* 0x000000090e287287 */ /* 0x000fe40008000000 */
        /* <DEDUP_REMOVED lines=12> */
.L_x_915:
[----:B------:R-:W-:-:S11]  /*10040*/  UISETP.NE.AND UP0, UPT, UR5, 0x1, UPT ;  /* 0x000000010500788c */ /* 0x000fd6000bf05270 */
[----:B------:R-:W-:Y:S02]  /*10050*/  @UP0 ULDC.64 UR10, c[0x0][0x9e8] ;  /* 0x00027a00000a0ab9 */ /* 0x000fe40000000a00 */
[----:B------:R-:W-:-:S04]  /*10060*/  UIMAD.WIDE.U32 UR6, UR4, UR10, URZ ;  /* 0x0000000a040672a5 */ /* 0x000fc8000f8e003f */
[----:B------:R-:W-:-:S12]  /*10070*/  @UP0 USHF.R.U32.HI UR4, URZ, UR11, UR7 ;  /* 0x0000000b3f040299 */ /* 0x000fd80008011607 */
.L_x_916:
[----:B------:R-:W-:-:S04]  /*10080*/  UIMAD UR4, UR4, UR5, URZ ;  /* 0x00000005040472a4 */ /* 0x000fc8000f8e023f */
[----:B------:R-:W-:-:S04]  /*10090*/  UISETP.LT.AND UP0, UPT, UR8, UR4, UPT ;  /* 0x000000040800728c */ /* 0x000fc8000bf01270 */
[----:B------:R-:W-:-:S12]  /*100a0*/  USEL UR8, UR8, UR4, !UP0 ;  /* 0x0000000408087287 */ /* 0x000fd8000c000000 */
.L_x_914:
[----:B------:R-:W-:Y:S01]  /*100b0*/  USHF.R.S32.HI UR4, URZ, 0x1f, UR8 ;  /* 0x0000001f3f047899 */ /* 0x000fe20008011408 */
[----:B------:R-:W-:Y:S03]  /*100c0*/  BSSY B7, `(.L_x_917) ;  /* 0x00003ea000077945 */ /* 0x000fe60003800000 */
[----:B------:R-:W-:-:S04]  /*100d0*/  ULEA.HI UR4, UR4, UR8, URZ, 0x7 ;  /* 0x0000000804047291 */ /* 0x000fc8000f8f383f */
[----:B------:R-:W-:-:S04]  /*100e0*/  USHF.R.S32.HI UR4, URZ, 0x7, UR4 ;  /* 0x000000073f047899 */ /* 0x000fc80008011404 */
[----:B------:R-:W-:-:S04]  /*100f0*/  UISETP.LT.AND UP0, UPT, URZ, UR4, UPT ;  /* 0x000000043f00728c */ /* 0x000fc8000bf01270 */
[----:B------:R-:W-:-:S04]  /*10100*/  USEL UR39, URZ, UR4, !UP0 ;  /* 0x000000043f277287 */ /* 0x000fc8000c000000 */
[----:B------:R-:W-:-:S06]  /*10110*/  UISETP.GT.AND UP0, UPT, UR40, UR39, UPT ;  /* 0x000000272800728c */ /* 0x000fcc000bf04270 */
[----:B------:R-:W-:-:S13]  /*10120*/  PLOP3.LUT P0, PT, PT, PT, UP0, 0x80, 0x0 ;  /* 0x000000000000781c */ /* 0x000fda0003f0f008 */
[----:B------:R-:W-:Y:S05]  /*10130*/  @P0 BRA `(.L_x_918) ;  /* 0x0000000000440947 */ /* 0x000fea0003800000 */
[----:B------:R-:W0:Y:S02]  /*10140*/  S2R R0, SR_TID.X ;  /* 0x0000000000007919 */ /* 0x000e240000002100 */
[----:B0-----:R-:W-:-:S04]  /*10150*/  LOP3.LUT R0, R0, 0x7f, RZ, 0xc0, !PT ;  /* 0x0000007f00007812 */ /* 0x001fc800078ec0ff */
[----:B------:R-:W-:-:S13]  /*10160*/  ISETP.NE.AND P1, PT, R0, RZ, PT ;  /* 0x000000ff0000720c */ /* 0x000fda0003f25270 */
[----:B------:R-:W-:Y:S05]  /*10170*/  @P1 BRA `(.L_x_919) ;  /* 0x0000003c00781947 */ /* 0x000fea0003800000 */
[----:B------:R-:W0:Y:S01]  /*10180*/  S2R R5, SR_LANEID ;  /* 0x0000000000057919 */ /* 0x000e220000000000 */
[----:B------:R-:W-:Y:S01]  /*10190*/  VOTEU.ANY UR4, UPT, PT ;  /* 0x0000000000047886 */ /* 0x000fe200038e0100 */
[----:B------:R-:W1:Y:S01]  /*101a0*/  LDC.64 R2, c[0x0][0xc80] ;  /* 0x00032000ff027b82 */ /* 0x000e620000000a00 */
[----:B------:R-:W0:Y:S02]  /*101b0*/  FLO.U32 R0, UR4 ;  /* 0x0000000400007d00 */ /* 0x000e2400080e0000 */
[----:B0-----:R-:W-:-:S06]  /*101c0*/  ISETP.EQ.U32.AND P0, PT, R0, R5, PT ;  /* 0x000000050000720c */ /* 0x001fcc0003f02070 */
[----:B------:R-:W1:Y:S07]  /*101d0*/  POPC R5, UR4 ;  /* 0x0000000400057d09 */ /* 0x000e6e0008000000 */
[----:B-1----:R-:W2:Y:S01]  /*101e0*/  @P0 ATOMG.E.ADD.STRONG.GPU PT, R3, desc[UR48][R2.64], R5 ;  /* 0x00000005020309a8 */ /* 0x002ea200081ee1f0 */
[----:B------:R-:W0:Y:S02]  /*101f0*/  S2R R4, SR_LTMASK ;  /* 0x0000000000047919 */ /* 0x000e240000003900 */
[----:B0-----:R-:W-:-:S04]  /*10200*/  LOP3.LUT R4, R4, UR4, RZ, 0xc0, !PT ;  /* 0x0000000404047c12 */ /* 0x001fc8000f8ec0ff */
[----:B------:R-:W0:Y:S01]  /*10210*/  POPC R27, R4 ;  /* 0x00000004001b7309 */ /* 0x000e220000000000 */
[----:B--2---:R-:W0:Y:S02]  /*10220*/  SHFL.IDX PT, R0, R3, R0, 0x1f ;  /* 0x00001f0003007589 */ /* 0x004e2400000e0000 */
[----:B0-----:R-:W-:Y:S01]  /*10230*/  IADD3 R27, R0, UR42, R27 ;  /* 0x0000002a001b7c10 */ /* 0x001fe2000fffe01b */
[----:B------:R-:W-:Y:S06]  /*10240*/  BRA `(.L_x_919) ;  /* 0x0000003c00447947 */ /* 0x000fec0003800000 */
.L_x_918:
        /* <DEDUP_REMOVED lines=20> */
.L_x_921:
[----:B------:R-:W-:Y:S05]  /*10390*/  BSYNC B6 ;  /* 0x0000000000067941 */ /* 0x000fea0003800000 */
.L_x_920:
        /* <DEDUP_REMOVED lines=8> */
[----:B------:R0:W1:Y:S01]  /*10420*/  LDC.64 R2, c[0x4][R18] ;  /* 0x0100000012027b82 */ /* 0x0000620000000a00 */
        /* <DEDUP_REMOVED lines=11> */
.L_x_924:
        /* <DEDUP_REMOVED lines=15> */
.L_x_923:
[----:B------:R-:W-:Y:S05]  /*105d0*/  BSYNC B6 ;  /* 0x0000000000067941 */ /* 0x000fea0003800000 */
.L_x_922:
[----:B------:R-:W-:Y:S01]  /*105e0*/  ULDC.64 UR4, c[0x0][0x9f8] ;  /* 0x00027e0000047ab9 */ /* 0x000fe20000000a00 */
[----:B------:R-:W-:Y:S01]  /*105f0*/  IMAD.U32 R23, RZ, RZ, UR43 ;  /* 0x0000002bff177e24 */ /* 0x000fe2000f8e00ff */
[----:B------:R-:W-:-:S04]  /*10600*/  UISETP.NE.U32.AND UP0, UPT, UR4, URZ, UPT ;  /* 0x0000003f0400728c */ /* 0x000fc8000bf05070 */
[----:B------:R-:W-:-:S06]  /*10610*/  UISETP.NE.AND.EX UP0, UPT, UR5, URZ, UPT, UP0 ;  /* 0x0000003f0500728c */ /* 0x000fcc000bf05300 */
[----:B------:R-:W-:-:S05]  /*10620*/  PLOP3.LUT P0, PT, PT, PT, UP0, 0x80, 0x0 ;  /* 0x000000000000781c */ /* 0x000fca0003f0f008 */
[----:B------:R-:W-:Y:S02]  /*10630*/  @UP0 ULDC.64 UR4, c[0x0][0x9f8] ;  /* 0x00027e0000040ab9 */ /* 0x000fe40000000a00 */
[----:B------:R-:W-:-:S06]  /*10640*/  @UP0 UIMAD.WIDE UR4, UR43, 0x4, UR4 ;  /* 0x000000042b0408a5 */ /* 0x000fcc000f8e0204 */
[----:B------:R-:W-:Y:S02]  /*10650*/  IMAD.U32 R2, RZ, RZ, UR4 ;  /* 0x00000004ff027e24 */ /* 0x000fe4000f8e00ff */
[----:B------:R-:W-:-:S05]  /*10660*/  IMAD.U32 R3, RZ, RZ, UR5 ;  /* 0x00000005ff037e24 */ /* 0x000fca000f8e00ff */
[----:B------:R0:W2:Y:S01]  /*10670*/  @P0 LDG.E R23, desc[UR48][R2.64] ;  /* 0x0000003002170981 */ /* 0x0000a2000c1e1900 */
[----:B------:R-:W-:Y:S01]  /*10680*/  UMOV UR4, 0xffffffff ;  /* 0xffffffff00047882 */ /* 0x000fe20000000000 */
[----:B------:R-:W-:Y:S01]  /*10690*/  IMAD.U32 R22, RZ, RZ, UR40 ;  /* 0x00000028ff167e24 */ /* 0x000fe2000f8e00ff */
[----:B------:R-:W-:Y:S01]  /*106a0*/  LOP3.LUT R19, R19, 0xfffffffe, RZ, 0xc0, !PT ;  /* 0xfffffffe13137812 */ /* 0x000fe200078ec0ff */
[----:B------:R-:W1:Y:S02]  /*106b0*/  S2R R18, SR_TID.X ;  /* 0x0000000000127919 */ /* 0x000e640000002100 */
[----:B------:R-:W-:Y:S01]  /*106c0*/  VIADD R22, R22, 0xffffffff ;  /* 0xffffffff16167836 */ /* 0x000fe20000000000 */
[----:B0-----:R-:W0:Y:S02]  /*106d0*/  LDC.64 R2, c[0x0][0x418] ;  /* 0x00010600ff027b82 */ /* 0x001e240000000a00 */
[----:B0-----:R-:W-:Y:S02]  /*106e0*/  ISETP.NE.U32.AND P0, PT, R2, RZ, PT ;  /* 0x000000ff0200720c */ /* 0x001fe40003f05070 */
[----:B-1----:R-:W-:-:S02]  /*106f0*/  SHF.R.U32.HI R20, RZ, 0x5, R18 ;  /* 0x00000005ff147819 */ /* 0x002fc40000011612 */
[----:B------:R-:W-:Y:S02]  /*10700*/  ISETP.NE.AND.EX P1, PT, R3, RZ, PT, P0 ;  /* 0x000000ff0300720c */ /* 0x000fe40003f25300 */
[----:B------:R-:W-:-:S11]  /*10710*/  LOP3.LUT R20, R20, 0x3, RZ, 0xc0, !PT ;  /* 0x0000000314147812 */ /* 0x000fd600078ec0ff */
[----:B------:R-:W-:Y:S02]  /*10720*/  @P1 LOP3.LUT R19, R19, 0x1, RZ, 0xfc, !PT ;  /* 0x0000000113131812 */ /* 0x000fe400078efcff */
[----:B--2---:R-:W-:Y:S02]  /*10730*/  SHF.R.S32.HI R25, RZ, 0x1f, R23 ;  /* 0x0000001fff197819 */ /* 0x004fe40000011417 */
[----:B------:R-:W-:Y:S01]  /*10740*/  SEL R18, R23, RZ, !P1 ;  /* 0x000000ff17127207 */ /* 0x000fe20004800000 */
[----:B------:R-:W-:Y:S06]  /*10750*/  BRA.DIV UR4, `(.L_x_925) ;  /* 0x0000004204207947 */ /* 0x000fec000b800000 */
[----:B------:R0:W1:Y:S02]  /*10760*/  SHFL.IDX PT, R14, R20, RZ, 0x1f ;  /* 0x00001fff140e7589 */ /* 0x00006400000e0000 */
.L_x_1021:
        /* <DEDUP_REMOVED lines=8> */
.L_x_1024:
[----:B------:R-:W-:Y:S05]  /*107f0*/  @!P6 BRA `(.L_x_926) ;  /* 0x000000040004e947 */ /* 0x000fea0003800000 */
[----:B------:R-:W-:Y:S01]  /*10800*/  IMAD.MOV.U32 R18, RZ, RZ, R23 ;  /* 0x000000ffff127224 */ /* 0x000fe200078e0017 */
[----:B------:R-:W-:Y:S06]  /*10810*/  @!P1 BRA `(.L_x_928) ;  /* 0x0000000000489947 */ /* 0x000fec0003800000 */
[----:B------:R-:W1:Y:S01]  /*10820*/  LDC R0, c[0x0][0x43c] ;  /* 0x00010f00ff007b82 */ /* 0x000e620000000800 */
[----:B------:R-:W-:Y:S01]  /*10830*/  IMAD.MOV.U32 R6, RZ, RZ, R22 ;  /* 0x000000ffff067224 */ /* 0x000fe200078e0016 */
[----:B------:R-:W-:Y:S02]  /*10840*/  ULDC.64 UR4, c[0x0][0x428] ;  /* 0x00010a0000047ab9 */ /* 0x000fe40000000a00 */
[----:B------:R-:W-:-:S04]  /*10850*/  IMAD R8, R25, UR4, RZ ;  /* 0x0000000419087c24 */ /* 0x000fc8000f8e02ff */
[----:B------:R-:W-:Y:S01]  /*10860*/  IMAD R7, R23, UR5, R8 ;  /* 0x0000000517077c24 */ /* 0x000fe2000f8e0208 */
[----:B-1----:R-:W-:-:S13]  /*10870*/  ISETP.NE.AND P0, PT, R0, 0x1, PT ;  /* 0x000000010000780c */ /* 0x002fda0003f05270 */
[----:B------:R-:W1:Y:S02]  /*10880*/  @P0 LDC.64 R4, c[0x0][0x440] ;  /* 0x00011000ff040b82 */ /* 0x000e640000000a00 */
[----:B-1----:R-:W-:-:S05]  /*10890*/  @P0 IMAD.HI.U32 R4, R22, R4, RZ ;  /* 0x0000000416040227 */ /* 0x002fca00078e00ff */
[----:B------:R-:W-:-:S04]  /*108a0*/  @P0 SHF.R.U32.HI R6, RZ, R5, R4 ;  /* 0x00000005ff060219 */ /* 0x000fc80000011604 */
[--C-:B------:R-:W-:Y:S01]  /*108b0*/  SHF.R.S32.HI R5, RZ, 0x1f, R6.reuse ;  /* 0x0000001fff057819 */ /* 0x100fe20000011406 */
[----:B------:R-:W-:-:S04]  /*108c0*/  IMAD.MOV.U32 R4, RZ, RZ, R6 ;  /* 0x000000ffff047224 */ /* 0x000fc800078e0006 */
[----:B------:R-:W-:-:S04]  /*108d0*/  IMAD.WIDE.U32 R4, R23, UR4, R4 ;  /* 0x0000000417047c25 */ /* 0x000fc8000f8e0004 */
[----:B------:R-:W-:Y:S01]  /*108e0*/  IMAD.IADD R5, R5, 0x1, R7 ;  /* 0x0000000105057824 */ /* 0x000fe200078e0207 */
[----:B------:R-:W-:-:S04]  /*108f0*/  LEA R2, P0, R4, R2, 0x2 ;  /* 0x0000000204027211 */ /* 0x000fc800078010ff */
[----:B------:R-:W-:-:S05]  /*10900*/  LEA.HI.X R3, R4, R3, R5, 0x2, P0 ;  /* 0x0000000304037211 */ /* 0x000fca00000f1405 */
[----:B------:R1:W5:Y:S01]  /*10910*/  LDG.E R18, desc[UR48][R2.64] ;  /* 0x0000003002127981 */ /* 0x000362000c1e1900 */
[----:B------:R-:W-:-:S04]  /*10920*/  IMAD.MOV R5, RZ, RZ, -R6 ;  /* 0x000000ffff057224 */ /* 0x000fc800078e0a06 */
[----:B------:R-:W-:-:S07]  /*10930*/  IMAD R22, R0, R5, R22 ;  /* 0x0000000500167224 */ /* 0x000fce00078e0216 */
.L_x_928:
[----:B------:R-:W2:Y:S01]  /*10940*/  S2R R0, SR_TID.X ;  /* 0x0000000000007919 */ /* 0x000ea20000002100 */
[----:B-1----:R-:W-:Y:S01]  /*10950*/  IMAD R3, R16, 0x8, R17 ;  /* 0x0000000810037824 */ /* 0x002fe200078e0211 */
[----:B--2---:R-:W-:Y:S02]  /*10960*/  LOP3.LUT R2, R0, 0x7f, RZ, 0xc0, !PT ;  /* 0x0000007f00027812 */ /* 0x004fe400078ec0ff */
[----:B------:R-:W-:Y:S02]  /*10970*/  SHF.L.U32 R0, R24, 0x1f, RZ ;  /* 0x0000001f18007819 */ /* 0x000fe400000006ff */
[----:B------:R-:W-:Y:S02]  /*10980*/  ISETP.NE.AND P1, PT, R2, RZ, PT ;  /* 0x000000ff0200720c */ /* 0x000fe40003f25270 */
[----:B------:R-:W1:Y:S02]  /*10990*/  SYNCS.PHASECHK.TRANS64.TRYWAIT P0, [R3+URZ+0x2d840], R0 ;  /* 0x02d84000030075a7 */ /* 0x000e64000800017f */
[----:B-1----:R-:W-:Y:S09]  /*109a0*/  @!P0 BRA `(.L_x_929) ;  /* 0x0000003c00cc8947 */ /* 0x002ff20003800000 */
.L_x_1025:
[----:B------:R-:W-:Y:S05]  /*109b0*/  @P1 BRA `(.L_x_930) ;  /* 0x0000000000141947 */ /* 0x000fea0003800000 */
[----:B------:R-:W-:Y:S01]  /*109c0*/  ISETP.NE.AND P0, PT, R28, RZ, PT ;  /* 0x000000ff1c00720c */ /* 0x000fe20003f05270 */
[----:B-1----:R-:W-:-:S04]  /*109d0*/  IMAD.MOV.U32 R0, RZ, RZ, 0x6000 ;  /* 0x00006000ff007424 */ /* 0x002fc800078e00ff */
[----:B------:R2:W-:Y:S08]  /*109e0*/  SYNCS.ARRIVE.TRANS64 RZ, [R3+URZ+0x2d830], R0 ;  /* 0x02d8300003ff79a7 */ /* 0x0005f0000800003f */
[----:B------:R-:W-:Y:S05]  /*109f0*/  @!P0 BRA `(.L_x_930) ;  /* 0x0000000000048947 */ /* 0x000fea0003800000 */
[----:B------:R-:W-:Y:S01]  /*10a00*/  BPT.TRAP 0x1 ;  /* 0x000000040000795c */ /* 0x000fe20000300000 */
.L_x_930:
[----:B-12---:R-:W-:Y:S01]  /*10a10*/  IMAD R0, R16, 0x6000, R17 ;  /* 0x0000600010007824 */ /* 0x006fe200078e0211 */
[----:B------:R-:W-:Y:S01]  /*10a20*/  R2UR UR33, R3 ;  /* 0x00000000032172ca */ /* 0x000fe200000e0000 */
[----:B------:R-:W-:Y:S01]  /*10a30*/  UIADD3 UR4, UP0, UR46, 0x370, URZ ;  /* 0x000003702e047890 */ /* 0x000fe2000ff1e03f */
[----:B------:R-:W-:Y:S01]  /*10a40*/  R2UR UR35, R22 ;  /* 0x00000000162372ca */ /* 0x000fe200000e0000 */
[----:B------:R-:W-:Y:S01]  /*10a50*/  UMOV UR6, 0x0 ;  /* 0x0000000000067882 */ /* 0x000fe20000000000 */
[----:B------:R-:W-:Y:S01]  /*10a60*/  R2UR UR8, R0 ;  /* 0x00000000000872ca */ /* 0x000fe200000e0000 */
[----:B------:R-:W-:Y:S01]  /*10a70*/  UIADD3.X UR5, URZ, UR47, URZ, UP0, !UPT ;  /* 0x0000002f3f057290 */ /* 0x000fe200087fe43f */
[----:B-----5:R-:W-:Y:S01]  /*10a80*/  R2UR UR37, R18 ;  /* 0x00000000122572ca */ /* 0x020fe200000e0000 */
[----:B------:R-:W-:Y:S01]  /*10a90*/  UMOV UR7, 0x14f00000 ;  /* 0x14f0000000077882 */ /* 0x000fe20000000000 */
[----:B------:R-:W-:Y:S01]  /*10aa0*/  UMOV UR34, URZ ;  /* 0x0000003f00227c82 */ /* 0x000fe20008000000 */
[----:B------:R-:W-:Y:S01]  /*10ab0*/  UMOV UR18, 0x20 ;  /* 0x0000002000127882 */ /* 0x000fe20000000000 */
[----:B------:R-:W-:Y:S01]  /*10ac0*/  UMOV UR20, UR36 ;  /* 0x0000002400147c82 */ /* 0x000fe20008000000 */
[----:B------:R-:W-:Y:S01]  /*10ad0*/  UMOV UR10, 0x40 ;  /* 0x00000040000a7882 */ /* 0x000fe20000000000 */
[----:B------:R-:W-:Y:S01]  /*10ae0*/  UMOV UR12, UR36 ;  /* 0x00000024000c7c82 */ /* 0x000fe20008000000 */
[----:B------:R-:W-:Y:S01]  /*10af0*/  UIADD3 UR33, UR33, 0x2d830, URZ ;  /* 0x0002d83021217890 */ /* 0x000fe2000fffe03f */
[----:B------:R-:W-:Y:S01]  /*10b00*/  PLOP3.LUT P0, PT, PT, PT, PT, 0x80, 0x0 ;  /* 0x000000000000781c */ /* 0x000fe20003f0f070 */
[----:B------:R-:W-:Y:S01]  /*10b10*/  USHF.L.U32 UR35, UR35, 0x7, URZ ;  /* 0x0000000723237899 */ /* 0x000fe2000800063f */
[----:B------:R-:W-:Y:S01]  /*10b20*/  LOP3.LUT R19, R19, 0xfffffffd, RZ, 0xc0, !PT ;  /* 0xfffffffd13137812 */ /* 0x000fe200078ec0ff */
[----:B------:R-:W-:-:S02]  /*10b30*/  UIADD3 UR32, UR8, 0x15400, URZ ;  /* 0x0001540008207890 */ /* 0x000fc4000fffe03f */
[----:B------:R-:W-:Y:S02]  /*10b40*/  UIADD3 UR16, UR8, 0x17400, URZ ;  /* 0x0001740008107890 */ /* 0x000fe4000fffe03f */
[----:B------:R-:W-:Y:S01]  /*10b50*/  UIADD3 UR8, UR8, 0x19400, URZ ;  /* 0x0001940008087890 */ /* 0x000fe2000fffe03f */
[----:B------:R-:W-:Y:S01]  /*10b60*/  UMOV UR21, UR37 ;  /* 0x0000002500157c82 */ /* 0x000fe20008000000 */
[----:B------:R-:W-:Y:S01]  /*10b70*/  UMOV UR17, UR33 ;  /* 0x0000002100117c82 */ /* 0x000fe20008000000 */
[----:B------:R-:W-:Y:S01]  /*10b80*/  UMOV UR19, UR35 ;  /* 0x0000002300137c82 */ /* 0x000fe20008000000 */
[----:B------:R-:W-:Y:S01]  /*10b90*/  UMOV UR13, UR37 ;  /* 0x00000025000d7c82 */ /* 0x000fe20008000000 */
[----:B------:R-:W-:Y:S01]  /*10ba0*/  UMOV UR9, UR33 ;  /* 0x0000002100097c82 */ /* 0x000fe20008000000 */
[----:B------:R-:W-:Y:S01]  /*10bb0*/  UMOV UR11, UR35 ;  /* 0x00000023000b7c82 */ /* 0x000fe20008000000 */
[----:B------:R1:W-:Y:S01]  /*10bc0*/  UTMALDG.4D [UR32], [UR4], desc[UR6] ;  /* 0x00000620040075b4 */ /* 0x0003e20008019000 */
[----:B------:R-:W-:Y:S01]  /*10bd0*/  @P0 LOP3.LUT R19, R19, 0x2, RZ, 0xfc, !PT ;  /* 0x0000000213130812 */ /* 0x000fe200078efcff */
[----:B------:R1:W-:Y:S01]  /*10be0*/  UTMALDG.4D [UR16], [UR4], desc[UR6] ;  /* 0x00000610040075b4 */ /* 0x0003e20008019000 */
[----:B------:R1:W-:Y:S02]  /*10bf0*/  UTMALDG.4D [UR8], [UR4], desc[UR6] ;  /* 0x00000608040075b4 */ /* 0x0003e40008019000 */
[----:B-1----:R-:W-:-:S03]  /*10c00*/  NOP ;  /* 0x0000000000007918 */ /* 0x002fc60000000000 */
.L_x_926:
[----:B------:R-:W-:Y:S05]  /*10c10*/  WARPSYNC.ALL ;  /* 0x0000000000007948 */ /* 0x000fea0003800000 */
[----:B------:R-:W-:Y:S01]  /*10c20*/  VIADD R0, R17, 0xc400 ;  /* 0x0000c40011007836 */ /* 0x000fe20000000000 */
[----:B------:R-:W-:Y:S01]  /*10c30*/  USHF.R.S32.HI UR4, URZ, 0x1f, UR36 ;  /* 0x0000001f3f047899 */ /* 0x000fe20008011424 */
[----:B------:R-:W-:Y:S01]  /*10c40*/  BAR.SYNC.DEFER_BLOCKING 0x8, 0x200 ;  /* 0x0208000000007b1d */ /* 0x000fe20000010000 */
[----:B------:R-:W-:Y:S02]  /*10c50*/  USHF.R.S32.HI UR37, URZ, 0x1f, UR43 ;  /* 0x0000001f3f257899 */ /* 0x000fe4000801142b */
[----:B------:R-:W-:-:S03]  /*10c60*/  LOP3.LUT P0, RZ, R0, 0x1bf, RZ, 0xc0, !PT ;  /* 0x000001bf00ff7812 */ /* 0x000fc6000780c0ff */
[----:B------:R-:W-:Y:S01]  /*10c70*/  ULDC.64 UR6, c[0x0][0x2d8] ;  /* 0x0000b60000067ab9 */ /* 0x000fe20000000a00 */
[----:B------:R-:W-:Y:S01]  /*10c80*/  BSSY B6, `(.L_x_931) ;  /* 0x0000016000067945 */ /* 0x000fe20003800000 */
[----:B------:R-:W-:Y:S02]  /*10c90*/  UIMAD UR4, UR4, UR6, URZ ;  /* 0x00000006040472a4 */ /* 0x000fe4000f8e023f */
[----:B------:R-:W-:Y:S02]  /*10ca0*/  UIMAD.WIDE.U32 UR50, UR36, UR6, URZ ;  /* 0x00000006243272a5 */ /* 0x000fe4000f8e003f */
[----:B------:R-:W-:-:S04]  /*10cb0*/  UIMAD UR4, UR36, UR7, UR4 ;  /* 0x00000007240472a4 */ /* 0x000fc8000f8e0204 */
[----:B------:R-:W-:Y:S01]  /*10cc0*/  UIADD3 UR45, UR51, UR4, URZ ;  /* 0x00000004332d7290 */ /* 0x000fe2000fffe03f */
[----:B------:R-:W-:Y:S11]  /*10cd0*/  @!P0 BRA `(.L_x_932) ;  /* 0x0000000000408947 */ /* 0x000ff60003800000 */
        /* <DEDUP_REMOVED lines=14> */
[----:B0-----:R-:W-:-:S07]  /*10dc0*/  LEPC R20, `(.L_x_932) ;  /* 0x000000001014794e */ /* 0x001fce0000000000 */
[----:B-1----:R-:W-:Y:S05]  /*10dd0*/  CALL.ABS.NOINC R2 ;  /* 0x0000000002007343 */ /* 0x002fea0003c00000 */
.L_x_932:
[----:B------:R-:W-:Y:S05]  /*10de0*/  BSYNC B6 ;  /* 0x0000000000067941 */ /* 0x000fea0003800000 */
.L_x_931:
[----:B------:R-:W1:Y:S01]  /*10df0*/  LDC R9, c[0x0][0x448] ;  /* 0x00011200ff097b82 */ /* 0x000e620000000800 */
[----:B0-----:R-:W0:Y:S01]  /*10e00*/  S2R R20, SR_TID.X ;  /* 0x0000000000147919 */ /* 0x001e220000002100 */
[----:B------:R-:W-:Y:S01]  /*10e10*/  ULDC.64 UR8, c[0x0][0x2e0] ;  /* 0x0000b80000087ab9 */ /* 0x000fe20000000a00 */
[----:B------:R-:W-:Y:S01]  /*10e20*/  UMOV UR44, UR50 ;  /* 0x00000032002c7c82 */ /* 0x000fe20008000000 */
[----:B------:R-:W-:Y:S01]  /*10e30*/  UIMAD UR6, UR37, UR8, URZ ;  /* 0x00000008250672a4 */ /* 0x000fe2000f8e023f */
[----:B------:R-:W2:Y:S01]  /*10e40*/  S2R R10, SR_TID.X ;  /* 0x00000000000a7919 */ /* 0x000ea20000002100 */
[----:B------:R-:W-:Y:S02]  /*10e50*/  UIMAD.WIDE.U32 UR4, UR43, UR8, UR44 ;  /* 0x000000082b0472a5 */ /* 0x000fe4000f8e002c */
[----:B------:R-:W-:-:S03]  /*10e60*/  UIMAD UR6, UR43, UR9, UR6 ;  /* 0x000000092b0672a4 */ /* 0x000fc6000f8e0206 */
[----:B------:R-:W-:Y:S01]  /*10e70*/  ULDC.64 UR8, c[0x0][0x2d0] ;  /* 0x0000b40000087ab9 */ /* 0x000fe20000000a00 */
[----:B------:R-:W-:Y:S01]  /*10e80*/  UIADD3 UR6, UR5, UR6, URZ ;  /* 0x0000000605067290 */ /* 0x000fe2000fffe03f */
[----:B------:R-:W-:-:S04]  /*10e90*/  IMAD.U32 R4, RZ, RZ, UR4 ;  /* 0x00000004ff047e24 */ /* 0x000fc8000f8e00ff */
[----:B------:R-:W-:Y:S01]  /*10ea0*/  IMAD.MOV.U32 R2, RZ, RZ, R4 ;  /* 0x000000ffff027224 */ /* 0x000fe200078e0004 */
[----:B-1----:R-:W-:Y:S02]  /*10eb0*/  ISETP.NE.AND P1, PT, R9, 0x1, PT ;  /* 0x000000010900780c */ /* 0x002fe40003f25270 */
[C---:B0-----:R-:W-:Y:S01]  /*10ec0*/  LOP3.LUT R21, R20.reuse, 0x7f, RZ, 0xc0, !PT ;  /* 0x0000007f14157812 */ /* 0x041fe200078ec0ff */
[----:B------:R-:W-:-:S10]  /*10ed0*/  IMAD.SHL.U32 R20, R20, 0x20, RZ ;  /* 0x0000002014147824 */ /* 0x000fd400078e00ff */
[----:B------:R-:W0:Y:S01]  /*10ee0*/  @P1 LDC R3, c[0x0][0x44c] ;  /* 0x00011300ff031b82 */ /* 0x000e220000000800 */
[----:B------:R-:W-:Y:S01]  /*10ef0*/  SHF.R.U32.HI R21, RZ, 0x2, R21 ;  /* 0x00000002ff157819 */ /* 0x000fe20000011615 */
[----:B--2---:R-:W-:-:S03]  /*10f00*/  IMAD.SHL.U32 R10, R10, 0x8, RZ ;  /* 0x000000080a0a7824 */ /* 0x004fc600078e00ff */
[----:B------:R-:W-:Y:S02]  /*10f10*/  LOP3.LUT R20, R21, 0x60, R20, 0xf8, !PT ;  /* 0x0000006015147812 */ /* 0x000fe400078ef814 */
[----:B------:R-:W1:Y:S01]  /*10f20*/  S2R R21, SR_TID.X ;  /* 0x0000000000157919 */ /* 0x000e620000002100 */
[----:B------:R-:W2:Y:S01]  /*10f30*/  @P1 LDC R5, c[0x0][0x450] ;  /* 0x00011400ff051b82 */ /* 0x000ea20000000800 */
[----:B------:R-:W-:Y:S01]  /*10f40*/  LOP3.LUT R10, R10, 0x18, RZ, 0xc0, !PT ;  /* 0x000000180a0a7812 */ /* 0x000fe200078ec0ff */
[----:B------:R-:W-:-:S03]  /*10f50*/  VIADD R6, R20, UR41 ;  /* 0x0000002914067c36 */ /* 0x000fc60008000000 */
[C---:B------:R-:W-:Y:S01]  /*10f60*/  LOP3.LUT R12, R10.reuse, 0x20, RZ, 0xfc, !PT ;  /* 0x000000200a0c7812 */ /* 0x040fe200078efcff */
[----:B------:R-:W-:Y:S01]  /*10f70*/  IMAD.MOV.U32 R7, RZ, RZ, R6 ;  /* 0x000000ffff077224 */ /* 0x000fe200078e0006 */
[----:B------:R-:W-:Y:S01]  /*10f80*/  LOP3.LUT R10, R10, 0x40, RZ, 0xfc, !PT ;  /* 0x000000400a0a7812 */ /* 0x000fe200078efcff */
[----:B0-----:R-:W-:-:S04]  /*10f90*/  @P1 IMAD.HI.U32 R0, R6, R3, RZ ;  /* 0x0000000306001227 */ /* 0x001fc800078e00ff */
[----:B------:R-:W-:Y:S01]  /*10fa0*/  IMAD.U32 R3, RZ, RZ, UR6 ;  /* 0x00000006ff037e24 */ /* 0x000fe2000f8e00ff */
[----:B------:R-:W-:Y:S01]  /*10fb0*/  ULDC.64 UR6, c[0x0][0x280] ;  /* 0x0000a00000067ab9 */ /* 0x000fe20000000a00 */
[----:B--2---:R-:W-:Y:S01]  /*10fc0*/  @P1 SHF.R.U32.HI R7, RZ, R5, R0 ;  /* 0x00000005ff071219 */ /* 0x004fe20000011600 */
[----:B------:R-:W-:Y:S01]  /*10fd0*/  IMAD.U32 R5, RZ, RZ, UR5 ;  /* 0x00000005ff057e24 */ /* 0x000fe2000f8e00ff */
[----:B------:R-:W-:Y:S02]  /*10fe0*/  ULDC.64 UR4, c[0x0][0x2c8] ;  /* 0x0000b20000047ab9 */ /* 0x000fe40000000a00 */
[----:B------:R-:W-:Y:S01]  /*10ff0*/  SHF.R.S32.HI R0, RZ, 0x1f, R7 ;  /* 0x0000001fff007819 */ /* 0x000fe20000011407 */
[----:B------:R-:W-:-:S04]  /*11000*/  IMAD.WIDE.U32 R4, R7, UR8, R2 ;  /* 0x0000000807047c25 */ /* 0x000fc8000f8e0002 */
[----:B------:R-:W-:Y:S02]  /*11010*/  IMAD R0, R0, UR8, RZ ;  /* 0x0000000800007c24 */ /* 0x000fe4000f8e02ff */
[C---:B-1----:R-:W-:Y:S01]  /*11020*/  IMAD.SHL.U32 R20, R21.reuse, 0x8, RZ ;  /* 0x0000000815147824 */ /* 0x042fe200078e00ff */
[----:B------:R-:W-:Y:S01]  /*11030*/  LOP3.LUT R21, R21, 0x7f, RZ, 0xc0, !PT ;  /* 0x0000007f15157812 */ /* 0x000fe200078ec0ff */
[----:B------:R-:W-:Y:S02]  /*11040*/  IMAD R11, R7, UR9, R0 ;  /* 0x00000009070b7c24 */ /* 0x000fe4000f8e0200 */
[----:B------:R-:W-:Y:S01]  /*11050*/  IMAD.MOV R0, RZ, RZ, -R7 ;  /* 0x000000ffff007224 */ /* 0x000fe200078e0a07 */
[----:B------:R-:W-:Y:S01]  /*11060*/  LOP3.LUT R20, R20, 0x18, RZ, 0xc0, !PT ;  /* 0x0000001814147812 */ /* 0x000fe200078ec0ff */
[----:B------:R-:W-:Y:S01]  /*11070*/  IMAD.IADD R5, R5, 0x1, R11 ;  /* 0x0000000105057824 */ /* 0x000fe200078e020b */
[----:B------:R-:W-:Y:S01]  /*11080*/  SHF.R.U32.HI R21, RZ, 0x2, R21 ;  /* 0x00000002ff157819 */ /* 0x000fe20000011615 */
[----:B------:R-:W-:-:S02]  /*11090*/  IMAD R7, R9, R0, R6 ;  /* 0x0000000009077224 */ /* 0x000fc400078e0206 */
[----:B------:R-:W-:Y:S02]  /*110a0*/  VIADD R6, R6, 0x80 ;  /* 0x0000008006067836 */ /* 0x000fe40000000000 */
[----:B------:R-:W-:Y:S01]  /*110b0*/  IMAD.WIDE.U32 R4, R7, UR4, R4 ;  /* 0x0000000407047c25 */ /* 0x000fe2000f8e0004 */
[----:B------:R-:W-:-:S05]  /*110c0*/  SHF.R.S32.HI R0, RZ, 0x1f, R7 ;  /* 0x0000001fff007819 */ /* 0x000fca0000011407 */
[----:B------:R-:W-:-:S04]  /*110d0*/  IMAD R0, R0, UR4, RZ ;  /* 0x0000000400007c24 */ /* 0x000fc8000f8e02ff */
[----:B------:R-:W-:Y:S01]  /*110e0*/  IMAD R11, R7, UR5, R0 ;  /* 0x00000005070b7c24 */ /* 0x000fe2000f8e0200 */
[----:B------:R-:W-:Y:S01]  /*110f0*/  LEA R0, P0, R4, UR6, 0x1 ;  /* 0x0000000604007c11 */ /* 0x000fe2000f8008ff */
[----:B------:R-:W0:Y:S02]  /*11100*/  @P1 LDC R7, c[0x0][0x44c] ;  /* 0x00011300ff071b82 */ /* 0x000e240000000800 */
[----:B------:R-:W-:-:S05]  /*11110*/  IMAD.IADD R5, R5, 0x1, R11 ;  /* 0x0000000105057824 */ /* 0x000fca00078e020b */
[----:B------:R-:W-:Y:S02]  /*11120*/  LEA.HI.X R4, R4, UR7, R5, 0x1, P0 ;  /* 0x0000000704047c11 */ /* 0x000fe400080f0c05 */
[----:B------:R-:W1:Y:S01]  /*11130*/  @P1 LDC R5, c[0x0][0x450] ;  /* 0x00011400ff051b82 */ /* 0x000e620000000800 */
[----:B0-----:R-:W-:-:S04]  /*11140*/  @P1 IMAD.HI.U32 R8, R6, R7, RZ ;  /* 0x0000000706081227 */ /* 0x001fc800078e00ff */
[----:B------:R-:W-:Y:S01]  /*11150*/  IMAD.MOV.U32 R7, RZ, RZ, R6 ;  /* 0x000000ffff077224 */ /* 0x000fe200078e0006 */
[----:B-1----:R-:W-:-:S05]  /*11160*/  @P1 SHF.R.U32.HI R7, RZ, R5, R8 ;  /* 0x00000005ff071219 */ /* 0x002fca0000011608 */
[----:B------:R-:W-:Y:S02]  /*11170*/  IMAD.MOV R5, RZ, RZ, -R7 ;  /* 0x000000ffff057224 */ /* 0x000fe400078e0a07 */
[----:B------:R-:W-:-:S04]  /*11180*/  IMAD.WIDE.U32 R2, R7, UR8, R2 ;  /* 0x0000000807027c25 */ /* 0x000fc8000f8e0002 */
[----:B------:R-:W-:Y:S01]  /*11190*/  IMAD R5, R9, R5, R6 ;  /* 0x0000000509057224 */ /* 0x000fe200078e0206 */
[----:B------:R-:W-:-:S05]  /*111a0*/  SHF.R.S32.HI R6, RZ, 0x1f, R7 ;  /* 0x0000001fff067819 */ /* 0x000fca0000011407 */
[----:B------:R-:W-:-:S04]  /*111b0*/  IMAD R6, R6, UR8, RZ ;  /* 0x0000000806067c24 */ /* 0x000fc8000f8e02ff */
[----:B------:R-:W-:Y:S01]  /*111c0*/  IMAD R7, R7, UR9, R6 ;  /* 0x0000000907077c24 */ /* 0x000fe2000f8e0206 */
[----:B------:R-:W-:-:S03]  /*111d0*/  SHF.R.S32.HI R6, RZ, 0x1f, R5 ;  /* 0x0000001fff067819 */ /* 0x000fc60000011405 */
[----:B------:R-:W-:Y:S02]  /*111e0*/  IMAD.IADD R3, R3, 0x1, R7 ;  /* 0x0000000103037824 */ /* 0x000fe400078e0207 */
[----:B------:R-:W-:Y:S02]  /*111f0*/  IMAD R6, R6, UR4, RZ ;  /* 0x0000000406067c24 */ /* 0x000fe4000f8e02ff */
[C---:B------:R-:W-:Y:S01]  /*11200*/  IMAD.WIDE.U32 R2, R5.reuse, UR4, R2 ;  /* 0x0000000405027c25 */ /* 0x040fe2000f8e0002 */
[----:B------:R-:W-:Y:S02]  /*11210*/  ULDC UR4, c[0x0][0x2b8] ;  /* 0x0000ae0000047ab9 */ /* 0x000fe40000000800 */
[----:B------:R-:W-:Y:S01]  /*11220*/  ISETP.GE.AND P1, PT, R12, UR4, PT ;  /* 0x000000040c007c0c */ /* 0x000fe2000bf26270 */
[----:B------:R-:W-:Y:S01]  /*11230*/  IMAD R7, R5, UR5, R6 ;  /* 0x0000000505077c24 */ /* 0x000fe2000f8e0206 */
[----:B------:R-:W-:Y:S02]  /*11240*/  LEA R8, P0, R2, UR6, 0x1 ;  /* 0x0000000602087c11 */ /* 0x000fe4000f8008ff */
[----:B------:R-:W-:Y:S01]  /*11250*/  ISETP.GE.AND P2, PT, R10, UR4, PT ;  /* 0x000000040a007c0c */ /* 0x000fe2000bf46270 */
[----:B------:R-:W-:-:S05]  /*11260*/  IMAD.IADD R7, R3, 0x1, R7 ;  /* 0x0000000103077824 */ /* 0x000fca00078e0207 */
[----:B------:R-:W-:Y:S02]  /*11270*/  LEA.HI.X R7, R2, UR7, R7, 0x1, P0 ;  /* 0x0000000702077c11 */ /* 0x000fe400080f0c07 */
[----:B------:R-:W-:Y:S01]  /*11280*/  ISETP.GE.AND P0, PT, R20, UR4, PT ;  /* 0x0000000414007c0c */ /* 0x000fe2000bf06270 */
[----:B------:R-:W-:-:S03]  /*11290*/  UMOV UR4, 0xffffffff ;  /* 0xffffffff00047882 */ /* 0x000fc60000000000 */
[----:B------:R-:W-:Y:S09]  /*112a0*/  BRA.DIV UR4, `(.L_x_933) ;  /* 0x0000003604a07947 */ /* 0x000ff2000b800000 */
[----:B------:R-:W0:Y:S01]  /*112b0*/  SHFL.IDX PT, R14, R0, RZ, 0x1c1f ;  /* 0x001c1fff000e7589 */ /* 0x000e2200000e0000 */
[----:B------:R-:W-:Y:S01]  /*112c0*/  ULDC UR4, c[0x0][0x288] ;  /* 0x0000a20000047ab9 */ /* 0x000fe20000000800 */
[----:B------:R-:W-:Y:S02]  /*112d0*/  VIADD R6, R21, UR41 ;  /* 0x0000002915067c36 */ /* 0x000fe40008000000 */
[----:B------:R-:W1:Y:S01]  /*112e0*/  SHFL.IDX PT, R2, R4, RZ, 0x1c1f ;  /* 0x001c1fff04027589 */ /* 0x000e6200000e0000 */
[----:B------:R-:W-:Y:S02]  /*112f0*/  IMAD R5, R9, UR4, RZ ;  /* 0x0000000409057c24 */ /* 0x000fe4000f8e02ff */
[----:B------:R-:W-:-:S03]  /*11300*/  VIADD R10, R6, 0x20 ;  /* 0x00000020060a7836 */ /* 0x000fc60000000000 */
[----:B------:R-:W-:-:S13]  /*11310*/  ISETP.GE.AND P4, PT, R6, R5, PT ;  /* 0x000000050600720c */ /* 0x000fda0003f86270 */
[----:B0-----:R-:W-:-:S05]  /*11320*/  @!P4 LEA R14, P3, R20, R14, 0x1 ;  /* 0x0000000e140ec211 */ /* 0x001fca00078608ff */
[----:B-1----:R-:W-:Y:S02]  /*11330*/  @!P4 IMAD.X R3, RZ, RZ, R2, P3 ;  /* 0x000000ffff03c224 */ /* 0x002fe400018e0602 */
[----:B------:R-:W-:Y:S02]  /*11340*/  @!P4 IMAD.MOV.U32 R2, RZ, RZ, R14 ;  /* 0x000000ffff02c224 */ /* 0x000fe400078e000e */
[----:B------:R-:W0:Y:S04]  /*11350*/  SHFL.IDX PT, R14, R0, 0x1, 0x1c1f ;  /* 0x003c1f00000e7f89 */ /* 0x000e2800000e0000 */
[----:B------:R-:W-:Y:S04]  /*11360*/  @!P4 LDGSTS.E.BYPASS.LTC128B.128 [R26+0xc400], desc[UR48][R2.64], !P0 ;  /* 0x0c400000021acfae */ /* 0x000fe8000c101d70 */
[----:B------:R-:W-:Y:S04]  /*11370*/  @!P4 LDGSTS.E.BYPASS.LTC128B.128 [R26+0xf400], desc[UR48][R2.64+0x40], !P1 ;  /* 0x0f400040021acfae */ /* 0x000fe8000c901d70 */
[----:B------:R1:W-:Y:S01]  /*11380*/  @!P4 LDGSTS.E.BYPASS.LTC128B.128 [R26+0x12400], desc[UR48][R2.64+0x80], !P2 ;  /* 0x12400080021acfae */ /* 0x0003e2000d101d70 */
[----:B------:R-:W-:Y:S01]  /*11390*/  ISETP.GE.AND P4, PT, R10, R5, PT ;  /* 0x000000050a00720c */ /* 0x000fe20003f86270 */
[----:B------:R-:W-:-:S02]  /*113a0*/  VIADD R10, R6, 0x40 ;  /* 0x00000040060a7836 */ /* 0x000fc40000000000 */
[----:B-1----:R-:W1:Y:S10]  /*113b0*/  SHFL.IDX PT, R2, R4, 0x1, 0x1c1f ;  /* 0x003c1f0004027f89 */ /* 0x002e7400000e0000 */
[----:B0-----:R-:W-:-:S05]  /*113c0*/  @!P4 LEA R14, P3, R20, R14, 0x1 ;  /* 0x0000000e140ec211 */ /* 0x001fca00078608ff */
[----:B-1----:R-:W-:Y:S02]  /*113d0*/  @!P4 IMAD.X R9, RZ, RZ, R2, P3 ;  /* 0x000000ffff09c224 */ /* 0x002fe400018e0602 */
[----:B------:R-:W-:Y:S02]  /*113e0*/  @!P4 IMAD.MOV.U32 R2, RZ, RZ, R14 ;  /* 0x000000ffff02c224 */ /* 0x000fe400078e000e */
[----:B------:R-:W-:Y:S01]  /*113f0*/  @!P4 IMAD.MOV.U32 R3, RZ, RZ, R9 ;  /* 0x000000ffff03c224 */ /* 0x000fe200078e0009 */
[----:B------:R-:W0:Y:S04]  /*11400*/  SHFL.IDX PT, R14, R0, 0x2, 0x1c1f ;  /* 0x005c1f00000e7f89 */ /* 0x000e2800000e0000 */
[----:B------:R-:W-:Y:S04]  /*11410*/  @!P4 LDGSTS.E.BYPASS.LTC128B.128 [R26+0xcc00], desc[UR48][R2.64], !P0 ;  /* 0x0cc00000021acfae */ /* 0x000fe8000c101d70 */
[----:B------:R-:W-:Y:S04]  /*11420*/  @!P4 LDGSTS.E.BYPASS.LTC128B.128 [R26+0xfc00], desc[UR48][R2.64+0x40], !P1 ;  /* 0x0fc00040021acfae */ /* 0x000fe8000c901d70 */
[----:B------:R1:W-:Y:S01]  /*11430*/  @!P4 LDGSTS.E.BYPASS.LTC128B.128 [R26+0x12c00], desc[UR48][R2.64+0x80], !P2 ;  /* 0x12c00080021acfae */ /* 0x0003e2000d101d70 */
[----:B------:R-:W-:Y:S01]  /*11440*/  ISETP.GE.AND P4, PT, R10, R5, PT ;  /* 0x000000050a00720c */ /* 0x000fe20003f86270 */
[----:B------:R-:W-:-:S02]  /*11450*/  VIADD R10, R6, 0x60 ;  /* 0x00000060060a7836 */ /* 0x000fc40000000000 */
[----:B-1----:R-:W1:Y:S10]  /*11460*/  SHFL.IDX PT, R2, R4, 0x2, 0x1c1f ;  /* 0x005c1f0004027f89 */ /* 0x002e7400000e0000 */
[----:B0-----:R-:W-:Y:S01]  /*11470*/  @!P4 LEA R14, P3, R20, R14, 0x1 ;  /* 0x0000000e140ec211 */ /* 0x001fe200078608ff */
[----:B------:R-:W-:Y:S04]  /*11480*/  SHFL.IDX PT, R4, R4, 0x3, 0x1c1f ;  /* 0x007c1f0004047f89 */ /* 0x000fe800000e0000 */
[----:B-1----:R-:W-:-:S02]  /*11490*/  @!P4 IMAD.X R9, RZ, RZ, R2, P3 ;  /* 0x000000ffff09c224 */ /* 0x002fc400018e0602 */
[----:B------:R-:W-:Y:S02]  /*114a0*/  @!P4 IMAD.MOV.U32 R2, RZ, RZ, R14 ;  /* 0x000000ffff02c224 */ /* 0x000fe400078e000e */
[----:B------:R-:W0:Y:S01]  /*114b0*/  SHFL.IDX PT, R14, R0, 0x3, 0x1c1f ;  /* 0x007c1f00000e7f89 */ /* 0x000e2200000e0000 */
[----:B------:R-:W-:-:S03]  /*114c0*/  @!P4 IMAD.MOV.U32 R3, RZ, RZ, R9 ;  /* 0x000000ffff03c224 */ /* 0x000fc600078e0009 */
[----:B------:R-:W-:Y:S04]  /*114d0*/  SHFL.IDX PT, R0, R7, RZ, 0x1c1f ;  /* 0x001c1fff07007589 */ /* 0x000fe800000e0000 */
[----:B------:R-:W-:Y:S04]  /*114e0*/  @!P4 LDGSTS.E.BYPASS.LTC128B.128 [R26+0xd400], desc[UR48][R2.64], !P0 ;  /* 0x0d400000021acfae */ /* 0x000fe8000c101d70 */
[----:B------:R-:W-:Y:S04]  /*114f0*/  @!P4 LDGSTS.E.BYPASS.LTC128B.128 [R26+0x10400], desc[UR48][R2.64+0x40], !P1 ;  /* 0x10400040021acfae */ /* 0x000fe8000c901d70 */
[----:B------:R1:W-:Y:S01]  /*11500*/  @!P4 LDGSTS.E.BYPASS.LTC128B.128 [R26+0x13400], desc[UR48][R2.64+0x80], !P2 ;  /* 0x13400080021acfae */ /* 0x0003e2000d101d70 */
[----:B------:R-:W-:Y:S01]  /*11510*/  ISETP.GE.AND P4, PT, R10, R5, PT ;  /* 0x000000050a00720c */ /* 0x000fe20003f86270 */
[----:B------:R-:W-:-:S02]  /*11520*/  VIADD R10, R6, 0x80 ;  /* 0x00000080060a7836 */ /* 0x000fc40000000000 */
[----:B------:R-:W-:Y:S10]  /*11530*/  SHFL.IDX PT, R7, R7, 0x1, 0x1c1f ;  /* 0x003c1f0007077f89 */ /* 0x000ff400000e0000 */
[----:B0-----:R-:W-:-:S05]  /*11540*/  @!P4 LEA R14, P3, R20, R14, 0x1 ;  /* 0x0000000e140ec211 */ /* 0x001fca00078608ff */
[----:B------:R-:W-:Y:S02]  /*11550*/  @!P4 IMAD.X R9, RZ, RZ, R4, P3 ;  /* 0x000000ffff09c224 */ /* 0x000fe400018e0604 */
[----:B-1----:R-:W-:Y:S02]  /*11560*/  @!P4 IMAD.MOV.U32 R2, RZ, RZ, R14 ;  /* 0x000000ffff02c224 */ /* 0x002fe400078e000e */
[----:B------:R-:W0:Y:S01]  /*11570*/  SHFL.IDX PT, R14, R8, RZ, 0x1c1f ;  /* 0x001c1fff080e7589 */ /* 0x000e2200000e0000 */
[----:B------:R-:W-:-:S05]  /*11580*/  @!P4 IMAD.MOV.U32 R3, RZ, RZ, R9 ;  /* 0x000000ffff03c224 */ /* 0x000fca00078e0009 */
[----:B------:R-:W-:Y:S04]  /*11590*/  @!P4 LDGSTS.E.BYPASS.LTC128B.128 [R26+0xdc00], desc[UR48][R2.64], !P0 ;  /* 0x0dc00000021acfae */ /* 0x000fe8000c101d70 */
[----:B------:R-:W-:Y:S04]  /*115a0*/  @!P4 LDGSTS.E.BYPASS.LTC128B.128 [R26+0x10c00], desc[UR48][R2.64+0x40], !P1 ;  /* 0x10c00040021acfae */ /* 0x000fe8000c901d70 */
[----:B------:R1:W-:Y:S01]  /*115b0*/  @!P4 LDGSTS.E.BYPASS.LTC128B.128 [R26+0x13c00], desc[UR48][R2.64+0x80], !P2 ;  /* 0x13c00080021acfae */ /* 0x0003e2000d101d70 */
[----:B------:R-:W-:-:S13]  /*115c0*/  ISETP.GE.AND P4, PT, R10, R5, PT ;  /* 0x000000050a00720c */ /* 0x000fda0003f86270 */
[----:B0-----:R-:W-:-:S05]  /*115d0*/  @!P4 LEA R14, P3, R20, R14, 0x1 ;  /* 0x0000000e140ec211 */ /* 0x001fca00078608ff */
[----:B------:R-:W-:Y:S02]  /*115e0*/  @!P4 IMAD.X R9, RZ, RZ, R0, P3 ;  /* 0x000000ffff09c224 */ /* 0x000fe400018e0600 */
[----:B-1----:R-:W-:Y:S02]  /*115f0*/  @!P4 IMAD.MOV.U32 R2, RZ, RZ, R14 ;  /* 0x000000ffff02c224 */ /* 0x002fe400078e000e */
[----:B------:R-:W-:Y:S01]  /*11600*/  @!P4 IMAD.MOV.U32 R3, RZ, RZ, R9 ;  /* 0x000000ffff03c224 */ /* 0x000fe200078e0009 */
[----:B------:R0:W1:Y:S04]  /*11610*/  SHFL.IDX PT, R14, R8, 0x1, 0x1c1f ;  /* 0x003c1f00080e7f89 */ /* 0x00006800000e0000 */
[----:B------:R0:W-:Y:S04]  /*11620*/  @!P4 LDGSTS.E.BYPASS.LTC128B.128 [R26+0xe400], desc[UR48][R2.64], !P0 ;  /* 0x0e400000021acfae */ /* 0x0001e8000c101d70 */
[----:B------:R0:W-:Y:S04]  /*11630*/  @!P4 LDGSTS.E.BYPASS.LTC128B.128 [R26+0x11400], desc[UR48][R2.64+0x40], !P1 ;  /* 0x11400040021acfae */ /* 0x0001e8000c901d70 */
[----:B------:R0:W-:Y:S02]  /*11640*/  @!P4 LDGSTS.E.BYPASS.LTC128B.128 [R26+0x14400], desc[UR48][R2.64+0x80], !P2 ;  /* 0x14400080021acfae */ /* 0x0001e4000d101d70 */
.L_x_1038:
[----:B------:R-:W-:Y:S02]  /*11650*/  VIADD R6, R6, 0xa0 ;  /* 0x000000a006067836 */ /* 0x000fe40000000000 */
[----:B------:R-:W-:-:S03]  /*11660*/  VIADD R0, R17, 0x2d800 ;  /* 0x0002d80011007836 */ /* 0x000fc60000000000 */
[----:B------:R-:W-:-:S13]  /*11670*/  ISETP.GE.AND P3, PT, R6, R5, PT ;  /* 0x000000050600720c */ /* 0x000fda0003f66270 */
[----:B01----:R-:W-:-:S05]  /*11680*/  @!P3 LEA R2, P4, R20, R14, 0x1 ;  /* 0x0000000e1402b211 */ /* 0x003fca00078808ff */
[----:B------:R-:W-:-:S05]  /*11690*/  @!P3 IMAD.X R3, RZ, RZ, R7, P4 ;  /* 0x000000ffff03b224 */ /* 0x000fca00020e0607 */
[----:B------:R-:W-:Y:S01]  /*116a0*/  @!PT LDS RZ, [RZ] ;  /* 0x00000000fffff984 */ /* 0x000fe20000000800 */
[----:B------:R-:W-:Y:S01]  /*116b0*/  @!PT LDS RZ, [RZ] ;  /* 0x00000000fffff984 */ /* 0x000fe20000000800 */
[----:B------:R-:W-:Y:S01]  /*116c0*/  @!PT LDS RZ, [RZ] ;  /* 0x00000000fffff984 */ /* 0x000fe20000000800 */
[----:B------:R0:W-:Y:S01]  /*116d0*/  @!P3 LDGSTS.E.BYPASS.LTC128B.128 [R26+0xec00], desc[UR48][R2.64], !P0 ;  /* 0x0ec00000021abfae */ /* 0x0001e2000c101d70 */
[----:B------:R-:W-:-:S03]  /*116e0*/  PLOP3.LUT P0, PT, PT, PT, PT, 0x80, 0x0 ;  /* 0x000000000000781c */ /* 0x000fc60003f0f070 */
[----:B------:R0:W-:Y:S04]  /*116f0*/  @!P3 LDGSTS.E.BYPASS.LTC128B.128 [R26+0x11c00], desc[UR48][R2.64+0x40], !P1 ;  /* 0x11c00040021abfae */ /* 0x0001e8000c901d70 */
[----:B------:R0:W-:Y:S01]  /*11700*/  @!P3 LDGSTS.E.BYPASS.LTC128B.128 [R26+0x14c00], desc[UR48][R2.64+0x80], !P2 ;  /* 0x14c00080021abfae */ /* 0x0001e2000d101d70 */
[----:B------:R-:W-:-:S05]  /*11710*/  NOP ;  /* 0x0000000000007918 */ /* 0x000fca0000000000 */
.L_x_934:
[----:B------:R-:W-:Y:S02]  /*11720*/  PLOP3.LUT P1, PT, P1, P0, PT, 0xa2, 0x0 ;  /* 0x000000000000781c */ /* 0x000fe40000f21472 */
[----:B------:R-:W-:-:S08]  /*11730*/  @P0 R2UR P1, UR4, R17 ;  /* 0x00000000110402ca */ /* 0x000fd00000020000 */
[----:B------:R-:W-:-:S05]  /*11740*/  @P0 PLOP3.LUT P0, PT, P1, PT, PT, 0x80, 0x0 ;  /* 0x000000000000081c */ /* 0x000fca0000f0f070 */
[----:B------:R-:W-:Y:S01]  /*11750*/  @!P1 SYNCS.ARRIVE.TRANS64.RED.A0T1 RZ, [UR4+0x2d800], RZ ;  /* 0x02d800ffffff99a7 */ /* 0x000fe20008200404 */
[----:B------:R-:W-:Y:S07]  /*11760*/  @!P1 ARRIVES.LDGSTSBAR.64.TRANSCNT [UR4+0x2d800] ;  /* 0x02d80000ff0099b0 */ /* 0x000fee0008000a84 */
[----:B------:R-:W-:Y:S05]  /*11770*/  @P0 BRA.U.ANY `(.L_x_934) ;  /* 0xfffffffd00e80947 */ /* 0x000fea000393ffff */
[----:B------:R-:W-:-:S05]  /*11780*/  VIADD R29, R29, 0x1 ;  /* 0x000000011d1d7836 */ /* 0x000fca0000000000 */
[----:B0-----:R-:W-:-:S04]  /*11790*/  LEA.HI R2, R29, R29, RZ, 0x1 ;  /* 0x0000001d1d027211 */ /* 0x001fc800078f08ff */
[----:B------:R-:W-:-:S05]  /*117a0*/  LOP3.LUT R2, R2, 0xfffffffe, RZ, 0xc0, !PT ;  /* 0xfffffffe02027812 */ /* 0x000fca00078ec0ff */
[----:B------:R-:W-:-:S05]  /*117b0*/  IMAD.IADD R2, R29, 0x1, -R2 ;  /* 0x000000011d027824 */ /* 0x000fca00078e0a02 */
[----:B------:R-:W-:Y:S01]  /*117c0*/  SHF.L.U32 R2, R2, 0x1f, RZ ;  /* 0x0000001f02027819 */ /* 0x000fe200000006ff */
[----:B------:R-:W-:Y:S01]  /*117d0*/  NOP ;  /* 0x0000000000007918 */ /* 0x000fe20000000000 */
[----:B------:R0:W-:Y:S01]  /*117e0*/  SYNCS.ARRIVE.TRANS64.A1T0 RZ, [R17+URZ+0x2d800], RZ ;  /* 0x02d800ff11ff79a7 */ /* 0x0001e2000810003f */
[----:B------:R-:W-:Y:S01]  /*117f0*/  BSSY B0, `(.L_x_935) ;  /* 0x0000003000007945 */ /* 0x000fe20003800000 */
[----:B------:R-:W1:Y:S03]  /*11800*/  SYNCS.PHASECHK.TRANS64.TRYWAIT P0, [R17+URZ+0x2d820], R2 ;  /* 0x02d82002110075a7 */ /* 0x000e66000800017f */
[----:B01----:R-:W-:Y:S05]  /*11810*/  @!P0 BRA `(.L_x_936) ;  /* 0x0000003800348947 */ /* 0x003fea0003800000 */
.L_x_1039:
[----:B------:R-:W-:Y:S05]  /*11820*/  BSYNC B0 ;  /* 0x0000000000007941 */ /* 0x000fea0003800000 */
.L_x_935:
[----:B------:R-:W-:-:S04]  /*11830*/  UIADD3 UR4, UR40, -0x2, URZ ;  /* 0xfffffffe28047890 */ /* 0x000fc8000fffe03f */
[----:B------:R-:W-:-:S06]  /*11840*/  UISETP.GE.AND UP0, UPT, UR4, UR39, UPT ;  /* 0x000000270400728c */ /* 0x000fcc000bf06270 */
[----:B------:R-:W-:-:S13]  /*11850*/  PLOP3.LUT P0, PT, PT, PT, UP0, 0x80, 0x0 ;  /* 0x000000000000781c */ /* 0x000fda0003f0f008 */
[----:B------:R-:W-:Y:S05]  /*11860*/  @!P0 BRA `(.L_x_937) ;  /* 0x00000020004c8947 */ /* 0x000fea0003800000 */
[----:B0-----:R-:W-:Y:S01]  /*11870*/  IMAD R2, RZ, RZ, -UR40 ;  /* 0x80000028ff027e24 */ /* 0x001fe2000f8e02ff */
[----:B------:R-:W-:Y:S01]  /*11880*/  LOP3.LUT R7, RZ, UR39, RZ, 0x33, !PT ;  /* 0x00000027ff077c12 */ /* 0x000fe2000f8e33ff */
[----:B------:R-:W-:-:S03]  /*11890*/  IMAD.U32 R6, RZ, RZ, UR4 ;  /* 0x00000004ff067e24 */ /* 0x000fc6000f8e00ff */
[----:B------:R-:W-:-:S05]  /*118a0*/  VIADDMNMX R7, R2, 0x1, R7, !PT ;  /* 0x0000000102077846 */ /* 0x000fca0007800107 */
[----:B------:R-:W-:-:S05]  /*118b0*/  VIADD R2, R7, UR40 ;  /* 0x0000002807027c36 */ /* 0x000fca0008000000 */
        /* <DEDUP_REMOVED lines=15> */
[----:B------:R-:W-:Y:S02]  /*119b0*/  ULDC.64 UR4, c[0x0][0x428] ;  /* 0x00010a0000047ab9 */ /* 0x000fe40000000a00 */
[----:B------:R-:W-:-:S04]  /*119c0*/  IMAD R10, R25, UR4, RZ ;  /* 0x00000004190a7c24 */ /* 0x000fc8000f8e02ff */
[----:B------:R-:W-:Y:S01]  /*119d0*/  IMAD R10, R23, UR5, R10 ;  /* 0x00000005170a7c24 */ /* 0x000fe2000f8e020a */
[----:B0-----:R-:W-:-:S13]  /*119e0*/  ISETP.NE.AND P0, PT, R5, 0x1, PT ;  /* 0x000000010500780c */ /* 0x001fda0003f05270 */
[----:B------:R-:W0:Y:S02]  /*119f0*/  @P0 LDC.64 R2, c[0x0][0x440] ;  /* 0x00011000ff020b82 */ /* 0x000e240000000a00 */
[----:B0-----:R-:W-:-:S04]  /*11a00*/  @P0 IMAD.HI.U32 R4, R6, R2, RZ ;  /* 0x0000000206040227 */ /* 0x001fc800078e00ff */
[----:B------:R-:W-:Y:S01]  /*11a10*/  IMAD.MOV.U32 R2, RZ, RZ, R6 ;  /* 0x000000ffff027224 */ /* 0x000fe200078e0006 */
[----:B------:R-:W-:-:S05]  /*11a20*/  @P0 SHF.R.U32.HI R2, RZ, R3, R4 ;  /* 0x00000003ff020219 */ /* 0x000fca0000011604 */
[----:B------:R-:W-:-:S04]  /*11a30*/  IMAD.MOV R3, RZ, RZ, -R2 ;  /* 0x000000ffff037224 */ /* 0x000fc800078e0a02 */
[----:B------:R-:W-:Y:S01]  /*11a40*/  IMAD R6, R5, R3, R6 ;  /* 0x0000000305067224 */ /* 0x000fe200078e0206 */
[--C-:B------:R-:W-:Y:S01]  /*11a50*/  SHF.R.S32.HI R3, RZ, 0x1f, R2.reuse ;  /* 0x0000001fff037819 */ /* 0x100fe20000011402 */
[----:B------:R-:W0:Y:S02]  /*11a60*/  LDC.64 R4, c[0x0][0x418] ;  /* 0x00010600ff047b82 */ /* 0x000e240000000a00 */
[----:B------:R-:W-:-:S04]  /*11a70*/  IMAD.WIDE.U32 R2, R23, UR4, R2 ;  /* 0x0000000417027c25 */ /* 0x000fc8000f8e0002 */
[----:B------:R-:W-:Y:S01]  /*11a80*/  IMAD.IADD R10, R10, 0x1, R3 ;  /* 0x000000010a0a7824 */ /* 0x000fe200078e0203 */
[----:B0-----:R-:W-:-:S04]  /*11a90*/  LEA R4, P0, R2, R4, 0x2 ;  /* 0x0000000402047211 */ /* 0x001fc800078010ff */
[----:B------:R-:W-:-:S05]  /*11aa0*/  LEA.HI.X R5, R2, R5, R10, 0x2, P0 ;  /* 0x0000000502057211 */ /* 0x000fca00000f140a */
[----:B------:R0:W5:Y:S04]  /*11ab0*/  LDG.E R4, desc[UR48][R4.64] ;  /* 0x0000003004047981 */ /* 0x000168000c1e1900 */
.L_x_941:
[----:B------:R-:W0:Y:S01]  /*11ac0*/  S2R R2, SR_TID.X ;  /* 0x0000000000027919 */ /* 0x000e220000002100 */
[----:B------:R-:W-:Y:S01]  /*11ad0*/  IMAD R3, R8, 0x8, R17 ;  /* 0x0000000808037824 */ /* 0x000fe200078e0211 */
[----:B------:R-:W-:Y:S01]  /*11ae0*/  BSSY B1, `(.L_x_942) ;  /* 0x0000006000017945 */ /* 0x000fe20003800000 */
[----:B0-----:R-:W-:Y:S02]  /*11af0*/  LOP3.LUT R5, R2, 0x7f, RZ, 0xc0, !PT ;  /* 0x0000007f02057812 */ /* 0x001fe400078ec0ff */
[----:B------:R-:W-:Y:S02]  /*11b00*/  SHF.L.U32 R2, R9, 0x1f, RZ ;  /* 0x0000001f09027819 */ /* 0x000fe400000006ff */
[----:B------:R-:W-:Y:S02]  /*11b10*/  ISETP.NE.AND P1, PT, R5, RZ, PT ;  /* 0x000000ff0500720c */ /* 0x000fe40003f25270 */
[----:B------:R-:W0:Y:S02]  /*11b20*/  SYNCS.PHASECHK.TRANS64.TRYWAIT P0, [R3+URZ+0x2d840], R2 ;  /* 0x02d84002030075a7 */ /* 0x000e24000800017f */
[----:B0-----:R-:W-:Y:S09]  /*11b30*/  @!P0 BRA `(.L_x_943) ;  /* 0x0000003400808947 */ /* 0x001ff20003800000 */
.L_x_1040:
[----:B------:R-:W-:Y:S05]  /*11b40*/  BSYNC B1 ;  /* 0x0000000000017941 */ /* 0x000fea0003800000 */
.L_x_942:
[----:B------:R-:W-:Y:S04]  /*11b50*/  BSSY B1, `(.L_x_944) ;  /* 0x0000007000017945 */ /* 0x000fe80003800000 */
[----:B------:R-:W-:Y:S05]  /*11b60*/  @P1 BRA `(.L_x_945) ;  /* 0x0000000000141947 */ /* 0x000fea0003800000 */
[----:B------:R-:W-:Y:S01]  /*11b70*/  ISETP.NE.AND P0, PT, R28, RZ, PT ;  /* 0x000000ff1c00720c */ /* 0x000fe20003f05270 */
[----:B0-----:R-:W-:-:S04]  /*11b80*/  IMAD.MOV.U32 R2, RZ, RZ, 0x6000 ;  /* 0x00006000ff027424 */ /* 0x001fc800078e00ff */
[----:B------:R1:W-:Y:S08]  /*11b90*/  SYNCS.ARRIVE.TRANS64 RZ, [R3+URZ+0x2d830], R2 ;  /* 0x02d8300203ff79a7 */ /* 0x0003f0000800003f */
[----:B------:R-:W-:Y:S05]  /*11ba0*/  @!P0 BRA `(.L_x_945) ;  /* 0x0000000000048947 */ /* 0x000fea0003800000 */
[----:B------:R-:W-:Y:S01]  /*11bb0*/  BPT.TRAP 0x1 ;  /* 0x000000040000795c */ /* 0x000fe20000300000 */
.L_x_945:
[----:B------:R-:W-:Y:S05]  /*11bc0*/  BSYNC B1 ;  /* 0x0000000000017941 */ /* 0x000fea0003800000 */
.L_x_944:
[----:B------:R-:W-:Y:S01]  /*11bd0*/  IMAD.MOV.U32 R12, RZ, RZ, RZ ;  /* 0x000000ffff0c7224 */ /* 0x000fe200078e00ff */
[----:B------:R-:W-:Y:S01]  /*11be0*/  UIADD3 UR4, UP0, UR46, 0x370, URZ ;  /* 0x000003702e047890 */ /* 0x000fe2000ff1e03f */
[----:B------:R-:W-:Y:S01]  /*11bf0*/  IMAD R11, R8, 0x6000, R17 ;  /* 0x00006000080b7824 */ /* 0x000fe200078e0211 */
[----:B------:R-:W-:Y:S01]  /*11c00*/  PLOP3.LUT P0, PT, PT, PT, PT, 0x80, 0x0 ;  /* 0x000000000000781c */ /* 0x000fe20003f0f070 */
[----:B01----:R-:W-:Y:S01]  /*11c10*/  VIADD R3, R3, 0x2d830 ;  /* 0x0002d83003037836 */ /* 0x003fe20000000000 */
[----:B------:R-:W-:Y:S01]  /*11c20*/  R2UR UR10, R12 ;  /* 0x000000000c0a72ca */ /* 0x000fe200000e0000 */
[----:B------:R-:W-:Y:S01]  /*11c30*/  IMAD.SHL.U32 R2, R6, 0x80, RZ ;  /* 0x0000008006027824 */ /* 0x000fe200078e00ff */
[----:B------:R-:W-:Y:S01]  /*11c40*/  UIADD3.X UR5, URZ, UR47, URZ, UP0, !UPT ;  /* 0x0000002f3f057290 */ /* 0x000fe200087fe43f */
[----:B------:R-:W-:Y:S01]  /*11c50*/  VIADD R5, R11, 0x15400 ;  /* 0x000154000b057836 */ /* 0x000fe20000000000 */
[----:B------:R-:W-:Y:S01]  /*11c60*/  UMOV UR6, 0x0 ;  /* 0x0000000000067882 */ /* 0x000fe20000000000 */
[----:B------:R-:W-:-:S10]  /*11c70*/  UMOV UR7, 0x14f00000 ;  /* 0x14f0000000077882 */ /* 0x000fd40000000000 */
.L_x_946:
[----:B------:R-:W-:-:S13]  /*11c80*/  @P0 ELECT P2, URZ, PT ;  /* 0x00000000003f082f */ /* 0x000fda0003840000 */
[----:B-----5:R-:W-:Y:S01]  /*11c90*/  @P2 R2UR UR13, R4 ;  /* 0x00000000040d22ca */ /* 0x020fe200000e0000 */
[----:B------:R-:W-:Y:S01]  /*11ca0*/  UMOV UR12, UR36 ;  /* 0x00000024000c7c82 */ /* 0x000fe20008000000 */
[----:B------:R-:W-:Y:S02]  /*11cb0*/  @P2 R2UR UR11, R2 ;  /* 0x00000000020b22ca */ /* 0x000fe400000e0000 */
[----:B------:R-:W-:Y:S02]  /*11cc0*/  @P2 R2UR UR9, R3 ;  /* 0x00000000030922ca */ /* 0x000fe400000e0000 */
[----:B------:R-:W-:Y:S02]  /*11cd0*/  @P2 R2UR UR8, R5 ;  /* 0x00000000050822ca */ /* 0x000fe400000e0000 */
[----:B------:R-:W-:Y:S02]  /*11ce0*/  @P2 PLOP3.LUT P0, PT, P2, PT, PT, 0x8, 0x0 ;  /* 0x000000000000281c */ /* 0x000fe4000170e170 */
        /* <DEDUP_REMOVED lines=9> */
.L_x_947:
[----:B------:R-:W-:-:S13]  /*11d80*/  @P0 ELECT P2, URZ, PT ;  /* 0x00000000003f082f */ /* 0x000fda0003840000 */
[----:B------:R-:W-:Y:S01]  /*11d90*/  @P2 R2UR UR13, R4 ;  /* 0x00000000040d22ca */ /* 0x000fe200000e0000 */
        /* <DEDUP_REMOVED lines=14> */
.L_x_948:
        /* <DEDUP_REMOVED lines=15> */
.L_x_1041:
[----:B------:R-:W-:Y:S05]  /*11f70*/  BSYNC B1 ;  /* 0x0000000000017941 */ /* 0x000fea0003800000 */
.L_x_949:
[----:B------:R-:W-:Y:S01]  /*11f80*/  BSSY B1, `(.L_x_951) ;  /* 0x000000a000017945 */ /* 0x000fe20003800000 */
[----:B0-----:R-:W-:Y:S02]  /*11f90*/  IMAD.MOV.U32 R2, RZ, RZ, 0x0 ;  /* 0x00000000ff027424 */ /* 0x001fe400078e00ff */
[----:B------:R-:W-:Y:S01]  /*11fa0*/  IMAD.MOV.U32 R3, RZ, RZ, 0x14f00000 ;  /* 0x14f00000ff037424 */ /* 0x000fe200078e00ff */
[----:B------:R-:W-:Y:S06]  /*11fb0*/  @P1 BRA `(.L_x_952) ;  /* 0x0000000000181947 */ /* 0x000fec0003800000 */
[----:B------:R-:W-:Y:S01]  /*11fc0*/  ISETP.NE.AND P0, PT, R28, RZ, PT ;  /* 0x000000ff1c00720c */ /* 0x000fe20003f05270 */
[----:B------:R-:W-:Y:S02]  /*11fd0*/  IMAD R11, R16, 0x8, R17 ;  /* 0x00000008100b7824 */ /* 0x000fe400078e0211 */
[----:B------:R-:W-:-:S04]  /*11fe0*/  IMAD.MOV.U32 R14, RZ, RZ, 0x6000 ;  /* 0x00006000ff0e7424 */ /* 0x000fc800078e00ff */
[----:B------:R0:W-:Y:S06]  /*11ff0*/  SYNCS.ARRIVE.TRANS64 RZ, [R11+URZ+0x2d850], R14 ;  /* 0x02d8500e0bff79a7 */ /* 0x0001ec000800003f */
[----:B------:R-:W-:Y:S05]  /*12000*/  @!P0 BRA `(.L_x_952) ;  /* 0x0000000000048947 */ /* 0x000fea0003800000 */
[----:B------:R-:W-:Y:S01]  /*12010*/  BPT.TRAP 0x1 ;  /* 0x000000040000795c */ /* 0x000fe20000300000 */
.L_x_952:
[----:B------:R-:W-:Y:S05]  /*12020*/  BSYNC B1 ;  /* 0x0000000000017941 */ /* 0x000fea0003800000 */
.L_x_951:
[----:B------:R-:W-:Y:S01]  /*12030*/  R2UR UR6, R2 ;  /* 0x00000000020672ca */ /* 0x000fe200000e0000 */
[--C-:B0-----:R-:W-:Y:S01]  /*12040*/  IMAD R11, R16, 0x8, R17.reuse ;  /* 0x00000008100b7824 */ /* 0x101fe200078e0211 */
[----:B------:R-:W-:Y:S01]  /*12050*/  R2UR UR7, R3 ;  /* 0x00000000030772ca */ /* 0x000fe200000e0000 */
[----:B------:R-:W-:Y:S01]  /*12060*/  UIADD3 UR4, UP0, UR46, 0x470, URZ ;  /* 0x000004702e047890 */ /* 0x000fe2000ff1e03f */
[----:B------:R-:W-:Y:S01]  /*12070*/  R2UR UR10, R12 ;  /* 0x000000000c0a72ca */ /* 0x000fe200000e0000 */
[----:B------:R-:W-:Y:S01]  /*12080*/  IMAD R12, R16, 0x6000, R17 ;  /* 0x00006000100c7824 */ /* 0x000fe200078e0211 */
[----:B------:R-:W-:Y:S01]  /*12090*/  PLOP3.LUT P0, PT, PT, PT, PT, 0x80, 0x0 ;  /* 0x000000000000781c */ /* 0x000fe20003f0f070 */
[----:B------:R-:W-:Y:S01]  /*120a0*/  IMAD.SHL.U32 R13, R22, 0x80, RZ ;  /* 0x00000080160d7824 */ /* 0x000fe200078e00ff */
[----:B------:R-:W-:Y:S01]  /*120b0*/  UIADD3.X UR5, URZ, UR47, URZ, UP0, !UPT ;  /* 0x0000002f3f057290 */ /* 0x000fe200087fe43f */
[----:B------:R-:W-:Y:S02]  /*120c0*/  VIADD R11, R11, 0x2d850 ;  /* 0x0002d8500b0b7836 */ /* 0x000fe40000000000 */
[----:B------:R-:W-:-:S09]  /*120d0*/  VIADD R14, R12, 0x400 ;  /* 0x000004000c0e7836 */ /* 0x000fd20000000000 */
.L_x_953:
        /* <DEDUP_REMOVED lines=15> */
.L_x_954:
        /* <DEDUP_REMOVED lines=15> */
.L_x_955:
        /* <DEDUP_REMOVED lines=10> */
[----:B------:R-:W-:Y:S02]  /*12360*/  IMAD.MOV.U32 R18, RZ, RZ, R4 ;  /* 0x000000ffff127224 */ /* 0x000fe400078e0004 */
[----:B------:R-:W-:-:S07]  /*12370*/  IMAD.MOV.U32 R22, RZ, RZ, R6 ;  /* 0x000000ffff167224 */ /* 0x000fce00078e0006 */
.L_x_940:
[----:B------:R-:W-:Y:S05]  /*12380*/  BSYNC B0 ;  /* 0x0000000000007941 */ /* 0x000fea0003800000 */
.L_x_939:
[----:B------:R-:W-:Y:S01]  /*12390*/  UIADD3 UR4, UR40, -0x3, URZ ;  /* 0xfffffffd28047890 */ /* 0x000fe2000fffe03f */
[----:B------:R-:W-:Y:S02]  /*123a0*/  IMAD.MOV.U32 R16, RZ, RZ, R8 ;  /* 0x000000ffff107224 */ /* 0x000fe400078e0008 */
[----:B------:R-:W-:-:S03]  /*123b0*/  IMAD.MOV.U32 R24, RZ, RZ, R9 ;  /* 0x000000ffff187224 */ /* 0x000fc600078e0009 */
[----:B------:R-:W-:-:S07]  /*123c0*/  IMAD.U32 R6, RZ, RZ, UR4 ;  /* 0x00000004ff067e24 */ /* 0x000fce000f8e00ff */
.L_x_938:
[----:B------:R-:W-:Y:S01]  /*123d0*/  ULOP3.LUT UR4, URZ, UR40, URZ, 0x33, !UPT ;  /* 0x000000283f047292 */ /* 0x000fe2000f8e333f */
[----:B------:R-:W-:Y:S01]  /*123e0*/  VIADD R7, R7, 0xfffffffe ;  /* 0xfffffffe07077836 */ /* 0x000fe20000000000 */
[----:B------:R-:W-:Y:S04]  /*123f0*/  BSSY B0, `(.L_x_937) ;  /* 0x000015a000007945 */ /* 0x000fe80003800000 */
[----:B------:R-:W-:-:S13]  /*12400*/  ISETP.NE.AND P0, PT, R7, UR4, PT ;  /* 0x0000000407007c0c */ /* 0x000fda000bf05270 */
[----:B------:R-:W-:Y:S05]  /*12410*/  @!P0 BRA `(.L_x_956) ;  /* 0x00000014005c8947 */ /* 0x000fea0003800000 */
[----:B------:R-:W-:-:S07]  /*12420*/  IMAD.MOV.U32 R4, RZ, RZ, R18 ;  /* 0x000000ffff047224 */ /* 0x000fce00078e0012 */
.L_x_991:
[----:B------:R-:W-:Y:S01]  /*12430*/  LOP3.LUT P1, RZ, R19, 0x2, RZ, 0xc0, !PT ;  /* 0x0000000213ff7812 */ /* 0x000fe2000782c0ff */
[----:B------:R-:W-:Y:S01]  /*12440*/  VIADD R7, R16, 0x1 ;  /* 0x0000000110077836 */ /* 0x000fe20000000000 */
[----:B------:R-:W-:Y:S05]  /*12450*/  YIELD ;  /* 0x0000000000007946 */ /* 0x000fea0003800000 */
[----:B------:R-:W-:Y:S01]  /*12460*/  ISETP.NE.AND P0, PT, R7, 0x2, PT ;  /* 0x000000020700780c */ /* 0x000fe20003f05270 */
[----:B------:R-:W-:Y:S03]  /*12470*/  BSSY B1, `(.L_x_957) ;  /* 0x00000a4000017945 */ /* 0x000fe60003800000 */
[----:B------:R-:W-:-:S02]  /*12480*/  SEL R3, RZ, 0x1, P0 ;  /* 0x00000001ff037807 */ /* 0x000fc40000000000 */
        /* <DEDUP_REMOVED lines=15> */
[----:B------:R-:W-:-:S04]  /*12580*/  IMAD.MOV R9, RZ, RZ, -R2 ;  /* 0x000000ffff097224 */ /* 0x000fc800078e0a02 */
[----:B------:R-:W-:Y:S02]  /*12590*/  IMAD R9, R5, R9, R6 ;  /* 0x0000000905097224 */ /* 0x000fe400078e0206 */
[C---:B------:R-:W-:Y:S02]  /*125a0*/  IMAD R5, R23.reuse, UR5, R4 ;  /* 0x0000000517057c24 */ /* 0x040fe4000f8e0204 */
[----:B------:R-:W-:Y:S01]  /*125b0*/  IMAD.WIDE.U32 R2, R23, UR4, R2 ;  /* 0x0000000417027c25 */ /* 0x000fe2000f8e0002 */
[----:B------:R-:W-:-:S03]  /*125c0*/  ULDC.64 UR4, c[0x0][0x418] ;  /* 0x0001060000047ab9 */ /* 0x000fc60000000a00 */
[----:B------:R-:W-:Y:S01]  /*125d0*/  IMAD.IADD R5, R5, 0x1, R3 ;  /* 0x0000000105057824 */ /* 0x000fe200078e0203 */
[----:B------:R-:W-:-:S04]  /*125e0*/  LEA R4, P0, R2, UR4, 0x2 ;  /* 0x0000000402047c11 */ /* 0x000fc8000f8010ff */
[----:B------:R-:W-:-:S05]  /*125f0*/  LEA.HI.X R5, R2, UR5, R5, 0x2, P0 ;  /* 0x0000000502057c11 */ /* 0x000fca00080f1405 */
[----:B------:R0:W5:Y:S04]  /*12600*/  LDG.E R4, desc[UR48][R4.64] ;  /* 0x0000003004047981 */ /* 0x000168000c1e1900 */
.L_x_959:
        /* <DEDUP_REMOVED lines=8> */
.L_x_1042:
[----:B------:R-:W-:Y:S05]  /*12690*/  BSYNC B2 ;  /* 0x0000000000027941 */ /* 0x000fea0003800000 */
.L_x_960:
[----:B------:R-:W-:Y:S04]  /*126a0*/  BSSY B2, `(.L_x_962) ;  /* 0x0000007000027945 */ /* 0x000fe80003800000 */
[----:B------:R-:W-:Y:S05]  /*126b0*/  @P1 BRA `(.L_x_963) ;  /* 0x0000000000141947 */ /* 0x000fea0003800000 */
[----:B------:R-:W-:Y:S01]  /*126c0*/  ISETP.NE.AND P0, PT, R28, RZ, PT ;  /* 0x000000ff1c00720c */ /* 0x000fe20003f05270 */
[----:B0-----:R-:W-:-:S04]  /*126d0*/  IMAD.MOV.U32 R2, RZ, RZ, 0x6000 ;  /* 0x00006000ff027424 */ /* 0x001fc800078e00ff */
[----:B------:R1:W-:Y:S08]  /*126e0*/  SYNCS.ARRIVE.TRANS64 RZ, [R3+URZ+0x2d830], R2 ;  /* 0x02d8300203ff79a7 */ /* 0x0003f0000800003f */
[----:B------:R-:W-:Y:S05]  /*126f0*/  @!P0 BRA `(.L_x_963) ;  /* 0x0000000000048947 */ /* 0x000fea0003800000 */
[----:B------:R-:W-:Y:S01]  /*12700*/  BPT.TRAP 0x1 ;  /* 0x000000040000795c */ /* 0x000fe20000300000 */
.L_x_963:
[----:B------:R-:W-:Y:S05]  /*12710*/  BSYNC B2 ;  /* 0x0000000000027941 */ /* 0x000fea0003800000 */
.L_x_962:
        /* <DEDUP_REMOVED lines=11> */
.L_x_964:
        /* <DEDUP_REMOVED lines=16> */
.L_x_965:
        /* <DEDUP_REMOVED lines=16> */
.L_x_966:
        /* <DEDUP_REMOVED lines=15> */
.L_x_1043:
[----:B------:R-:W-:Y:S05]  /*12ac0*/  BSYNC B2 ;  /* 0x0000000000027941 */ /* 0x000fea0003800000 */
.L_x_967:
[----:B------:R-:W-:Y:S01]  /*12ad0*/  BSSY B2, `(.L_x_969) ;  /* 0x0000009000027945 */ /* 0x000fe20003800000 */
[----:B------:R-:W-:Y:S02]  /*12ae0*/  IMAD.MOV.U32 R2, RZ, RZ, 0x0 ;  /* 0x00000000ff027424 */ /* 0x000fe400078e00ff */
[----:B0-----:R-:W-:Y:S01]  /*12af0*/  IMAD.MOV.U32 R3, RZ, RZ, 0x14f00000 ;  /* 0x14f00000ff037424 */ /* 0x001fe200078e00ff */
[----:B------:R-:W-:Y:S06]  /*12b00*/  @P1 BRA `(.L_x_970) ;  /* 0x0000000000141947 */ /* 0x000fec0003800000 */
[----:B------:R-:W-:Y:S01]  /*12b10*/  ISETP.NE.AND P0, PT, R28, RZ, PT ;  /* 0x000000ff1c00720c */ /* 0x000fe20003f05270 */
[----:B------:R-:W-:-:S04]  /*12b20*/  IMAD.MOV.U32 R13, RZ, RZ, 0x6000 ;  /* 0x00006000ff0d7424 */ /* 0x000fc800078e00ff */
[----:B------:R0:W-:Y:S08]  /*12b30*/  SYNCS.ARRIVE.TRANS64 RZ, [R12+URZ+0x50], R13 ;  /* 0x0000500d0cff79a7 */ /* 0x0001f0000800003f */
[----:B------:R-:W-:Y:S05]  /*12b40*/  @!P0 BRA `(.L_x_970) ;  /* 0x0000000000048947 */ /* 0x000fea0003800000 */
[----:B------:R-:W-:Y:S01]  /*12b50*/  BPT.TRAP 0x1 ;  /* 0x000000040000795c */ /* 0x000fe20000300000 */
.L_x_970:
[----:B------:R-:W-:Y:S05]  /*12b60*/  BSYNC B2 ;  /* 0x0000000000027941 */ /* 0x000fea0003800000 */
.L_x_969:
[----:B------:R-:W-:Y:S01]  /*12b70*/  R2UR UR6, R2 ;  /* 0x00000000020672ca */ /* 0x000fe200000e0000 */
[----:B------:R-:W-:Y:S01]  /*12b80*/  IMAD R16, R16, 0x6000, R17 ;  /* 0x0000600010107824 */ /* 0x000fe200078e0211 */
[----:B------:R-:W-:Y:S01]  /*12b90*/  R2UR UR7, R3 ;  /* 0x00000000030772ca */ /* 0x000fe200000e0000 */
[----:B------:R-:W-:Y:S01]  /*12ba0*/  UIADD3 UR4, UP0, UR46, 0x470, URZ ;  /* 0x000004702e047890 */ /* 0x000fe2000ff1e03f */
[----:B------:R-:W-:Y:S01]  /*12bb0*/  R2UR UR10, R5 ;  /* 0x00000000050a72ca */ /* 0x000fe200000e0000 */
[----:B------:R-:W-:Y:S01]  /*12bc0*/  IMAD.SHL.U32 R5, R22, 0x80, RZ ;  /* 0x0000008016057824 */ /* 0x000fe200078e00ff */
[----:B------:R-:W-:Y:S01]  /*12bd0*/  PLOP3.LUT P0, PT, PT, PT, PT, 0x80, 0x0 ;  /* 0x000000000000781c */ /* 0x000fe20003f0f070 */
[----:B0-----:R-:W-:Y:S01]  /*12be0*/  VIADD R12, R12, 0x50 ;  /* 0x000000500c0c7836 */ /* 0x001fe20000000000 */
[----:B------:R-:W-:Y:S01]  /*12bf0*/  UIADD3.X UR5, URZ, UR47, URZ, UP0, !UPT ;  /* 0x0000002f3f057290 */ /* 0x000fe200087fe43f */
[----:B------:R-:W-:-:S11]  /*12c00*/  VIADD R13, R16, 0x400 ;  /* 0x00000400100d7836 */ /* 0x000fd60000000000 */
.L_x_971:
        /* <DEDUP_REMOVED lines=15> */
.L_x_972:
        /* <DEDUP_REMOVED lines=15> */
.L_x_973:
        /* <DEDUP_REMOVED lines=12> */
.L_x_958:
[----:B------:R-:W-:Y:S05]  /*12eb0*/  BSYNC B1 ;  /* 0x0000000000017941 */ /* 0x000fea0003800000 */
.L_x_957:
[----:B------:R-:W-:Y:S01]  /*12ec0*/  LOP3.LUT P1, RZ, R19, 0x2, RZ, 0xc0, !PT ;  /* 0x0000000213ff7812 */ /* 0x000fe2000782c0ff */
[----:B------:R-:W-:Y:S01]  /*12ed0*/  VIADD R16, R7, 0x1 ;  /* 0x0000000107107836 */ /* 0x000fe20000000000 */
[----:B------:R-:W-:Y:S01]  /*12ee0*/  BSSY B1, `(.L_x_974) ;  /* 0x00000a7000017945 */ /* 0x000fe20003800000 */
[----:B------:R-:W-:-:S03]  /*12ef0*/  VIADD R9, R6, 0xffffffff ;  /* 0xffffffff06097836 */ /* 0x000fc60000000000 */
        /* <DEDUP_REMOVED lines=24> */
[----:B------:R-:W-:-:S05]  /*13080*/  LEA.HI.X R5, R2, UR5, R3, 0x2, P0 ;  /* 0x0000000502057c11 */ /* 0x000fca00080f1403 */
[----:B------:R0:W5:Y:S04]  /*13090*/  LDG.E R4, desc[UR48][R4.64] ;  /* 0x0000003004047981 */ /* 0x000168000c1e1900 */
.L_x_976:
[----:B------:R-:W-:Y:S01]  /*130a0*/  IMAD R2, R16, 0x8, R17 ;  /* 0x0000000810027824 */ /* 0x000fe200078e0211 */
[----:B------:R-:W-:Y:S01]  /*130b0*/  SHF.L.U32 R3, R24, 0x1f, RZ ;  /* 0x0000001f18037819 */ /* 0x000fe200000006ff */
[----:B------:R-:W-:Y:S03]  /*130c0*/  BSSY B2, `(.L_x_977) ;  /* 0x0000003000027945 */ /* 0x000fe60003800000 */
[----:B------:R-:W1:Y:S02]  /*130d0*/  SYNCS.PHASECHK.TRANS64.TRYWAIT P0, [R2+URZ+0x2d840], R3 ;  /* 0x02d84003020075a7 */ /* 0x000e64000800017f */
[----:B-1----:R-:W-:Y:S05]  /*130e0*/  @!P0 BRA `(.L_x_978) ;  /* 0x0000002000648947 */ /* 0x002fea0003800000 */
.L_x_1044:
[----:B------:R-:W-:Y:S05]  /*130f0*/  BSYNC B2 ;  /* 0x0000000000027941 */ /* 0x000fea0003800000 */
.L_x_977:
[----:B0-----:R-:W0:Y:S01]  /*13100*/  S2R R5, SR_TID.X ;  /* 0x0000000000057919 */ /* 0x001e220000002100 */
[----:B------:R-:W-:Y:S01]  /*13110*/  BSSY B2, `(.L_x_979) ;  /* 0x0000009000027945 */ /* 0x000fe20003800000 */
[----:B0-----:R-:W-:-:S04]  /*13120*/  LOP3.LUT R5, R5, 0x7f, RZ, 0xc0, !PT ;  /* 0x0000007f05057812 */ /* 0x001fc800078ec0ff */
[----:B------:R-:W-:-:S13]  /*13130*/  ISETP.NE.AND P1, PT, R5, RZ, PT ;  /* 0x000000ff0500720c */ /* 0x000fda0003f25270 */
[----:B------:R-:W-:Y:S05]  /*13140*/  @P1 BRA `(.L_x_980) ;  /* 0x0000000000141947 */ /* 0x000fea0003800000 */
[----:B------:R-:W-:Y:S01]  /*13150*/  ISETP.NE.AND P0, PT, R28, RZ, PT ;  /* 0x000000ff1c00720c */ /* 0x000fe20003f05270 */
[----:B-1----:R-:W-:-:S04]  /*13160*/  IMAD.MOV.U32 R3, RZ, RZ, 0x6000 ;  /* 0x00006000ff037424 */ /* 0x002fc800078e00ff */
[----:B------:R0:W-:Y:S08]  /*13170*/  SYNCS.ARRIVE.TRANS64 RZ, [R2+URZ+0x2d830], R3 ;  /* 0x02d8300302ff79a7 */ /* 0x0001f0000800003f */
[----:B------:R-:W-:Y:S05]  /*13180*/  @!P0 BRA `(.L_x_980) ;  /* 0x0000000000048947 */ /* 0x000fea0003800000 */
[----:B------:R-:W-:Y:S01]  /*13190*/  BPT.TRAP 0x1 ;  /* 0x000000040000795c */ /* 0x000fe20000300000 */
.L_x_980:
[----:B------:R-:W-:Y:S05]  /*131a0*/  BSYNC B2 ;  /* 0x0000000000027941 */ /* 0x000fea0003800000 */
.L_x_979:
[----:B------:R-:W-:Y:S01]  /*131b0*/  IMAD.MOV.U32 R5, RZ, RZ, RZ ;  /* 0x000000ffff057224 */ /* 0x000fe200078e00ff */
[----:B------:R-:W-:Y:S01]  /*131c0*/  UIADD3 UR4, UP0, UR46, 0x370, URZ ;  /* 0x000003702e047890 */ /* 0x000fe2000ff1e03f */
[C---:B01----:R-:W-:Y:S01]  /*131d0*/  IMAD R3, R16.reuse, 0x8, R0 ;  /* 0x0000000810037824 */ /* 0x043fe200078e0200 */
[----:B------:R-:W-:Y:S01]  /*131e0*/  PLOP3.LUT P0, PT, PT, PT, PT, 0x80, 0x0 ;  /* 0x000000000000781c */ /* 0x000fe20003f0f070 */
[----:B------:R-:W-:Y:S01]  /*131f0*/  IMAD R13, R16, 0x6000, R17 ;  /* 0x00006000100d7824 */ /* 0x000fe200078e0211 */
[----:B------:R-:W-:Y:S01]  /*13200*/  R2UR UR10, R5 ;  /* 0x00000000050a72ca */ /* 0x000fe200000e0000 */
[----:B------:R-:W-:Y:S01]  /*13210*/  VIADD R3, R3, 0x30 ;  /* 0x0000003003037836 */ /* 0x000fe20000000000 */
[----:B------:R-:W-:Y:S01]  /*13220*/  UIADD3.X UR5, URZ, UR47, URZ, UP0, !UPT ;  /* 0x0000002f3f057290 */ /* 0x000fe200087fe43f */
[----:B------:R-:W-:Y:S01]  /*13230*/  IMAD.SHL.U32 R2, R10, 0x80, RZ ;  /* 0x000000800a027824 */ /* 0x000fe200078e00ff */
[----:B------:R-:W-:Y:S01]  /*13240*/  UMOV UR6, 0x0 ;  /* 0x0000000000067882 */ /* 0x000fe20000000000 */
[----:B------:R-:W-:Y:S01]  /*13250*/  VIADD R11, R13, 0x15400 ;  /* 0x000154000d0b7836 */ /* 0x000fe20000000000 */
[----:B------:R-:W-:-:S09]  /*13260*/  UMOV UR7, 0x14f00000 ;  /* 0x14f0000000077882 */ /* 0x000fd20000000000 */
.L_x_981:
        /* <DEDUP_REMOVED lines=16> */
.L_x_982:
        /* <DEDUP_REMOVED lines=16> */
.L_x_983:
        /* <DEDUP_REMOVED lines=15> */
.L_x_1045:
[----:B------:R-:W-:Y:S05]  /*13560*/  BSYNC B2 ;  /* 0x0000000000027941 */ /* 0x000fea0003800000 */
.L_x_984:
[----:B------:R-:W-:Y:S01]  /*13570*/  BSSY B2, `(.L_x_986) ;  /* 0x0000009000027945 */ /* 0x000fe20003800000 */
[----:B0-----:R-:W-:Y:S02]  /*13580*/  IMAD.MOV.U32 R2, RZ, RZ, 0x0 ;  /* 0x00000000ff027424 */ /* 0x001fe400078e00ff */
[----:B------:R-:W-:Y:S01]  /*13590*/  IMAD.MOV.U32 R3, RZ, RZ, 0x14f00000 ;  /* 0x14f00000ff037424 */ /* 0x000fe200078e00ff */
[----:B------:R-:W-:Y:S06]  /*135a0*/  @P1 BRA `(.L_x_987) ;  /* 0x0000000000141947 */ /* 0x000fec0003800000 */
[----:B------:R-:W-:Y:S01]  /*135b0*/  ISETP.NE.AND P0, PT, R28, RZ, PT ;  /* 0x000000ff1c00720c */ /* 0x000fe20003f05270 */
[----:B------:R-:W-:-:S04]  /*135c0*/  IMAD.MOV.U32 R13, RZ, RZ, 0x6000 ;  /* 0x00006000ff0d7424 */ /* 0x000fc800078e00ff */
[----:B------:R0:W-:Y:S08]  /*135d0*/  SYNCS.ARRIVE.TRANS64 RZ, [R8+URZ+0x50], R13 ;  /* 0x0000500d08ff79a7 */ /* 0x0001f0000800003f */
[----:B------:R-:W-:Y:S05]  /*135e0*/  @!P0 BRA `(.L_x_987) ;  /* 0x0000000000048947 */ /* 0x000fea0003800000 */
[----:B------:R-:W-:Y:S01]  /*135f0*/  BPT.TRAP 0x1 ;  /* 0x000000040000795c */ /* 0x000fe20000300000 */
.L_x_987:
[----:B------:R-:W-:Y:S05]  /*13600*/  BSYNC B2 ;  /* 0x0000000000027941 */ /* 0x000fea0003800000 */
.L_x_986:
        /* <DEDUP_REMOVED lines=10> */
.L_x_988:
        /* <DEDUP_REMOVED lines=15> */
.L_x_989:
        /* <DEDUP_REMOVED lines=15> */
.L_x_990:
        /* <DEDUP_REMOVED lines=12> */
.L_x_975:
[----:B------:R-:W-:Y:S05]  /*13950*/  BSYNC B1 ;  /* 0x0000000000017941 */ /* 0x000fea0003800000 */
.L_x_974:
[----:B------:R-:W-:Y:S01]  /*13960*/  ISETP.GT.AND P0, PT, R9, UR39, PT ;  /* 0x0000002709007c0c */ /* 0x000fe2000bf04270 */
[----:B------:R-:W-:-:S12]  /*13970*/  VIADD R6, R6, 0xfffffffe ;  /* 0xfffffffe06067836 */ /* 0x000fd80000000000 */
[----:B------:R-:W-:Y:S05]  /*13980*/  @P0 BRA `(.L_x_991) ;  /* 0xffffffe800a80947 */ /* 0x000fea000383ffff */
.L_x_956:
[----:B------:R-:W-:Y:S05]  /*13990*/  BSYNC B0 ;  /* 0x0000000000007941 */ /* 0x000fea0003800000 */
.L_x_937:
[----:B------:R-:W1:Y:S01]  /*139a0*/  S2R R0, SR_TID.X ;  /* 0x0000000000007919 */ /* 0x000e620000002100 */
[----:B------:R-:W-:Y:S01]  /*139b0*/  BSSY B0, `(.L_x_992) ;  /* 0x0000010000007945 */ /* 0x000fe20003800000 */
[----:B-1----:R-:W-:-:S04]  /*139c0*/  LOP3.LUT R6, R0, 0x7f, RZ, 0xc0, !PT ;  /* 0x0000007f00067812 */ /* 0x002fc800078ec0ff */
[----:B------:R-:W-:-:S13]  /*139d0*/  ISETP.NE.AND P1, PT, R6, RZ, PT ;  /* 0x000000ff0600720c */ /* 0x000fda0003f25270 */
[----:B------:R-:W-:Y:S05]  /*139e0*/  @P1 BRA `(.L_x_993) ;  /* 0x0000000000301947 */ /* 0x000fea0003800000 */
[----:B------:R-:W1:Y:S01]  /*139f0*/  S2R R5, SR_LANEID ;  /* 0x0000000000057919 */ /* 0x000e620000000000 */
[----:B------:R-:W-:Y:S01]  /*13a00*/  VOTEU.ANY UR4, UPT, PT ;  /* 0x0000000000047886 */ /* 0x000fe200038e0100 */
[----:B0-----:R-:W0:Y:S01]  /*13a10*/  LDC.64 R2, c[0x0][0xc80] ;  /* 0x00032000ff027b82 */ /* 0x001e220000000a00 */
[----:B------:R-:W1:Y:S02]  /*13a20*/  FLO.U32 R0, UR4 ;  /* 0x0000000400007d00 */ /* 0x000e6400080e0000 */
[----:B-1----:R-:W-:-:S06]  /*13a30*/  ISETP.EQ.U32.AND P0, PT, R0, R5, PT ;  /* 0x000000050000720c */ /* 0x002fcc0003f02070 */
[----:B------:R-:W0:Y:S07]  /*13a40*/  POPC R5, UR4 ;  /* 0x0000000400057d09 */ /* 0x000e2e0008000000 */
[----:B0-----:R-:W2:Y:S01]  /*13a50*/  @P0 ATOMG.E.ADD.STRONG.GPU PT, R3, desc[UR48][R2.64], R5 ;  /* 0x00000005020309a8 */ /* 0x001ea200081ee1f0 */
[----:B------:R-:W0:Y:S02]  /*13a60*/  S2R R4, SR_LTMASK ;  /* 0x0000000000047919 */ /* 0x000e240000003900 */
[----:B0-----:R-:W-:-:S04]  /*13a70*/  LOP3.LUT R4, R4, UR4, RZ, 0xc0, !PT ;  /* 0x0000000404047c12 */ /* 0x001fc8000f8ec0ff */
[----:B------:R-:W0:Y:S01]  /*13a80*/  POPC R27, R4 ;  /* 0x00000004001b7309 */ /* 0x000e220000000000 */
[----:B--2---:R-:W0:Y:S02]  /*13a90*/  SHFL.IDX PT, R0, R3, R0, 0x1f ;  /* 0x00001f0003007589 */ /* 0x004e2400000e0000 */
[----:B0-----:R-:W-:-:S07]  /*13aa0*/  IADD3 R27, R0, UR42, R27 ;  /* 0x0000002a001b7c10 */ /* 0x001fce000fffe01b */
.L_x_993:
[----:B------:R-:W-:Y:S05]  /*13ab0*/  BSYNC B0 ;  /* 0x0000000000007941 */ /* 0x000fea0003800000 */
.L_x_992:
[----:B------:R-:W-:Y:S01]  /*13ac0*/  LOP3.LUT P0, RZ, R19, 0x2, RZ, 0xc0, !PT ;  /* 0x0000000213ff7812 */ /* 0x000fe2000780c0ff */
[----:B------:R-:W-:-:S12]  /*13ad0*/  BSSY B0, `(.L_x_994) ;  /* 0x0000043000007945 */ /* 0x000fd80003800000 */
[----:B------:R-:W-:Y:S05]  /*13ae0*/  @!P0 BRA `(.L_x_995) ;  /* 0x0000000400048947 */ /* 0x000fea0003800000 */
[----:B------:R-:W-:Y:S01]  /*13af0*/  IMAD R3, R16, 0x8, R17 ;  /* 0x0000000810037824 */ /* 0x000fe200078e0211 */
[----:B------:R-:W-:Y:S01]  /*13b00*/  SHF.L.U32 R0, R24, 0x1f, RZ ;  /* 0x0000001f18007819 */ /* 0x000fe200000006ff */
[----:B------:R-:W-:Y:S01]  /*13b10*/  BSSY B1, `(.L_x_996) ;  /* 0x0000004000017945 */ /* 0x000fe20003800000 */
[----:B------:R-:W-:Y:S02]  /*13b20*/  ISETP.NE.AND P2, PT, R6, RZ, PT ;  /* 0x000000ff0600720c */ /* 0x000fe40003f45270 */
[----:B------:R-:W1:Y:S02]  /*13b30*/  SYNCS.PHASECHK.TRANS64.TRYWAIT P0, [R3+URZ+0x2d860], R0 ;  /* 0x02d86000030075a7 */ /* 0x000e64000800017f */
[----:B-1----:R-:W-:Y:S09]  /*13b40*/  @!P0 BRA `(.L_x_997) ;  /* 0x0000001400f48947 */ /* 0x002ff20003800000 */
.L_x_1046:
[----:B------:R-:W-:Y:S05]  /*13b50*/  BSYNC B1 ;  /* 0x0000000000017941 */ /* 0x000fea0003800000 */
.L_x_996:
[----:B------:R-:W-:Y:S04]  /*13b60*/  BSSY B1, `(.L_x_998) ;  /* 0x0000007000017945 */ /* 0x000fe80003800000 */
[----:B------:R-:W-:Y:S05]  /*13b70*/  @P2 BRA `(.L_x_999) ;  /* 0x0000000000142947 */ /* 0x000fea0003800000 */
[----:B------:R-:W-:Y:S01]  /*13b80*/  ISETP.NE.AND P0, PT, R28, RZ, PT ;  /* 0x000000ff1c00720c */ /* 0x000fe20003f05270 */
[----:B-1----:R-:W-:-:S04]  /*13b90*/  IMAD.MOV.U32 R0, RZ, RZ, 0x6000 ;  /* 0x00006000ff007424 */ /* 0x002fc800078e00ff */
[----:B------:R2:W-:Y:S08]  /*13ba0*/  SYNCS.ARRIVE.TRANS64 RZ, [R3+URZ+0x2d850], R0 ;  /* 0x02d8500003ff79a7 */ /* 0x0005f0000800003f */
[----:B------:R-:W-:Y:S05]  /*13bb0*/  @!P0 BRA `(.L_x_999) ;  /* 0x0000000000048947 */ /* 0x000fea0003800000 */
[----:B------:R-:W-:Y:S01]  /*13bc0*/  BPT.TRAP 0x1 ;  /* 0x000000040000795c */ /* 0x000fe20000300000 */
.L_x_999:
[----:B------:R-:W-:Y:S05]  /*13bd0*/  BSYNC B1 ;  /* 0x0000000000017941 */ /* 0x000fea0003800000 */
.L_x_998:
[----:B-12---:R-:W-:Y:S01]  /*13be0*/  IMAD R0, R16, 0x6000, R17 ;  /* 0x0000600010007824 */ /* 0x006fe200078e0211 */
[----:B------:R-:W-:Y:S01]  /*13bf0*/  UIADD3 UR4, UP0, UR46, 0x470, URZ ;  /* 0x000004702e047890 */ /* 0x000fe2000ff1e03f */
[----:B0-----:R-:W-:Y:S01]  /*13c00*/  VIADD R2, R3, 0x2d850 ;  /* 0x0002d85003027836 */ /* 0x001fe20000000000 */
[----:B------:R-:W-:Y:S01]  /*13c10*/  PLOP3.LUT P0, PT, PT, PT, PT, 0x80, 0x0 ;  /* 0x000000000000781c */ /* 0x000fe20003f0f070 */
[----:B------:R-:W-:Y:S01]  /*13c20*/  IMAD.SHL.U32 R22, R22, 0x80, RZ ;  /* 0x0000008016167824 */ /* 0x000fe200078e00ff */
[----:B------:R-:W-:Y:S01]  /*13c30*/  UIADD3.X UR5, URZ, UR47, URZ, UP0, !UPT ;  /* 0x0000002f3f057290 */ /* 0x000fe200087fe43f */
[----:B------:R-:W-:Y:S01]  /*13c40*/  VIADD R3, R0, 0x400 ;  /* 0x0000040000037836 */ /* 0x000fe20000000000 */
[----:B------:R-:W-:Y:S01]  /*13c50*/  UMOV UR6, 0x0 ;  /* 0x0000000000067882 */ /* 0x000fe20000000000 */
[----:B------:R-:W-:Y:S01]  /*13c60*/  UMOV UR7, 0x14f00000 ;  /* 0x14f0000000077882 */ /* 0x000fe20000000000 */
[----:B------:R-:W-:-:S08]  /*13c70*/  UMOV UR10, URZ ;  /* 0x0000003f000a7c82 */ /* 0x000fd00008000000 */
.L_x_1000:
        /* <DEDUP_REMOVED lines=15> */
.L_x_1001:
        /* <DEDUP_REMOVED lines=15> */
.L_x_1002:
        /* <DEDUP_REMOVED lines=9> */
[----:B-1----:R-:W-:Y:S05]  /*13ef0*/  @P0 BRA.U.ANY `(.L_x_1002) ;  /* 0xfffffffd00d80947 */ /* 0x002fea000393ffff */
.L_x_995:
[----:B------:R-:W-:Y:S05]  /*13f00*/  BSYNC B0 ;  /* 0x0000000000007941 */ /* 0x000fea0003800000 */
.L_x_994:
[----:B------:R-:W-:-:S05]  /*13f10*/  VIADD R16, R16, 0x1 ;  /* 0x0000000110107836 */ /* 0x000fca0000000000 */
[----:B------:R-:W-:-:S04]  /*13f20*/  ISETP.NE.AND P0, PT, R16, 0x2, PT ;  /* 0x000000021000780c */ /* 0x000fc80003f05270 */
[----:B------:R-:W-:Y:S02]  /*13f30*/  SEL R3, RZ, 0x1, P0 ;  /* 0x00000001ff037807 */ /* 0x000fe40000000000 */
[----:B------:R-:W-:Y:S02]  /*13f40*/  SEL R16, R16, RZ, P0 ;  /* 0x000000ff10107207 */ /* 0x000fe40000000000 */
[----:B------:R-:W-:-:S07]  /*13f50*/  LOP3.LUT R24, R24, R3, RZ, 0x3c, !PT ;  /* 0x0000000318187212 */ /* 0x000fce00078e3cff */
.L_x_919:
[----:B------:R-:W-:Y:S05]  /*13f60*/  BSYNC B7 ;  /* 0x0000000000077941 */ /* 0x000fea0003800000 */
.L_x_917:
[----:B------:R-:W-:-:S13]  /*13f70*/  LOP3.LUT P0, RZ, R19, 0x4, RZ, 0xc0, !PT ;  /* 0x0000000413ff7812 */ /* 0x000fda000780c0ff */
[----:B------:R-:W-:Y:S05]  /*13f80*/  @!P0 BRA `(.L_x_1003) ;  /* 0x0000000000248947 */ /* 0x000fea0003800000 */
[----:B------:R-:W-:Y:S05]  /*13f90*/  WARPSYNC.ALL ;  /* 0x0000000000007948 */ /* 0x000fea0003800000 */
[----:B------:R-:W1:Y:S08]  /*13fa0*/  S2UR UR5, SR_CgaCtaId ;  /* 0x00000000000579c3 */ /* 0x000e700000008800 */
[----:B------:R-:W-:Y:S06]  /*13fb0*/  BAR.SYNC.DEFER_BLOCKING 0x5, 0x200 ;  /* 0x0148000000007b1d */ /* 0x000fec0000010000 */
[----:B------:R-:W-:-:S02]  /*13fc0*/  UMOV UR4, 0x400 ;  /* 0x0000040000047882 */ /* 0x000fc40000000000 */
[----:B-1----:R-:W-:-:S06]  /*13fd0*/  ULEA UR4, UR5, UR4, 0x18 ;  /* 0x0000000405047291 */ /* 0x002fcc000f8ec03f */
[----:B0-----:R-:W-:-:S05]  /*13fe0*/  IMAD.U32 R17, RZ, RZ, UR4 ;  /* 0x00000004ff117e24 */ /* 0x001fca000f8e00ff */
[----:B------:R0:W1:Y:S01]  /*13ff0*/  LDS R27, [R17+0x2d8d0] ;  /* 0x02d8d000111b7984 */ /* 0x0000620000000800 */
[----:B------:R-:W-:Y:S06]  /*14000*/  BAR.ARV 0x4, 0x200 ;  /* 0x0108000000007b1d */ /* 0x000fec0000002000 */
[----:B------:R-:W-:Y:S05]  /*14010*/  BRA `(.L_x_1004) ;  /* 0x00000000002c7947 */ /* 0x000fea0003800000 */
.L_x_1003:
[----:B------:R-:W-:-:S03]  /*14020*/  UMOV UR4, 0xffffffff ;  /* 0xffffffff00047882 */ /* 0x000fc60000000000 */
[----:B------:R-:W-:Y:S05]  /*14030*/  BRA.DIV UR4, `(.L_x_1005) ;  /* 0x0000001204cc7947 */ /* 0x000fea000b800000 */
[----:B------:R1:W2:Y:S02]  /*14040*/  SHFL.IDX PT, R14, R27, RZ, 0x1f ;  /* 0x00001fff1b0e7589 */ /* 0x0002a400000e0000 */
.L_x_1049:
[----:B------:R-:W0:Y:S01]  /*14050*/  @!P1 S2R R3, SR_CgaCtaId ;  /* 0x0000000000039919 */ /* 0x000e220000008800 */
[----:B------:R-:W-:Y:S05]  /*14060*/  WARPSYNC.ALL ;  /* 0x0000000000007948 */ /* 0x000fea0003800000 */
[----:B------:R-:W-:Y:S01]  /*14070*/  BAR.SYNC.DEFER_BLOCKING 0x4, 0x200 ;  /* 0x0108000000007b1d */ /* 0x000fe20000010000 */
[----:B------:R-:W-:-:S04]  /*14080*/  @!P1 MOV R0, 0x400 ;  /* 0x0000040000009802 */ /* 0x000fc80000000f00 */
[----:B0-----:R-:W-:-:S05]  /*14090*/  @!P1 LEA R17, R3, R0, 0x18 ;  /* 0x0000000003119211 */ /* 0x001fca00078ec0ff */
[----:B------:R1:W-:Y:S02]  /*140a0*/  @!P1 STS [R17+0x2d8d0], R27 ;  /* 0x02d8d01b11009388 */ /* 0x0003e40000000800 */
[----:B-12---:R-:W-:Y:S01]  /*140b0*/  IMAD.MOV.U32 R27, RZ, RZ, R14 ;  /* 0x000000ffff1b7224 */ /* 0x006fe200078e000e */
[----:B------:R-:W-:Y:S06]  /*140c0*/  BAR.ARV 0x5, 0x200 ;  /* 0x0148000000007b1d */ /* 0x000fec0000002000 */
.L_x_1004:
[----:B------:R-:W-:Y:S02]  /*140d0*/  ULDC UR4, c[0x0][0xc38] ;  /* 0x00030e0000047ab9 */ /* 0x000fe40000000800 */
[----:B-1----:R-:W-:-:S13]  /*140e0*/  ISETP.GE.AND P0, PT, R27, UR4, PT ;  /* 0x000000041b007c0c */ /* 0x002fda000bf06270 */
[----:B------:R-:W-:Y:S05]  /*140f0*/  @!P0 BRA `(.L_x_1006) ;  /* 0xffffffb800088947 */ /* 0x000fea000383ffff */
.L_x_908:
[----:B------:R-:W1:Y:S01]  /*14100*/  S2R R3, SR_CgaCtaId ;  /* 0x0000000000037919 */ /* 0x000e620000008800 */
[----:B------:R-:W-:Y:S01]  /*14110*/  VIADD R29, R29, 0x1 ;  /* 0x000000011d1d7836 */ /* 0x000fe20000000000 */
[----:B------:R-:W-:Y:S01]  /*14120*/  MOV R2, 0x400 ;  /* 0x0000040000027802 */ /* 0x000fe20000000f00 */
[----:B------:R-:W-:Y:S03]  /*14130*/  BSSY B0, `(.L_x_1007) ;  /* 0x0000008000007945 */ /* 0x000fe60003800000 */
[----:B------:R-:W-:-:S04]  /*14140*/  LEA.HI R0, R29, R29, RZ, 0x1 ;  /* 0x0000001d1d007211 */ /* 0x000fc800078f08ff */
[----:B------:R-:W-:-:S05]  /*14150*/  LOP3.LUT R0, R0, 0xfffffffe, RZ, 0xc0, !PT ;  /* 0xfffffffe00007812 */ /* 0x000fca00078ec0ff */
[----:B------:R-:W-:-:S05]  /*14160*/  IMAD.IADD R0, R29, 0x1, -R0 ;  /* 0x000000011d007824 */ /* 0x000fca00078e0a00 */
[----:B------:R-:W-:Y:S02]  /*14170*/  SHF.L.U32 R0, R0, 0x1f, RZ ;  /* 0x0000001f00007819 */ /* 0x000fe400000006ff */
[----:B-1----:R-:W-:-:S04]  /*14180*/  LEA R9, R3, R2, 0x18 ;  /* 0x0000000203097211 */ /* 0x002fc800078ec0ff */
[----:B------:R-:W1:Y:S02]  /*14190*/  SYNCS.PHASECHK.TRANS64.TRYWAIT P0, [R9+URZ+0x2d820], R0 ;  /* 0x02d82000090075a7 */ /* 0x000e64000800017f */
[----:B-1----:R-:W-:Y:S05]  /*141a0*/  @!P0 BRA `(.L_x_1008) ;  /* 0x0000001000988947 */ /* 0x002fea0003800000 */
.L_x_1050:
[----:B------:R-:W-:Y:S05]  /*141b0*/  BSYNC B0 ;  /* 0x0000000000007941 */ /* 0x000fea0003800000 */
.L_x_1007:
[----:B------:R-:W-:-:S03]  /*141c0*/  UMOV UR4, 0xffffffff ;  /* 0xffffffff00047882 */ /* 0x000fc60000000000 */
[----:B------:R-:W-:Y:S05]  /*141d0*/  BRA.DIV UR4, `(.L_x_1009) ;  /* 0x0000001204a07947 */ /* 0x000fea000b800000 */
[----:B-1----:R-:W1:Y:S02]  /*141e0*/  S2R R0, SR_TID.X ;  /* 0x0000000000007919 */ /* 0x002e640000002100 */
[----:B-1----:R-:W-:-:S04]  /*141f0*/  SHF.R.U32.HI R0, RZ, 0x5, R0 ;  /* 0x00000005ff007819 */ /* 0x002fc80000011600 */
[----:B------:R-:W-:-:S05]  /*14200*/  LOP3.LUT R0, R0, 0x3, RZ, 0xc0, !PT ;  /* 0x0000000300007812 */ /* 0x000fca00078ec0ff */
[----:B------:R1:W2:Y:S02]  /*14210*/  SHFL.IDX PT, R14, R0, RZ, 0x1f ;  /* 0x00001fff000e7589 */ /* 0x0002a400000e0000 */
.L_x_1053:
[----:B--2---:R-:W-:Y:S01]  /*14220*/  ISETP.NE.AND P0, PT, R14, RZ, PT ;  /* 0x000000ff0e00720c */ /* 0x004fe20003f05270 */
[----:B------:R-:W-:-:S12]  /*14230*/  BSSY B0, `(.L_x_1010) ;  /* 0x0000024000007945 */ /* 0x000fd80003800000 */
[----:B------:R-:W-:Y:S05]  /*14240*/  @P0 BRA `(.L_x_1011) ;  /* 0x0000000000880947 */ /* 0x000fea0003800000 */
[----:B------:R-:W-:-:S03]  /*14250*/  UMOV UR4, 0xffffffff ;  /* 0xffffffff00047882 */ /* 0x000fc60000000000 */
[----:B------:R-:W-:Y:S05]  /*14260*/  BRA.DIV UR4, `(.L_x_1012) ;  /* 0x0000001204b07947 */ /* 0x000fea000b800000 */
[----:B------:R-:W-:-:S13]  /*14270*/  ELECT P6, URZ, PT ;  /* 0x00000000003f782f */ /* 0x000fda00038c0000 */
.L_x_1056:
[----:B------:R-:W-:Y:S05]  /*14280*/  @!P6 BRA `(.L_x_1011) ;  /* 0x000000000078e947 */ /* 0x000fea0003800000 */
[----:B------:R-:W-:-:S06]  /*14290*/  ULOP3.LUT UR4, UR38, 0x2, URZ, 0xfc, !UPT ;  /* 0x0000000226047892 */ /* 0x000fcc000f8efc3f */
[----:B-1----:R-:W-:-:S05]  /*142a0*/  IMAD.U32 R0, RZ, RZ, UR4 ;  /* 0x00000004ff007e24 */ /* 0x002fca000f8e00ff */
[----:B------:R-:W-:-:S13]  /*142b0*/  ISETP.NE.AND P2, PT, R0, 0x3, PT ;  /* 0x000000030000780c */ /* 0x000fda0003f45270 */
[----:B------:R-:W-:Y:S05]  /*142c0*/  @!P2 BRA `(.L_x_1013) ;  /* 0x000000000004a947 */ /* 0x000fea0003800000 */
[----:B------:R-:W-:Y:S01]  /*142d0*/  BPT.TRAP 0x1 ;  /* 0x000000040000795c */ /* 0x000fe20000300000 */
.L_x_1013:
[----:B------:R-:W-:Y:S01]  /*142e0*/  VIADD R3, R9, 0x2d840 ;  /* 0x0002d84009037836 */ /* 0x000fe20000000000 */
[----:B------:R-:W-:Y:S01]  /*142f0*/  SHF.L.U32 R2, R24, 0x1f, RZ ;  /* 0x0000001f18027819 */ /* 0x000fe200000006ff */
[C---:B------:R-:W-:Y:S02]  /*14300*/  VIADD R0, R16.reuse, 0x1 ;  /* 0x0000000110007836 */ /* 0x040fe40000000000 */
[----:B------:R-:W-:-:S03]  /*14310*/  IMAD R7, R16, 0x8, R3 ;  /* 0x0000000810077824 */ /* 0x000fc600078e0203 */
[C---:B------:R-:W-:Y:S01]  /*14320*/  ISETP.NE.AND P1, PT, R0.reuse, 0x2, PT ;  /* 0x000000020000780c */ /* 0x040fe20003f25270 */
[----:B------:R-:W1:Y:S03]  /*14330*/  SYNCS.PHASECHK.TRANS64.TRYWAIT P0, [R7+URZ], R2 ;  /* 0x00000002070075a7 */ /* 0x000e66000800017f */
[----:B------:R-:W-:Y:S02]  /*14340*/  SEL R5, RZ, 0x1, P1 ;  /* 0x00000001ff057807 */ /* 0x000fe40000800000 */
[----:B------:R-:W-:Y:S02]  /*14350*/  SEL R4, R0, RZ, P1 ;  /* 0x000000ff00047207 */ /* 0x000fe40000800000 */
[----:B------:R-:W-:-:S03]  /*14360*/  LOP3.LUT R0, R24, R5, RZ, 0x3c, !PT ;  /* 0x0000000518007212 */ /* 0x000fc600078e3cff */
[----:B------:R-:W-:Y:S01]  /*14370*/  IMAD R3, R4, 0x8, R3 ;  /* 0x0000000804037824 */ /* 0x000fe200078e0203 */
[----:B------:R-:W-:Y:S01]  /*14380*/  SHF.L.U32 R0, R0, 0x1f, RZ ;  /* 0x0000001f00007819 */ /* 0x000fe200000006ff */
[----:B-1----:R-:W-:Y:S06]  /*14390*/  @!P0 BRA `(.L_x_1014) ;  /* 0x0000001000848947 */ /* 0x002fec0003800000 */
.L_x_1057:
[----:B------:R-:W2:Y:S02]  /*143a0*/  SYNCS.PHASECHK.TRANS64.TRYWAIT P0, [R3+URZ], R0 ;  /* 0x00000000030075a7 */ /* 0x000ea4000800017f */
[----:B--2---:R-:W-:Y:S05]  /*143b0*/  @!P0 BRA `(.L_x_1015) ;  /* 0x0000001000908947 */ /* 0x004fea0003800000 */
.L_x_1058:
[----:B------:R-:W-:Y:S05]  /*143c0*/  @!P2 BRA `(.L_x_1016) ;  /* 0x000000000004a947 */ /* 0x000fea0003800000 */
[----:B------:R-:W-:Y:S01]  /*143d0*/  BPT.TRAP 0x1 ;  /* 0x000000040000795c */ /* 0x000fe20000300000 */
.L_x_1016:
[----:B--2---:R-:W-:-:S04]  /*143e0*/  VIADD R3, R9, 0x2d860 ;  /* 0x0002d86009037836 */ /* 0x004fc80000000000 */
[----:B------:R-:W-:-:S04]  /*143f0*/  IMAD R5, R16, 0x8, R3 ;  /* 0x0000000810057824 */ /* 0x000fc800078e0203 */
[----:B------:R-:W2:Y:S02]  /*14400*/  SYNCS.PHASECHK.TRANS64.TRYWAIT P0, [R5+URZ], R2 ;  /* 0x00000002050075a7 */ /* 0x000ea4000800017f */
[----:B--2---:R-:W-:Y:S05]  /*14410*/  @!P0 BRA `(.L_x_1017) ;  /* 0x00000010008c8947 */ /* 0x004fea0003800000 */
.L_x_1059:
[----:B------:R-:W-:-:S07]  /*14420*/  IMAD R3, R4, 0x8, R3 ;  /* 0x0000000804037824 */ /* 0x000fce00078e0203 */
.L_x_1018:
[----:B---3--:R3:W4:Y:S02]  /*14430*/  SYNCS.PHASECHK.TRANS64.TRYWAIT P0, [R3+URZ], R0 ;  /* 0x00000000030075a7 */ /* 0x008724000800017f */
[----:B----4-:R-:W-:Y:S05]  /*14440*/  @!P0 NANOSLEEP.SYNCS 0x989680 ;  /* 0x009896800000895d */ /* 0x010fea0003900000 */
[----:B------:R-:W4:Y:S02]  /*14450*/  @!P0 SYNCS.PHASECHK.TRANS64 P0, [R3+URZ], R0 ;  /* 0x00000000030085a7 */ /* 0x000f24000800007f */
[----:B----4-:R-:W-:Y:S05]  /*14460*/  @!P0 BRA `(.L_x_1018) ;  /* 0xfffffffc00f08947 */ /* 0x010fea000383ffff */
.L_x_1011:
[----:B------:R-:W-:Y:S05]  /*14470*/  BSYNC B0 ;  /* 0x0000000000007941 */ /* 0x000fea0003800000 */
.L_x_1010:
[----:B------:R-:W-:Y:S05]  /*14480*/  EXIT ;  /* 0x000000000000794d */ /* 0x000fea0003800000 */
.L_x_829:
[----:B0-----:R-:W-:-:S04]  /*14490*/  IMAD.U32 R3, RZ, RZ, UR42 ;  /* 0x0000002aff037e24 */ /* 0x001fc8000f8e00ff */
[----:B------:R0:W1:Y:S03]  /*144a0*/  SYNCS.PHASECHK.TRANS64.TRYWAIT P1, [R3+URZ+0x2d800], R0 ;  /* 0x02d80000030075a7 */ /* 0x000066000802017f */
[----:B-1----:R-:W-:Y:S05]  /*144b0*/  @!P1 NANOSLEEP.SYNCS 0x989680 ;  /* 0x009896800000995d */ /* 0x002fea0003900000 */
[----:B------:R-:W1:Y:S02]  /*144c0*/  @!P1 SYNCS.PHASECHK.TRANS64 P1, [R3+URZ+0x2d800], R0 ;  /* 0x02d80000030095a7 */ /* 0x000e64000802007f */
[----:B-1----:R-:W-:Y:S05]  /*144d0*/  @!P1 BRA `(.L_x_829) ;  /* 0xfffffffc00ec9947 */ /* 0x002fea000383ffff */
[----:B------:R-:W-:Y:S05]  /*144e0*/  BRA `(.L_x_1019) ;  /* 0xfffffed4009c7947 */ /* 0x000fea000383ffff */
.L_x_833:
[----:B-1----:R1:W2:Y:S02]  /*144f0*/  SYNCS.PHASECHK.TRANS64.TRYWAIT P2, [R5+URZ+0x2d830], R0 ;  /* 0x02d83000050075a7 */ /* 0x0022a4000804017f */
[----:B--2---:R-:W-:Y:S05]  /*14500*/  @!P2 NANOSLEEP.SYNCS 0x989680 ;  /* 0x009896800000a95d */ /* 0x004fea0003900000 */
[----:B------:R-:W2:Y:S02]  /*14510*/  @!P2 SYNCS.PHASECHK.TRANS64 P2, [R5+URZ+0x2d830], R0 ;  /* 0x02d830000500a5a7 */ /* 0x000ea4000804007f */
[----:B--2---:R-:W-:Y:S05]  /*14520*/  @!P2 BRA `(.L_x_833) ;  /* 0xfffffffc00f0a947 */ /* 0x004fea000383ffff */
[----:B------:R-:W-:Y:S05]  /*14530*/  BRA `(.L_x_832) ;  /* 0xfffffed400c07947 */ /* 0x000fea000383ffff */
.L_x_849:
[----:B--2---:R-:W-:-:S04]  /*14540*/  IMAD.U32 R7, RZ, RZ, UR6 ;  /* 0x00000006ff077e24 */ /* 0x004fc8000f8e00ff */
[----:B------:R2:W3:Y:S03]  /*14550*/  SYNCS.PHASECHK.TRANS64.TRYWAIT P2, [R7+URZ+0x2d830], R6 ;  /* 0x02d83006070075a7 */ /* 0x0004e6000804017f */
[----:B---3--:R-:W-:Y:S05]  /*14560*/  @!P2 NANOSLEEP.SYNCS 0x989680 ;  /* 0x009896800000a95d */ /* 0x008fea0003900000 */
[----:B------:R-:W3:Y:S02]  /*14570*/  @!P2 SYNCS.PHASECHK.TRANS64 P2, [R7+URZ+0x2d830], R6 ;  /* 0x02d830060700a5a7 */ /* 0x000ee4000804007f */
[----:B---3--:R-:W-:Y:S05]  /*14580*/  @!P2 BRA `(.L_x_849) ;  /* 0xfffffffc00eca947 */ /* 0x008fea000383ffff */
[----:B------:R-:W-:Y:S05]  /*14590*/  BRA `(.L_x_846) ;  /* 0xffffff0800b07947 */ /* 0x000fea000383ffff */
.L_x_853:
[----:B-1----:R-:W-:-:S04]  /*145a0*/  IMAD.U32 R7, RZ, RZ, UR6 ;  /* 0x00000006ff077e24 */ /* 0x002fc8000f8e00ff */
[----:B------:R1:W2:Y:S03]  /*145b0*/  SYNCS.PHASECHK.TRANS64.TRYWAIT P2, [R7+URZ+0x2d850], R6 ;  /* 0x02d85006070075a7 */ /* 0x0002a6000804017f */
[----:B--2---:R-:W-:Y:S05]  /*145c0*/  @!P2 NANOSLEEP.SYNCS 0x989680 ;  /* 0x009896800000a95d */ /* 0x004fea0003900000 */
[----:B------:R-:W2:Y:S02]  /*145d0*/  @!P2 SYNCS.PHASECHK.TRANS64 P2, [R7+URZ+0x2d850], R6 ;  /* 0x02d850060700a5a7 */ /* 0x000ea4000804007f */
[----:B--2---:R-:W-:Y:S05]  /*145e0*/  @!P2 BRA `(.L_x_853) ;  /* 0xfffffffc00eca947 */ /* 0x004fea000383ffff */
[----:B------:R-:W-:Y:S05]  /*145f0*/  BRA `(.L_x_850) ;  /* 0xffffff0c00507947 */ /* 0x000fea000383ffff */
.L_x_870:
[----:B-1----:R-:W-:-:S04]  /*14600*/  IMAD.U32 R5, RZ, RZ, UR6 ;  /* 0x00000006ff057e24 */ /* 0x002fc8000f8e00ff */
[----:B------:R1:W2:Y:S03]  /*14610*/  SYNCS.PHASECHK.TRANS64.TRYWAIT P3, [R5+URZ+0x2d830], R0 ;  /* 0x02d83000050075a7 */ /* 0x0002a6000806017f */
[----:B--2---:R-:W-:Y:S05]  /*14620*/  @!P3 NANOSLEEP.SYNCS 0x989680 ;  /* 0x009896800000b95d */ /* 0x004fea0003900000 */
[----:B------:R-:W2:Y:S02]  /*14630*/  @!P3 SYNCS.PHASECHK.TRANS64 P3, [R5+URZ+0x2d830], R0 ;  /* 0x02d830000500b5a7 */ /* 0x000ea4000806007f */
[----:B--2---:R-:W-:Y:S05]  /*14640*/  @!P3 BRA `(.L_x_870) ;  /* 0xfffffffc00ecb947 */ /* 0x004fea000383ffff */
[----:B------:R-:W-:Y:S05]  /*14650*/  BRA `(.L_x_867) ;  /* 0xffffff3c00887947 */ /* 0x000fea000383ffff */
.L_x_874:
[----:B-1----:R-:W-:-:S04]  /*14660*/  IMAD.U32 R5, RZ, RZ, UR6 ;  /* 0x00000006ff057e24 */ /* 0x002fc8000f8e00ff */
[----:B------:R1:W2:Y:S03]  /*14670*/  SYNCS.PHASECHK.TRANS64.TRYWAIT P2, [R5+URZ+0x2d850], R0 ;  /* 0x02d85000050075a7 */ /* 0x0002a6000804017f */
[----:B--2---:R-:W-:Y:S05]  /*14680*/  @!P2 NANOSLEEP.SYNCS 0x989680 ;  /* 0x009896800000a95d */ /* 0x004fea0003900000 */
[----:B------:R-:W2:Y:S02]  /*14690*/  @!P2 SYNCS.PHASECHK.TRANS64 P2, [R5+URZ+0x2d850], R0 ;  /* 0x02d850000500a5a7 */ /* 0x000ea4000804007f */
[----:B--2---:R-:W-:Y:S05]  /*146a0*/  @!P2 BRA `(.L_x_874) ;  /* 0xfffffffc00eca947 */ /* 0x004fea000383ffff */
[----:B------:R-:W-:Y:S05]  /*146b0*/  BRA `(.L_x_871) ;  /* 0xffffff4000287947 */ /* 0x000fea000383ffff */
.L_x_880:
[----:B-1----:R-:W-:-:S04]  /*146c0*/  IMAD.U32 R5, RZ, RZ, UR6 ;  /* 0x00000006ff057e24 */ /* 0x002fc8000f8e00ff */
[----:B------:R1:W2:Y:S03]  /*146d0*/  SYNCS.PHASECHK.TRANS64.TRYWAIT P3, [R5+URZ+0x2d830], R0 ;  /* 0x02d83000050075a7 */ /* 0x0002a6000806017f */
[----:B--2---:R-:W-:Y:S05]  /*146e0*/  @!P3 NANOSLEEP.SYNCS 0x989680 ;  /* 0x009896800000b95d */ /* 0x004fea0003900000 */
[----:B------:R-:W2:Y:S02]  /*146f0*/  @!P3 SYNCS.PHASECHK.TRANS64 P3, [R5+URZ+0x2d830], R0 ;  /* 0x02d830000500b5a7 */ /* 0x000ea4000806007f */
[----:B--2---:R-:W-:Y:S05]  /*14700*/  @!P3 BRA `(.L_x_880) ;  /* 0xfffffffc00ecb947 */ /* 0x004fea000383ffff */
[----:B------:R-:W-:Y:S05]  /*14710*/  BRA `(.L_x_877) ;  /* 0xffffff5c00947947 */ /* 0x000fea000383ffff */
.L_x_884:
[----:B-1----:R-:W-:-:S04]  /*14720*/  IMAD.U32 R5, RZ, RZ, UR6 ;  /* 0x00000006ff057e24 */ /* 0x002fc8000f8e00ff */
[----:B------:R1:W2:Y:S03]  /*14730*/  SYNCS.PHASECHK.TRANS64.TRYWAIT P2, [R5+URZ+0x2d850], R0 ;  /* 0x02d85000050075a7 */ /* 0x0002a6000804017f */
[----:B--2---:R-:W-:Y:S05]  /*14740*/  @!P2 NANOSLEEP.SYNCS 0x989680 ;  /* 0x009896800000a95d */ /* 0x004fea0003900000 */
[----:B------:R-:W2:Y:S02]  /*14750*/  @!P2 SYNCS.PHASECHK.TRANS64 P2, [R5+URZ+0x2d850], R0 ;  /* 0x02d850000500a5a7 */ /* 0x000ea4000804007f */
[----:B--2---:R-:W-:Y:S05]  /*14760*/  @!P2 BRA `(.L_x_884) ;  /* 0xfffffffc00eca947 */ /* 0x004fea000383ffff */
[----:B------:R-:W-:Y:S05]  /*14770*/  BRA `(.L_x_881) ;  /* 0xffffff6000347947 */ /* 0x000fea000383ffff */
.L_x_897:
[----:B-1----:R-:W-:-:S04]  /*14780*/  IMAD.U32 R7, RZ, RZ, UR9 ;  /* 0x00000009ff077e24 */ /* 0x002fc8000f8e00ff */
[----:B------:R1:W3:Y:S03]  /*14790*/  SYNCS.PHASECHK.TRANS64.TRYWAIT P0, [R7+URZ+0x2d850], R2 ;  /* 0x02d85002070075a7 */ /* 0x0002e6000800017f */
[----:B---3--:R-:W-:Y:S05]  /*147a0*/  @!P0 NANOSLEEP.SYNCS 0x989680 ;  /* 0x009896800000895d */ /* 0x008fea0003900000 */
[----:B------:R-:W3:Y:S02]  /*147b0*/  @!P0 SYNCS.PHASECHK.TRANS64 P0, [R7+URZ+0x2d850], R2 ;  /* 0x02d85002070085a7 */ /* 0x000ee4000800007f */
[----:B---3--:R-:W-:Y:S05]  /*147c0*/  @!P0 BRA `(.L_x_897) ;  /* 0xfffffffc00ec8947 */ /* 0x008fea000383ffff */
[----:B------:R-:W-:Y:S05]  /*147d0*/  BRA `(.L_x_896) ;  /* 0xffffff8c00787947 */ /* 0x000fea000383ffff */
.L_x_925:
[----:B------:R-:W-:Y:S02]  /*147e0*/  IMAD.MOV.U32 R13, RZ, RZ, R20 ;  /* 0x000000ffff0d7224 */ /* 0x000fe400078e0014 */
[----:B------:R-:W-:Y:S02]  /*147f0*/  IMAD.MOV.U32 R12, RZ, RZ, RZ ;  /* 0x000000ffff0c7224 */ /* 0x000fe400078e00ff */
[----:B------:R-:W-:Y:S02]  /*14800*/  IMAD.MOV.U32 R11, RZ, RZ, 0x1f ;  /* 0x0000001fff0b7424 */ /* 0x000fe400078e00ff */
[----:B------:R-:W-:-:S07]  /*14810*/  IMAD.MOV.U32 R15, RZ, RZ, -0x1 ;  /* 0xffffffffff0f7424 */ /* 0x000fce00078e00ff */
[----:B------:R-:W-:Y:S05]  /*14820*/  WARPSYNC.COLLECTIVE R15, `(.L_x_1020) ;  /* 0x000000000f087348 */ /* 0x000fea0003c00000 */
[----:B------:R0:W1:Y:S02]  /*14830*/  SHFL.IDX P6, R14, R13, R12, R11 ;  /* 0x0000000c0d0e7389 */ /* 0x00006400000c000b */
[----:B01----:R-:W-:Y:S01]  /*14840*/  ENDCOLLECTIVE ;  /* 0x000000000000791b */ /* 0x003fe20003800000 */
.L_x_1020:
[----:B------:R-:W-:Y:S05]  /*14850*/  BRA `(.L_x_1021) ;  /* 0xffffffbc00c47947 */ /* 0x000fea000383ffff */
.L_x_927:
[----:B------:R-:W-:Y:S01]  /*14860*/  BSSY B0, `(.L_x_1022) ;  /* 0x0000006000007945 */ /* 0x000fe20003800000 */
[----:B------:R-:W-:-:S07]  /*14870*/  IMAD.MOV.U32 R15, RZ, RZ, -0x1 ;  /* 0xffffffffff0f7424 */ /* 0x000fce00078e00ff */
[----:B0-----:R-:W-:Y:S05]  /*14880*/  WARPSYNC.COLLECTIVE R15, `(.L_x_1023) ;  /* 0x000000000f0c7348 */ /* 0x001fea0003c00000 */
[----:B------:R-:W-:Y:S02]  /*14890*/  ELECT P6, UR62, PT ;  /* 0x00000000003e782f */ /* 0x000fe400038c0000 */
[----:B------:R-:W-:Y:S01]  /*148a0*/  MOV R14, UR62 ;  /* 0x0000003e000e7c02 */ /* 0x000fe20008000f00 */
[----:B0-----:R-:W-:Y:S10]  /*148b0*/  ENDCOLLECTIVE ;  /* 0x000000000000791b */ /* 0x001ff40003800000 */
.L_x_1023:
[----:B------:R-:W-:Y:S05]  /*148c0*/  BSYNC B0 ;  /* 0x0000000000007941 */ /* 0x000fea0003800000 */
.L_x_1022:
[----:B------:R-:W-:Y:S05]  /*148d0*/  BRA `(.L_x_1024) ;  /* 0xffffffbc00c47947 */ /* 0x000fea000383ffff */
.L_x_929:
[----:B-1----:R1:W2:Y:S02]  /*148e0*/  SYNCS.PHASECHK.TRANS64.TRYWAIT P0, [R3+URZ+0x2d840], R0 ;  /* 0x02d84000030075a7 */ /* 0x0022a4000800017f */
[----:B--2---:R-:W-:Y:S05]  /*148f0*/  @!P0 NANOSLEEP.SYNCS 0x989680 ;  /* 0x009896800000895d */ /* 0x004fea0003900000 */
[----:B------:R-:W2:Y:S02]  /*14900*/  @!P0 SYNCS.PHASECHK.TRANS64 P0, [R3+URZ+0x2d840], R0 ;  /* 0x02d84000030085a7 */ /* 0x000ea4000800007f */
[----:B--2---:R-:W-:Y:S05]  /*14910*/  @!P0 BRA `(.L_x_929) ;  /* 0xfffffffc00f08947 */ /* 0x004fea000383ffff */
[----:B------:R-:W-:Y:S05]  /*14920*/  BRA `(.L_x_1025) ;  /* 0xffffffc000207947 */ /* 0x000fea000383ffff */
.L_x_933:
[----:B------:R-:W-:Y:S02]  /*14930*/  IMAD.MOV.U32 R13, RZ, RZ, R4 ;  /* 0x000000ffff0d7224 */ /* 0x000fe400078e0004 */
[----:B------:R-:W-:Y:S02]  /*14940*/  IMAD.MOV.U32 R12, RZ, RZ, RZ ;  /* 0x000000ffff0c7224 */ /* 0x000fe400078e00ff */
[----:B------:R-:W-:Y:S02]  /*14950*/  IMAD.MOV.U32 R11, RZ, RZ, 0x1c1f ;  /* 0x00001c1fff0b7424 */ /* 0x000fe400078e00ff */
[----:B------:R-:W-:Y:S02]  /*14960*/  IMAD.MOV.U32 R15, RZ, RZ, -0x1 ;  /* 0xffffffffff0f7424 */ /* 0x000fe400078e00ff */
[----:B------:R-:W-:-:S07]  /*14970*/  VIADD R6, R21, UR41 ;  /* 0x0000002915067c36 */ /* 0x000fce0008000000 */
[----:B------:R-:W-:Y:S05]  /*14980*/  WARPSYNC.COLLECTIVE R15, `(.L_x_1026) ;  /* 0x000000000f087348 */ /* 0x000fea0003c00000 */
[----:B------:R0:W1:Y:S02]  /*14990*/  SHFL.IDX P6, R14, R13, R12, R11 ;  /* 0x0000000c0d0e7389 */ /* 0x00006400000c000b */
[----:B01----:R-:W-:Y:S01]  /*149a0*/  ENDCOLLECTIVE ;  /* 0x000000000000791b */ /* 0x003fe20003800000 */
.L_x_1026:
[----:B------:R-:W-:Y:S02]  /*149b0*/  VIADD R10, R6, 0x20 ;  /* 0x00000020060a7836 */ /* 0x000fe40000000000 */
[----:B------:R-:W-:Y:S02]  /*149c0*/  IMAD.MOV.U32 R13, RZ, RZ, R0 ;  /* 0x000000ffff0d7224 */ /* 0x000fe400078e0000 */
[----:B------:R-:W-:-:S07]  /*149d0*/  IMAD.MOV.U32 R2, RZ, RZ, R14 ;  /* 0x000000ffff027224 */ /* 0x000fce00078e000e */
[----:B------:R-:W-:Y:S05]  /*149e0*/  WARPSYNC.COLLECTIVE R15, `(.L_x_1027) ;  /* 0x000000000f087348 */ /* 0x000fea0003c00000 */
[----:B------:R0:W1:Y:S02]  /*149f0*/  SHFL.IDX P6, R14, R13, R12, R11 ;  /* 0x0000000c0d0e7389 */ /* 0x00006400000c000b */
[----:B01----:R-:W-:Y:S01]  /*14a00*/  ENDCOLLECTIVE ;  /* 0x000000000000791b */ /* 0x003fe20003800000 */
.L_x_1027:
[----:B------:R-:W-:Y:S02]  /*14a10*/  ULDC UR4, c[0x0][0x288] ;  /* 0x0000a20000047ab9 */ /* 0x000fe40000000800 */
[----:B------:R-:W-:-:S05]  /*14a20*/  IMAD R5, R9, UR4, RZ ;  /* 0x0000000409057c24 */ /* 0x000fca000f8e02ff */
[----:B------:R-:W-:Y:S01]  /*14a30*/  ISETP.GE.AND P4, PT, R6, R5, PT ;  /* 0x000000050600720c */ /* 0x000fe20003f86270 */
[----:B------:R-:W-:Y:S02]  /*14a40*/  IMAD.MOV.U32 R13, RZ, RZ, R4 ;  /* 0x000000ffff0d7224 */ /* 0x000fe400078e0004 */
[----:B------:R-:W-:-:S10]  /*14a50*/  IMAD.MOV.U32 R12, RZ, RZ, 0x1 ;  /* 0x00000001ff0c7424 */ /* 0x000fd400078e00ff */
[----:B------:R-:W-:-:S05]  /*14a60*/  @!P4 LEA R14, P3, R20, R14, 0x1 ;  /* 0x0000000e140ec211 */ /* 0x000fca00078608ff */
[----:B------:R-:W-:Y:S02]  /*14a70*/  @!P4 IMAD.X R3, RZ, RZ, R2, P3 ;  /* 0x000000ffff03c224 */ /* 0x000fe400018e0602 */
[----:B------:R-:W-:-:S07]  /*14a80*/  @!P4 IMAD.MOV.U32 R2, RZ, RZ, R14 ;  /* 0x000000ffff02c224 */ /* 0x000fce00078e000e */
[----:B------:R-:W-:Y:S05]  /*14a90*/  WARPSYNC.COLLECTIVE R15, `(.L_x_1028) ;  /* 0x000000000f087348 */ /* 0x000fea0003c00000 */
[----:B------:R0:W1:Y:S02]  /*14aa0*/  SHFL.IDX P6, R14, R13, R12, R11 ;  /* 0x0000000c0d0e7389 */ /* 0x00006400000c000b */
[----:B01----:R-:W-:Y:S01]  /*14ab0*/  ENDCOLLECTIVE ;  /* 0x000000000000791b */ /* 0x003fe20003800000 */
.L_x_1028:
        /* <DEDUP_REMOVED lines=8> */
[----:B------:R-:W-:Y:S02]  /*14b40*/  VIADD R10, R6, 0x40 ;  /* 0x00000040060a7836 */ /* 0x000fe40000000000 */
[----:B0-----:R-:W-:-:S08]  /*14b50*/  IMAD.MOV.U32 R2, RZ, RZ, R14 ;  /* 0x000000ffff027224 */ /* 0x001fd000078e000e */
[----:B------:R-:W-:Y:S05]  /*14b60*/  WARPSYNC.COLLECTIVE R15, `(.L_x_1029) ;  /* 0x000000000f087348 */ /* 0x000fea0003c00000 */
[----:B------:R0:W1:Y:S02]  /*14b70*/  SHFL.IDX P6, R14, R13, R12, R11 ;  /* 0x0000000c0d0e7389 */ /* 0x00006400000c000b */
[----:B01----:R-:W-:Y:S01]  /*14b80*/  ENDCOLLECTIVE ;  /* 0x000000000000791b */ /* 0x003fe20003800000 */
.L_x_1029:
[----:B------:R-:W-:Y:S02]  /*14b90*/  IMAD.MOV.U32 R13, RZ, RZ, R4 ;  /* 0x000000ffff0d7224 */ /* 0x000fe400078e0004 */
[----:B------:R-:W-:Y:S01]  /*14ba0*/  IMAD.MOV.U32 R12, RZ, RZ, 0x2 ;  /* 0x00000002ff0c7424 */ /* 0x000fe200078e00ff */
[----:B------:R-:W-:-:S05]  /*14bb0*/  @!P4 LEA R14, P3, R20, R14, 0x1 ;  /* 0x0000000e140ec211 */ /* 0x000fca00078608ff */
[----:B------:R-:W-:Y:S02]  /*14bc0*/  @!P4 IMAD.X R9, RZ, RZ, R2, P3 ;  /* 0x000000ffff09c224 */ /* 0x000fe400018e0602 */
[----:B------:R-:W-:-:S07]  /*14bd0*/  @!P4 IMAD.MOV.U32 R2, RZ, RZ, R14 ;  /* 0x000000ffff02c224 */ /* 0x000fce00078e000e */
[----:B------:R-:W-:Y:S05]  /*14be0*/  WARPSYNC.COLLECTIVE R15, `(.L_x_1030) ;  /* 0x000000000f087348 */ /* 0x000fea0003c00000 */
[----:B------:R0:W1:Y:S02]  /*14bf0*/  SHFL.IDX P6, R14, R13, R12, R11 ;  /* 0x0000000c0d0e7389 */ /* 0x00006400000c000b */
[----:B01----:R-:W-:Y:S01]  /*14c00*/  ENDCOLLECTIVE ;  /* 0x000000000000791b */ /* 0x003fe20003800000 */
.L_x_1030:
[----:B------:R-:W-:-:S05]  /*14c10*/  @!P4 IMAD.MOV.U32 R3, RZ, RZ, R9 ;  /* 0x000000ffff03c224 */ /* 0x000fca00078e0009 */
[----:B------:R-:W-:Y:S01]  /*14c20*/  @!PT LDS RZ, [RZ] ;  /* 0x00000000fffff984 */ /* 0x000fe20000000800 */
[----:B------:R-:W-:Y:S01]  /*14c30*/  @!PT LDS RZ, [RZ] ;  /* 0x00000000fffff984 */ /* 0x000fe20000000800 */
[----:B------:R-:W-:Y:S01]  /*14c40*/  @!PT LDS RZ, [RZ] ;  /* 0x00000000fffff984 */ /* 0x000fe20000000800 */
[----:B------:R-:W-:Y:S04]  /*14c50*/  @!P4 LDGSTS.E.BYPASS.LTC128B.128 [R26+0xcc00], desc[UR48][R2.64], !P0 ;  /* 0x0cc00000021acfae */ /* 0x000fe8000c101d70 */
[----:B------:R-:W-:Y:S01]  /*14c60*/  @!P4 LDGSTS.E.BYPASS.LTC128B.128 [R26+0xfc00], desc[UR48][R2.64+0x40], !P1 ;  /* 0x0fc00040021acfae */ /* 0x000fe2000c901d70 */
[----:B------:R-:W-:-:S03]  /*14c70*/  IMAD.MOV.U32 R13, RZ, RZ, R0 ;  /* 0x000000ffff0d7224 */ /* 0x000fc600078e0000 */
[----:B------:R0:W-:Y:S01]  /*14c80*/  @!P4 LDGSTS.E.BYPASS.LTC128B.128 [R26+0x12c00], desc[UR48][R2.64+0x80], !P2 ;  /* 0x12c00080021acfae */ /* 0x0001e2000d101d70 */
[----:B------:R-:W-:Y:S01]  /*14c90*/  ISETP.GE.AND P4, PT, R10, R5, PT ;  /* 0x000000050a00720c */ /* 0x000fe20003f86270 */
[----:B0-----:R-:W-:-:S12]  /*14ca0*/  IMAD.MOV.U32 R2, RZ, RZ, R14 ;  /* 0x000000ffff027224 */ /* 0x001fd800078e000e */
[----:B------:R-:W-:Y:S05]  /*14cb0*/  WARPSYNC.COLLECTIVE R15, `(.L_x_1031) ;  /* 0x000000000f087348 */ /* 0x000fea0003c00000 */
[----:B------:R0:W1:Y:S02]  /*14cc0*/  SHFL.IDX P6, R14, R13, R12, R11 ;  /* 0x0000000c0d0e7389 */ /* 0x00006400000c000b */
[----:B01----:R-:W-:Y:S01]  /*14cd0*/  ENDCOLLECTIVE ;  /* 0x000000000000791b */ /* 0x003fe20003800000 */
.L_x_1031:
        /* <DEDUP_REMOVED lines=8> */
.L_x_1032:
[----:B------:R-:W-:-:S05]  /*14d60*/  @!P4 IMAD.MOV.U32 R3, RZ, RZ, R9 ;  /* 0x000000ffff03c224 */ /* 0x000fca00078e0009 */
[----:B------:R-:W-:Y:S01]  /*14d70*/  @!PT LDS RZ, [RZ] ;  /* 0x00000000fffff984 */ /* 0x000fe20000000800 */
[----:B------:R-:W-:Y:S01]  /*14d80*/  @!PT LDS RZ, [RZ] ;  /* 0x00000000fffff984 */ /* 0x000fe20000000800 */
[----:B------:R-:W-:Y:S01]  /*14d90*/  @!PT LDS RZ, [RZ] ;  /* 0x00000000fffff984 */ /* 0x000fe20000000800 */
[----:B------:R0:W-:Y:S04]  /*14da0*/  @!P4 LDGSTS.E.BYPASS.LTC128B.128 [R26+0xd400], desc[UR48][R2.64], !P0 ;  /* 0x0d400000021acfae */ /* 0x0001e8000c101d70 */
[----:B------:R0:W-:Y:S01]  /*14db0*/  @!P4 LDGSTS.E.BYPASS.LTC128B.128 [R26+0x10400], desc[UR48][R2.64+0x40], !P1 ;  /* 0x10400040021acfae */ /* 0x0001e2000c901d70 */
[----:B------:R-:W-:-:S03]  /*14dc0*/  IMAD.MOV.U32 R13, RZ, RZ, R0 ;  /* 0x000000ffff0d7224 */ /* 0x000fc600078e0000 */
[----:B------:R0:W-:Y:S01]  /*14dd0*/  @!P4 LDGSTS.E.BYPASS.LTC128B.128 [R26+0x13400], desc[UR48][R2.64+0x80], !P2 ;  /* 0x13400080021acfae */ /* 0x0001e2000d101d70 */
[----:B------:R-:W-:-:S05]  /*14de0*/  VIADD R0, R6, 0x60 ;  /* 0x0000006006007836 */ /* 0x000fca0000000000 */
[----:B------:R-:W-:Y:S01]  /*14df0*/  ISETP.GE.AND P4, PT, R0, R5, PT ;  /* 0x000000050000720c */ /* 0x000fe20003f86270 */
[----:B------:R-:W-:Y:S02]  /*14e00*/  VIADD R0, R6, 0x80 ;  /* 0x0000008006007836 */ /* 0x000fe40000000000 */
[----:B------:R-:W-:-:S10]  /*14e10*/  IMAD.MOV.U32 R4, RZ, RZ, R14 ;  /* 0x000000ffff047224 */ /* 0x000fd400078e000e */
[----:B0-----:R-:W-:Y:S05]  /*14e20*/  WARPSYNC.COLLECTIVE R15, `(.L_x_1033) ;  /* 0x000000000f087348 */ /* 0x001fea0003c00000 */
[----:B------:R1:W2:Y:S02]  /*14e30*/  SHFL.IDX P6, R14, R13, R12, R11 ;  /* 0x0000000c0d0e7389 */ /* 0x0002a400000c000b */
[----:B012---:R-:W-:Y:S01]  /*14e40*/  ENDCOLLECTIVE ;  /* 0x000000000000791b */ /* 0x007fe20003800000 */
.L_x_1033:
[----:B------:R-:W-:Y:S02]  /*14e50*/  IMAD.MOV.U32 R13, RZ, RZ, R7 ;  /* 0x000000ffff0d7224 */ /* 0x000fe400078e0007 */
[----:B------:R-:W-:Y:S01]  /*14e60*/  IMAD.MOV.U32 R12, RZ, RZ, RZ ;  /* 0x000000ffff0c7224 */ /* 0x000fe200078e00ff */
[----:B------:R-:W-:-:S05]  /*14e70*/  @!P4 LEA R14, P3, R20, R14, 0x1 ;  /* 0x0000000e140ec211 */ /* 0x000fca00078608ff */
[----:B------:R-:W-:-:S08]  /*14e80*/  @!P4 IMAD.MOV.U32 R2, RZ, RZ, R14 ;  /* 0x000000ffff02c224 */ /* 0x000fd000078e000e */
[----:B------:R-:W-:Y:S05]  /*14e90*/  WARPSYNC.COLLECTIVE R15, `(.L_x_1034) ;  /* 0x000000000f087348 */ /* 0x000fea0003c00000 */
[----:B------:R0:W1:Y:S02]  /*14ea0*/  SHFL.IDX P6, R14, R13, R12, R11 ;  /* 0x0000000c0d0e7389 */ /* 0x00006400000c000b */
[----:B01----:R-:W-:Y:S01]  /*14eb0*/  ENDCOLLECTIVE ;  /* 0x000000000000791b */ /* 0x003fe20003800000 */
.L_x_1034:
[----:B------:R-:W-:-:S04]  /*14ec0*/  @!P4 IMAD.X R9, RZ, RZ, R4, P3 ;  /* 0x000000ffff09c224 */ /* 0x000fc800018e0604 */
[----:B------:R-:W-:-:S05]  /*14ed0*/  @!P4 IMAD.MOV.U32 R3, RZ, RZ, R9 ;  /* 0x000000ffff03c224 */ /* 0x000fca00078e0009 */
[----:B------:R-:W-:Y:S01]  /*14ee0*/  @!PT LDS RZ, [RZ] ;  /* 0x00000000fffff984 */ /* 0x000fe20000000800 */
[----:B------:R-:W-:Y:S01]  /*14ef0*/  @!PT LDS RZ, [RZ] ;  /* 0x00000000fffff984 */ /* 0x000fe20000000800 */
[----:B------:R-:W-:Y:S01]  /*14f00*/  @!PT LDS RZ, [RZ] ;  /* 0x00000000fffff984 */ /* 0x000fe20000000800 */
[----:B------:R0:W-:Y:S01]  /*14f10*/  @!P4 LDGSTS.E.BYPASS.LTC128B.128 [R26+0xdc00], desc[UR48][R2.64], !P0 ;  /* 0x0dc00000021acfae */ /* 0x0001e2000c101d70 */
[----:B------:R-:W-:-:S03]  /*14f20*/  IMAD.MOV.U32 R13, RZ, RZ, R8 ;  /* 0x000000ffff0d7224 */ /* 0x000fc600078e0008 */
[----:B------:R0:W-:Y:S04]  /*14f30*/  @!P4 LDGSTS.E.BYPASS.LTC128B.128 [R26+0x10c00], desc[UR48][R2.64+0x40], !P1 ;  /* 0x10c00040021acfae */ /* 0x0001e8000c901d70 */
[----:B------:R0:W-:Y:S01]  /*14f40*/  @!P4 LDGSTS.E.BYPASS.LTC128B.128 [R26+0x13c00], desc[UR48][R2.64+0x80], !P2 ;  /* 0x13c00080021acfae */ /* 0x0001e2000d101d70 */
[----:B------:R-:W-:Y:S01]  /*14f50*/  ISETP.GE.AND P4, PT, R0, R5, PT ;  /* 0x000000050000720c */ /* 0x000fe20003f86270 */
[----:B------:R-:W-:-:S12]  /*14f60*/  IMAD.MOV.U32 R0, RZ, RZ, R14 ;  /* 0x000000ffff007224 */ /* 0x000fd800078e000e */
[----:B0-----:R-:W-:Y:S05]  /*14f70*/  WARPSYNC.COLLECTIVE R15, `(.L_x_1035) ;  /* 0x000000000f087348 */ /* 0x001fea0003c00000 */
[----:B------:R1:W2:Y:S02]  /*14f80*/  SHFL.IDX P6, R14, R13, R12, R11 ;  /* 0x0000000c0d0e7389 */ /* 0x0002a400000c000b */
[----:B012---:R-:W-:Y:S01]  /*14f90*/  ENDCOLLECTIVE ;  /* 0x000000000000791b */ /* 0x007fe20003800000 */
.L_x_1035:
[----:B------:R-:W-:Y:S02]  /*14fa0*/  IMAD.MOV.U32 R13, RZ, RZ, R7 ;  /* 0x000000ffff0d7224 */ /* 0x000fe400078e0007 */
[----:B------:R-:W-:Y:S01]  /*14fb0*/  IMAD.MOV.U32 R12, RZ, RZ, 0x1 ;  /* 0x00000001ff0c7424 */ /* 0x000fe200078e00ff */
[----:B------:R-:W-:-:S05]  /*14fc0*/  @!P4 LEA R14, P3, R20, R14, 0x1 ;  /* 0x0000000e140ec211 */ /* 0x000fca00078608ff */
[----:B------:R-:W-:-:S08]  /*14fd0*/  @!P4 IMAD.MOV.U32 R2, RZ, RZ, R14 ;  /* 0x000000ffff02c224 */ /* 0x000fd000078e000e */
[----:B------:R-:W-:Y:S05]  /*14fe0*/  WARPSYNC.COLLECTIVE R15, `(.L_x_1036) ;  /* 0x000000000f087348 */ /* 0x000fea0003c00000 */
[----:B------:R0:W1:Y:S02]  /*14ff0*/  SHFL.IDX P6, R14, R13, R12, R11 ;  /* 0x0000000c0d0e7389 */ /* 0x00006400000c000b */
[----:B01----:R-:W-:Y:S01]  /*15000*/  ENDCOLLECTIVE ;  /* 0x000000000000791b */ /* 0x003fe20003800000 */
.L_x_1036:
        /* <DEDUP_REMOVED lines=13> */
.L_x_1037:
[----:B------:R-:W-:Y:S05]  /*150e0*/  BRA `(.L_x_1038) ;  /* 0xffffffc400587947 */ /* 0x000fea000383ffff */
.L_x_936:
[----:B0-----:R0:W1:Y:S02]  /*150f0*/  SYNCS.PHASECHK.TRANS64.TRYWAIT P0, [R17+URZ+0x2d820], R2 ;  /* 0x02d82002110075a7 */ /* 0x001064000800017f */
[----:B-1----:R-:W-:Y:S05]  /*15100*/  @!P0 NANOSLEEP.SYNCS 0x989680 ;  /* 0x009896800000895d */ /* 0x002fea0003900000 */
[----:B------:R-:W1:Y:S02]  /*15110*/  @!P0 SYNCS.PHASECHK.TRANS64 P0, [R17+URZ+0x2d820], R2 ;  /* 0x02d82002110085a7 */ /* 0x000e64000800007f */
[----:B-1----:R-:W-:Y:S05]  /*15120*/  @!P0 BRA `(.L_x_936) ;  /* 0xfffffffc00f08947 */ /* 0x002fea000383ffff */
[----:B------:R-:W-:Y:S05]  /*15130*/  BRA `(.L_x_1039) ;  /* 0xffffffc400b87947 */ /* 0x000fea000383ffff */
.L_x_943:
[----:B0-----:R0:W1:Y:S02]  /*15140*/  SYNCS.PHASECHK.TRANS64.TRYWAIT P0, [R3+URZ+0x2d840], R2 ;  /* 0x02d84002030075a7 */ /* 0x001064000800017f */
[----:B-1----:R-:W-:Y:S05]  /*15150*/  @!P0 NANOSLEEP.SYNCS 0x989680 ;  /* 0x009896800000895d */ /* 0x002fea0003900000 */
[----:B------:R-:W1:Y:S02]  /*15160*/  @!P0 SYNCS.PHASECHK.TRANS64 P0, [R3+URZ+0x2d840], R2 ;  /* 0x02d84002030085a7 */ /* 0x000e64000800007f */
[----:B-1----:R-:W-:Y:S05]  /*15170*/  @!P0 BRA `(.L_x_943) ;  /* 0xfffffffc00f08947 */ /* 0x002fea000383ffff */
[----:B------:R-:W-:Y:S05]  /*15180*/  BRA `(.L_x_1040) ;  /* 0xffffffc8006c7947 */ /* 0x000fea000383ffff */
.L_x_950:
[----:B0-----:R0:W1:Y:S02]  /*15190*/  SYNCS.PHASECHK.TRANS64.TRYWAIT P0, [R2+URZ+0x60], R3 ;  /* 0x00006003020075a7 */ /* 0x001064000800017f */
[----:B-1----:R-:W-:Y:S05]  /*151a0*/  @!P0 NANOSLEEP.SYNCS 0x989680 ;  /* 0x009896800000895d */ /* 0x002fea0003900000 */
[----:B------:R-:W1:Y:S02]  /*151b0*/  @!P0 SYNCS.PHASECHK.TRANS64 P0, [R2+URZ+0x60], R3 ;  /* 0x00006003020085a7 */ /* 0x000e64000800007f */
[----:B-1----:R-:W-:Y:S05]  /*151c0*/  @!P0 BRA `(.L_x_950) ;  /* 0xfffffffc00f08947 */ /* 0x002fea000383ffff */
[----:B------:R-:W-:Y:S05]  /*151d0*/  BRA `(.L_x_1041) ;  /* 0xffffffcc00647947 */ /* 0x000fea000383ffff */
.L_x_961:
[----:B0-----:R0:W1:Y:S02]  /*151e0*/  SYNCS.PHASECHK.TRANS64.TRYWAIT P0, [R3+URZ+0x2d840], R2 ;  /* 0x02d84002030075a7 */ /* 0x001064000800017f */
[----:B-1----:R-:W-:Y:S05]  /*151f0*/  @!P0 NANOSLEEP.SYNCS 0x989680 ;  /* 0x009896800000895d */ /* 0x002fea0003900000 */
[----:B------:R-:W1:Y:S02]  /*15200*/  @!P0 SYNCS.PHASECHK.TRANS64 P0, [R3+URZ+0x2d840], R2 ;  /* 0x02d84002030085a7 */ /* 0x000e64000800007f */
[----:B-1----:R-:W-:Y:S05]  /*15210*/  @!P0 BRA `(.L_x_961) ;  /* 0xfffffffc00f08947 */ /* 0x002fea000383ffff */
[----:B------:R-:W-:Y:S05]  /*15220*/  BRA `(.L_x_1042) ;  /* 0xffffffd400187947 */ /* 0x000fea000383ffff */
.L_x_968:
[----:B0-----:R0:W1:Y:S02]  /*15230*/  SYNCS.PHASECHK.TRANS64.TRYWAIT P0, [R12+URZ+0x60], R3 ;  /* 0x000060030c0075a7 */ /* 0x001064000800017f */
[----:B-1----:R-:W-:Y:S05]  /*15240*/  @!P0 NANOSLEEP.SYNCS 0x989680 ;  /* 0x009896800000895d */ /* 0x002fea0003900000 */
[----:B------:R-:W1:Y:S02]  /*15250*/  @!P0 SYNCS.PHASECHK.TRANS64 P0, [R12+URZ+0x60], R3 ;  /* 0x000060030c0085a7 */ /* 0x000e64000800007f */
[----:B-1----:R-:W-:Y:S05]  /*15260*/  @!P0 BRA `(.L_x_968) ;  /* 0xfffffffc00f08947 */ /* 0x002fea000383ffff */
[----:B------:R-:W-:Y:S05]  /*15270*/  BRA `(.L_x_1043) ;  /* 0xffffffd800107947 */ /* 0x000fea000383ffff */
.L_x_978:
[----:B-1----:R1:W2:Y:S02]  /*15280*/  SYNCS.PHASECHK.TRANS64.TRYWAIT P0, [R2+URZ+0x2d840], R3 ;  /* 0x02d84003020075a7 */ /* 0x0022a4000800017f */
[----:B--2---:R-:W-:Y:S05]  /*15290*/  @!P0 NANOSLEEP.SYNCS 0x989680 ;  /* 0x009896800000895d */ /* 0x004fea0003900000 */
[----:B------:R-:W2:Y:S02]  /*152a0*/  @!P0 SYNCS.PHASECHK.TRANS64 P0, [R2+URZ+0x2d840], R3 ;  /* 0x02d84003020085a7 */ /* 0x000ea4000800007f */
[----:B--2---:R-:W-:Y:S05]  /*152b0*/  @!P0 BRA `(.L_x_978) ;  /* 0xfffffffc00f08947 */ /* 0x004fea000383ffff */
[----:B------:R-:W-:Y:S05]  /*152c0*/  BRA `(.L_x_1044) ;  /* 0xffffffdc00887947 */ /* 0x000fea000383ffff */
.L_x_985:
[----:B0-----:R0:W1:Y:S02]  /*152d0*/  SYNCS.PHASECHK.TRANS64.TRYWAIT P0, [R8+URZ+0x60], R2 ;  /* 0x00006002080075a7 */ /* 0x001064000800017f */
[----:B-1----:R-:W-:Y:S05]  /*152e0*/  @!P0 NANOSLEEP.SYNCS 0x989680 ;  /* 0x009896800000895d */ /* 0x002fea0003900000 */
[----:B------:R-:W1:Y:S02]  /*152f0*/  @!P0 SYNCS.PHASECHK.TRANS64 P0, [R8+URZ+0x60], R2 ;  /* 0x00006002080085a7 */ /* 0x000e64000800007f */
[----:B-1----:R-:W-:Y:S05]  /*15300*/  @!P0 BRA `(.L_x_985) ;  /* 0xfffffffc00f08947 */ /* 0x002fea000383ffff */
[----:B------:R-:W-:Y:S05]  /*15310*/  BRA `(.L_x_1045) ;  /* 0xffffffe000907947 */ /* 0x000fea000383ffff */
.L_x_997:
[----:B-1----:R1:W2:Y:S02]  /*15320*/  SYNCS.PHASECHK.TRANS64.TRYWAIT P0, [R3+URZ+0x2d860], R0 ;  /* 0x02d86000030075a7 */ /* 0x0022a4000800017f */
[----:B--2---:R-:W-:Y:S05]  /*15330*/  @!P0 NANOSLEEP.SYNCS 0x989680 ;  /* 0x009896800000895d */ /* 0x004fea0003900000 */
[----:B------:R-:W2:Y:S02]  /*15340*/  @!P0 SYNCS.PHASECHK.TRANS64 P0, [R3+URZ+0x2d860], R0 ;  /* 0x02d86000030085a7 */ /* 0x000ea4000800007f */
[----:B--2---:R-:W-:Y:S05]  /*15350*/  @!P0 BRA `(.L_x_997) ;  /* 0xfffffffc00f08947 */ /* 0x004fea000383ffff */
[----:B------:R-:W-:Y:S05]  /*15360*/  BRA `(.L_x_1046) ;  /* 0xffffffe400f87947 */ /* 0x000fea000383ffff */
.L_x_1005:
        /* <DEDUP_REMOVED lines=8> */
.L_x_1048:
[----:B------:R-:W-:Y:S05]  /*153f0*/  BSYNC B0 ;  /* 0x0000000000007941 */ /* 0x000fea0003800000 */
.L_x_1047:
[----:B------:R-:W-:Y:S05]  /*15400*/  BRA `(.L_x_1049) ;  /* 0xffffffec00107947 */ /* 0x000fea000383ffff */
.L_x_1008:
[----:B-1----:R1:W2:Y:S02]  /*15410*/  SYNCS.PHASECHK.TRANS64.TRYWAIT P0, [R9+URZ+0x2d820], R0 ;  /* 0x02d82000090075a7 */ /* 0x0022a4000800017f */
[----:B--2---:R-:W-:Y:S05]  /*15420*/  @!P0 NANOSLEEP.SYNCS 0x989680 ;  /* 0x009896800000895d */ /* 0x004fea0003900000 */
[----:B------:R-:W2:Y:S02]  /*15430*/  @!P0 SYNCS.PHASECHK.TRANS64 P0, [R9+URZ+0x2d820], R0 ;  /* 0x02d82000090085a7 */ /* 0x000ea4000800007f */
[----:B--2---:R-:W-:Y:S05]  /*15440*/  @!P0 BRA `(.L_x_1008) ;  /* 0xfffffffc00f08947 */ /* 0x004fea000383ffff */
[----:B------:R-:W-:Y:S05]  /*15450*/  BRA `(.L_x_1050) ;  /* 0xffffffec00547947 */ /* 0x000fea000383ffff */
.L_x_1009:
        /* <DEDUP_REMOVED lines=8> */
[----:B01----:R-:W-:Y:S05]  /*154e0*/  WARPSYNC.COLLECTIVE R15, `(.L_x_1052) ;  /* 0x000000000f087348 */ /* 0x003fea0003c00000 */
[----:B------:R2:W3:Y:S02]  /*154f0*/  SHFL.IDX P6, R14, R13, R12, R11 ;  /* 0x0000000c0d0e7389 */ /* 0x0004e400000c000b */
[----:B0123--:R-:W-:Y:S01]  /*15500*/  ENDCOLLECTIVE ;  /* 0x000000000000791b */ /* 0x00ffe20003800000 */
.L_x_1052:
[----:B------:R-:W-:Y:S05]  /*15510*/  BSYNC B0 ;  /* 0x0000000000007941 */ /* 0x000fea0003800000 */
.L_x_1051:
[----:B------:R-:W-:Y:S05]  /*15520*/  BRA `(.L_x_1053) ;  /* 0xffffffec003c7947 */ /* 0x000fea000383ffff */
.L_x_1012:
[----:B------:R-:W-:Y:S01]  /*15530*/  BSSY B1, `(.L_x_1054) ;  /* 0x0000006000017945 */ /* 0x000fe20003800000 */
[----:B------:R-:W-:-:S07]  /*15540*/  IMAD.MOV.U32 R15, RZ, RZ, -0x1 ;  /* 0xffffffffff0f7424 */ /* 0x000fce00078e00ff */
[----:B01----:R-:W-:Y:S05]  /*15550*/  WARPSYNC.COLLECTIVE R15, `(.L_x_1055) ;  /* 0x000000000f0c7348 */ /* 0x003fea0003c00000 */
[----:B------:R-:W-:Y:S02]  /*15560*/  ELECT P6, UR62, PT ;  /* 0x00000000003e782f */ /* 0x000fe400038c0000 */
[----:B------:R-:W-:Y:S01]  /*15570*/  MOV R14, UR62 ;  /* 0x0000003e000e7c02 */ /* 0x000fe20008000f00 */
[----:B01----:R-:W-:Y:S10]  /*15580*/  ENDCOLLECTIVE ;  /* 0x000000000000791b */ /* 0x003ff40003800000 */
.L_x_1055:
[----:B------:R-:W-:Y:S05]  /*15590*/  BSYNC B1 ;  /* 0x0000000000017941 */ /* 0x000fea0003800000 */
.L_x_1054:
[----:B------:R-:W-:Y:S05]  /*155a0*/  BRA `(.L_x_1056) ;  /* 0xffffffec00347947 */ /* 0x000fea000383ffff */
.L_x_1014:
[----:B-1----:R1:W2:Y:S02]  /*155b0*/  SYNCS.PHASECHK.TRANS64.TRYWAIT P0, [R7+URZ], R2 ;  /* 0x00000002070075a7 */ /* 0x0022a4000800017f */
[----:B--2---:R-:W-:Y:S05]  /*155c0*/  @!P0 NANOSLEEP.SYNCS 0x989680 ;  /* 0x009896800000895d */ /* 0x004fea0003900000 */
[----:B------:R-:W2:Y:S02]  /*155d0*/  @!P0 SYNCS.PHASECHK.TRANS64 P0, [R7+URZ], R2 ;  /* 0x00000002070085a7 */ /* 0x000ea4000800007f */
[----:B--2---:R-:W-:Y:S05]  /*155e0*/  @!P0 BRA `(.L_x_1014) ;  /* 0xfffffffc00f08947 */ /* 0x004fea000383ffff */
[----:B------:R-:W-:Y:S05]  /*155f0*/  BRA `(.L_x_1057) ;  /* 0xffffffec00687947 */ /* 0x000fea000383ffff */
.L_x_1015:
[----:B--2---:R2:W3:Y:S02]  /*15600*/  SYNCS.PHASECHK.TRANS64.TRYWAIT P0, [R3+URZ], R0 ;  /* 0x00000000030075a7 */ /* 0x0044e4000800017f */
[----:B---3--:R-:W-:Y:S05]  /*15610*/  @!P0 NANOSLEEP.SYNCS 0x989680 ;  /* 0x009896800000895d */ /* 0x008fea0003900000 */
[----:B------:R-:W3:Y:S02]  /*15620*/  @!P0 SYNCS.PHASECHK.TRANS64 P0, [R3+URZ], R0 ;  /* 0x00000000030085a7 */ /* 0x000ee4000800007f */
[----:B---3--:R-:W-:Y:S05]  /*15630*/  @!P0 BRA `(.L_x_1015) ;  /* 0xfffffffc00f08947 */ /* 0x008fea000383ffff */
[----:B------:R-:W-:Y:S05]  /*15640*/  BRA `(.L_x_1058) ;  /* 0xffffffec005c7947 */ /* 0x000fea000383ffff */
.L_x_1017:
[----:B--2---:R2:W3:Y:S02]  /*15650*/  SYNCS.PHASECHK.TRANS64.TRYWAIT P0, [R5+URZ], R2 ;  /* 0x00000002050075a7 */ /* 0x0044e4000800017f */
[----:B---3--:R-:W-:Y:S05]  /*15660*/  @!P0 NANOSLEEP.SYNCS 0x989680 ;  /* 0x009896800000895d */ /* 0x008fea0003900000 */
[----:B------:R-:W3:Y:S02]  /*15670*/  @!P0 SYNCS.PHASECHK.TRANS64 P0, [R5+URZ], R2 ;  /* 0x00000002050085a7 */ /* 0x000ee4000800007f */
[----:B---3--:R-:W-:Y:S05]  /*15680*/  @!P0 BRA `(.L_x_1017) ;  /* 0xfffffffc00f08947 */ /* 0x008fea000383ffff */
[----:B------:R-:W-:Y:S05]  /*15690*/  BRA `(.L_x_1059) ;  /* 0xffffffec00607947 */ /* 0x000fea000383ffff */
.L_x_1060:
        /* <DEDUP_REMOVED lines=14> */
.L_x_2727:


//--------------------- .text._ZN7cutlass13device_kernelIN5flash11enable_sm90INS1_16FlashAttnFwdSm90INS1_25CollectiveMainloopFwdSm90ILi2EN4cute5tupleIJNS5_1CILi1EEES8_S8_EEENS6_IJNS7_ILi192EEENS7_ILi128EEENS7_ILi96EEEEEELi96ENS_10bfloat16_tEfNS_4arch4Sm90ELb0ELb1ELb0ELb1ELb0ELb0ELb0ELb0ELb1ELb1ELb0ELb0EEENS1_21CollectiveEpilogueFwdINS6_IJSA_SC_SB_EEES9_SE_SG_Li384ELb1ELb1ELb0ELb0EEENS1_36VarlenDynamicPersistentTileSchedulerILi192ELi128ELi384ELi128ELb0ELb1ELb1ELb1ELb0ELb1EEEEEEEEEvNT_6ParamsE --------------------------
	.section	.text._ZN7cutlass13device_kernelIN5flash11enable_sm90INS1_16FlashAttnFwdSm90INS1_25CollectiveMainloopFwdSm90ILi2EN4cute5tupleIJNS5_1CILi1EEES8_S8_EEENS6_IJNS7_ILi192EEENS7_ILi128EEENS7_ILi96EEEEEELi96ENS_10bfloat16_tEfNS_4arch4Sm90ELb0ELb1ELb0ELb1ELb0ELb0ELb0ELb0ELb1ELb1ELb0ELb0EEENS1_21CollectiveEpilogueFwdINS6_IJSA_SC_SB_EEES9_SE_SG_Li384ELb1ELb1ELb0ELb0EEENS1_36VarlenDynamicPersistentTileSchedulerILi192ELi128ELi384ELi128ELb0ELb1ELb1ELb1ELb0ELb1EEEEEEEEEvNT_6ParamsE,"ax",@progbits
	.align	128
.text._ZN7cutlass13device_kernelIN5flash11enable_sm90INS1_16FlashAttnFwdSm90INS1_25CollectiveMainloopFwdSm90ILi2EN4cute5tupleIJNS5_1CILi1EEES8_S8_EEENS6_IJNS7_ILi192EEENS7_ILi128EEENS7_ILi96EEEEEELi96ENS_10bfloat16_tEfNS_4arch4Sm90ELb0ELb1ELb0ELb1ELb0ELb0ELb0ELb0ELb1ELb1ELb0ELb0EEENS1_21CollectiveEpilogueFwdINS6_IJSA_SC_SB_EEES9_SE_SG_Li384ELb1ELb1ELb0ELb0EEENS1_36VarlenDynamicPersistentTileSchedulerILi192ELi128ELi384ELi128ELb0ELb1ELb1ELb1ELb0ELb1EEEEEEEEEvNT_6ParamsE:
        .type           _ZN7cutlass13device_kernelIN5flash11enable_sm90INS1_16FlashAttnFwdSm90INS1_25CollectiveMainloopFwdSm90ILi2EN4cute5tupleIJNS5_1CILi1EEES8_S8_EEENS6_IJNS7_ILi192EEENS7_ILi128EEENS7_ILi96EEEEEELi96ENS_10bfloat16_tEfNS_4arch4Sm90ELb0ELb1ELb0ELb1ELb0ELb0ELb0ELb0ELb1ELb1ELb0ELb0EEENS1_21CollectiveEpilogueFwdINS6_IJSA_SC_SB_EEES9_SE_SG_Li384ELb1ELb1ELb0ELb0EEENS1_36VarlenDynamicPersistentTileSchedulerILi192ELi128ELi384ELi128ELb0ELb1ELb1ELb1ELb0ELb1EEEEEEEEEvNT_6ParamsE,@function
        .size           _ZN7cutlass13device_kernelIN5flash11enable_sm90INS1_16FlashAttnFwdSm90INS1_25CollectiveMainloopFwdSm90ILi2EN4cute5tupleIJNS5_1CILi1EEES8_S8_EEENS6_IJNS7_ILi192EEENS7_ILi128EEENS7_ILi96EEEEEELi96ENS_10bfloat16_tEfNS_4arch4Sm90ELb0ELb1ELb0ELb1ELb0ELb0ELb0ELb0ELb1ELb1ELb0ELb0EEENS1_21CollectiveEpilogueFwdINS6_IJSA_SC_SB_EEES9_SE_SG_Li384ELb1ELb1ELb0ELb0EEENS1_36VarlenDynamicPersistentTileSchedulerILi192ELi128ELi384ELi128ELb0ELb1ELb1ELb1ELb0ELb1EEEEEEEEEvNT_6ParamsE,(.L_x_2728 - _ZN7cutlass13device_kernelIN5flash11enable_sm90INS1_16FlashAttnFwdSm90INS1_25CollectiveMainloopFwdSm90ILi2EN4cute5tupleIJNS5_1CILi1EEES8_S8_EEENS6_IJNS7_ILi192EEENS7_ILi128EEENS7_ILi96EEEEEELi96ENS_10bfloat16_tEfNS_4arch4Sm90ELb0ELb1ELb0ELb1ELb0ELb0ELb0ELb0ELb1ELb1ELb0ELb0EEENS1_21CollectiveEpilogueFwdINS6_IJSA_SC_SB_EEES9_SE_SG_Li384ELb1ELb1ELb0ELb0EEENS1_36VarlenDynamicPersistentTileSchedulerILi192ELi128ELi384ELi128ELb0ELb1ELb1ELb1ELb0ELb1EEEEEEEEEvNT_6ParamsE)
        .other          _ZN7cutlass13device_kernelIN5flash11enable_sm90INS1_16FlashAttnFwdSm90INS1_25CollectiveMainloopFwdSm90ILi2EN4cute5tupleIJNS5_1CILi1EEES8_S8_EEENS6_IJNS7_ILi192EEENS7_ILi128EEENS7_ILi96EEEEEELi96ENS_10bfloat16_tEfNS_4arch4Sm90ELb0ELb1ELb0ELb1ELb0ELb0ELb0ELb0ELb1ELb1ELb0ELb0EEENS1_21CollectiveEpilogueFwdINS6_IJSA_SC_SB_EEES9_SE_SG_Li384ELb1ELb1ELb0ELb0EEENS1_36VarlenDynamicPersistentTileSchedulerILi192ELi128ELi384ELi128ELb0ELb1ELb1ELb1ELb0ELb1EEEEEEEEEvNT_6ParamsE,@"STO_CUDA_ENTRY STV_DEFAULT"
_ZN7cutlass13device_kernelIN5flash11enable_sm90INS1_16FlashAttnFwdSm90INS1_25CollectiveMainloopFwdSm90ILi2EN4cute5tupleIJNS5_1CILi1EEES8_S8_EEENS6_IJNS7_ILi192EEENS7_ILi128EEENS7_ILi96EEEEEELi96ENS_10bfloat16_tEfNS_4arch4Sm90ELb0ELb1ELb0ELb1ELb0ELb0ELb0ELb0ELb1ELb1ELb0ELb0EEENS1_21CollectiveEpilogueFwdINS6_IJSA_SC_SB_EEES9_SE_SG_Li384ELb1ELb1ELb0ELb0EEENS1_36VarlenDynamicPersistentTileSchedulerILi192ELi128ELi384ELi128ELb0ELb1ELb1ELb1ELb0ELb1EEEEEEEEEvNT_6ParamsE:
[----:B------:R-:W0:Y:S02]  /*0000*/  LDC R1, c[0x0][0x28] ;  /* 0x00000a00ff017b82 */ /* 0x000e240000000800 */
[----:B0-----:R-:W-:Y:S01]  /*0010*/  VIADD R1, R1, 0xffffffc8 ;  /* 0xffffffc801017836 */ /* 0x001fe20000000000 */
[----:B------:R-:W0:Y:S01]  /*0020*/  S2R R3, SR_TID.X ;  /* 0x0000000000037919 */ /* 0x000e220000002100 */
[----:B------:R-:W-:Y:S01]  /*0030*/  ELECT P0, URZ, PT ;  /* 0x00000000003f782f */ /* 0x000fe20003800000 */
[----:B------:R-:W-:Y:S01]  /*0040*/  BSSY B0, `(.L_x_1061) ;  /* 0x000000e000007945 */ /* 0x000fe20003800000 */
[--C-:B0-----:R-:W-:Y:S02]  /*0050*/  SHF.R.U32.HI R0, RZ, 0x5, R3.reuse ;  /* 0x00000005ff007819 */ /* 0x101fe40000011603 */
[----:B------:R-:W-:-:S03]  /*0060*/  SHF.R.U32.HI R3, RZ, 0x7, R3 ;  /* 0x00000007ff037819 */ /* 0x000fc60000011603 */
        /* <DEDUP_REMOVED lines=11> */
.L_x_1062:
[----:B------:R-:W-:Y:S05]  /*0120*/  BSYNC B0 ;  /* 0x0000000000007941 */ /* 0x000fea0003800000 */
.L_x_1061:
        /* <DEDUP_REMOVED lines=41> */
.L_x_1063:
        /* <DEDUP_REMOVED lines=22> */
.L_x_1064:
        /* <DEDUP_REMOVED lines=18> */
.L_x_1065:
        /* <DEDUP_REMOVED lines=22> */
.L_x_1066:
        /* <DEDUP_REMOVED lines=22> */
.L_x_1067:
[----:B------:R-:W-:Y:S01]  /*0900*/  PLOP3.LUT P0, PT, PT, PT, UP0, 0x80, 0x0 ;  /* 0x000000000000781c */ /* 0x000fe20003f0f008 */
[----:B------:R-:W-:Y:S01]  /*0910*/  UMOV UR36, 0x1 ;  /* 0x0000000100247882 */ /* 0x000fe20000000000 */
[----:B------:R-:W-:Y:S01]  /*0920*/  NOP ;  /* 0x0000000000007918 */ /* 0x000fe20000000000 */
[----:B------:R-:W-:Y:S01]  /*0930*/  USEL UR36, UR36, 0x2, !UP0 ;  /* 0x0000000224247887 */ /* 0x000fe2000c000000 */
[----:B------:R-:W-:Y:S01]  /*0940*/  ULDC.64 UR50, c[0x0][0x208] ;  /* 0x0000820000327ab9 */ /* 0x000fe20000000a00 */
[----:B012-4-:R-:W-:Y:S08]  /*0950*/  BAR.SYNC.DEFER_BLOCKING 0x0 ;  /* 0x0000000000007b1d */ /* 0x017ff00000010000 */
[----:B------:R-:W-:Y:S05]  /*0960*/  @!P0 BRA `(.L_x_1068) ;  /* 0x000000f000b88947 */ /* 0x000fea0003800000 */
.L_x_1069:
        /* <DEDUP_REMOVED lines=10> */
[----:B0-----:R-:W-:-:S04]  /*0a10*/  LOP3.LUT R0, R2, 0xffffff80, RZ, 0xc0, !PT ;  /* 0xffffff8002007812 */ /* 0x001fc800078ec0ff */
[----:B------:R-:W-:-:S13]  /*0a20*/  ISETP.NE.AND P0, PT, R0, 0x80, PT ;  /* 0x000000800000780c */ /* 0x000fda0003f05270 */
[----:B------:R-:W-:Y:S08]  /*0a30*/  @!P0 BAR.ARV 0x9, 0x100 ;  /* 0x0244000000008b1d */ /* 0x000ff00000002000 */
[----:B------:R-:W-:Y:S06]  /*0a40*/  BAR.SYNC.DEFER_BLOCKING 0x5, 0x200 ;  /* 0x0148000000007b1d */ /* 0x000fec0000010000 */
[----:B------:R-:W0:Y:S02]  /*0a50*/  LDS.128 R8, [UR42+0x2d8d0] ;  /* 0x02d8d02aff087984 */ /* 0x000e240008000c00 */
[----:B------:R-:W-:Y:S06]  /*0a60*/  BAR.ARV 0x4, 0x200 ;  /* 0x0108000000007b1d */ /* 0x000fec0000002000 */
[----:B0-----:R-:W-:-:S13]  /*0a70*/  ISETP.GE.AND P0, PT, R11, UR4, PT ;  /* 0x000000040b007c0c */ /* 0x001fda000bf06270 */
[----:B------:R-:W-:Y:S05]  /*0a80*/  @P0 EXIT ;  /* 0x000000000000094d */ /* 0x000fea0003800000 */
[----:B------:R-:W-:Y:S01]  /*0a90*/  VIADD R148, R2, 0xffffff80 ;  /* 0xffffff8002947836 */ /* 0x000fe20000000000 */
[----:B------:R-:W-:Y:S01]  /*0aa0*/  R2UR UR5, R9 ;  /* 0x00000000090572ca */ /* 0x000fe200000e0000 */
[----:B------:R-:W-:Y:S01]  /*0ab0*/  IMAD.MOV.U32 R18, RZ, RZ, 0x40 ;  /* 0x00000040ff127424 */ /* 0x000fe200078e00ff */
[----:B------:R-:W-:Y:S01]  /*0ac0*/  R2UR UR7, R10 ;  /* 0x000000000a0772ca */ /* 0x000fe200000e0000 */
[----:B------:R-:W-:Y:S01]  /*0ad0*/  ULOP3.LUT UR48, UR36, 0x1, URZ, 0xfc, !UPT ;  /* 0x0000000124307892 */ /* 0x000fe2000f8efc3f */
[----:B------:R-:W-:Y:S01]  /*0ae0*/  SHF.R.S32.HI R3, RZ, 0x1f, R148 ;  /* 0x0000001fff037819 */ /* 0x000fe20000011494 */
[----:B------:R-:W-:Y:S01]  /*0af0*/  UMOV UR47, URZ ;  /* 0x0000003f002f7c82 */ /* 0x000fe20008000000 */
[----:B------:R-:W-:Y:S01]  /*0b00*/  R2UR UR6, R11 ;  /* 0x000000000b0672ca */ /* 0x000fe200000e0000 */
[----:B------:R-:W-:Y:S01]  /*0b10*/  UMOV UR49, URZ ;  /* 0x0000003f00317c82 */ /* 0x000fe20008000000 */
[CC--:B------:R-:W-:Y:S01]  /*0b20*/  LEA.HI R143, R3.reuse, R148.reuse, RZ, 0x7 ;  /* 0x00000094038f7211 */ /* 0x0c0fe200078f38ff */
[----:B------:R-:W-:Y:S01]  /*0b30*/  UMOV UR46, URZ ;  /* 0x0000003f002e7c82 */ /* 0x000fe20008000000 */
[----:B------:R-:W-:-:S02]  /*0b40*/  LEA.HI R0, R3, R148, RZ, 0x4 ;  /* 0x0000009403007211 */ /* 0x000fc400078f20ff */
[----:B------:R-:W-:Y:S02]  /*0b50*/  LOP3.LUT R7, R143, 0xffffff80, RZ, 0xc0, !PT ;  /* 0xffffff808f077812 */ /* 0x000fe400078ec0ff */
[----:B------:R-:W-:Y:S02]  /*0b60*/  LOP3.LUT R5, R0, 0xfffffff0, RZ, 0xc0, !PT ;  /* 0xfffffff000057812 */ /* 0x000fe400078ec0ff */
[----:B------:R-:W-:Y:S01]  /*0b70*/  LEA.HI R4, R3, R148, RZ, 0x5 ;  /* 0x0000009403047211 */ /* 0x000fe200078f28ff */
[C---:B------:R-:W-:Y:S01]  /*0b80*/  IMAD.IADD R142, R148.reuse, 0x1, -R7 ;  /* 0x00000001948e7824 */ /* 0x040fe200078e0a07 */
[----:B------:R-:W-:Y:S01]  /*0b90*/  SHF.R.S32.HI R7, RZ, 0x4, R0 ;  /* 0x00000004ff077819 */ /* 0x000fe20000011400 */
[----:B------:R-:W-:Y:S01]  /*0ba0*/  IMAD.IADD R5, R148, 0x1, -R5 ;  /* 0x0000000194057824 */ /* 0x000fe200078e0a05 */
[----:B------:R-:W-:Y:S02]  /*0bb0*/  SHF.R.S32.HI R6, RZ, 0x5, R4 ;  /* 0x00000005ff067819 */ /* 0x000fe40000011404 */
[----:B------:R-:W-:-:S02]  /*0bc0*/  LEA.HI R2, R0, R7, RZ, 0x1 ;  /* 0x0000000700027211 */ /* 0x000fc400078f08ff */
[--C-:B------:R-:W-:Y:S01]  /*0bd0*/  SHF.R.S32.HI R0, RZ, 0x1f, R5.reuse ;  /* 0x0000001fff007819 */ /* 0x100fe20000011405 */
[----:B------:R-:W-:Y:S01]  /*0be0*/  IMAD R12, R6, 0x10, R5 ;  /* 0x00000010060c7824 */ /* 0x000fe200078e0205 */
[----:B------:R-:W-:Y:S02]  /*0bf0*/  LOP3.LUT R2, R2, 0x1ffffffe, RZ, 0xc0, !PT ;  /* 0x1ffffffe02027812 */ /* 0x000fe400078ec0ff */
[----:B------:R-:W-:Y:S02]  /*0c00*/  LEA.HI R0, R0, R5, RZ, 0x3 ;  /* 0x0000000500007211 */ /* 0x000fe400078f18ff */
[----:B------:R-:W-:Y:S01]  /*0c10*/  SHF.R.S32.HI R143, RZ, 0x7, R143 ;  /* 0x00000007ff8f7819 */ /* 0x000fe2000001148f */
[----:B------:R-:W-:Y:S01]  /*0c20*/  IMAD.IADD R2, R7, 0x1, -R2 ;  /* 0x0000000107027824 */ /* 0x000fe200078e0a02 */
[----:B------:R-:W-:Y:S01]  /*0c30*/  LEA.HI R141, R3, R148, RZ, 0x2 ;  /* 0x00000094038d7211 */ /* 0x000fe200078f10ff */
[C---:B------:R-:W-:Y:S01]  /*0c40*/  IMAD.SHL.U32 R4, R0.reuse, 0x40, RZ ;  /* 0x0000004000047824 */ /* 0x040fe200078e00ff */
[----:B------:R-:W-:Y:S01]  /*0c50*/  LOP3.LUT R0, R0, 0xfffffff8, RZ, 0xc0, !PT ;  /* 0xfffffff800007812 */ /* 0x000fe200078ec0ff */
[----:B------:R-:W-:Y:S01]  /*0c60*/  IMAD.SHL.U32 R3, R2, 0x8, RZ ;  /* 0x0000000802037824 */ /* 0x000fe200078e00ff */
[----:B------:R-:W-:-:S02]  /*0c70*/  SHF.R.S32.HI R9, RZ, 0x1f, R142 ;  /* 0x0000001fff097819 */ /* 0x000fc4000001148e */
[----:B------:R-:W-:Y:S01]  /*0c80*/  LOP3.LUT R4, R4, 0x7ffffe00, RZ, 0xc0, !PT ;  /* 0x7ffffe0004047812 */ /* 0x000fe200078ec0ff */
[----:B------:R-:W-:Y:S01]  /*0c90*/  IMAD.IADD R0, R5, 0x1, -R0 ;  /* 0x0000000105007824 */ /* 0x000fe200078e0a00 */
[-C--:B------:R-:W-:Y:S01]  /*0ca0*/  LEA.HI R8, R9, R142.reuse, RZ, 0x2 ;  /* 0x0000008e09087211 */ /* 0x080fe200078f10ff */
[----:B------:R-:W-:Y:S01]  /*0cb0*/  IMAD.HI R5, R143, 0x55555556, RZ ;  /* 0x555555568f057827 */ /* 0x000fe200078e02ff */
[----:B------:R-:W-:Y:S02]  /*0cc0*/  LEA.HI R9, R9, R142, RZ, 0x5 ;  /* 0x0000008e09097211 */ /* 0x000fe400078f28ff */
[----:B------:R-:W-:Y:S01]  /*0cd0*/  SHF.R.S32.HI R10, RZ, 0x2, R8 ;  /* 0x00000002ff0a7819 */ /* 0x000fe20000011408 */
[----:B------:R-:W-:Y:S01]  /*0ce0*/  IMAD R6, R6, 0x400, R4 ;  /* 0x0000040006067824 */ /* 0x000fe200078e0204 */
[----:B------:R-:W-:Y:S01]  /*0cf0*/  SHF.R.S32.HI R11, RZ, 0x1f, R8 ;  /* 0x0000001fff0b7819 */ /* 0x000fe20000011408 */
[----:B------:R-:W-:Y:S01]  /*0d00*/  IMAD.SHL.U32 R4, R0, 0x40, RZ ;  /* 0x0000004000047824 */ /* 0x000fe200078e00ff */
[----:B------:R-:W-:Y:S01]  /*0d10*/  LEA.HI R2, R5, R5, RZ, 0x1 ;  /* 0x0000000505027211 */ /* 0x000fe200078f08ff */
[----:B------:R-:W-:Y:S01]  /*0d20*/  IMAD.U32 R145, R12, 0x20, R3 ;  /* 0x000000200c917824 */ /* 0x000fe200078e0003 */
[----:B------:R-:W-:-:S02]  /*0d30*/  LOP3.LUT R5, R141, 0xfffffffc, RZ, 0xc0, !PT ;  /* 0xfffffffc8d057812 */ /* 0x000fc400078ec0ff */
[----:B------:R-:W-:Y:S01]  /*0d40*/  LOP3.LUT R4, R4, 0x1c0, RZ, 0xc0, !PT ;  /* 0x000001c004047812 */ /* 0x000fe200078ec0ff */
[----:B------:R-:W-:Y:S01]  /*0d50*/  IMAD R2, R2, -0x3, R143 ;  /* 0xfffffffd02027824 */ /* 0x000fe200078e028f */
[----:B------:R-:W-:Y:S01]  /*0d60*/  LEA.HI R11, R11, R10, RZ, 0x3 ;  /* 0x0000000a0b0b7211 */ /* 0x000fe200078f18ff */
[----:B------:R-:W-:Y:S01]  /*0d70*/  IMAD.IADD R140, R148, 0x1, -R5 ;  /* 0x00000001948c7824 */ /* 0x000fe200078e0a05 */
[----:B------:R-:W-:Y:S02]  /*0d80*/  LOP3.LUT R3, R4, 0x8, R3, 0xf8, !PT ;  /* 0x0000000804037812 */ /* 0x000fe400078ef803 */
[----:B------:R-:W-:Y:S01]  /*0d90*/  SHF.R.U32.HI R4, RZ, 0x3, R4 ;  /* 0x00000003ff047819 */ /* 0x000fe20000011604 */
[----:B------:R-:W-:Y:S01]  /*0da0*/  IMAD.SHL.U32 R137, R140, 0x8, RZ ;  /* 0x000000088c897824 */ /* 0x000fe200078e00ff */
[----:B------:R-:W-:Y:S02]  /*0db0*/  LOP3.LUT R11, R11, 0xfffffff8, RZ, 0xc0, !PT ;  /* 0xfffffff80b0b7812 */ /* 0x000fe400078ec0ff */
[----:B------:R-:W-:Y:S01]  /*0dc0*/  LOP3.LUT R3, R3, R4, RZ, 0x3c, !PT ;  /* 0x0000000403037212 */ /* 0x000fe200078e3cff */
[C---:B------:R-:W-:Y:S01]  /*0dd0*/  VIADD R138, R137.reuse, 0x20 ;  /* 0x00000020898a7836 */ /* 0x040fe20000000000 */
[----:B------:R-:W-:Y:S01]  /*0de0*/  R2P PR, R0, 0x6 ;  /* 0x0000000600007804 */ /* 0x000fe20000000000 */
[----:B------:R-:W-:Y:S01]  /*0df0*/  IMAD.IADD R10, R10, 0x1, -R11 ;  /* 0x000000010a0a7824 */ /* 0x000fe200078e0a0b */
[----:B------:R-:W-:Y:S01]  /*0e00*/  SHF.R.S32.HI R9, RZ, 0x5, R9 ;  /* 0x00000005ff097819 */ /* 0x000fe20000011409 */
[----:B------:R-:W-:Y:S01]  /*0e10*/  IMAD.IADD R3, R6, 0x1, R3 ;  /* 0x0000000106037824 */ /* 0x000fe200078e0203 */
[----:B------:R-:W-:Y:S01]  /*0e20*/  LEA.HI R0, R140, R140, RZ, 0x1 ;  /* 0x0000008c8c007211 */ /* 0x000fe200078f08ff */
[----:B------:R-:W-:Y:S01]  /*0e30*/  VIADD R139, R137, 0x40 ;  /* 0x00000040898b7836 */ /* 0x000fe20000000000 */
[----:B------:R-:W-:Y:S01]  /*0e40*/  SEL R18, R18, 0xffffffc0, !P2 ;  /* 0xffffffc012127807 */ /* 0x000fe20005000000 */
[----:B------:R-:W-:Y:S01]  /*0e50*/  IMAD R9, R9, 0x10, R10 ;  /* 0x0000001009097824 */ /* 0x000fe200078e020a */
[----:B------:R-:W-:-:S02]  /*0e60*/  LEA R17, R3, UR42, 0x1 ;  /* 0x0000002a03117c11 */ /* 0x000fc4000f8e08ff */
[----:B------:R-:W-:Y:S01]  /*0e70*/  LOP3.LUT R5, R0, 0x1ffffffe, RZ, 0xc0, !PT ;  /* 0x1ffffffe00057812 */ /* 0x000fe200078ec0ff */
[----:B------:R-:W-:Y:S01]  /*0e80*/  IMAD R144, R2, 0x40, R9 ;  /* 0x0000004002907824 */ /* 0x000fe200078e0209 */
[----:B------:R-:W-:Y:S01]  /*0e90*/  LOP3.LUT R3, R8, 0x7ffffffc, RZ, 0xc0, !PT ;  /* 0x7ffffffc08037812 */ /* 0x000fe200078ec0ff */
[C---:B------:R-:W-:Y:S01]  /*0ea0*/  VIADD R19, R17.reuse, 0x21800 ;  /* 0x0002180011137836 */ /* 0x040fe20000000000 */
[----:B------:R-:W-:Y:S01]  /*0eb0*/  SHF.R.S32.HI R141, RZ, 0x2, R141 ;  /* 0x00000002ff8d7819 */ /* 0x000fe2000001148d */
[----:B------:R-:W-:Y:S01]  /*0ec0*/  VIADD R22, R17, 0x21820 ;  /* 0x0002182011167836 */ /* 0x000fe20000000000 */
[----:B------:R-:W-:Y:S01]  /*0ed0*/  SHF.R.S32.HI R147, RZ, 0x1f, R138 ;  /* 0x0000001fff937819 */ /* 0x000fe2000001148a */
[----:B------:R-:W-:Y:S01]  /*0ee0*/  IMAD.IADD R5, R140, 0x1, -R5 ;  /* 0x000000018c057824 */ /* 0x000fe200078e0a05 */
[----:B------:R-:W-:Y:S01]  /*0ef0*/  SHF.R.S32.HI R146, RZ, 0x1f, R139 ;  /* 0x0000001fff927819 */ /* 0x000fe2000001148b */
[C---:B------:R-:W-:Y:S02]  /*0f00*/  @P1 VIADD R22, R19.reuse, 0xffffffe0 ;  /* 0xffffffe013161836 */ /* 0x040fe40000000000 */
[----:B------:R-:W-:-:S02]  /*0f10*/  IMAD.IADD R19, R19, 0x1, R18 ;  /* 0x0000000113137824 */ /* 0x000fc400078e0212 */
[----:B------:R-:W-:Y:S02]  /*0f20*/  IMAD.IADD R16, R142, 0x1, -R3 ;  /* 0x000000018e107824 */ /* 0x000fe400078e0a03 */
[----:B------:R-:W-:Y:S02]  /*0f30*/  IMAD R136, R5, 0x8, R144 ;  /* 0x0000000805887824 */ /* 0x000fe400078e0290 */
[----:B------:R-:W-:Y:S02]  /*0f40*/  IMAD.IADD R18, R18, 0x1, R22 ;  /* 0x0000000112127824 */ /* 0x000fe400078e0216 */
[----:B------:R-:W-:-:S07]  /*0f50*/  VIADD R23, R22, 0x6000 ;  /* 0x0000600016177836 */ /* 0x000fce0000000000 */
.L_x_1161:
[----:B------:R-:W-:Y:S01]  /*0f60*/  ULDC.64 UR8, c[0x0][0xa28] ;  /* 0x00028a0000087ab9 */ /* 0x000fe20000000a00 */
[----:B------:R-:W-:Y:S01]  /*0f70*/  ULDC UR4, c[0x0][0x424] ;  /* 0x0001090000047ab9 */ /* 0x000fe20000000800 */
[----:B------:R-:W-:-:S04]  /*0f80*/  UISETP.NE.U32.AND UP0, UPT, UR8, URZ, UPT ;  /* 0x0000003f0800728c */ /* 0x000fc8000bf05070 */
[----:B------:R-:W-:-:S03]  /*0f90*/  UISETP.NE.AND.EX UP0, UPT, UR9, URZ, UPT, UP0 ;  /* 0x0000003f0900728c */ /* 0x000fc6000bf05300 */
[----:B------:R-:W-:Y:S02]  /*0fa0*/  ULDC.64 UR8, c[0x0][0xa18] ;  /* 0x0002860000087ab9 */ /* 0x000fe40000000a00 */
[----:B------:R-:W-:Y:S01]  /*0fb0*/  UISETP.NE.U32.AND UP1, UPT, UR8, URZ, UPT ;  /* 0x0000003f0800728c */ /* 0x000fe2000bf25070 */
[----:B------:R-:W-:-:S03]  /*0fc0*/  PLOP3.LUT P0, PT, PT, PT, UP0, 0x80, 0x0 ;  /* 0x000000000000781c */ /* 0x000fc60003f0f008 */
[----:B------:R-:W-:-:S03]  /*0fd0*/  UISETP.NE.AND.EX UP1, UPT, UR9, URZ, UPT, UP1 ;  /* 0x0000003f0900728c */ /* 0x000fc6000bf25310 */
[----:B------:R-:W-:Y:S02]  /*0fe0*/  @UP0 ULDC.64 UR8, c[0x0][0xa28] ;  /* 0x00028a0000080ab9 */ /* 0x000fe40000000a00 */
[----:B------:R-:W-:Y:S01]  /*0ff0*/  @UP0 UIMAD.WIDE UR8, UR6, 0x4, UR8 ;  /* 0x00000004060808a5 */ /* 0x000fe2000f8e0208 */
[----:B------:R-:W-:-:S05]  /*1000*/  PLOP3.LUT P2, PT, PT, PT, UP1, 0x80, 0x0 ;  /* 0x000000000000781c */ /* 0x000fca0003f4f018 */
[----:B------:R-:W-:Y:S01]  /*1010*/  @UP1 ULDC.64 UR10, c[0x0][0xa18] ;  /* 0x00028600000a1ab9 */ /* 0x000fe20000000a00 */
[----:B01-3--:R-:W-:Y:S02]  /*1020*/  IMAD.U32 R2, RZ, RZ, UR8 ;  /* 0x00000008ff027e24 */ /* 0x00bfe4000f8e00ff */
[----:B----4-:R-:W-:Y:S01]  /*1030*/  IMAD.U32 R3, RZ, RZ, UR9 ;  /* 0x00000009ff037e24 */ /* 0x010fe2000f8e00ff */
[----:B------:R-:W-:-:S04]  /*1040*/  @UP1 UIMAD.WIDE UR8, UR6, 0x4, UR10 ;  /* 0x00000004060818a5 */ /* 0x000fc8000f8e020a */
[----:B--2---:R-:W2:Y:S02]  /*1050*/  @P0 LDG.E R2, desc[UR50][R2.64] ;  /* 0x0000003202020981 */ /* 0x004ea4000c1e1900 */
[----:B------:R-:W-:Y:S02]  /*1060*/  IMAD.U32 R4, RZ, RZ, UR8 ;  /* 0x00000008ff047e24 */ /* 0x000fe4000f8e00ff */
[----:B------:R-:W-:Y:S01]  /*1070*/  IMAD.U32 R5, RZ, RZ, UR9 ;  /* 0x00000009ff057e24 */ /* 0x000fe2000f8e00ff */
[----:B------:R-:W-:-:S04]  /*1080*/  ULDC.64 UR8, c[0x0][0x418] ;  /* 0x0001060000087ab9 */ /* 0x000fc80000000a00 */
[----:B------:R-:W3:Y:S01]  /*1090*/  @P2 LDG.E R4, desc[UR50][R4.64] ;  /* 0x0000003204042981 */ /* 0x000ee2000c1e1900 */
[----:B------:R-:W-:Y:S01]  /*10a0*/  UISETP.NE.U32.AND UP0, UPT, UR8, URZ, UPT ;  /* 0x0000003f0800728c */ /* 0x000fe2000bf05070 */
[----:B------:R-:W-:Y:S01]  /*10b0*/  UMOV UR38, URZ ;  /* 0x0000003f00267c82 */ /* 0x000fe20008000000 */
[----:B------:R-:W-:Y:S02]  /*10c0*/  ULDC UR45, c[0x0][0x288] ;  /* 0x0000a200002d7ab9 */ /* 0x000fe40000000800 */
[----:B------:R-:W-:Y:S01]  /*10d0*/  UISETP.NE.AND.EX UP0, UPT, UR9, URZ, UPT, UP0 ;  /* 0x0000003f0900728c */ /* 0x000fe2000bf05300 */
[----:B------:R-:W-:Y:S02]  /*10e0*/  UMOV UR41, UR7 ;  /* 0x0000000700297c82 */ /* 0x000fe40008000000 */
[----:B------:R-:W-:Y:S01]  /*10f0*/  ULDC.64 UR8, c[0x0][0xa20] ;  /* 0x0002880000087ab9 */ /* 0x000fe20000000a00 */
[----:B------:R-:W-:Y:S01]  /*1100*/  USEL UR4, UR4, 0x1, UP0 ;  /* 0x0000000104047887 */ /* 0x000fe20008000000 */
[----:B------:R-:W-:Y:S01]  /*1110*/  ISETP.NE.U32.AND P1, PT, RZ, UR8, PT ;  /* 0x00000008ff007c0c */ /* 0x000fe2000bf25070 */
[----:B------:R-:W-:-:S02]  /*1120*/  ULDC UR8, c[0x0][0x2f0] ;  /* 0x0000bc0000087ab9 */ /* 0x000fc40000000800 */
[----:B------:R-:W-:Y:S01]  /*1130*/  UIMAD UR4, UR4, UR8, URZ ;  /* 0x00000008040472a4 */ /* 0x000fe2000f8e023f */
[----:B------:R-:W-:Y:S02]  /*1140*/  ISETP.NE.AND.EX P1, PT, RZ, UR9, PT, P1 ;  /* 0x00000009ff007c0c */ /* 0x000fe4000bf25310 */
[----:B--2---:R-:W-:Y:S02]  /*1150*/  @P0 R2UR UR38, R2 ;  /* 0x00000000022602ca */ /* 0x004fe400000e0000 */
[----:B---3--:R-:W-:Y:S01]  /*1160*/  @P2 R2UR UR45, R4 ;  /* 0x00000000042d22ca */ /* 0x008fe200000e0000 */
[----:B------:R-:W-:-:S14]  /*1170*/  @P2 BRA `(.L_x_1070) ;  /* 0x0000000000342947 */ /* 0x000fdc0003800000 */
[----:B------:R-:W-:Y:S02]  /*1180*/  ULDC.64 UR8, c[0x0][0xa00] ;  /* 0x0002800000087ab9 */ /* 0x000fe40000000a00 */
[----:B------:R-:W-:-:S04]  /*1190*/  ISETP.NE.U32.AND P0, PT, RZ, UR8, PT ;  /* 0x00000008ff007c0c */ /* 0x000fc8000bf05070 */
[----:B------:R-:W-:-:S13]  /*11a0*/  ISETP.NE.AND.EX P0, PT, RZ, UR9, PT, P0 ;  /* 0x00000009ff007c0c */ /* 0x000fda000bf05300 */
[----:B------:R-:W-:Y:S05]  /*11b0*/  @!P0 BRA `(.L_x_1070) ;  /* 0x0000000000248947 */ /* 0x000fea0003800000 */
[----:B------:R-:W-:Y:S02]  /*11c0*/  ULDC.64 UR8, c[0x0][0xa00] ;  /* 0x0002800000087ab9 */ /* 0x000fe40000000a00 */
[----:B------:R-:W-:-:S06]  /*11d0*/  UIMAD.WIDE UR8, UR6, 0x4, UR8 ;  /* 0x00000004060878a5 */ /* 0x000fcc000f8e0208 */
[----:B------:R-:W-:Y:S02]  /*11e0*/  IMAD.U32 R2, RZ, RZ, UR8 ;  /* 0x00000008ff027e24 */ /* 0x000fe4000f8e00ff */
[----:B------:R-:W-:-:S05]  /*11f0*/  IMAD.U32 R3, RZ, RZ, UR9 ;  /* 0x00000009ff037e24 */ /* 0x000fca000f8e00ff */
[----:B------:R-:W2:Y:S04]  /*1200*/  LDG.E R4, desc[UR50][R2.64] ;  /* 0x0000003202047981 */ /* 0x000ea8000c1e1900 */
[----:B------:R-:W3:Y:S01]  /*1210*/  LDG.E R0, desc[UR50][R2.64+0x4] ;  /* 0x0000043202007981 */ /* 0x000ee2000c1e1900 */
[----:B--2---:R-:W-:Y:S02]  /*1220*/  R2UR UR45, R4 ;  /* 0x00000000042d72ca */ /* 0x004fe400000e0000 */
[----:B---3--:R-:W-:-:S13]  /*1230*/  R2UR UR7, R0 ;  /* 0x00000000000772ca */ /* 0x008fda00000e0000 */
[----:B------:R-:W-:-:S12]  /*1240*/  UIADD3 UR45, -UR45, UR7, URZ ;  /* 0x000000072d2d7290 */ /* 0x000fd8000fffe13f */
.L_x_1070:
[----:B------:R-:W-:Y:S01]  /*1250*/  UMOV UR40, UR6 ;  /* 0x0000000600287c82 */ /* 0x000fe20008000000 */
[----:B------:R-:W-:Y:S05]  /*1260*/  @!P1 BRA `(.L_x_1071) ;  /* 0x00000000001c9947 */ /* 0x000fea0003800000 */
[----:B------:R-:W-:Y:S02]  /*1270*/  ULDC.64 UR8, c[0x0][0xa20] ;  /* 0x0002880000087ab9 */ /* 0x000fe40000000a00 */
[----:B------:R-:W-:-:S06]  /*1280*/  UIMAD.WIDE UR6, UR6, 0x4, UR8 ;  /* 0x00000004060678a5 */ /* 0x000fcc000f8e0208 */
[----:B------:R-:W-:Y:S02]  /*1290*/  IMAD.U32 R2, RZ, RZ, UR6 ;  /* 0x00000006ff027e24 */ /* 0x000fe4000f8e00ff */
[----:B------:R-:W-:-:S05]  /*12a0*/  IMAD.U32 R3, RZ, RZ, UR7 ;  /* 0x00000007ff037e24 */ /* 0x000fca000f8e00ff */
[----:B------:R-:W2:Y:S02]  /*12b0*/  LDG.E R2, desc[UR50][R2.64] ;  /* 0x0000003202027981 */ /* 0x000ea4000c1e1900 */
[----:B--2---:R-:W-:Y:S01]  /*12c0*/  R2UR UR4, R2 ;  /* 0x00000000020472ca */ /* 0x004fe200000e0000 */
[----:B------:R-:W-:-:S14]  /*12d0*/  BRA `(.L_x_1072) ;  /* 0x0000000000347947 */ /* 0x000fdc0003800000 */
.L_x_1071:
        /* <DEDUP_REMOVED lines=13> */
.L_x_1072:
[----:B------:R-:W-:Y:S01]  /*13b0*/  ULDC UR6, c[0x0][0x448] ;  /* 0x0001120000067ab9 */ /* 0x000fe20000000800 */
[----:B------:R-:W-:Y:S02]  /*13c0*/  UIMAD UR39, UR5, 0xc0, URZ ;  /* 0x000000c0052778a4 */ /* 0x000fe4000f8e023f */
[----:B------:R-:W-:Y:S02]  /*13d0*/  UISETP.NE.AND UP0, UPT, UR6, 0x1, UPT ;  /* 0x000000010600788c */ /* 0x000fe4000bf05270 */
[----:B------:R-:W-:Y:S02]  /*13e0*/  UIADD3 UR8, UR39, 0xbf, URZ ;  /* 0x000000bf27087890 */ /* 0x000fe4000fffe03f */
[----:B------:R-:W-:-:S03]  /*13f0*/  UIADD3 UR38, -UR38, UR4, URZ ;  /* 0x0000000426267290 */ /* 0x000fc6000fffe13f */
[----:B------:R-:W-:Y:S01]  /*1400*/  ULDC.64 UR4, c[0x0][0x9e0] ;  /* 0x0002780000047ab9 */ /* 0x000fe20000000a00 */
[----:B------:R-:W-:Y:S02]  /*1410*/  UIADD3 UR9, UR38, 0x1, -UR45 ;  /* 0x0000000126097890 */ /* 0x000fe4000fffe82d */
[----:B------:R-:W-:Y:S01]  /*1420*/  UISETP.GE.AND UP1, UPT, UR5, 0x1, UPT ;  /* 0x000000010500788c */ /* 0x000fe2000bf26270 */
[----:B------:R-:W-:Y:S01]  /*1430*/  @UP0 ULDC UR6, c[0x0][0x44c] ;  /* 0x0001130000060ab9 */ /* 0x000fe20000000800 */
[----:B------:R-:W-:Y:S01]  /*1440*/  @UP0 ULDC UR10, c[0x0][0x450] ;  /* 0x00011400000a0ab9 */ /* 0x000fe20000000800 */
[----:B------:R-:W-:-:S03]  /*1450*/  UIMAD.WIDE.U32 UR6, UR8, UR6, URZ ;  /* 0x00000006080672a5 */ /* 0x000fc6000f8e003f */
[----:B------:R-:W-:Y:S01]  /*1460*/  PLOP3.LUT P1, PT, PT, PT, UP1, 0x80, 0x0 ;  /* 0x000000000000781c */ /* 0x000fe20003f2f018 */
[----:B------:R-:W-:-:S04]  /*1470*/  @UP0 USHF.R.U32.HI UR8, URZ, UR10, UR7 ;  /* 0x0000000a3f080299 */ /* 0x000fc80008011607 */
[----:B------:R-:W-:-:S04]  /*1480*/  UIADD3 UR8, UR9, UR8, URZ ;  /* 0x0000000809087290 */ /* 0x000fc8000fffe03f */
[----:B------:R-:W-:-:S06]  /*1490*/  UIADD3 UR4, UR8, UR4, URZ ;  /* 0x0000000408047290 */ /* 0x000fcc000fffe03f */
[----:B------:R-:W-:Y:S01]  /*14a0*/  IMAD.U32 R0, RZ, RZ, UR4 ;  /* 0x00000004ff007e24 */ /* 0x000fe2000f8e00ff */
[----:B------:R-:W-:Y:S06]  /*14b0*/  @!P1 BRA `(.L_x_1073) ;  /* 0x0000000000409947 */ /* 0x000fec0003800000 */
        /* <DEDUP_REMOVED lines=10> */
.L_x_1074:
[----:B------:R-:W-:-:S11]  /*1560*/  UISETP.NE.AND UP1, UPT, UR5, 0x1, UPT ;  /* 0x000000010500788c */ /* 0x000fd6000bf25270 */
[----:B------:R-:W-:Y:S02]  /*1570*/  @UP1 ULDC.64 UR8, c[0x0][0x9e8] ;  /* 0x00027a0000081ab9 */ /* 0x000fe40000000a00 */
[----:B------:R-:W-:-:S04]  /*1580*/  UIMAD.WIDE.U32 UR6, UR4, UR8, URZ ;  /* 0x00000008040672a5 */ /* 0x000fc8000f8e003f */
[----:B------:R-:W-:-:S12]  /*1590*/  @UP1 USHF.R.U32.HI UR4, URZ, UR9, UR7 ;  /* 0x000000093f041299 */ /* 0x000fd80008011607 */
.L_x_1075:
[----:B------:R-:W-:-:S06]  /*15a0*/  UIMAD UR4, UR4, UR5, UR5 ;  /* 0x00000005040472a4 */ /* 0x000fcc000f8e0205 */
[----:B------:R-:W-:-:S07]  /*15b0*/  VIMNMX R0, R0, UR4, PT ;  /* 0x0000000400007c48 */ /* 0x000fce000bfe0100 */
.L_x_1073:
[----:B------:R-:W-:Y:S01]  /*15c0*/  UIADD3 UR4, UR38, 0x7f, URZ ;  /* 0x0000007f26047890 */ /* 0x000fe2000fffe03f */
        /* <DEDUP_REMOVED lines=10> */
[----:B------:R-:W-:-:S02]  /*1670*/  UIADD3 UR53, UR38, -UR45, URZ ;  /* 0x8000002d26357290 */ /* 0x000fc4000fffe03f */
        /* <DEDUP_REMOVED lines=17> */
.L_x_1077:
[----:B------:R-:W-:-:S11]  /*1790*/  UISETP.NE.AND UP0, UPT, UR5, 0x1, UPT ;  /* 0x000000010500788c */ /* 0x000fd6000bf05270 */
[----:B------:R-:W-:Y:S02]  /*17a0*/  @UP0 ULDC.64 UR10, c[0x0][0x9e8] ;  /* 0x00027a00000a0ab9 */ /* 0x000fe40000000a00 */
[----:B------:R-:W-:-:S04]  /*17b0*/  UIMAD.WIDE.U32 UR6, UR4, UR10, URZ ;  /* 0x0000000a040672a5 */ /* 0x000fc8000f8e003f */
[----:B------:R-:W-:-:S12]  /*17c0*/  @UP0 USHF.R.U32.HI UR4, URZ, UR11, UR7 ;  /* 0x0000000b3f040299 */ /* 0x000fd80008011607 */
.L_x_1078:
[----:B------:R-:W-:-:S04]  /*17d0*/  UIMAD UR4, UR4, UR5, URZ ;  /* 0x00000005040472a4 */ /* 0x000fc8000f8e023f */
[----:B------:R-:W-:-:S04]  /*17e0*/  UISETP.LT.AND UP0, UPT, UR9, UR4, UPT ;  /* 0x000000040900728c */ /* 0x000fc8000bf01270 */
[----:B------:R-:W-:-:S12]  /*17f0*/  USEL UR9, UR9, UR4, !UP0 ;  /* 0x0000000409097287 */ /* 0x000fd8000c000000 */
.L_x_1076:
[----:B------:R-:W-:Y:S01]  /*1800*/  USHF.R.S32.HI UR4, URZ, 0x1f, UR9 ;  /* 0x0000001f3f047899 */ /* 0x000fe20008011409 */
[----:B------:R-:W-:Y:S02]  /*1810*/  PLOP3.LUT P0, PT, PT, PT, PT, 0x80, 0x0 ;  /* 0x000000000000781c */ /* 0x000fe40003f0f070 */
[----:B------:R-:W-:Y:S02]  /*1820*/  CS2R R2, SRZ ;  /* 0x0000000000027805 */ /* 0x000fe4000001ff00 */
[----:B------:R-:W-:Y:S01]  /*1830*/  CS2R R134, SRZ ;  /* 0x0000000000867805 */ /* 0x000fe2000001ff00 */
[----:B------:R-:W-:Y:S01]  /*1840*/  ULEA.HI UR4, UR4, UR9, URZ, 0x7 ;  /* 0x0000000904047291 */ /* 0x000fe2000f8f383f */
[----:B------:R-:W-:Y:S02]  /*1850*/  CS2R R132, SRZ ;  /* 0x0000000000847805 */ /* 0x000fe4000001ff00 */
[----:B------:R-:W-:Y:S02]  /*1860*/  CS2R R130, SRZ ;  /* 0x0000000000827805 */ /* 0x000fe4000001ff00 */
[----:B------:R-:W-:Y:S01]  /*1870*/  CS2R R128, SRZ ;  /* 0x0000000000807805 */ /* 0x000fe2000001ff00 */
[----:B------:R-:W-:Y:S01]  /*1880*/  USHF.R.S32.HI UR4, URZ, 0x7, UR4 ;  /* 0x000000073f047899 */ /* 0x000fe20008011404 */
[----:B------:R-:W-:Y:S01]  /*1890*/  CS2R R26, SRZ ;  /* 0x00000000001a7805 */ /* 0x000fe2000001ff00 */
[----:B------:R-:W-:Y:S01]  /*18a0*/  IMAD.MOV.U32 R126, RZ, RZ, RZ ;  /* 0x000000ffff7e7224 */ /* 0x000fe200078e00ff */
[----:B------:R-:W-:Y:S01]  /*18b0*/  CS2R R122, SRZ ;  /* 0x00000000007a7805 */ /* 0x000fe2000001ff00 */
[----:B------:R-:W-:Y:S01]  /*18c0*/  UISETP.LT.AND UP0, UPT, URZ, UR4, UPT ;  /* 0x000000043f00728c */ /* 0x000fe2000bf01270 */
[----:B------:R-:W-:Y:S01]  /*18d0*/  IMAD.MOV.U32 R125, RZ, RZ, RZ ;  /* 0x000000ffff7d7224 */ /* 0x000fe200078e00ff */
[----:B------:R-:W-:-:S02]  /*18e0*/  CS2R R120, SRZ ;  /* 0x0000000000787805 */ /* 0x000fc4000001ff00 */
[----:B------:R-:W-:Y:S01]  /*18f0*/  CS2R R118, SRZ ;  /* 0x0000000000767805 */ /* 0x000fe2000001ff00 */
[----:B------:R-:W-:Y:S01]  /*1900*/  USEL UR37, URZ, UR4, !UP0 ;  /* 0x000000043f257287 */ /* 0x000fe2000c000000 */
[----:B------:R-:W-:Y:S02]  /*1910*/  CS2R R116, SRZ ;  /* 0x0000000000747805 */ /* 0x000fe4000001ff00 */
[----:B------:R-:W-:Y:S02]  /*1920*/  CS2R R114, SRZ ;  /* 0x0000000000727805 */ /* 0x000fe4000001ff00 */
[----:B------:R-:W-:Y:S02]  /*1930*/  CS2R R112, SRZ ;  /* 0x0000000000707805 */ /* 0x000fe4000001ff00 */
[----:B------:R-:W-:Y:S02]  /*1940*/  CS2R R110, SRZ ;  /* 0x00000000006e7805 */ /* 0x000fe4000001ff00 */
[----:B------:R-:W-:-:S02]  /*1950*/  CS2R R108, SRZ ;  /* 0x00000000006c7805 */ /* 0x000fc4000001ff00 */
[----:B------:R-:W-:Y:S02]  /*1960*/  ISETP.GT.AND P1, PT, R88, UR37, PT ;  /* 0x0000002558007c0c */ /* 0x000fe4000bf24270 */
        /* <DEDUP_REMOVED lines=44> */
.L_x_1080:
        /* <DEDUP_REMOVED lines=9> */
.L_x_1296:
[----:B------:R-:W-:Y:S05]  /*1cc0*/  @!P0 BRA `(.L_x_1082) ;  /* 0x0000000000048947 */ /* 0x000fea0003800000 */
[----:B------:R-:W-:Y:S01]  /*1cd0*/  BPT.TRAP 0x1 ;  /* 0x000000040000795c */ /* 0x000fe20000300000 */
.L_x_1082:
[----:B------:R-:W-:Y:S02]  /*1ce0*/  IMAD.U32 R5, RZ, RZ, UR46 ;  /* 0x0000002eff057e24 */ /* 0x000fe4000f8e00ff */
[----:B0-----:R-:W-:-:S03]  /*1cf0*/  IMAD.U32 R0, RZ, RZ, UR49 ;  /* 0x00000031ff007e24 */ /* 0x001fc6000f8e00ff */
[----:B------:R-:W-:Y:S02]  /*1d00*/  LEA R5, R5, UR42, 0x3 ;  /* 0x0000002a05057c11 */ /* 0x000fe4000f8e18ff */
[----:B------:R-:W-:-:S04]  /*1d10*/  SHF.L.U32 R0, R0, 0x1f, RZ ;  /* 0x0000001f00007819 */ /* 0x000fc800000006ff */
[----:B------:R0:W1:Y:S01]  /*1d20*/  SYNCS.PHASECHK.TRANS64.TRYWAIT P2, [R5+URZ+0x2d830], R0 ;  /* 0x02d83000050075a7 */ /* 0x000062000804017f */
[----:B------:R-:W-:Y:S05]  /*1d30*/  @!P0 BRA `(.L_x_1083) ;  /* 0x0000000000048947 */ /* 0x000fea0003800000 */
[----:B------:R-:W-:Y:S01]  /*1d40*/  BPT.TRAP 0x1 ;  /* 0x000000040000795c */ /* 0x000fe20000300000 */
.L_x_1083:
[----:B------:R-:W2:Y:S02]  /*1d50*/  S2R R2, SR_TID.X ;  /* 0x0000000000027919 */ /* 0x000ea40000002100 */
[----:B--2---:R-:W-:Y:S01]  /*1d60*/  LOP3.LUT P1, RZ, R2, 0x7f, RZ, 0xc0, !PT ;  /* 0x0000007f02ff7812 */ /* 0x004fe2000782c0ff */
[----:B-1----:R-:W-:-:S12]  /*1d70*/  @P2 BRA `(.L_x_1084) ;  /* 0x0000000000082947 */ /* 0x002fd80003800000 */
[----:B------:R-:W1:Y:S02]  /*1d80*/  SYNCS.PHASECHK.TRANS64.TRYWAIT P2, [R5+URZ+0x2d830], R0 ;  /* 0x02d83000050075a7 */ /* 0x000e64000804017f */
[----:B-1----:R-:W-:Y:S05]  /*1d90*/  @!P2 BRA `(.L_x_1085) ;  /* 0x000001440098a947 */ /* 0x002fea0003800000 */
.L_x_1084:
        /* <DEDUP_REMOVED lines=10> */
[----:B------:R-:W-:Y:S01]  /*1e40*/  IMAD.MOV.U32 R4, RZ, RZ, R0 ;  /* 0x000000ffff047224 */ /* 0x000fe200078e0000 */
[----:B------:R-:W-:Y:S01]  /*1e50*/  UMOV UR13, 0x80000020 ;  /* 0x80000020000d7882 */ /* 0x000fe20000000000 */
[----:B------:R-:W-:Y:S01]  /*1e60*/  UMOV UR15, 0x80000020 ;  /* 0x80000020000f7882 */ /* 0x000fe20000000000 */
[----:B------:R-:W-:Y:S01]  /*1e70*/  ULOP3.LUT UR32, UR4, 0x10000, URZ, 0xfc, !UPT ;  /* 0x0001000004207892 */ /* 0x000fe2000f8efc3f */
[----:B------:R-:W-:Y:S01]  /*1e80*/  IMAD.MOV.U32 R3, RZ, RZ, -0x80 ;  /* 0xffffff80ff037424 */ /* 0x000fe200078e00ff */
[----:B------:R-:W-:Y:S01]  /*1e90*/  ULOP3.LUT UR4, UR54, 0x10000, URZ, 0xfc, !UPT ;  /* 0x0001000036047892 */ /* 0x000fe2000f8efc3f */
[----:B------:R-:W-:Y:S01]  /*1ea0*/  IMAD.U32 R7, RZ, RZ, UR45 ;  /* 0x0000002dff077e24 */ /* 0x000fe2000f8e00ff */
[----:B------:R-:W-:Y:S01]  /*1eb0*/  UIMAD UR6, UR46, 0x600, UR32 ;  /* 0x000006002e0678a4 */ /* 0x000fe2000f8e0220 */
[----:B------:R-:W-:Y:S01]  /*1ec0*/  IMAD R6, R88, R3, 0x80 ;  /* 0x0000008058067424 */ /* 0x000fe200078e0203 */
[----:B------:R-:W-:-:S02]  /*1ed0*/  UIADD3 UR8, UR4, 0x2, URZ ;  /* 0x0000000204087890 */ /* 0x000fc4000fffe03f */
[----:B------:R-:W-:Y:S01]  /*1ee0*/  UIADD3 UR10, UR6, 0x2, URZ ;  /* 0x00000002060a7890 */ /* 0x000fe2000fffe03f */
[----:B------:R-:W-:Y:S01]  /*1ef0*/  VIADD R3, R6, 0x1 ;  /* 0x0000000106037836 */ /* 0x000fe20000000000 */
[----:B------:R-:W-:Y:S02]  /*1f00*/  UIADD3 UR12, UR4, 0x300, URZ ;  /* 0x00000300040c7890 */ /* 0x000fe4000fffe03f */
[----:B------:R-:W-:Y:S02]  /*1f10*/  UIADD3 UR14, UR6, 0x200, URZ ;  /* 0x00000200060e7890 */ /* 0x000fe4000fffe03f */
[----:B------:R-:W-:Y:S01]  /*1f20*/  HGMMA.64x128x16.F32.BF16 R24, gdesc[UR4], RZ, !UPT, gsb0 ;  /* 0x01e00000041879f0 */ /* 0x000fe2000c0018ff */
        /* <DEDUP_REMOVED lines=25> */
[----:B------:R-:W0:Y:S04]  /*20c0*/  SHFL.IDX PT, R5, R4, RZ, 0x1c1f ;  /* 0x001c1fff04057589 */ /* 0x000e2800000e0000 */
        /* <DEDUP_REMOVED lines=19> */
[----:B-1----:R-:W-:Y:S02]  /*2200*/  IMAD R0, R16, -0x2, R3 ;  /* 0xfffffffe10007824 */ /* 0x002fe400078e0203 */
[----:B------:R-:W-:-:S03]  /*2210*/  VIADD R3, R6, UR38 ;  /* 0x0000002606037c36 */ /* 0x000fc60008000000 */
[----:B------:R-:W-:Y:S01]  /*2220*/  IADD3 R0, -R7, UR38, R0 ;  /* 0x0000002607007c10 */ /* 0x000fe2000fffe100 */
[----:B------:R-:W-:Y:S01]  /*2230*/  IMAD R8, R16, -0x2, R3 ;  /* 0xfffffffe10087824 */ /* 0x000fe200078e0203 */
[----:B------:R-:W-:-:S03]  /*2240*/  LEA R7, R88, 0xffffff80, 0x7 ;  /* 0xffffff8058077811 */ /* 0x000fc600078e38ff */
[C---:B------:R-:W-:Y:S02]  /*2250*/  VIADD R9, R0.reuse, UR6 ;  /* 0x0000000600097c36 */ /* 0x040fe40008000000 */
[----:B------:R-:W-:-:S03]  /*2260*/  VIADD R10, R0, UR10 ;  /* 0x0000000a000a7c36 */ /* 0x000fc60008000000 */
[----:B0-----:R-:W-:Y:S01]  /*2270*/  VIADDMNMX R0, R5, R9, R8, PT ;  /* 0x0000000905007246 */ /* 0x001fe20003800108 */
[----:B------:R-:W-:Y:S01]  /*2280*/  IMAD.IADD R2, R10, 0x1, R5 ;  /* 0x000000010a027824 */ /* 0x000fe200078e0205 */
[----:B------:R-:W-:Y:S06]  /*2290*/  @P2 BRA `(.L_x_1086) ;  /* 0x00000000005c2947 */ /* 0x000fec0003800000 */
[----:B------:R-:W-:Y:S01]  /*22a0*/  IMAD.U32 R12, RZ, RZ, UR45 ;  /* 0x0000002dff0c7e24 */ /* 0x000fe2000f8e00ff */
[----:B------:R-:W-:Y:S04]  /*22b0*/  BSSY B0, `(.L_x_1087) ;  /* 0x0000011000007945 */ /* 0x000fe80003800000 */
[----:B------:R-:W-:-:S04]  /*22c0*/  IADD3 R3, -R12, UR38, R5 ;  /* 0x000000260c037c10 */ /* 0x000fc8000fffe105 */
        /* <DEDUP_REMOVED lines=10> */
.L_x_1088:
[----:B------:R-:W-:-:S06]  /*2370*/  UISETP.NE.AND UP2, UPT, UR7, 0x1, UPT ;  /* 0x000000010700788c */ /* 0x000fcc000bf45270 */
[----:B------:R-:W-:-:S05]  /*2380*/  PLOP3.LUT P2, PT, PT, PT, UP2, 0x80, 0x0 ;  /* 0x000000000000781c */ /* 0x000fca0003f4f028 */
[----:B------:R-:W-:-:S08]  /*2390*/  @UP2 ULDC.64 UR10, c[0x0][0x9e8] ;  /* 0x00027a00000a2ab9 */ /* 0x000fd00000000a00 */
[----:B------:R-:W-:-:S05]  /*23a0*/  @P2 IMAD.HI.U32 R5, R3, UR10, RZ ;  /* 0x0000000a03052c27 */ /* 0x000fca000f8e00ff */
[----:B------:R-:W-:-:S07]  /*23b0*/  @P2 SHF.R.U32.HI R3, RZ, UR11, R5 ;  /* 0x0000000bff032c19 */ /* 0x000fce0008011605 */
.L_x_1089:
[----:B------:R-:W-:Y:S05]  /*23c0*/  BSYNC B0 ;  /* 0x0000000000007941 */ /* 0x000fea0003800000 */
.L_x_1087:
[----:B------:R-:W-:-:S04]  /*23d0*/  IMAD R3, R3, UR7, -R7 ;  /* 0x0000000703037c24 */ /* 0x000fc8000f8e0a07 */
[----:B------:R-:W-:-:S05]  /*23e0*/  IMAD R3, R16, -0x2, R3 ;  /* 0xfffffffe10037824 */ /* 0x000fca00078e0203 */
[----:B------:R-:W-:Y:S02]  /*23f0*/  VIMNMX R2, R2, R3, !PT ;  /* 0x0000000302027248 */ /* 0x000fe40007fe0100 */
[----:B------:R-:W-:-:S07]  /*2400*/  VIADDMNMX R0, R3, UR7, R0, PT ;  /* 0x0000000703007c46 */ /* 0x000fce000b800100 */
.L_x_1086:
[----:B------:R-:W2:Y:S01]  /*2410*/  LDL.LU R12, [R1] ;  /* 0x00000000010c7983 */ /* 0x000ea20000300800 */
[C---:B------:R-:W-:Y:S02]  /*2420*/  ISETP.GE.AND P4, PT, R6.reuse, 0x9, PT ;  /* 0x000000090600780c */ /* 0x040fe40003f86270 */
[C---:B------:R-:W-:Y:S01]  /*2430*/  ISETP.GE.AND P2, PT, R6.reuse, 0x2, PT ;  /* 0x000000020600780c */ /* 0x040fe20003f46270 */
[----:B------:R-:W0:Y:S01]  /*2440*/  SHFL.IDX PT, R11, R4, 0x1, 0x1c1f ;  /* 0x003c1f00040b7f89 */ /* 0x000e2200000e0000 */
[----:B------:R-:W-:Y:S02]  /*2450*/  ISETP.GE.AND P5, PT, R6, 0xa, PT ;  /* 0x0000000a0600780c */ /* 0x000fe40003fa6270 */
[----:B------:R-:W-:-:S04]  /*2460*/  ISETP.GT.AND P3, PT, R2, 0x1, !P2 ;  /* 0x000000010200780c */ /* 0x000fc80005764270 */
[----:B------:R-:W-:-:S04]  /*2470*/  ISETP.LT.OR P3, PT, R0, 0x2, P3 ;  /* 0x000000020000780c */ /* 0x000fc80001f61670 */
[----:B------:R-:W-:Y:S02]  /*2480*/  FSEL R25, R25, -INF , !P3 ;  /* 0xff80000019197808 */ /* 0x000fe40005800000 */
[----:B------:R-:W-:-:S04]  /*2490*/  ISETP.GT.AND P3, PT, R2, 0x9, !P5 ;  /* 0x000000090200780c */ /* 0x000fc80006f64270 */
[----:B------:R-:W-:-:S04]  /*24a0*/  ISETP.LT.OR P3, PT, R0, 0xa, P3 ;  /* 0x0000000a0000780c */ /* 0x000fc80001f61670 */
[----:B------:R-:W-:Y:S01]  /*24b0*/  FSEL R29, R29, -INF , !P3 ;  /* 0xff8000001d1d7808 */ /* 0x000fe20005800000 */
[----:B0-----:R-:W-:Y:S01]  /*24c0*/  IMAD.IADD R3, R10, 0x1, R11 ;  /* 0x000000010a037824 */ /* 0x001fe200078e020b */
[----:B--2---:R-:W-:-:S04]  /*24d0*/  LOP3.LUT R12, R12, 0xfffffffd, RZ, 0xc0, !PT ;  /* 0xfffffffd0c0c7812 */ /* 0x004fc800078ec0ff */
[----:B------:R-:W-:Y:S02]  /*24e0*/  @P4 LOP3.LUT R12, R12, 0x2, RZ, 0xfc, !PT ;  /* 0x000000020c0c4812 */ /* 0x000fe400078efcff */
[----:B------:R-:W-:Y:S02]  /*24f0*/  ISETP.GT.AND P4, PT, R2, 0x8, !P4 ;  /* 0x000000080200780c */ /* 0x000fe40006784270 */
[----:B------:R-:W-:Y:S02]  /*2500*/  LOP3.LUT R12, R12, 0xfffffffb, RZ, 0xc0, !PT ;  /* 0xfffffffb0c0c7812 */ /* 0x000fe400078ec0ff */
[----:B------:R-:W-:Y:S02]  /*2510*/  ISETP.LT.OR P4, PT, R0, 0x9, P4 ;  /* 0x000000090000780c */ /* 0x000fe40002781670 */
[----:B------:R-:W-:Y:S02]  /*2520*/  @P5 LOP3.LUT R12, R12, 0x4, RZ, 0xfc, !PT ;  /* 0x000000040c0c5812 */ /* 0x000fe400078efcff */
[----:B------:R-:W-:-:S02]  /*2530*/  ISETP.GE.AND P5, PT, R6, 0x11, PT ;  /* 0x000000110600780c */ /* 0x000fc40003fa6270 */
[----:B------:R-:W-:Y:S02]  /*2540*/  FSEL R28, R28, -INF , !P4 ;  /* 0xff8000001c1c7808 */ /* 0x000fe40006000000 */
        /* <DEDUP_REMOVED lines=9> */
[----:B------:R-:W-:Y:S02]  /*25e0*/  ISETP.GE.AND P4, PT, R6, 0x19, PT ;  /* 0x000000190600780c */ /* 0x000fe40003f86270 */
[----:B------:R-:W-:Y:S02]  /*25f0*/  ISETP.LT.OR P3, PT, R0, 0x12, P3 ;  /* 0x000000120000780c */ /* 0x000fe40001f61670 */
[----:B------:R-:W-:Y:S02]  /*2600*/  LOP3.LUT R12, R12, 0xfeffffff, RZ, 0xc0, !PT ;  /* 0xfeffffff0c0c7812 */ /* 0x000fe400078ec0ff */
        /* <DEDUP_REMOVED lines=150> */
[----:B------:R-:W-:-:S13]  /*2f70*/  ISETP.GE.AND P6, PT, R6, 0x7a, PT ;  /* 0x0000007a0600780c */ /* 0x000fda0003fc6270 */
[----:B------:R-:W-:Y:S02]  /*2f80*/  @P6 LOP3.LUT R12, R12, 0x8000000, RZ, 0xfc, !PT ;  /* 0x080000000c0c6812 */ /* 0x000fe400078efcff */
[----:B------:R-:W-:Y:S02]  /*2f90*/  ISETP.GT.AND P6, PT, R2, 0x79, !P6 ;  /* 0x000000790200780c */ /* 0x000fe400077c4270 */
[----:B------:R-:W-:Y:S01]  /*2fa0*/  VIADDMNMX R2, R11, R9, R8, PT ;  /* 0x000000090b027246 */ /* 0x000fe20003800108 */
[----:B------:R0:W-:Y:S01]  /*2fb0*/  STL [R1], R12 ;  /* 0x0000000c01007387 */ /* 0x0001e20000100800 */
[----:B------:R-:W-:-:S04]  /*2fc0*/  ISETP.LT.OR P6, PT, R0, 0x7a, P6 ;  /* 0x0000007a0000780c */ /* 0x000fc800037c1670 */
[----:B------:R-:W-:Y:S02]  /*2fd0*/  FSEL R85, R85, -INF , !P6 ;  /* 0xff80000055557808 */ /* 0x000fe40007000000 */
[----:B------:R-:W-:-:S13]  /*2fe0*/  PLOP3.LUT P6, PT, PT, PT, UP1, 0x40, 0x0 ;  /* 0x000000000000781c */ /* 0x000fda0003fce818 */
[----:B0-----:R-:W-:Y:S05]  /*2ff0*/  @P6 BRA `(.L_x_1090) ;  /* 0x0000000000646947 */ /* 0x001fea0003800000 */
        /* <DEDUP_REMOVED lines=14> */
.L_x_1092:
[----:B------:R-:W-:-:S06]  /*30e0*/  UISETP.NE.AND UP2, UPT, UR7, 0x1, UPT ;  /* 0x000000010700788c */ /* 0x000fcc000bf45270 */
[----:B------:R-:W-:-:S05]  /*30f0*/  PLOP3.LUT P6, PT, PT, PT, UP2, 0x80, 0x0 ;  /* 0x000000000000781c */ /* 0x000fca0003fcf028 */
[----:B------:R-:W-:-:S08]  /*3100*/  @UP2 ULDC.64 UR10, c[0x0][0x9e8] ;  /* 0x00027a00000a2ab9 */ /* 0x000fd00000000a00 */
[----:B------:R-:W-:Y:S01]  /*3110*/  @P6 IMAD.HI.U32 R4, R0, UR10, RZ ;  /* 0x0000000a00046c27 */ /* 0x000fe2000f8e00ff */
[----:B------:R-:W-:-:S13]  /*3120*/  PLOP3.LUT P6, PT, PT, PT, UP2, 0x80, 0x0 ;  /* 0x000000000000781c */ /* 0x000fda0003fcf028 */
[----:B------:R-:W-:-:S07]  /*3130*/  @P6 SHF.R.U32.HI R0, RZ, UR11, R4 ;  /* 0x0000000bff006c19 */ /* 0x000fce0008011604 */
.L_x_1093:
[----:B------:R-:W-:Y:S05]  /*3140*/  BSYNC B0 ;  /* 0x0000000000007941 */ /* 0x000fea0003800000 */
.L_x_1091:
[----:B------:R-:W-:-:S04]  /*3150*/  IMAD R7, R0, UR7, -R7 ;  /* 0x0000000700077c24 */ /* 0x000fc8000f8e0a07 */
[----:B------:R-:W-:-:S05]  /*3160*/  IMAD R7, R16, -0x2, R7 ;  /* 0xfffffffe10077824 */ /* 0x000fca00078e0207 */
[----:B------:R-:W-:Y:S02]  /*3170*/  VIMNMX R3, R3, R7, !PT ;  /* 0x0000000703037248 */ /* 0x000fe40007fe0100 */
[----:B------:R-:W-:-:S07]  /*3180*/  VIADDMNMX R2, R7, UR7, R2, PT ;  /* 0x0000000707027c46 */ /* 0x000fce000b800102 */
.L_x_1090:
        /* <DEDUP_REMOVED lines=30> */
[----:B------:R-:W-:Y:S02]  /*3370*/  LOP3.LUT P6, RZ, R12, 0x8000, RZ, 0xc0, !PT ;  /* 0x000080000cff7812 */ /* 0x000fe400078cc0ff */
        /* <DEDUP_REMOVED lines=139> */
[--C-:B------:R-:W-:Y:S01]  /*3c30*/  FFMA.FTZ R12, R32, UR33, -R20.reuse ;  /* 0x00000021200c7c23 */ /* 0x100fe20008010814 */
[----:B------:R-:W-:Y:S01]  /*3c40*/  FMNMX.FTZ R5, R4, R27, !PT ;  /* 0x0000001b04057209 */ /* 0x000fe20007810000 */
[--C-:B------:R-:W-:Y:S01]  /*3c50*/  FFMA.FTZ R7, R25, UR33, -R20.reuse ;  /* 0x0000002119077c23 */ /* 0x100fe20008010814 */
[----:B------:R-:W-:Y:S01]  /*3c60*/  ISETP.GT.AND P2, PT, R3, 0x69, !P2 ;  /* 0x000000690300780c */ /* 0x000fe20005744270 */
        /* <DEDUP_REMOVED lines=14> */
[----:B------:R0:W-:Y:S01]  /*3d50*/  MUFU.EX2 R3, R53 ;  /* 0x0000003500037308 */ /* 0x0001e20000000800 */
        /* <DEDUP_REMOVED lines=8> */
[--C-:B0-----:R-:W-:Y:S01]  /*3de0*/  FFMA.FTZ R53, R69, UR33, -R20.reuse ;  /* 0x0000002145357c23 */ /* 0x101fe20008010814 */
[--C-:B------:R-:W-:Y:S01]  /*3df0*/  FFMA.FTZ R41, R72, UR33, -R20.reuse ;  /* 0x0000002148297c23 */ /* 0x100fe20008010814 */
[----:B------:R-:W-:Y:S01]  /*3e00*/  FMNMX.FTZ R6, R42, R5, !PT ;  /* 0x000000052a067209 */ /* 0x000fe20007810000 */
[--C-:B------:R-:W-:Y:S01]  /*3e10*/  FFMA.FTZ R57, R77, UR33, -R20.reuse ;  /* 0x000000214d397c23 */ /* 0x100fe20008010814 */
[--C-:B------:R-:W-:Y:S01]  /*3e20*/  FFMA.FTZ R49, R81, UR33, -R20.reuse ;  /* 0x0000002151317c23 */ /* 0x100fe20008010814 */
[----:B------:R-:W-:Y:S01]  /*3e30*/  FFMA.FTZ R61, R85, UR33, -R20 ;  /* 0x00000021553d7c23 */ /* 0x000fe20008010814 */
[----:B------:R-:W-:Y:S01]  /*3e40*/  FMNMX.FTZ R5, R43, R6, !PT ;  /* 0x000000062b057209 */ /* 0x000fe20007810000 */
[----:B------:R-:W-:Y:S03]  /*3e50*/  MUFU.EX2 R8, R8 ;  /* 0x0000000800087308 */ /* 0x000fe60000000800 */
[----:B------:R-:W-:-:S04]  /*3e60*/  FMNMX.FTZ R6, R46, R5, !PT ;  /* 0x000000052e067209 */ /* 0x000fc80007810000 */
[----:B------:R-:W-:Y:S01]  /*3e70*/  FMNMX.FTZ R5, R47, R6, !PT ;  /* 0x000000062f057209 */ /* 0x000fe20007810000 */
[----:B------:R-:W0:Y:S03]  /*3e80*/  MUFU.EX2 R7, R7 ;  /* 0x0000000700077308 */ /* 0x000e260000000800 */
[----:B------:R-:W-:-:S04]  /*3e90*/  FMNMX.FTZ R6, R50, R5, !PT ;  /* 0x0000000532067209 */ /* 0x000fc80007810000 */
[----:B------:R-:W-:Y:S01]  /*3ea0*/  FMNMX.FTZ R5, R51, R6, !PT ;  /* 0x0000000633057209 */ /* 0x000fe20007810000 */
[----:B------:R-:W1:Y:S03]  /*3eb0*/  MUFU.EX2 R10, R10 ;  /* 0x0000000a000a7308 */ /* 0x000e660000000800 */
[----:B------:R-:W-:-:S04]  /*3ec0*/  FMNMX.FTZ R6, R54, R5, !PT ;  /* 0x0000000536067209 */ /* 0x000fc80007810000 */
[----:B------:R-:W-:Y:S01]  /*3ed0*/  FMNMX.FTZ R5, R55, R6, !PT ;  /* 0x0000000637057209 */ /* 0x000fe20007810000 */
[----:B------:R-:W2:Y:S03]  /*3ee0*/  MUFU.EX2 R9, R9 ;  /* 0x0000000900097308 */ /* 0x000ea60000000800 */
        /* <DEDUP_REMOVED lines=30> */
[----:B------:R-:W3:Y:S06]  /*40d0*/  SHFL.BFLY PT, R40, R5, 0x2, 0x1f ;  /* 0x0c401f0005287f89 */ /* 0x000eec00000e0000 */
[----:B------:R-:W-:Y:S08]  /*40e0*/  MUFU.EX2 R6, R6 ;  /* 0x0000000600067308 */ /* 0x000ff00000000800 */
[----:B------:R-:W-:Y:S08]  /*40f0*/  MUFU.EX2 R29, R29 ;  /* 0x0000001d001d7308 */ /* 0x000ff00000000800 */
[----:B------:R-:W-:Y:S01]  /*4100*/  MUFU.EX2 R28, R28 ;  /* 0x0000001c001c7308 */ /* 0x000fe20000000800 */
[----:B---3--:R-:W-:Y:S01]  /*4110*/  FMNMX.FTZ R11, R5, R40, !PT ;  /* 0x00000028050b7209 */ /* 0x008fe20007810000 */
[----:B------:R-:W-:-:S04]  /*4120*/  FFMA.FTZ R40, R80, UR33, -R20 ;  /* 0x0000002150287c23 */ /* 0x000fc80008010814 */
[----:B------:R-:W3:Y:S02]  /*4130*/  SHFL.BFLY PT, R56, R11, 0x1, 0x1f ;  /* 0x0c201f000b387f89 */ /* 0x000ee400000e0000 */
[----:B------:R-:W-:Y:S08]  /*4140*/  MUFU.EX2 R32, R32 ;  /* 0x0000002000207308 */ /* 0x000ff00000000800 */
[----:B------:R-:W-:Y:S08]  /*4150*/  MUFU.EX2 R33, R33 ;  /* 0x0000002100217308 */ /* 0x000ff00000000800 */
[----:B------:R-:W-:Y:S01]  /*4160*/  MUFU.EX2 R2, R2 ;  /* 0x0000000200027308 */ /* 0x000fe20000000800 */
[----:B---3--:R-:W-:Y:S01]  /*4170*/  FMNMX.FTZ R5, R11, R56, !PT ;  /* 0x000000380b057209 */ /* 0x008fe20007810000 */
[----:B------:R-:W-:-:S06]  /*4180*/  FFMA.FTZ R56, R84, UR33, -R20 ;  /* 0x0000002154387c23 */ /* 0x000fcc0008010814 */
[----:B------:R-:W-:Y:S01]  /*4190*/  MUFU.EX2 R37, R37 ;  /* 0x0000002500257308 */ /* 0x000fe20000000800 */
[C---:B------:R-:W-:Y:S01]  /*41a0*/  FSETP.NEU.FTZ.AND P2, PT, R5.reuse, -INF , PT ;  /* 0xff8000000500780b */ /* 0x040fe20003f5d000 */
[----:B------:R-:W-:-:S05]  /*41b0*/  FMUL.FTZ R11, R5, UR33 ;  /* 0x00000021050b7c20 */ /* 0x000fca0008410000 */
[----:B------:R-:W-:Y:S01]  /*41c0*/  FSEL R20, R11, RZ, P2 ;  /* 0x000000ff0b147208 */ /* 0x000fe20001000000 */
[----:B------:R-:W-:Y:S01]  /*41d0*/  MUFU.EX2 R36, R36 ;  /* 0x0000002400247308 */ /* 0x000fe20000000800 */
        /* <DEDUP_REMOVED lines=17> */
[--C-:B---3--:R-:W-:Y:S01]  /*42f0*/  FFMA.FTZ R60, R46, UR33, -R20.reuse ;  /* 0x000000212e3c7c23 */ /* 0x108fe20008010814 */
[--C-:B------:R-:W-:Y:S01]  /*4300*/  FFMA.FTZ R46, R58, UR33, -R20.reuse ;  /* 0x000000213a2e7c23 */ /* 0x100fe20008010814 */
[--C-:B------:R-:W-:Y:S01]  /*4310*/  FFMA.FTZ R34, R51, UR33, -R20.reuse ;  /* 0x0000002133227c23 */ /* 0x100fe20008010814 */
[----:B--2---:R-:W-:Y:S01]  /*4320*/  F2FP.BF16.F32.PACK_AB R10, R9, R10 ;  /* 0x0000000a090a723e */ /* 0x004fe200000010ff */
[--C-:B------:R-:W-:Y:S01]  /*4330*/  FFMA.FTZ R51, R63, UR33, -R20.reuse ;  /* 0x000000213f337c23 */ /* 0x100fe20008010814 */
[----:B------:R1:W2:Y:S01]  /*4340*/  MUFU.EX2 R68, R65 ;  /* 0x0000004100447308 */ /* 0x0002a20000000800 */
[----:B------:R-:W-:Y:S01]  /*4350*/  F2FP.BF16.F32.PACK_AB R8, R7, R8 ;  /* 0x000000080708723e */ /* 0x000fe200000010ff */
[--C-:B------:R-:W-:Y:S01]  /*4360*/  FFMA.FTZ R7, R66, UR33, -R20.reuse ;  /* 0x0000002142077c23 */ /* 0x100fe20008010814 */
[--C-:B------:R-:W-:Y:S01]  /*4370*/  FFMA.FTZ R70, R70, UR33, -R20.reuse ;  /* 0x0000002146467c23 */ /* 0x100fe20008010814 */
[--C-:B------:R-:W-:Y:S01]  /*4380*/  FFMA.FTZ R71, R71, UR33, -R20.reuse ;  /* 0x0000002147477c23 */ /* 0x100fe20008010814 */
[--C-:B------:R-:W-:Y:S01]  /*4390*/  FFMA.FTZ R74, R74, UR33, -R20.reuse ;  /* 0x000000214a4a7c23 */ /* 0x100fe20008010814 */
[--C-:B------:R-:W-:Y:S01]  /*43a0*/  FFMA.FTZ R75, R75, UR33, -R20.reuse ;  /* 0x000000214b4b7c23 */ /* 0x100fe20008010814 */
[--C-:B------:R-:W-:Y:S01]  /*43b0*/  FFMA.FTZ R78, R78, UR33, -R20.reuse ;  /* 0x000000214e4e7c23 */ /* 0x100fe20008010814 */
[----:B------:R3:W4:Y:S01]  /*43c0*/  MUFU.EX2 R69, R31 ;  /* 0x0000001f00457308 */ /* 0x0007220000000800 */
[--C-:B-1----:R-:W-:Y:S01]  /*43d0*/  FFMA.FTZ R65, R47, UR33, -R20.reuse ;  /* 0x000000212f417c23 */ /* 0x102fe20008010814 */
[----:B------:R-:W-:Y:S01]  /*43e0*/  FFMA.FTZ R47, R59, UR33, -R20 ;  /* 0x000000213b2f7c23 */ /* 0x000fe20008010814 */
[----:B------:R-:W-:Y:S01]  /*43f0*/  FADD.FTZ R59, R9, R54 ;  /* 0x00000036093b7221 */ /* 0x000fe20000010000 */
[----:B0-----:R-:W-:Y:S01]  /*4400*/  FADD.FTZ R55, R11, R64 ;  /* 0x000000400b377221 */ /* 0x001fe20000010000 */
[----:B------:R-:W-:Y:S01]  /*4410*/  F2FP.BF16.F32.PACK_AB R9, R64, R11 ;  /* 0x0000000b4009723e */ /* 0x000fe200000010ff */
[--C-:B------:R-:W-:Y:S01]  /*4420*/  FFMA.FTZ R54, R67, UR33, -R20.reuse ;  /* 0x0000002143367c23 */ /* 0x100fe20008010814 */
[--C-:B------:R-:W-:Y:S01]  /*4430*/  FFMA.FTZ R79, R79, UR33, -R20.reuse ;  /* 0x000000214f4f7c23 */ /* 0x100fe20008010814 */
[----:B------:R-:W0:Y:S01]  /*4440*/  MUFU.EX2 R4, R4 ;  /* 0x0000000400047308 */ /* 0x000e220000000800 */
[--C-:B---3--:R-:W-:Y:S01]  /*4450*/  FFMA.FTZ R31, R50, UR33, -R20.reuse ;  /* 0x00000021321f7c23 */ /* 0x108fe20008010814 */
[--C-:B------:R-:W-:Y:S01]  /*4460*/  FFMA.FTZ R50, R62, UR33, -R20.reuse ;  /* 0x000000213e327c23 */ /* 0x100fe20008010814 */
[----:B------:R-:W-:Y:S01]  /*4470*/  FADD.FTZ R62, R12, R59 ;  /* 0x0000003b0c3e7221 */ /* 0x000fe20000010000 */
[----:B--2---:R-:W-:Y:S01]  /*4480*/  FADD.FTZ R58, R68, R55 ;  /* 0x00000037443a7221 */ /* 0x004fe20000010000 */
[C---:B------:R-:W-:Y:S01]  /*4490*/  F2FP.BF16.F32.PACK_AB R12, R13.reuse, R12 ;  /* 0x0000000c0d0c723e */ /* 0x040fe200000010ff */
[----:B------:R-:W-:Y:S01]  /*44a0*/  FFMA.FTZ R82, R82, UR33, -R20 ;  /* 0x0000002152527c23 */ /* 0x000fe20008010814 */
[----:B------:R-:W-:Y:S01]  /*44b0*/  FADD.FTZ R59, R13, R62 ;  /* 0x0000003e0d3b7221 */ /* 0x000fe20000010000 */
[----:B------:R-:W1:Y:S01]  /*44c0*/  MUFU.EX2 R27, R27 ;  /* 0x0000001b001b7308 */ /* 0x000e620000000800 */
[C---:B----4-:R-:W-:Y:S01]  /*44d0*/  FADD.FTZ R55, R69.reuse, R58 ;  /* 0x0000003a45377221 */ /* 0x050fe20000010000 */
[----:B------:R-:W-:Y:S01]  /*44e0*/  F2FP.BF16.F32.PACK_AB R11, R69, R68 ;  /* 0x00000044450b723e */ /* 0x000fe200000010ff */
[----:B------:R-:W-:Y:S01]  /*44f0*/  FADD.FTZ R62, R14, R59 ;  /* 0x0000003b0e3e7221 */ /* 0x000fe20000010000 */
[----:B------:R-:W-:Y:S01]  /*4500*/  F2FP.BF16.F32.PACK_AB R14, R15, R14 ;  /* 0x0000000e0f0e723e */ /* 0x000fe200000010ff */
[--C-:B------:R-:W-:Y:S01]  /*4510*/  FFMA.FTZ R83, R83, UR33, -R20.reuse ;  /* 0x0000002153537c23 */ /* 0x100fe20008010814 */
[----:B------:R-:W-:Y:S01]  /*4520*/  FFMA.FTZ R86, R86, UR33, -R20 ;  /* 0x0000002156567c23 */ /* 0x000fe20008010814 */
[----:B------:R-:W-:Y:S01]  /*4530*/  FADD.FTZ R59, R15, R62 ;  /* 0x0000003e0f3b7221 */ /* 0x000fe20000010000 */
[----:B------:R-:W2:Y:S01]  /*4540*/  MUFU.EX2 R30, R30 ;  /* 0x0000001e001e7308 */ /* 0x000ea20000000800 */
[----:B0-----:R-:W-:Y:S01]  /*4550*/  FADD.FTZ R58, R4, R55 ;  /* 0x00000037043a7221 */ /* 0x001fe20000010000 */
[----:B------:R0:W-:Y:S01]  /*4560*/  STSM.16.M88.4 [R17+0x21800], R8 ;  /* 0x0218000811007844 */ /* 0x0001e20000000200 */
[----:B------:R-:W-:Y:S01]  /*4570*/  FADD.FTZ R62, R24, R59 ;  /* 0x0000003b183e7221 */ /* 0x000fe20000010000 */
        /* <DEDUP_REMOVED lines=43> */
[----:B------:R1:W-:Y:S04]  /*4830*/  STSM.16.M88.4 [R22], R12 ;  /* 0x0000000c16007844 */ /* 0x0003e80000000200 */
[----:B------:R3:W-:Y:S02]  /*4840*/  STSM.16.M88.4 [R19], R24 ;  /* 0x0000001813007844 */ /* 0x0007e40000000200 */
[----:B------:R-:W4:Y:S01]  /*4850*/  MUFU.EX2 R47, R47 ;  /* 0x0000002f002f7308 */ /* 0x000f220000000800 */
[C---:B0-----:R-:W-:Y:S01]  /*4860*/  FADD.FTZ R9, R43.reuse, R4 ;  /* 0x000000042b097221 */ /* 0x041fe20000010000 */
[----:B------:R-:W-:-:S06]  /*4870*/  F2FP.BF16.F32.PACK_AB R11, R43, R38 ;  /* 0x000000262b0b723e */ /* 0x000fcc00000010ff */
[----:B------:R-:W0:Y:S01]  /*4880*/  MUFU.EX2 R50, R50 ;  /* 0x0000003200327308 */ /* 0x000e220000000800 */
[----:B--2---:R-:W-:-:S07]  /*4890*/  FADD.FTZ R4, R46, R9 ;  /* 0x000000092e047221 */ /* 0x004fce0000010000 */
[----:B------:R-:W2:Y:S01]  /*48a0*/  MUFU.EX2 R45, R45 ;  /* 0x0000002d002d7308 */ /* 0x000ea20000000800 */
[C---:B----4-:R-:W-:Y:S01]  /*48b0*/  FADD.FTZ R9, R47.reuse, R4 ;  /* 0x000000042f097221 */ /* 0x050fe20000010000 */
[----:B------:R-:W-:-:S06]  /*48c0*/  F2FP.BF16.F32.PACK_AB R29, R47, R46 ;  /* 0x0000002e2f1d723e */ /* 0x000fcc00000010ff */
[----:B------:R-:W4:Y:S01]  /*48d0*/  MUFU.EX2 R51, R51 ;  /* 0x0000003300337308 */ /* 0x000f220000000800 */
[----:B0-----:R-:W-:Y:S01]  /*48e0*/  FADD.FTZ R4, R50, R9 ;  /* 0x0000000932047221 */ /* 0x001fe20000010000 */
[----:B------:R-:W-:-:S05]  /*48f0*/  F2FP.BF16.F32.PACK_AB R9, R34, R31 ;  /* 0x0000001f2209723e */ /* 0x000fca00000010ff */
[----:B------:R0:W-:Y:S01]  /*4900*/  STSM.16.M88.4 [R18], R8 ;  /* 0x0000000812007844 */ /* 0x0001e20000000200 */
[----:B------:R-:W5:Y:S01]  /*4910*/  MUFU.EX2 R44, R44 ;  /* 0x0000002c002c7308 */ /* 0x000f620000000800 */
[C---:B--2---:R-:W-:Y:S01]  /*4920*/  FADD.FTZ R3, R45.reuse, R6 ;  /* 0x000000062d037221 */ /* 0x044fe20000010000 */
[----:B-1----:R-:W-:-:S06]  /*4930*/  F2FP.BF16.F32.PACK_AB R12, R45, R36 ;  /* 0x000000242d0c723e */ /* 0x002fcc00000010ff */
[----:B------:R-:W1:Y:S01]  /*4940*/  MUFU.EX2 R7, R7 ;  /* 0x0000000700077308 */ /* 0x000e620000000800 */
[C---:B----4-:R-:W-:Y:S01]  /*4950*/  FADD.FTZ R4, R51.reuse, R4 ;  /* 0x0000000433047221 */ /* 0x050fe20000010000 */
[----:B------:R-:W-:-:S05]  /*4960*/  F2FP.BF16.F32.PACK_AB R31, R51, R50 ;  /* 0x00000032331f723e */ /* 0x000fca00000010ff */
[----:B------:R2:W-:Y:S01]  /*4970*/  STSM.16.M88.4 [R17+0x27800], R28 ;  /* 0x0278001c11007844 */ /* 0x0005e20000000200 */
[----:B------:R-:W4:Y:S01]  /*4980*/  MUFU.EX2 R54, R54 ;  /* 0x0000003600367308 */ /* 0x000f220000000800 */
[----:B-----5:R-:W-:-:S07]  /*4990*/  FADD.FTZ R2, R44, R3 ;  /* 0x000000032c027221 */ /* 0x020fce0000010000 */
[----:B------:R-:W5:Y:S01]  /*49a0*/  MUFU.EX2 R53, R53 ;  /* 0x0000003500357308 */ /* 0x000f620000000800 */
[----:B-1----:R-:W-:-:S07]  /*49b0*/  FADD.FTZ R3, R7, R4 ;  /* 0x0000000407037221 */ /* 0x002fce0000010000 */
[----:B------:R-:W1:Y:S01]  /*49c0*/  MUFU.EX2 R70, R70 ;  /* 0x0000004600467308 */ /* 0x000e620000000800 */
[C---:B----4-:R-:W-:Y:S01]  /*49d0*/  FADD.FTZ R3, R54.reuse, R3 ;  /* 0x0000000336037221 */ /* 0x050fe20000010000 */
[----:B------:R-:W-:-:S06]  /*49e0*/  F2FP.BF16.F32.PACK_AB R13, R54, R7 ;  /* 0x00000007360d723e */ /* 0x000fcc00000010ff */
[----:B------:R-:W4:Y:S01]  /*49f0*/  MUFU.EX2 R71, R71 ;  /* 0x0000004700477308 */ /* 0x000f220000000800 */
[C---:B-----5:R-:W-:Y:S01]  /*4a00*/  FADD.FTZ R4, R53.reuse, R2 ;  /* 0x0000000235047221 */ /* 0x060fe20000010000 */
[----:B------:R-:W-:-:S06]  /*4a10*/  F2FP.BF16.F32.PACK_AB R14, R53, R44 ;  /* 0x0000002c350e723e */ /* 0x000fcc00000010ff */
[----:B------:R-:W5:Y:S01]  /*4a20*/  MUFU.EX2 R41, R41 ;  /* 0x0000002900297308 */ /* 0x000f620000000800 */
[----:B-1----:R-:W-:-:S07]  /*4a30*/  FADD.FTZ R2, R70, R3 ;  /* 0x0000000346027221 */ /* 0x002fce0000010000 */
[----:B------:R-:W3:Y:S01]  /*4a40*/  MUFU.EX2 R48, R48 ;  /* 0x0000003000307308 */ /* 0x000ee20000000800 */
[C---:B----4-:R-:W-:Y:S01]  /*4a50*/  F2FP.BF16.F32.PACK_AB R15, R71.reuse, R70 ;  /* 0x00000046470f723e */ /* 0x050fe200000010ff */
[----:B------:R-:W-:-:S04]  /*4a60*/  FADD.FTZ R7, R71, R2 ;  /* 0x0000000247077221 */ /* 0x000fc80000010000 */
[----:B------:R2:W-:Y:S02]  /*4a70*/  STSM.16.M88.4 [R23], R12 ;  /* 0x0000000c17007844 */ /* 0x0005e40000000200 */
[----:B------:R-:W-:Y:S01]  /*4a80*/  MUFU.EX2 R52, R52 ;  /* 0x0000003400347308 */ /* 0x000fe20000000800 */
[----:B-----5:R-:W-:-:S07]  /*4a90*/  FADD.FTZ R21, R41, R4 ;  /* 0x0000000429157221 */ /* 0x020fce0000010000 */
[----:B------:R-:W1:Y:S01]  /*4aa0*/  MUFU.EX2 R57, R57 ;  /* 0x0000003900397308 */ /* 0x000e620000000800 */
[C---:B---3--:R-:W-:Y:S01]  /*4ab0*/  F2FP.BF16.F32.PACK_AB R24, R48.reuse, R41 ;  /* 0x000000293018723e */ /* 0x048fe200000010ff */
[----:B------:R-:W-:-:S06]  /*4ac0*/  FADD.FTZ R21, R48, R21 ;  /* 0x0000001530157221 */ /* 0x000fcc0000010000 */
[----:B------:R-:W3:Y:S08]  /*4ad0*/  MUFU.EX2 R74, R74 ;  /* 0x0000004a004a7308 */ /* 0x000ef00000000800 */
[----:B------:R-:W4:Y:S01]  /*4ae0*/  MUFU.EX2 R75, R75 ;  /* 0x0000004b004b7308 */ /* 0x000f220000000800 */
[----:B-1----:R-:W-:-:S07]  /*4af0*/  F2FP.BF16.F32.PACK_AB R26, R57, R52 ;  /* 0x00000034391a723e */ /* 0x002fce00000010ff */
[----:B------:R-:W1:Y:S01]  /*4b00*/  MUFU.EX2 R78, R78 ;  /* 0x0000004e004e7308 */ /* 0x000e620000000800 */
[----:B---3--:R-:W-:-:S07]  /*4b10*/  FADD.FTZ R2, R74, R7 ;  /* 0x000000074a027221 */ /* 0x008fce0000010000 */
[----:B------:R-:W3:Y:S01]  /*4b20*/  MUFU.EX2 R79, R79 ;  /* 0x0000004f004f7308 */ /* 0x000ee20000000800 */
[C---:B----4-:R-:W-:Y:S01]  /*4b30*/  F2FP.BF16.F32.PACK_AB R25, R75.reuse, R74 ;  /* 0x0000004a4b19723e */ /* 0x050fe200000010ff */
[----:B------:R-:W-:Y:S01]  /*4b40*/  FADD.FTZ R7, R75, R2 ;  /* 0x000000024b077221 */ /* 0x000fe20000010000 */
[----:B------:R-:W-:-:S05]  /*4b50*/  FADD.FTZ R2, R52, R21 ;  /* 0x0000001534027221 */ /* 0x000fca0000010000 */
[----:B------:R-:W-:Y:S01]  /*4b60*/  MUFU.EX2 R40, R40 ;  /* 0x0000002800287308 */ /* 0x000fe20000000800 */
[----:B-1----:R-:W-:Y:S01]  /*4b70*/  FADD.FTZ R4, R78, R7 ;  /* 0x000000074e047221 */ /* 0x002fe20000010000 */
[----:B------:R-:W-:Y:S01]  /*4b80*/  FADD.FTZ R7, R57, R2 ;  /* 0x0000000239077221 */ /* 0x000fe20000010000 */
[----:B------:R-:W-:-:S05]  /*4b90*/  VIADD R2, R88, 0xfffffffe ;  /* 0xfffffffe58027836 */ /* 0x000fca0000000000 */
[----:B------:R-:W0:Y:S01]  /*4ba0*/  MUFU.EX2 R49, R49 ;  /* 0x0000003100317308 */ /* 0x000e220000000800 */
[C---:B---3--:R-:W-:Y:S01]  /*4bb0*/  F2FP.BF16.F32.PACK_AB R27, R79.reuse, R78 ;  /* 0x0000004e4f1b723e */ /* 0x048fe200000010ff */
[----:B------:R-:W-:-:S04]  /*4bc0*/  FADD.FTZ R21, R79, R4 ;  /* 0x000000044f157221 */ /* 0x000fc80000010000 */
[----:B------:R2:W-:Y:S02]  /*4bd0*/  STSM.16.M88.4 [R19+0x6000], R24 ;  /* 0x0060001813007844 */ /* 0x0005e40000000200 */
[----:B------:R-:W1:Y:S08]  /*4be0*/  MUFU.EX2 R56, R56 ;  /* 0x0000003800387308 */ /* 0x000e700000000800 */
[----:B------:R-:W3:Y:S01]  /*4bf0*/  MUFU.EX2 R61, R61 ;  /* 0x0000003d003d7308 */ /* 0x000ee20000000800 */
[----:B0-----:R-:W-:Y:S01]  /*4c00*/  F2FP.BF16.F32.PACK_AB R8, R49, R40 ;  /* 0x000000283108723e */ /* 0x001fe200000010ff */
[----:B------:R-:W-:-:S04]  /*4c10*/  FADD.FTZ R40, R40, R7 ;  /* 0x0000000728287221 */ /* 0x000fc80000010000 */
[----:B------:R-:W-:Y:S02]  /*4c20*/  FADD.FTZ R49, R49, R40 ;  /* 0x0000002831317221 */ /* 0x000fe40000010000 */
[----:B------:R-:W-:Y:S02]  /*4c30*/  MUFU.EX2 R82, R82 ;  /* 0x0000005200527308 */ /* 0x000fe40000000800 */
[----:B-1----:R-:W-:-:S06]  /*4c40*/  FADD.FTZ R4, R56, R49 ;  /* 0x0000003138047221 */ /* 0x002fcc0000010000 */
[----:B------:R-:W0:Y:S01]  /*4c50*/  MUFU.EX2 R83, R83 ;  /* 0x0000005300537308 */ /* 0x000e220000000800 */
[C---:B---3--:R-:W-:Y:S01]  /*4c60*/  F2FP.BF16.F32.PACK_AB R10, R61.reuse, R56 ;  /* 0x000000383d0a723e */ /* 0x048fe200000010ff */
[----:B------:R-:W-:-:S06]  /*4c70*/  FADD.FTZ R4, R61, R4 ;  /* 0x000000043d047221 */ /* 0x000fcc0000010000 */
[----:B------:R-:W-:Y:S08]  /*4c80*/  MUFU.EX2 R86, R86 ;  /* 0x0000005600567308 */ /* 0x000ff00000000800 */
[----:B------:R-:W1:Y:S01]  /*4c90*/  MUFU.EX2 R3, R20 ;  /* 0x0000001400037308 */ /* 0x000e620000000800 */
[----:B0-----:R-:W-:Y:S01]  /*4ca0*/  F2FP.BF16.F32.PACK_AB R9, R83, R82 ;  /* 0x000000525309723e */ /* 0x001fe200000010ff */
[----:B------:R-:W-:-:S04]  /*4cb0*/  FADD.FTZ R82, R82, R21 ;  /* 0x0000001552527221 */ /* 0x000fc80000010000 */
[----:B------:R-:W-:Y:S01]  /*4cc0*/  FADD.FTZ R83, R83, R82 ;  /* 0x0000005253537221 */ /* 0x000fe20000010000 */
[----:B-1----:R-:W-:-:S03]  /*4cd0*/  F2FP.BF16.F32.PACK_AB R11, R3, R86 ;  /* 0x00000056030b723e */ /* 0x002fc600000010ff */
        /* <DEDUP_REMOVED lines=17> */
.L_x_1095:
[----:B------:R-:W-:-:S11]  /*4df0*/  UISETP.NE.AND UP2, UPT, UR7, 0x1, UPT ;  /* 0x000000010700788c */ /* 0x000fd6000bf45270 */
[----:B------:R-:W-:Y:S02]  /*4e00*/  @UP2 ULDC.64 UR10, c[0x0][0x9e8] ;  /* 0x00027a00000a2ab9 */ /* 0x000fe40000000a00 */
[----:B------:R-:W-:-:S04]  /*4e10*/  UIMAD.WIDE.U32 UR14, UR18, UR10, URZ ;  /* 0x0000000a120e72a5 */ /* 0x000fc8000f8e003f */
[----:B------:R-:W-:-:S12]  /*4e20*/  @UP2 USHF.R.U32.HI UR18, URZ, UR11, UR15 ;  /* 0x0000000b3f122299 */ /* 0x000fd8000801160f */
.L_x_1096:
[----:B------:R-:W-:-:S04]  /*4e30*/  UIMAD UR7, UR18, UR7, UR7 ;  /* 0x00000007120772a4 */ /* 0x000fc8000f8e0207 */
[----:B------:R-:W-:-:S04]  /*4e40*/  UISETP.LT.AND UP2, UPT, UR6, UR7, UPT ;  /* 0x000000070600728c */ /* 0x000fc8000bf41270 */
[----:B------:R-:W-:-:S12]  /*4e50*/  USEL UR6, UR6, UR7, UP2 ;  /* 0x0000000706067287 */ /* 0x000fd80009000000 */
.L_x_1094:
        /* <DEDUP_REMOVED lines=36> */
.L_x_1114:
[----:B------:R-:W-:Y:S01]  /*50a0*/  UIADD3 UR55, UR46, 0x1, URZ ;  /* 0x000000012e377890 */ /* 0x000fe2000fffe03f */
[----:B------:R-:W-:-:S03]  /*50b0*/  ISETP.NE.AND P3, PT, RZ, UR44, PT ;  /* 0x0000002cff007c0c */ /* 0x000fc6000bf65270 */
[----:B------:R-:W-:-:S04]  /*50c0*/  UISETP.NE.AND UP2, UPT, UR55, 0x2, UPT ;  /* 0x000000023700788c */ /* 0x000fc8000bf45270 */
[----:B------:R-:W-:Y:S02]  /*50d0*/  USEL UR54, URZ, 0x1, UP2 ;  /* 0x000000013f367887 */ /* 0x000fe40009000000 */
[----:B------:R-:W-:Y:S02]  /*50e0*/  USEL UR55, UR55, URZ, UP2 ;  /* 0x0000003f37377287 */ /* 0x000fe40009000000 */
[----:B------:R-:W-:Y:S02]  /*50f0*/  ULOP3.LUT UR54, UR49, UR54, URZ, 0x3c, !UPT ;  /* 0x0000003631367292 */ /* 0x000fe4000f8e3c3f */
[----:B----4-:R-:W-:Y:S10]  /*5100*/  @P3 BRA `(.L_x_1098) ;  /* 0x00000000002c3947 */ /* 0x010ff40003800000 */
[----:B------:R-:W-:Y:S05]  /*5110*/  @!P0 BRA `(.L_x_1099) ;  /* 0x0000000000048947 */ /* 0x000fea0003800000 */
[----:B------:R-:W-:Y:S01]  /*5120*/  BPT.TRAP 0x1 ;  /* 0x000000040000795c */ /* 0x000fe20000300000 */
.L_x_1099:
[----:B------:R-:W-:Y:S01]  /*5130*/  ULEA UR6, UR55, UR42, 0x3 ;  /* 0x0000002a37067291 */ /* 0x000fe2000f8e183f */
[----:B------:R-:W-:-:S05]  /*5140*/  IMAD.U32 R6, RZ, RZ, UR54 ;  /* 0x00000036ff067e24 */ /* 0x000fca000f8e00ff */
[----:B------:R-:W-:-:S04]  /*5150*/  SHF.L.U32 R6, R6, 0x1f, RZ ;  /* 0x0000001f06067819 */ /* 0x000fc800000006ff */
[----:B------:R0:W1:Y:S01]  /*5160*/  SYNCS.PHASECHK.TRANS64.TRYWAIT P2, [UR6+0x2d830], R6 ;  /* 0x02d83006ff0075a7 */ /* 0x0000620008040146 */
[----:B------:R-:W-:Y:S05]  /*5170*/  @!P0 BRA `(.L_x_1100) ;  /* 0x0000000000048947 */ /* 0x000fea0003800000 */
[----:B------:R-:W-:Y:S01]  /*5180*/  BPT.TRAP 0x1 ;  /* 0x000000040000795c */ /* 0x000fe20000300000 */
.L_x_1100:
[----:B-1----:R-:W-:Y:S05]  /*5190*/  @P2 BRA `(.L_x_1098) ;  /* 0x0000000000082947 */ /* 0x002fea0003800000 */
[----:B------:R-:W1:Y:S02]  /*51a0*/  SYNCS.PHASECHK.TRANS64.TRYWAIT P2, [UR6+0x2d830], R6 ;  /* 0x02d83006ff0075a7 */ /* 0x000e640008040146 */
[----:B-1----:R-:W-:Y:S05]  /*51b0*/  @!P2 BRA `(.L_x_1101) ;  /* 0x0000011000a4a947 */ /* 0x002fea0003800000 */
.L_x_1098:
        /* <DEDUP_REMOVED lines=16> */
[----:B--2---:R-:W-:-:S06]  /*52c0*/  WARPGROUP.ARRIVE ;  /* 0x00000000000079c5 */ /* 0x004fcc0000000000 */
        /* <DEDUP_REMOVED lines=20> */
.L_x_1103:
[----:B------:R-:W-:Y:S01]  /*5410*/  ULEA UR6, UR46, UR42, 0x3 ;  /* 0x0000002a2e067291 */ /* 0x000fe2000f8e183f */
[----:B------:R-:W-:-:S05]  /*5420*/  IMAD.U32 R6, RZ, RZ, UR49 ;  /* 0x00000031ff067e24 */ /* 0x000fca000f8e00ff */
[----:B------:R-:W-:-:S04]  /*5430*/  SHF.L.U32 R6, R6, 0x1f, RZ ;  /* 0x0000001f06067819 */ /* 0x000fc800000006ff */
[----:B------:R0:W1:Y:S01]  /*5440*/  SYNCS.PHASECHK.TRANS64.TRYWAIT P2, [UR6+0x2d850], R6 ;  /* 0x02d85006ff0075a7 */ /* 0x0000620008040146 */
[----:B------:R-:W-:Y:S05]  /*5450*/  @!P0 BRA `(.L_x_1104) ;  /* 0x0000000000048947 */ /* 0x000fea0003800000 */
[----:B------:R-:W-:Y:S01]  /*5460*/  BPT.TRAP 0x1 ;  /* 0x000000040000795c */ /* 0x000fe20000300000 */
.L_x_1104:
[----:B-1----:R-:W-:Y:S05]  /*5470*/  @P2 BRA `(.L_x_1102) ;  /* 0x0000000000082947 */ /* 0x002fea0003800000 */
[----:B------:R-:W1:Y:S02]  /*5480*/  SYNCS.PHASECHK.TRANS64.TRYWAIT P2, [UR6+0x2d850], R6 ;  /* 0x02d85006ff0075a7 */ /* 0x000e640008040146 */
[----:B-1----:R-:W-:Y:S05]  /*5490*/  @!P2 BRA `(.L_x_1105) ;  /* 0x000001100004a947 */ /* 0x002fea0003800000 */
.L_x_1102:
[----:B------:R-:W-:Y:S01]  /*54a0*/  UIADD3 UR6, UR42, 0x400, URZ ;  /* 0x000004002a067890 */ /* 0x000fe2000fffe03f */
[----:B------:R-:W-:Y:S01]  /*54b0*/  WARPGROUP.ARRIVE ;  /* 0x00000000000079c5 */ /* 0x000fe20000000000 */
[----:B------:R-:W-:-:S05]  /*54c0*/  ULEA UR7, UR52, UR42, 0xd ;  /* 0x0000002a34077291 */ /* 0x000fca000f8e683f */
[----:B------:R-:W2:Y:S01]  /*54d0*/  S2R R9, SR_TID.X ;  /* 0x0000000000097919 */ /* 0x000ea20000002100 */
[----:B------:R-:W-:Y:S01]  /*54e0*/  USHF.R.U32.HI UR6, URZ, 0x4, UR6 ;  /* 0x000000043f067899 */ /* 0x000fe20008011606 */
[----:B------:R-:W-:Y:S01]  /*54f0*/  PLOP3.LUT P2, PT, PT, PT, UP0, 0x80, 0x0 ;  /* 0x000000000000781c */ /* 0x000fe20003f4f008 */
[----:B------:R-:W-:Y:S01]  /*5500*/  UIADD3 UR7, UR7, 0x21800, URZ ;  /* 0x0002180007077890 */ /* 0x000fe2000fffe03f */
[----:B------:R-:W-:Y:S01]  /*5510*/  PLOP3.LUT P3, PT, PT, PT, UP0, 0x80, 0x0 ;  /* 0x000000000000781c */ /* 0x000fe20003f6f008 */
[----:B------:R-:W-:Y:S01]  /*5520*/  ULOP3.LUT UR6, UR6, 0x3fff, URZ, 0xc0, !UPT ;  /* 0x00003fff06067892 */ /* 0x000fe2000f8ec03f */
[----:B------:R-:W-:Y:S01]  /*5530*/  VIADD R13, R136, UR39 ;  /* 0x00000027880d7c36 */ /* 0x000fe20008000000 */
[----:B------:R-:W-:Y:S01]  /*5540*/  USHF.R.U32.HI UR7, URZ, 0x4, UR7 ;  /* 0x000000043f077899 */ /* 0x000fe20008011607 */
[----:B------:R-:W-:Y:S01]  /*5550*/  IMAD.SHL.U32 R12, R2, 0x80, RZ ;  /* 0x00000080020c7824 */ /* 0x000fe200078e00ff */
[----:B------:R-:W-:Y:S01]  /*5560*/  ULOP3.LUT UR10, UR6, 0x2000000, URZ, 0xfc, !UPT ;  /* 0x02000000060a7892 */ /* 0x000fe2000f8efc3f */
[----:B-1----:R-:W-:Y:S01]  /*5570*/  IMAD.U32 R7, RZ, RZ, UR55 ;  /* 0x00000037ff077e24 */ /* 0x002fe2000f8e00ff */
[----:B------:R-:W-:-:S02]  /*5580*/  ULOP3.LUT UR6, UR7, 0x3fff, URZ, 0xc0, !UPT ;  /* 0x00003fff07067892 */ /* 0x000fc4000f8ec03f */
[----:B------:R-:W-:Y:S02]  /*5590*/  UIMAD UR7, UR46, 0x600, UR10 ;  /* 0x000006002e0778a4 */ /* 0x000fe4000f8e020a */
[----:B------:R-:W-:Y:S01]  /*55a0*/  ULOP3.LUT UR6, UR6, 0x10000, URZ, 0xfc, !UPT ;  /* 0x0001000006067892 */ /* 0x000fe2000f8efc3f */
[----:B------:R-:W-:Y:S01]  /*55b0*/  @!P1 LEA R7, R7, UR42, 0x3 ;  /* 0x0000002a07079c11 */ /* 0x000fe2000f8e18ff */
[----:B------:R-:W-:Y:S01]  /*55c0*/  UMOV UR31, 0x80000020 ;  /* 0x80000020001f7882 */ /* 0x000fe20000000000 */
[----:B------:R-:W-:Y:S02]  /*55d0*/  UMOV UR29, 0x40000040 ;  /* 0x40000040001d7882 */ /* 0x000fe40000000000 */
[----:B------:R-:W-:Y:S01]  /*55e0*/  UMOV UR30, UR7 ;  /* 0x00000007001e7c82 */ /* 0x000fe20008000000 */
[----:B------:R-:W-:Y:S01]  /*55f0*/  @!P1 VIADD R7, R7, 0x2d840 ;  /* 0x0002d84007079836 */ /* 0x000fe20000000000 */
[----:B------:R-:W-:Y:S02]  /*5600*/  UMOV UR28, UR6 ;  /* 0x00000006001c7c82 */ /* 0x000fe40008000000 */
[----:B------:R-:W-:Y:S01]  /*5610*/  HGMMA.64x96x16.F32.BF16 R88, gdesc[UR28].tnspB, R88, gsb0 ;  /* 0x416000001c5879f0 */ /* 0x000fe20008001858 */
[----:B------:R-:W-:Y:S01]  /*5620*/  UIADD3 UR30, UR7, 0x40, URZ ;  /* 0x00000040071e7890 */ /* 0x000fe2000fffe03f */
[----:B------:R-:W-:Y:S01]  /*5630*/  @!P1 PRMT R7, RZ, 0x654, R7 ;  /* 0x00000654ff079816 */ /* 0x000fe20000000007 */
[----:B------:R-:W-:Y:S01]  /*5640*/  UIADD3 UR28, UR6, 0x2, URZ ;  /* 0x00000002061c7890 */ /* 0x000fe2000fffe03f */
[----:B------:R-:W-:Y:S01]  /*5650*/  UMOV UR31, 0x80000020 ;  /* 0x80000020001f7882 */ /* 0x000fe20000000000 */
[----:B------:R-:W-:Y:S01]  /*5660*/  UMOV UR29, 0x40000040 ;  /* 0x40000040001d7882 */ /* 0x000fe20000000000 */
[----:B--2---:R-:W-:Y:S01]  /*5670*/  SHF.R.U32.HI R8, RZ, 0x7, R9 ;  /* 0x00000007ff087819 */ /* 0x004fe20000011609 */
        /* <DEDUP_REMOVED lines=48> */
[----:B------:R-:W-:Y:S01]  /*5980*/  VIADD R6, R8, 0x9 ;  /* 0x0000000908067836 */ /* 0x000fe20000000000 */
[----:B------:R-:W-:Y:S01]  /*5990*/  ULOP3.LUT UR6, URZ, UR35, URZ, 0x33, !UPT ;  /* 0x000000233f067292 */ /* 0x000fe2000f8e333f */
[----:B------:R-:W-:Y:S02]  /*59a0*/  IMAD R9, R16, -0x2, R9 ;  /* 0xfffffffe10097824 */ /* 0x000fe400078e0209 */
[----:B------:R-:W0:Y:S01]  /*59b0*/  SHFL.IDX PT, R15, R13, RZ, 0x1c1f ;  /* 0x001c1fff0d0f7589 */ /* 0x000e2200000e0000 */
[----:B------:R-:W-:Y:S01]  /*59c0*/  SEL R6, R6, 0x9, !P2 ;  /* 0x0000000906067807 */ /* 0x000fe20005000000 */
[----:B------:R-:W-:Y:S01]  /*59d0*/  IMAD.U32 R8, RZ, RZ, UR45 ;  /* 0x0000002dff087e24 */ /* 0x000fe2000f8e00ff */
[----:B------:R-:W-:-:S04]  /*59e0*/  PLOP3.LUT P2, PT, PT, PT, UP1, 0x40, 0x0 ;  /* 0x000000000000781c */ /* 0x000fc80003f4e818 */
[----:B------:R-:W-:-:S05]  /*59f0*/  IADD3 R9, -R8, UR38, R9 ;  /* 0x0000002608097c10 */ /* 0x000fca000fffe109 */
[C---:B------:R-:W-:Y:S02]  /*5a00*/  VIADD R11, R9.reuse, UR53 ;  /* 0x00000035090b7c36 */ /* 0x040fe40008000000 */
[----:B------:R-:W-:Y:S01]  /*5a10*/  VIADD R10, R9, UR6 ;  /* 0x00000006090a7c36 */ /* 0x000fe20008000000 */
[----:B------:R-:W-:Y:S02]  /*5a20*/  WARPGROUP.DEPBAR.LE gsb0, 0x0 ;  /* 0x00008000000079c5 */ /* 0x000fe40000010000 */
[----:B------:R-:W-:-:S06]  /*5a30*/  WARPGROUP.ARRIVE ;  /* 0x00000000000079c5 */ /* 0x000fcc0000000000 */
[----:B------:R-:W-:Y:S03]  /*5a40*/  HGMMA.64x96x16.F32.BF16 R88, gdesc[UR28].tnspB, R88, gsb0 ;  /* 0x416000001c5879f0 */ /* 0x000fe60008001858 */
[----:B------:R-:W-:Y:S02]  /*5a50*/  WARPGROUP.DEPBAR.LE gsb0, 0x0 ;  /* 0x00008000000079c5 */ /* 0x000fe40000010000 */
[----:B------:R0:W-:Y:S06]  /*5a60*/  BAR.ARV R6, 0x100 ;  /* 0x000400060000751d */ /* 0x0001ec0000002000 */
[----:B------:R1:W-:Y:S01]  /*5a70*/  @!P1 SYNCS.ARRIVE.TRANS64.RED.A1T0 RZ, [R7+URZ], RZ ;  /* 0x000000ff07ff99a7 */ /* 0x0003e2000810043f */
[----:B0-----:R-:W-:-:S02]  /*5a80*/  IMAD.IADD R6, R15, 0x1, R10 ;  /* 0x000000010f067824 */ /* 0x001fc400078e020a */
[----:B-1----:R-:W-:Y:S01]  /*5a90*/  IMAD.IADD R7, R15, 0x1, R11 ;  /* 0x000000010f077824 */ /* 0x002fe200078e020b */
[----:B------:R-:W-:Y:S06]  /*5aa0*/  @P2 BRA `(.L_x_1106) ;  /* 0x00000000005c2947 */ /* 0x000fec0003800000 */
[----:B------:R-:W-:Y:S01]  /*5ab0*/  IMAD.U32 R8, RZ, RZ, UR45 ;  /* 0x0000002dff087e24 */ /* 0x000fe2000f8e00ff */
[----:B------:R-:W-:Y:S04]  /*5ac0*/  BSSY B0, `(.L_x_1107) ;  /* 0x0000011000007945 */ /* 0x000fe80003800000 */
[----:B------:R-:W-:-:S04]  /*5ad0*/  IADD3 R15, -R8, UR38, R15 ;  /* 0x00000026080f7c10 */ /* 0x000fc8000fffe10f */
        /* <DEDUP_REMOVED lines=10> */
.L_x_1108:
[----:B------:R-:W-:-:S05]  /*5b80*/  IMAD.U32 R14, RZ, RZ, UR34 ;  /* 0x00000022ff0e7e24 */ /* 0x000fca000f8e00ff */
[----:B------:R-:W-:-:S13]  /*5b90*/  ISETP.NE.AND P2, PT, R14, 0x1, PT ;  /* 0x000000010e00780c */ /* 0x000fda0003f45270 */
[----:B------:R-:W0:Y:S02]  /*5ba0*/  @P2 LDC.64 R8, c[0x0][0x9e8] ;  /* 0x00027a00ff082b82 */ /* 0x000e240000000a00 */
[----:B0-----:R-:W-:-:S05]  /*5bb0*/  @P2 IMAD.HI.U32 R8, R15, R8, RZ ;  /* 0x000000080f082227 */ /* 0x001fca00078e00ff */
[----:B------:R-:W-:-:S07]  /*5bc0*/  @P2 SHF.R.U32.HI R15, RZ, R9, R8 ;  /* 0x00000009ff0f2219 */ /* 0x000fce0000011608 */
.L_x_1109:
[----:B------:R-:W-:Y:S05]  /*5bd0*/  BSYNC B0 ;  /* 0x0000000000007941 */ /* 0x000fea0003800000 */
.L_x_1107:
[----:B------:R-:W-:-:S04]  /*5be0*/  IMAD R15, R15, R14, -R12 ;  /* 0x0000000e0f0f7224 */ /* 0x000fc800078e0a0c */
[----:B------:R-:W-:-:S05]  /*5bf0*/  IMAD R15, R16, -0x2, R15 ;  /* 0xfffffffe100f7824 */ /* 0x000fca00078e020f */
[----:B------:R-:W-:Y:S02]  /*5c00*/  VIADDMNMX R7, R15, R14, R7, PT ;  /* 0x0000000e0f077246 */ /* 0x000fe40003800107 */
[----:B------:R-:W-:-:S07]  /*5c10*/  VIMNMX R6, R6, R15, !PT ;  /* 0x0000000f06067248 */ /* 0x000fce0007fe0100 */
.L_x_1106:
        /* <DEDUP_REMOVED lines=115> */
.L_x_1112:
[----:B------:R-:W-:-:S05]  /*6350*/  IMAD.U32 R8, RZ, RZ, UR34 ;  /* 0x00000022ff087e24 */ /* 0x000fca000f8e00ff */
[----:B------:R-:W-:-:S13]  /*6360*/  ISETP.NE.AND P3, PT, R8, 0x1, PT ;  /* 0x000000010800780c */ /* 0x000fda0003f65270 */
[----:B------:R-:W0:Y:S02]  /*6370*/  @P3 LDC.64 R6, c[0x0][0x9e8] ;  /* 0x00027a00ff063b82 */ /* 0x000e240000000a00 */
[----:B0-----:R-:W-:-:S05]  /*6380*/  @P3 IMAD.HI.U32 R6, R9, R6, RZ ;  /* 0x0000000609063227 */ /* 0x001fca00078e00ff */
[----:B------:R-:W-:-:S07]  /*6390*/  @P3 SHF.R.U32.HI R9, RZ, R7, R6 ;  /* 0x00000007ff093219 */ /* 0x000fce0000011606 */
.L_x_1113:
[----:B------:R-:W-:Y:S05]  /*63a0*/  BSYNC B0 ;  /* 0x0000000000007941 */ /* 0x000fea0003800000 */
.L_x_1111:
[----:B------:R-:W-:-:S04]  /*63b0*/  IMAD R9, R9, R8, -R12 ;  /* 0x0000000809097224 */ /* 0x000fc800078e0a0c */
[----:B------:R-:W-:-:S05]  /*63c0*/  IMAD R9, R16, -0x2, R9 ;  /* 0xfffffffe10097824 */ /* 0x000fca00078e0209 */
[----:B------:R-:W-:Y:S02]  /*63d0*/  VIADDMNMX R11, R9, R8, R11, PT ;  /* 0x00000008090b7246 */ /* 0x000fe4000380010b */
[----:B------:R-:W-:-:S07]  /*63e0*/  VIMNMX R10, R10, R9, !PT ;  /* 0x000000090a0a7248 */ /* 0x000fce0007fe0100 */
.L_x_1110:
        /* <DEDUP_REMOVED lines=20> */
[----:B------:R-:W-:Y:S02]  /*6530*/  ISETP.GT.AND P5, PT, R10, RZ, P2 ;  /* 0x000000ff0a00720c */ /* 0x000fe400017a4270 */
        /* <DEDUP_REMOVED lines=9> */
[----:B------:R-:W-:-:S02]  /*65d0*/  ISETP.GT.AND P3, PT, R10, 0x9, P2 ;  /* 0x000000090a00780c */ /* 0x000fc40001764270 */
[----:B------:R-:W-:Y:S02]  /*65e0*/  FMNMX.FTZ R7, R53, R6, !PT ;  /* 0x0000000635077209 */ /* 0x000fe40007810000 */
[----:B------:R-:W-:Y:S02]  /*65f0*/  FSEL R27, R27, -INF , !P4 ;  /* 0xff8000001b1b7808 */ /* 0x000fe40006000000 */
[----:B------:R-:W-:Y:S02]  /*6600*/  FMNMX.FTZ R6, R56, R7, !PT ;  /* 0x0000000738067209 */ /* 0x000fe40007810000 */
[----:B------:R-:W-:Y:S02]  /*6610*/  FMNMX.FTZ R20, R26, R5, !PT ;  /* 0x000000051a147209 */ /* 0x000fe40007810000 */
[----:B------:R-:W-:Y:S02]  /*6620*/  FMNMX.FTZ R7, R57, R6, !PT ;  /* 0x0000000639077209 */ /* 0x000fe40007810000 */
[----:B------:R-:W-:-:S02]  /*6630*/  ISETP.GT.AND P4, PT, R10, 0x10, P2 ;  /* 0x000000100a00780c */ /* 0x000fc40001784270 */
[----:B------:R-:W-:Y:S02]  /*6640*/  FMNMX.FTZ R6, R60, R7, !PT ;  /* 0x000000073c067209 */ /* 0x000fe40007810000 */
[----:B------:R-:W-:Y:S02]  /*6650*/  ISETP.LT.OR P3, PT, R11, 0xa, P3 ;  /* 0x0000000a0b00780c */ /* 0x000fe40001f61670 */
[----:B------:R-:W-:Y:S02]  /*6660*/  FMNMX.FTZ R7, R61, R6, !PT ;  /* 0x000000063d077209 */ /* 0x000fe40007810000 */
[----:B------:R-:W-:Y:S02]  /*6670*/  FMNMX.FTZ R21, R27, R20, !PT ;  /* 0x000000141b157209 */ /* 0x000fe40007810000 */
[----:B------:R-:W-:Y:S02]  /*6680*/  FMNMX.FTZ R6, R64, R7, !PT ;  /* 0x0000000740067209 */ /* 0x000fe40007810000 */
[----:B------:R-:W-:-:S02]  /*6690*/  ISETP.LT.OR P4, PT, R11, 0x11, P4 ;  /* 0x000000110b00780c */ /* 0x000fc40002781670 */
[----:B------:R-:W-:Y:S02]  /*66a0*/  FMNMX.FTZ R7, R65, R6, !PT ;  /* 0x0000000641077209 */ /* 0x000fe40007810000 */
[----:B------:R-:W-:Y:S02]  /*66b0*/  FSEL R31, R31, -INF , !P3 ;  /* 0xff8000001f1f7808 */ /* 0x000fe40005800000 */
[----:B------:R-:W-:Y:S02]  /*66c0*/  FMNMX.FTZ R6, R68, R7, !PT ;  /* 0x0000000744067209 */ /* 0x000fe40007810000 */
[----:B------:R-:W-:Y:S02]  /*66d0*/  FMNMX.FTZ R20, R30, R21, !PT ;  /* 0x000000151e147209 */ /* 0x000fe40007810000 */
        /* <DEDUP_REMOVED lines=9> */
[C---:B------:R-:W-:Y:S02]  /*6770*/  ISETP.LT.OR P3, PT, R11.reuse, 0x19, P3 ;  /* 0x000000190b00780c */ /* 0x040fe40001f61670 */
[----:B------:R-:W-:Y:S02]  /*6780*/  FMNMX.FTZ R6, R80, R7, !PT ;  /* 0x0000000750067209 */ /* 0x000fe40007810000 */
[----:B------:R-:W-:Y:S02]  /*6790*/  ISETP.LT.OR P4, PT, R11, 0x1a, P4 ;  /* 0x0000001a0b00780c */ /* 0x000fe40002781670 */
[----:B------:R-:W-:Y:S02]  /*67a0*/  FMNMX.FTZ R7, R81, R6, !PT ;  /* 0x0000000651077209 */ /* 0x000fe40007810000 */
[----:B------:R-:W-:-:S02]  /*67b0*/  FSEL R38, R38, -INF , !P3 ;  /* 0xff80000026267808 */ /* 0x000fc40005800000 */
[----:B------:R-:W-:Y:S02]  /*67c0*/  FMNMX.FTZ R6, R84, R7, !PT ;  /* 0x0000000754067209 */ /* 0x000fe40007810000 */
[C---:B------:R-:W-:Y:S02]  /*67d0*/  ISETP.GT.AND P3, PT, R10.reuse, 0x21, P2 ;  /* 0x000000210a00780c */ /* 0x040fe40001764270 */
[----:B------:R-:W-:Y:S02]  /*67e0*/  FMNMX.FTZ R7, R85, R6, !PT ;  /* 0x0000000655077209 */ /* 0x000fe40007810000 */
[----:B------:R-:W-:Y:S02]  /*67f0*/  FSEL R39, R39, -INF , !P4 ;  /* 0xff80000027277808 */ /* 0x000fe40006000000 */
[----:B------:R-:W-:Y:S01]  /*6800*/  ISETP.GT.AND P4, PT, R10, 0x28, P2 ;  /* 0x000000280a00780c */ /* 0x000fe20001784270 */
[----:B------:R-:W0:Y:S01]  /*6810*/  SHFL.BFLY PT, R6, R7, 0x2, 0x1f ;  /* 0x0c401f0007067f89 */ /* 0x000e2200000e0000 */
[----:B------:R-:W-:-:S02]  /*6820*/  ISETP.LT.OR P3, PT, R11, 0x22, P3 ;  /* 0x000000220b00780c */ /* 0x000fc40001f61670 */
[----:B------:R-:W-:Y:S02]  /*6830*/  ISETP.LT.OR P4, PT, R11, 0x29, P4 ;  /* 0x000000290b00780c */ /* 0x000fe40002781670 */
[----:B------:R-:W-:Y:S02]  /*6840*/  FSEL R43, R43, -INF , !P3 ;  /* 0xff8000002b2b7808 */ /* 0x000fe40005800000 */
[----:B------:R-:W-:Y:S02]  /*6850*/  ISETP.GT.AND P3, PT, R10, 0x29, P2 ;  /* 0x000000290a00780c */ /* 0x000fe40001764270 */
[----:B------:R-:W-:Y:S02]  /*6860*/  FSEL R46, R46, -INF , !P4 ;  /* 0xff8000002e2e7808 */ /* 0x000fe40006000000 */
[----:B------:R-:W-:Y:S02]  /*6870*/  ISETP.GT.AND P4, PT, R10, 0x30, P2 ;  /* 0x000000300a00780c */ /* 0x000fe40001784270 */
[----:B------:R-:W-:-:S02]  /*6880*/  ISETP.LT.OR P5, PT, R11, 0x2a, P3 ;  /* 0x0000002a0b00780c */ /* 0x000fc40001fa1670 */
[C---:B------:R-:W-:Y:S02]  /*6890*/  ISETP.GT.AND P3, PT, R10.reuse, 0x31, P2 ;  /* 0x000000310a00780c */ /* 0x040fe40001764270 */
[----:B------:R-:W-:Y:S02]  /*68a0*/  FSEL R47, R47, -INF , !P5 ;  /* 0xff8000002f2f7808 */ /* 0x000fe40006800000 */
[C---:B------:R-:W-:Y:S02]  /*68b0*/  ISETP.LT.OR P4, PT, R11.reuse, 0x31, P4 ;  /* 0x000000310b00780c */ /* 0x040fe40002781670 */
[----:B------:R-:W-:Y:S02]  /*68c0*/  ISETP.GT.AND P5, PT, R10, 0x38, P2 ;  /* 0x000000380a00780c */ /* 0x000fe400017a4270 */
[----:B------:R-:W-:Y:S02]  /*68d0*/  ISETP.LT.OR P3, PT, R11, 0x32, P3 ;  /* 0x000000320b00780c */ /* 0x000fe40001f61670 */
[----:B0-----:R-:W-:-:S02]  /*68e0*/  FMNMX.FTZ R8, R7, R6, !PT ;  /* 0x0000000607087209 */ /* 0x001fc40007810000 */
[----:B------:R-:W-:Y:S02]  /*68f0*/  FSEL R50, R50, -INF , !P4 ;  /* 0xff80000032327808 */ /* 0x000fe40006000000 */
[C---:B------:R-:W-:Y:S01]  /*6900*/  ISETP.GT.AND P4, PT, R10.reuse, 0x39, P2 ;  /* 0x000000390a00780c */ /* 0x040fe20001784270 */
[----:B------:R-:W0:Y:S01]  /*6910*/  SHFL.BFLY PT, R9, R8, 0x1, 0x1f ;  /* 0x0c201f0008097f89 */ /* 0x000e2200000e0000 */
[----:B------:R-:W-:Y:S02]  /*6920*/  FSEL R51, R51, -INF , !P3 ;  /* 0xff80000033337808 */ /* 0x000fe40005800000 */
[C---:B------:R-:W-:Y:S02]  /*6930*/  ISETP.LT.OR P5, PT, R11.reuse, 0x39, P5 ;  /* 0x000000390b00780c */ /* 0x040fe40002fa1670 */
[----:B------:R-:W-:Y:S02]  /*6940*/  ISETP.GT.AND P3, PT, R10, 0x40, P2 ;  /* 0x000000400a00780c */ /* 0x000fe40001764270 */
[----:B------:R-:W-:-:S02]  /*6950*/  ISETP.LT.OR P4, PT, R11, 0x3a, P4 ;  /* 0x0000003a0b00780c */ /* 0x000fc40002781670 */
[----:B------:R-:W-:Y:S02]  /*6960*/  FSEL R54, R54, -INF , !P5 ;  /* 0xff80000036367808 */ /* 0x000fe40006800000 */
[C---:B------:R-:W-:Y:S02]  /*6970*/  ISETP.GT.AND P5, PT, R10.reuse, 0x41, P2 ;  /* 0x000000410a00780c */ /* 0x040fe400017a4270 */
[----:B------:R-:W-:Y:S02]  /*6980*/  FSEL R55, R55, -INF , !P4 ;  /* 0xff80000037377808 */ /* 0x000fe40006000000 */
[C---:B------:R-:W-:Y:S02]  /*6990*/  ISETP.LT.OR P3, PT, R11.reuse, 0x41, P3 ;  /* 0x000000410b00780c */ /* 0x040fe40001f61670 */
[----:B------:R-:W-:Y:S02]  /*69a0*/  ISETP.GT.AND P4, PT, R10, 0x48, P2 ;  /* 0x000000480a00780c */ /* 0x000fe40001784270 */
[----:B------:R-:W-:-:S02]  /*69b0*/  ISETP.LT.OR P5, PT, R11, 0x42, P5 ;  /* 0x000000420b00780c */ /* 0x000fc40002fa1670 */
[----:B------:R-:W-:Y:S02]  /*69c0*/  FSEL R58, R58, -INF , !P3 ;  /* 0xff8000003a3a7808 */ /* 0x000fe40005800000 */
[----:B------:R-:W-:Y:S02]  /*69d0*/  ISETP.GT.AND P3, PT, R10, 0x49, P2 ;  /* 0x000000490a00780c */ /* 0x000fe40001764270 */
[----:B0-----:R-:W-:Y:S02]  /*69e0*/  FMNMX.FTZ R6, R8, R9, !PT ;  /* 0x0000000908067209 */ /* 0x001fe40007810000 */
[----:B------:R-:W-:Y:S02]  /*69f0*/  FSEL R59, R59, -INF , !P5 ;  /* 0xff8000003b3b7808 */ /* 0x000fe40006800000 */
[C---:B------:R-:W-:Y:S01]  /*6a00*/  FSETP.NEU.FTZ.AND P6, PT, R6.reuse, -INF , PT ;  /* 0xff8000000600780b */ /* 0x040fe20003fdd000 */
[----:B------:R-:W-:Y:S01]  /*6a10*/  FMUL.FTZ R9, R6, UR33 ;  /* 0x0000002106097c20 */ /* 0x000fe20008410000 */
[----:B------:R-:W-:-:S02]  /*6a20*/  ISETP.LT.OR P4, PT, R11, 0x49, P4 ;  /* 0x000000490b00780c */ /* 0x000fc40002781670 */
[----:B------:R-:W-:Y:S02]  /*6a30*/  ISETP.GT.AND P5, PT, R10, 0x50, P2 ;  /* 0x000000500a00780c */ /* 0x000fe400017a4270 */
[----:B------:R-:W-:Y:S02]  /*6a40*/  FSEL R7, R9, RZ, P6 ;  /* 0x000000ff09077208 */ /* 0x000fe40003000000 */
[----:B------:R-:W-:Y:S02]  /*6a50*/  ISETP.LT.OR P3, PT, R11, 0x4a, P3 ;  /* 0x0000004a0b00780c */ /* 0x000fe40001f61670 */
        /* <DEDUP_REMOVED lines=12> */
[----:B------:R-:W-:Y:S01]  /*6b20*/  ISETP.GT.AND P4, PT, R10, 0x51, P2 ;  /* 0x000000510a00780c */ /* 0x000fe20001784270 */
[----:B------:R0:W-:Y:S01]  /*6b30*/  MUFU.EX2 R20, R36 ;  /* 0x0000002400147308 */ /* 0x0001e20000000800 */
[----:B------:R-:W-:Y:S01]  /*6b40*/  FMNMX.FTZ R25, R39, R24, !PT ;  /* 0x0000001827197209 */ /* 0x000fe20007810000 */
[--C-:B------:R-:W-:Y:S01]  /*6b50*/  FFMA.FTZ R40, R40, UR33, -R7.reuse ;  /* 0x0000002128287c23 */ /* 0x100fe20008010807 */
[----:B------:R-:W-:Y:S01]  /*6b60*/  FSEL R63, R63, -INF , !P3 ;  /* 0xff8000003f3f7808 */ /* 0x000fe20005800000 */
[--C-:B------:R-:W-:Y:S01]  /*6b70*/  FFMA.FTZ R44, R44, UR33, -R7.reuse ;  /* 0x000000212c2c7c23 */ /* 0x100fe20008010807 */
[----:B------:R-:W-:Y:S01]  /*6b80*/  FMNMX.FTZ R28, R42, R25, !PT ;  /* 0x000000192a1c7209 */ /* 0x000fe20007810000 */
[--C-:B------:R-:W-:Y:S01]  /*6b90*/  FFMA.FTZ R25, R41, UR33, -R7.reuse ;  /* 0x0000002129197c23 */ /* 0x100fe20008010807 */
[----:B------:R-:W-:Y:S01]  /*6ba0*/  ISETP.LT.OR P5, PT, R11, 0x51, P5 ;  /* 0x000000510b00780c */ /* 0x000fe20002fa1670 */
[----:B------:R-:W-:Y:S01]  /*6bb0*/  MUFU.EX2 R24, R40 ;  /* 0x0000002800187308 */ /* 0x000fe20000000800 */
[----:B------:R-:W-:Y:S01]  /*6bc0*/  FMNMX.FTZ R29, R43, R28, !PT ;  /* 0x0000001c2b1d7209 */ /* 0x000fe20007810000 */
[--C-:B------:R-:W-:Y:S01]  /*6bd0*/  FFMA.FTZ R48, R48, UR33, -R7.reuse ;  /* 0x0000002130307c23 */ /* 0x100fe20008010807 */
[----:B------:R-:W-:Y:S01]  /*6be0*/  ISETP.GT.AND P3, PT, R10, 0x58, P2 ;  /* 0x000000580a00780c */ /* 0x000fe20001764270 */
[--C-:B------:R-:W-:Y:S01]  /*6bf0*/  FFMA.FTZ R52, R52, UR33, -R7.reuse ;  /* 0x0000002134347c23 */ /* 0x100fe20008010807 */
[----:B------:R-:W-:Y:S01]  /*6c00*/  FMNMX.FTZ R28, R46, R29, !PT ;  /* 0x0000001d2e1c7209 */ /* 0x000fe20007810000 */
[--C-:B------:R-:W-:Y:S01]  /*6c10*/  FFMA.FTZ R56, R56, UR33, -R7.reuse ;  /* 0x0000002138387c23 */ /* 0x100fe20008010807 */
[----:B------:R-:W-:Y:S01]  /*6c20*/  ISETP.LT.OR P4, PT, R11, 0x52, P4 ;  /* 0x000000520b00780c */ /* 0x000fe20002781670 */
[----:B------:R-:W-:Y:S01]  /*6c30*/  FFMA.FTZ R85, R85, UR33, -R7 ;  /* 0x0000002155557c23 */ /* 0x000fe20008010807 */
[----:B------:R-:W-:Y:S01]  /*6c40*/  FMNMX.FTZ R29, R47, R28, !PT ;  /* 0x0000001c2f1d7209 */ /* 0x000fe20007810000 */
[----:B------:R-:W-:Y:S01]  /*6c50*/  MUFU.EX2 R8, R8 ;  /* 0x0000000800087308 */ /* 0x000fe20000000800 */
[----:B------:R-:W-:-:S02]  /*6c60*/  FSEL R66, R66, -INF , !P5 ;  /* 0xff80000042427808 */ /* 0x000fc40006800000 */
[----:B------:R-:W-:Y:S01]  /*6c70*/  FMNMX.FTZ R32, R50, R29, !PT ;  /* 0x0000001d32207209 */ /* 0x000fe20007810000 */
[----:B------:R-:W-:Y:S01]  /*6c80*/  FFMA.FTZ R29, R45, UR33, -R7 ;  /* 0x000000212d1d7c23 */ /* 0x000fe20008010807 */
[----:B------:R-:W-:Y:S02]  /*6c90*/  ISETP.GT.AND P5, PT, R10, 0x59, P2 ;  /* 0x000000590a00780c */ /* 0x000fe400017a4270 */
[----:B------:R-:W-:Y:S01]  /*6ca0*/  FMNMX.FTZ R33, R51, R32, !PT ;  /* 0x0000002033217209 */ /* 0x000fe20007810000 */
[----:B------:R-:W-:Y:S01]  /*6cb0*/  MUFU.EX2 R28, R44 ;  /* 0x0000002c001c7308 */ /* 0x000fe20000000800 */
[----:B------:R-:W-:Y:S02]  /*6cc0*/  FSEL R67, R67, -INF , !P4 ;  /* 0xff80000043437808 */ /* 0x000fe40006000000 */
[----:B------:R-:W-:Y:S02]  /*6cd0*/  FMNMX.FTZ R32, R54, R33, !PT ;  /* 0x0000002136207209 */ /* 0x000fe40007810000 */
[----:B------:R-:W-:-:S02]  /*6ce0*/  ISETP.LT.OR P3, PT, R11, 0x59, P3 ;  /* 0x000000590b00780c */ /* 0x000fc40001f61670 */
[----:B------:R-:W-:Y:S01]  /*6cf0*/  FMNMX.FTZ R33, R55, R32, !PT ;  /* 0x0000002037217209 */ /* 0x000fe20007810000 */
[----:B------:R-:W-:Y:S01]  /*6d00*/  MUFU.EX2 R9, R9 ;  /* 0x0000000900097308 */ /* 0x000fe20000000800 */
[----:B------:R-:W-:Y:S02]  /*6d10*/  ISETP.GT.AND P4, PT, R10, 0x60, P2 ;  /* 0x000000600a00780c */ /* 0x000fe40001784270 */
[----:B0-----:R-:W-:Y:S01]  /*6d20*/  FMNMX.FTZ R36, R58, R33, !PT ;  /* 0x000000213a247209 */ /* 0x001fe20007810000 */
[--C-:B------:R-:W-:Y:S01]  /*6d30*/  FFMA.FTZ R33, R49, UR33, -R7.reuse ;  /* 0x0000002131217c23 */ /* 0x100fe20008010807 */
[----:B------:R-:W-:Y:S01]  /*6d40*/  ISETP.LT.OR P5, PT, R11, 0x5a, P5 ;  /* 0x0000005a0b00780c */ /* 0x000fe20002fa1670 */
[--C-:B------:R-:W-:Y:S01]  /*6d50*/  FFMA.FTZ R49, R65, UR33, -R7.reuse ;  /* 0x0000002141317c23 */ /* 0x100fe20008010807 */
[----:B------:R-:W-:Y:S01]  /*6d60*/  FMNMX.FTZ R37, R59, R36, !PT ;  /* 0x000000243b257209 */ /* 0x000fe20007810000 */
[----:B------:R0:W-:Y:S01]  /*6d70*/  MUFU.EX2 R32, R48 ;  /* 0x0000003000207308 */ /* 0x0001e20000000800 */
[----:B------:R-:W-:Y:S01]  /*6d80*/  FSEL R70, R70, -INF , !P3 ;  /* 0xff80000046467808 */ /* 0x000fe20005800000 */
[----:B------:R-:W-:Y:S01]  /*6d90*/  FFMA.FTZ R65, R84, UR33, -R7 ;  /* 0x0000002154417c23 */ /* 0x000fe20008010807 */
[----:B------:R-:W-:-:S02]  /*6da0*/  FMNMX.FTZ R36, R62, R37, !PT ;  /* 0x000000253e247209 */ /* 0x000fc40007810000 */
[----:B------:R-:W-:Y:S02]  /*6db0*/  ISETP.GT.AND P3, PT, R10, 0x61, P2 ;  /* 0x000000610a00780c */ /* 0x000fe40001764270 */
[----:B------:R-:W-:Y:S01]  /*6dc0*/  FMNMX.FTZ R37, R63, R36, !PT ;  /* 0x000000243f257209 */ /* 0x000fe20007810000 */
[----:B------:R-:W-:Y:S01]  /*6dd0*/  MUFU.EX2 R12, R12 ;  /* 0x0000000c000c7308 */ /* 0x000fe20000000800 */
[----:B------:R-:W-:Y:S01]  /*6de0*/  FSEL R71, R71, -INF , !P5 ;  /* 0xff80000047477808 */ /* 0x000fe20006800000 */
[--C-:B0-----:R-:W-:Y:S01]  /*6df0*/  FFMA.FTZ R48, R64, UR33, -R7.reuse ;  /* 0x0000002140307c23 */ /* 0x101fe20008010807 */
[----:B------:R-:W-:Y:S01]  /*6e00*/  FMNMX.FTZ R40, R66, R37, !PT ;  /* 0x0000002542287209 */ /* 0x000fe20007810000 */
[--C-:B------:R-:W-:Y:S01]  /*6e10*/  FFMA.FTZ R37, R53, UR33, -R7.reuse ;  /* 0x0000002135257c23 */ /* 0x100fe20008010807 */
[----:B------:R-:W-:Y:S01]  /*6e20*/  ISETP.LT.OR P4, PT, R11, 0x61, P4 ;  /* 0x000000610b00780c */ /* 0x000fe20002781670 */
[--C-:B------:R-:W-:Y:S01]  /*6e30*/  FFMA.FTZ R53, R69, UR33, -R7.reuse ;  /* 0x0000002145357c23 */ /* 0x100fe20008010807 */
[----:B------:R-:W-:Y:S01]  /*6e40*/  FMNMX.FTZ R41, R67, R40, !PT ;  /* 0x0000002843297209 */ /* 0x000fe20007810000 */
[----:B------:R0:W-:Y:S01]  /*6e50*/  MUFU.EX2 R36, R52 ;  /* 0x0000003400247308 */ /* 0x0001e20000000800 */
[----:B------:R-:W-:Y:S01]  /*6e60*/  ISETP.GT.AND P5, PT, R10, 0x68, P2 ;  /* 0x000000680a00780c */ /* 0x000fe200017a4270 */
[----:B------:R-:W-:Y:S01]  /*6e70*/  FFMA.FTZ R64, R80, UR33, -R7 ;  /* 0x0000002150407c23 */ /* 0x000fe20008010807 */
[----:B------:R-:W-:-:S02]  /*6e80*/  FMNMX.FTZ R40, R70, R41, !PT ;  /* 0x0000002946287209 */ /* 0x000fc40007810000 */
[----:B------:R-:W-:Y:S02]  /*6e90*/  ISETP.LT.OR P3, PT, R11, 0x62, P3 ;  /* 0x000000620b00780c */ /* 0x000fe40001f61670 */
[----:B------:R-:W-:Y:S01]  /*6ea0*/  FSEL R74, R74, -INF , !P4 ;  /* 0xff8000004a4a7808 */ /* 0x000fe20006000000 */
[----:B------:R-:W-:Y:S01]  /*6eb0*/  MUFU.EX2 R13, R13 ;  /* 0x0000000d000d7308 */ /* 0x000fe20000000800 */
[----:B------:R-:W-:Y:S01]  /*6ec0*/  FMNMX.FTZ R41, R71, R40, !PT ;  /* 0x0000002847297209 */ /* 0x000fe20007810000 */
[--C-:B0-----:R-:W-:Y:S01]  /*6ed0*/  FFMA.FTZ R52, R68, UR33, -R7.reuse ;  /* 0x0000002144347c23 */ /* 0x101fe20008010807 */
[----:B------:R-:W-:Y:S01]  /*6ee0*/  ISETP.GT.AND P4, PT, R10, 0x69, P2 ;  /* 0x000000690a00780c */ /* 0x000fe20001784270 */
[--C-:B------:R-:W-:Y:S01]  /*6ef0*/  FFMA.FTZ R68, R81, UR33, -R7.reuse ;  /* 0x0000002151447c23 */ /* 0x100fe20008010807 */
[----:B------:R-:W-:Y:S02]  /*6f00*/  FSEL R75, R75, -INF , !P3 ;  /* 0xff8000004b4b7808 */ /* 0x000fe40005800000 */
[----:B------:R-:W-:Y:S01]  /*6f10*/  ISETP.LT.OR P5, PT, R11, 0x69, P5 ;  /* 0x000000690b00780c */ /* 0x000fe20002fa1670 */
[----:B------:R0:W-:Y:S01]  /*6f20*/  MUFU.EX2 R40, R56 ;  /* 0x0000003800287308 */ /* 0x0001e20000000800 */
[----:B------:R-:W-:Y:S01]  /*6f30*/  FMNMX.FTZ R44, R74, R41, !PT ;  /* 0x000000294a2c7209 */ /* 0x000fe20007810000 */
[--C-:B------:R-:W-:Y:S01]  /*6f40*/  FFMA.FTZ R41, R57, UR33, -R7.reuse ;  /* 0x0000002139297c23 */ /* 0x100fe20008010807 */
[----:B------:R-:W-:Y:S01]  /*6f50*/  ISETP.LT.OR P4, PT, R11, 0x6a, P4 ;  /* 0x0000006a0b00780c */ /* 0x000fe20002781670 */
[----:B------:R-:W-:Y:S01]  /*6f60*/  FFMA.FTZ R57, R73, UR33, -R7 ;  /* 0x0000002149397c23 */ /* 0x000fe20008010807 */
[----:B------:R-:W-:-:S02]  /*6f70*/  ISETP.GT.AND P3, PT, R10, 0x70, P2 ;  /* 0x000000700a00780c */ /* 0x000fc40001764270 */
[----:B------:R-:W-:Y:S01]  /*6f80*/  FSEL R78, R78, -INF , !P5 ;  /* 0xff8000004e4e7808 */ /* 0x000fe20006800000 */
[----:B------:R-:W-:Y:S01]  /*6f90*/  MUFU.EX2 R14, R14 ;  /* 0x0000000e000e7308 */ /* 0x000fe20000000800 */
[----:B------:R-:W-:Y:S01]  /*6fa0*/  FMNMX.FTZ R45, R75, R44, !PT ;  /* 0x0000002c4b2d7209 */ /* 0x000fe20007810000 */
[--C-:B------:R-:W-:Y:S01]  /*6fb0*/  FFMA.FTZ R44, R60, UR33, -R7.reuse ;  /* 0x000000213c2c7c23 */ /* 0x100fe20008010807 */
[----:B------:R-:W-:Y:S01]  /*6fc0*/  FSEL R79, R79, -INF , !P4 ;  /* 0xff8000004f4f7808 */ /* 0x000fe20006000000 */
[--C-:B0-----:R-:W-:Y:S01]  /*6fd0*/  FFMA.FTZ R56, R72, UR33, -R7.reuse ;  /* 0x0000002148387c23 */ /* 0x101fe20008010807 */
[----:B------:R-:W-:Y:S01]  /*6fe0*/  ISETP.GT.AND P5, PT, R10, 0x71, P2 ;  /* 0x000000710a00780c */ /* 0x000fe200017a4270 */
[----:B------:R-:W-:Y:S01]  /*6ff0*/  FFMA.FTZ R60, R76, UR33, -R7 ;  /* 0x000000214c3c7c23 */ /* 0x000fe20008010807 */
[C---:B------:R-:W-:Y:S01]  /*7000*/  ISETP.GT.AND P4, PT, R10.reuse, 0x78, P2 ;  /* 0x000000780a00780c */ /* 0x040fe20001784270 */
[----:B------:R-:W-:Y:S01]  /*7010*/  MUFU.EX2 R15, R15 ;  /* 0x0000000f000f7308 */ /* 0x000fe20000000800 */
[----:B------:R-:W-:-:S02]  /*7020*/  ISETP.GT.AND P2, PT, R10, 0x79, P2 ;  /* 0x000000790a00780c */ /* 0x000fc40001744270 */
[C---:B------:R-:W-:Y:S02]  /*7030*/  ISETP.LT.OR P3, PT, R11.reuse, 0x71, P3 ;  /* 0x000000710b00780c */ /* 0x040fe40001f61670 */
[----:B------:R-:W-:Y:S02]  /*7040*/  FMNMX.FTZ R10, R78, R45, !PT ;  /* 0x0000002d4e0a7209 */ /* 0x000fe40007810000 */
[----:B------:R-:W-:Y:S01]  /*7050*/  ISETP.LT.OR P5, PT, R11, 0x72, P5 ;  /* 0x000000720b00780c */ /* 0x000fe20002fa1670 */
[----:B------:R-:W-:Y:S01]  /*7060*/  MUFU.EX2 R21, R21 ;  /* 0x0000001500157308 */ /* 0x000fe20000000800 */
[----:B------:R-:W-:Y:S02]  /*7070*/  FSEL R82, R82, -INF , !P3 ;  /* 0xff80000052527808 */ /* 0x000fe40005800000 */
[----:B------:R-:W-:Y:S02]  /*7080*/  FMNMX.FTZ R45, R79, R10, !PT ;  /* 0x0000000a4f2d7209 */ /* 0x000fe40007810000 */
[----:B------:R-:W-:-:S02]  /*7090*/  ISETP.LT.OR P4, PT, R11, 0x79, P4 ;  /* 0x000000790b00780c */ /* 0x000fc40002781670 */
[----:B------:R-:W-:Y:S01]  /*70a0*/  FSEL R83, R83, -INF , !P5 ;  /* 0xff80000053537808 */ /* 0x000fe20006800000 */
[----:B------:R-:W-:Y:S01]  /*70b0*/  MUFU.EX2 R25, R25 ;  /* 0x0000001900197308 */ /* 0x000fe20000000800 */
[----:B------:R-:W-:Y:S01]  /*70c0*/  FMNMX.FTZ R10, R82, R45, !PT ;  /* 0x0000002d520a7209 */ /* 0x000fe20007810000 */
[--C-:B------:R-:W-:Y:S01]  /*70d0*/  FFMA.FTZ R45, R61, UR33, -R7.reuse ;  /* 0x000000213d2d7c23 */ /* 0x100fe20008010807 */
[----:B------:R-:W-:Y:S01]  /*70e0*/  ISETP.LT.OR P2, PT, R11, 0x7a, P2 ;  /* 0x0000007a0b00780c */ /* 0x000fe20001741670 */
[----:B------:R-:W-:Y:S01]  /*70f0*/  FFMA.FTZ R61, R77, UR33, -R7 ;  /* 0x000000214d3d7c23 */ /* 0x000fe20008010807 */
[----:B------:R-:W-:Y:S02]  /*7100*/  FSEL R86, R86, -INF , !P4 ;  /* 0xff80000056567808 */ /* 0x000fe40006000000 */
[----:B------:R-:W-:Y:S01]  /*7110*/  FMNMX.FTZ R11, R83, R10, !PT ;  /* 0x0000000a530b7209 */ /* 0x000fe20007810000 */
[----:B------:R-:W-:Y:S01]  /*7120*/  MUFU.EX2 R29, R29 ;  /* 0x0000001d001d7308 */ /* 0x000fe20000000800 */
[----:B------:R-:W-:-:S02]  /*7130*/  FSEL R87, R87, -INF , !P2 ;  /* 0xff80000057577808 */ /* 0x000fc40005000000 */
[----:B------:R-:W-:Y:S02]  /*7140*/  FMNMX.FTZ R10, R86, R11, !PT ;  /* 0x0000000b560a7209 */ /* 0x000fe40007810000 */
[----:B------:R-:W-:Y:S02]  /*7150*/  FSEL R69, R6, RZ, P6 ;  /* 0x000000ff06457208 */ /* 0x000fe40003000000 */
[----:B------:R-:W-:Y:S01]  /*7160*/  FMNMX.FTZ R10, R87, R10, !PT ;  /* 0x0000000a570a7209 */ /* 0x000fe20007810000 */
[----:B------:R-:W-:Y:S02]  /*7170*/  MUFU.EX2 R33, R33 ;  /* 0x0000002100217308 */ /* 0x000fe40000000800 */
[----:B------:R-:W-:Y:S02]  /*7180*/  FADD.FTZ R69, -R69, R0 ;  /* 0x0000000045457221 */ /* 0x000fe40000010100 */
[----:B------:R-:W0:Y:S02]  /*7190*/  SHFL.BFLY PT, R11, R10, 0x2, 0x1f ;  /* 0x0c401f000a0b7f89 */ /* 0x000e2400000e0000 */
[----:B------:R-:W-:-:S02]  /*71a0*/  FMUL.FTZ R69, R69, UR33 ;  /* 0x0000002145457c20 */ /* 0x000fc40008410000 */
        /* <DEDUP_REMOVED lines=173> */
[----:B------:R-:W2:Y:S01]  /*7c80*/  MUFU.EX2 R47, R47 ;  /* 0x0000002f002f7308 */ /* 0x000ea20000000800 */
        /* <DEDUP_REMOVED lines=9> */
[C---:B--2---:R-:W-:Y:S01]  /*7d20*/  FADD.FTZ R15, R47.reuse, R20 ;  /* 0x000000142f0f7221 */ /* 0x044fe20000010000 */
[----:B------:R-:W-:-:S05]  /*7d30*/  F2FP.BF16.F32.PACK_AB R35, R47, R35 ;  /* 0x000000232f23723e */ /* 0x000fca00000010ff */
[----:B------:R4:W-:Y:S01]  /*7d40*/  STSM.16.M88.4 [R18], R32 ;  /* 0x0000002012007844 */ /* 0x0009e20000000200 */
[----:B------:R-:W2:Y:S01]  /*7d50*/  MUFU.EX2 R4, R4 ;  /* 0x0000000400047308 */ /* 0x000ea20000000800 */
[----:B---3--:R-:W-:-:S07]  /*7d60*/  FADD.FTZ R20, R50, R15 ;  /* 0x0000000f32147221 */ /* 0x008fce0000010000 */
[----:B------:R-:W3:Y:S01]  /*7d70*/  MUFU.EX2 R53, R53 ;  /* 0x0000003500357308 */ /* 0x000ee20000000800 */
[C---:B0-----:R-:W-:Y:S01]  /*7d80*/  FADD.FTZ R15, R51.reuse, R20 ;  /* 0x00000014330f7221 */ /* 0x041fe20000010000 */
[----:B------:R-:W-:-:S06]  /*7d90*/  F2FP.BF16.F32.PACK_AB R41, R51, R50 ;  /* 0x000000323329723e */ /* 0x000fcc00000010ff */
[----:B------:R-:W0:Y:S01]  /*7da0*/  MUFU.EX2 R3, R3 ;  /* 0x0000000300037308 */ /* 0x000e220000000800 */
[----:B--2---:R-:W-:Y:S01]  /*7db0*/  FADD.FTZ R20, R4, R15 ;  /* 0x0000000f04147221 */ /* 0x004fe20000010000 */
[----:B------:R-:W-:Y:S01]  /*7dc0*/  FADD.FTZ R15, R49, R28 ;  /* 0x0000001c310f7221 */ /* 0x000fe20000010000 */
[C---:B------:R-:W-:Y:S02]  /*7dd0*/  F2FP.BF16.F32.PACK_AB R43, R13.reuse, R4 ;  /* 0x000000040d2b723e */ /* 0x040fe400000010ff */
[----:B------:R-:W-:Y:S01]  /*7de0*/  FADD.FTZ R20, R13, R20 ;  /* 0x000000140d147221 */ /* 0x000fe20000010000 */
[----:B-1----:R-:W-:Y:S02]  /*7df0*/  FADD.FTZ R8, R52, R15 ;  /* 0x0000000f34087221 */ /* 0x002fe40000010000 */
[----:B------:R-:W1:Y:S01]  /*7e00*/  MUFU.EX2 R56, R56 ;  /* 0x0000003800387308 */ /* 0x000e620000000800 */
[C---:B---3--:R-:W-:Y:S01]  /*7e10*/  F2FP.BF16.F32.PACK_AB R50, R53.reuse, R52 ;  /* 0x000000343532723e */ /* 0x048fe200000010ff */
[----:B------:R-:W-:Y:S01]  /*7e20*/  FADD.FTZ R11, R53, R8 ;  /* 0x00000008350b7221 */ /* 0x000fe20000010000 */
[----:B------:R4:W-:Y:S05]  /*7e30*/  STSM.16.M88.4 [R17+0x27800], R40 ;  /* 0x0278002811007844 */ /* 0x0009ea0000000200 */
[----:B------:R-:W2:Y:S01]  /*7e40*/  MUFU.EX2 R12, R12 ;  /* 0x0000000c000c7308 */ /* 0x000ea20000000800 */
[----:B0-----:R-:W-:-:S07]  /*7e50*/  FADD.FTZ R9, R3, R20 ;  /* 0x0000001403097221 */ /* 0x001fce0000010000 */
[----:B------:R-:W0:Y:S01]  /*7e60*/  MUFU.EX2 R57, R57 ;  /* 0x0000003900397308 */ /* 0x000e220000000800 */
[----:B-1----:R-:W-:-:S07]  /*7e70*/  FADD.FTZ R10, R56, R11 ;  /* 0x0000000b380a7221 */ /* 0x002fce0000010000 */
[----:B------:R-:W1:Y:S01]  /*7e80*/  MUFU.EX2 R54, R54 ;  /* 0x0000003600367308 */ /* 0x000e620000000800 */
[C---:B--2---:R-:W-:Y:S01]  /*7e90*/  FADD.FTZ R9, R12.reuse, R9 ;  /* 0x000000090c097221 */ /* 0x044fe20000010000 */
[----:B------:R-:W-:-:S06]  /*7ea0*/  F2FP.BF16.F32.PACK_AB R49, R12, R3 ;  /* 0x000000030c31723e */ /* 0x000fcc00000010ff */
[----:B------:R-:W2:Y:S01]  /*7eb0*/  MUFU.EX2 R60, R60 ;  /* 0x0000003c003c7308 */ /* 0x000ea20000000800 */
[C---:B0-----:R-:W-:Y:S01]  /*7ec0*/  FADD.FTZ R11, R57.reuse, R10 ;  /* 0x0000000a390b7221 */ /* 0x041fe20000010000 */
[----:B------:R-:W-:-:S06]  /*7ed0*/  F2FP.BF16.F32.PACK_AB R56, R57, R56 ;  /* 0x000000383938723e */ /* 0x000fcc00000010ff */
[----:B------:R-:W0:Y:S01]  /*7ee0*/  MUFU.EX2 R55, R55 ;  /* 0x0000003700377308 */ /* 0x000e220000000800 */
[----:B-1----:R-:W-:-:S07]  /*7ef0*/  FADD.FTZ R8, R54, R9 ;  /* 0x0000000936087221 */ /* 0x002fce0000010000 */
[----:B------:R-:W1:Y:S01]  /*7f00*/  MUFU.EX2 R61, R61 ;  /* 0x0000003d003d7308 */ /* 0x000e620000000800 */
[----:B--2---:R-:W-:-:S07]  /*7f10*/  FADD.FTZ R4, R60, R11 ;  /* 0x0000000b3c047221 */ /* 0x004fce0000010000 */
[----:B------:R-:W2:Y:S01]  /*7f20*/  MUFU.EX2 R59, R59 ;  /* 0x0000003b003b7308 */ /* 0x000ea20000000800 */
[C---:B0-----:R-:W-:Y:S01]  /*7f30*/  FADD.FTZ R8, R55.reuse, R8 ;  /* 0x0000000837087221 */ /* 0x041fe20000010000 */
[----:B------:R-:W-:-:S05]  /*7f40*/  F2FP.BF16.F32.PACK_AB R51, R55, R54 ;  /* 0x000000363733723e */ /* 0x000fca00000010ff */
[----:B------:R4:W-:Y:S01]  /*7f50*/  STSM.16.M88.4 [R23], R48 ;  /* 0x0000003017007844 */ /* 0x0009e20000000200 */
[----:B------:R-:W0:Y:S01]  /*7f60*/  MUFU.EX2 R64, R64 ;  /* 0x0000004000407308 */ /* 0x000e220000000800 */
[C---:B-1----:R-:W-:Y:S01]  /*7f70*/  FADD.FTZ R11, R61.reuse, R4 ;  /* 0x000000043d0b7221 */ /* 0x042fe20000010000 */
[----:B------:R-:W-:-:S06]  /*7f80*/  F2FP.BF16.F32.PACK_AB R58, R61, R60 ;  /* 0x0000003c3d3a723e */ /* 0x000fcc00000010ff */
[----:B------:R-:W1:Y:S01]  /*7f90*/  MUFU.EX2 R14, R75 ;  /* 0x0000004b000e7308 */ /* 0x000e620000000800 */
[----:B--2---:R-:W-:-:S07]  /*7fa0*/  FADD.FTZ R9, R59, R8 ;  /* 0x000000083b097221 */ /* 0x004fce0000010000 */
[----:B------:R-:W2:Y:S01]  /*7fb0*/  MUFU.EX2 R68, R68 ;  /* 0x0000004400447308 */ /* 0x000ea20000000800 */
[----:B0-----:R-:W-:-:S07]  /*7fc0*/  FADD.FTZ R11, R64, R11 ;  /* 0x0000000b400b7221 */ /* 0x001fce0000010000 */
[----:B------:R-:W0:Y:S01]  /*7fd0*/  MUFU.EX2 R78, R78 ;  /* 0x0000004e004e7308 */ /* 0x000e220000000800 */
[C---:B-1----:R-:W-:Y:S01]  /*7fe0*/  FADD.FTZ R9, R14.reuse, R9 ;  /* 0x000000090e097221 */ /* 0x042fe20000010000 */
[----:B------:R-:W-:-:S06]  /*7ff0*/  F2FP.BF16.F32.PACK_AB R57, R14, R59 ;  /* 0x0000003b0e39723e */ /* 0x000fcc00000010ff */
[----:B------:R-:W1:Y:S01]  /*8000*/  MUFU.EX2 R79, R79 ;  /* 0x0000004f004f7308 */ /* 0x000e620000000800 */
[C---:B--2---:R-:W-:Y:S01]  /*8010*/  FADD.FTZ R20, R68.reuse, R11 ;  /* 0x0000000b44147221 */ /* 0x044fe20000010000 */
[----:B------:R-:W-:-:S06]  /*8020*/  F2FP.BF16.F32.PACK_AB R8, R68, R64 ;  /* 0x000000404408723e */ /* 0x000fcc00000010ff */
[----:B------:R-:W-:Y:S01]  /*8030*/  MUFU.EX2 R65, R65 ;  /* 0x0000004100417308 */ /* 0x000fe20000000800 */
[----:B0-----:R-:W-:-:S07]  /*8040*/  FADD.FTZ R4, R78, R9 ;  /* 0x000000094e047221 */ /* 0x001fce0000010000 */
[----:B------:R-:W0:Y:S01]  /*8050*/  MUFU.EX2 R0, R85 ;  /* 0x0000005500007308 */ /* 0x000e220000000800 */
[C---:B-1----:R-:W-:Y:S01]  /*8060*/  F2FP.BF16.F32.PACK_AB R59, R79.reuse, R78 ;  /* 0x0000004e4f3b723e */ /* 0x042fe200000010ff */
[----:B------:R-:W-:-:S04]  /*8070*/  FADD.FTZ R4, R79, R4 ;  /* 0x000000044f047221 */ /* 0x000fc80000010000 */
[----:B------:R4:W-:Y:S02]  /*8080*/  STSM.16.M88.4 [R19+0x6000], R56 ;  /* 0x0060003813007844 */ /* 0x0009e40000000200 */
[----:B------:R-:W1:Y:S08]  /*8090*/  MUFU.EX2 R21, R82 ;  /* 0x0000005200157308 */ /* 0x000e700000000800 */
[----:B------:R-:W2:Y:S01]  /*80a0*/  MUFU.EX2 R83, R83 ;  /* 0x0000005300537308 */ /* 0x000ea20000000800 */
[----:B0-----:R-:W-:Y:S01]  /*80b0*/  F2FP.BF16.F32.PACK_AB R10, R0, R65 ;  /* 0x00000041000a723e */ /* 0x001fe200000010ff */
[----:B------:R-:W-:-:S06]  /*80c0*/  FADD.FTZ R65, R65, R20 ;  /* 0x0000001441417221 */ /* 0x000fcc0000010000 */
[----:B------:R-:W0:Y:S01]  /*80d0*/  MUFU.EX2 R13, R86 ;  /* 0x00000056000d7308 */ /* 0x000e220000000800 */
[----:B-1----:R-:W-:-:S07]  /*80e0*/  FADD.FTZ R4, R21, R4 ;  /* 0x0000000415047221 */ /* 0x002fce0000010000 */
[----:B------:R-:W1:Y:S01]  /*80f0*/  MUFU.EX2 R72, R72 ;  /* 0x0000004800487308 */ /* 0x000e620000000800 */
[C---:B--2---:R-:W-:Y:S01]  /*8100*/  F2FP.BF16.F32.PACK_AB R9, R83.reuse, R21 ;  /* 0x000000155309723e */ /* 0x044fe200000010ff */
        /* <DEDUP_REMOVED lines=11> */
[----:B------:R-:W-:Y:S01]  /*81c0*/  IMAD.MOV.U32 R5, RZ, RZ, R7 ;  /* 0x000000ffff057224 */ /* 0x000fe200078e0007 */
[----:B------:R-:W-:Y:S01]  /*81d0*/  UMOV UR46, UR55 ;  /* 0x00000037002e7c82 */ /* 0x000fe20008000000 */
[----:B------:R-:W-:Y:S01]  /*81e0*/  IMAD.MOV.U32 R0, RZ, RZ, R6 ;  /* 0x000000ffff007224 */ /* 0x000fe200078e0006 */
[----:B------:R-:W-:-:S06]  /*81f0*/  UMOV UR49, UR54 ;  /* 0x0000003600317c82 */ /* 0x000fcc0008000000 */
.L_x_1097:
[----:B------:R-:W-:Y:S01]  /*8200*/  ULDC UR6, c[0x0][0x448] ;  /* 0x0001120000067ab9 */ /* 0x000fe20000000800 */
[----:B------:R-:W-:Y:S01]  /*8210*/  ULDC UR14, c[0x0][0x9e4] ;  /* 0x00027900000e7ab9 */ /* 0x000fe20000000800 */
[----:B------:R-:W-:Y:S02]  /*8220*/  UISETP.NE.AND UP0, UPT, UR6, 0x1, UPT ;  /* 0x000000010600788c */ /* 0x000fe4000bf05270 */
[----:B------:R-:W-:Y:S02]  /*8230*/  UISETP.GE.AND UP1, UPT, UR14, 0x1, UPT ;  /* 0x000000010e00788c */ /* 0x000fe4000bf26270 */
[----:B------:R-:W-:Y:S02]  /*8240*/  UIADD3 UR10, UR39, 0xbf, URZ ;  /* 0x000000bf270a7890 */ /* 0x000fe4000fffe03f */
[----:B------:R-:W-:Y:S02]  /*8250*/  UIADD3 UR11, UR38, 0x1, -UR45 ;  /* 0x00000001260b7890 */ /* 0x000fe4000fffe82d */
[----:B------:R-:W-:-:S03]  /*8260*/  PLOP3.LUT P5, PT, PT, PT, UP1, 0x80, 0x0 ;  /* 0x000000000000781c */ /* 0x000fc60003faf018 */
[----:B------:R-:W-:Y:S01]  /*8270*/  @UP0 ULDC UR6, c[0x0][0x44c] ;  /* 0x0001130000060ab9 */ /* 0x000fe20000000800 */
[----:B------:R-:W-:Y:S01]  /*8280*/  @UP0 ULDC UR15, c[0x0][0x450] ;  /* 0x00011400000f0ab9 */ /* 0x000fe20000000800 */
[----:B------:R-:W-:-:S04]  /*8290*/  UIMAD.WIDE.U32 UR6, UR10, UR6, URZ ;  /* 0x000000060a0672a5 */ /* 0x000fc8000f8e003f */
[----:B------:R-:W-:-:S04]  /*82a0*/  @UP0 USHF.R.U32.HI UR10, URZ, UR15, UR7 ;  /* 0x0000000f3f0a0299 */ /* 0x000fc80008011607 */
[----:B------:R-:W-:-:S04]  /*82b0*/  UIADD3 UR10, UR11, UR10, URZ ;  /* 0x0000000a0b0a7290 */ /* 0x000fc8000fffe03f */
        /* <DEDUP_REMOVED lines=12> */
.L_x_1116:
[----:B------:R-:W-:-:S11]  /*8380*/  UISETP.NE.AND UP1, UPT, UR14, 0x1, UPT ;  /* 0x000000010e00788c */ /* 0x000fd6000bf25270 */
[----:B------:R-:W-:Y:S02]  /*8390*/  @UP1 ULDC.64 UR18, c[0x0][0x9e8] ;  /* 0x00027a0000121ab9 */ /* 0x000fe40000000a00 */
[----:B------:R-:W-:-:S04]  /*83a0*/  UIMAD.WIDE.U32 UR6, UR10, UR18, URZ ;  /* 0x000000120a0672a5 */ /* 0x000fc8000f8e003f */
[----:B------:R-:W-:-:S12]  /*83b0*/  @UP1 USHF.R.U32.HI UR10, URZ, UR19, UR7 ;  /* 0x000000133f0a1299 */ /* 0x000fd80008011607 */
.L_x_1117:
[----:B------:R-:W-:-:S04]  /*83c0*/  UIMAD UR10, UR10, UR14, URZ ;  /* 0x0000000e0a0a72a4 */ /* 0x000fc8000f8e023f */
[----:B------:R-:W-:-:S04]  /*83d0*/  UISETP.LT.AND UP1, UPT, UR35, UR10, UPT ;  /* 0x0000000a2300728c */ /* 0x000fc8000bf21270 */
[----:B------:R-:W-:-:S12]  /*83e0*/  USEL UR35, UR35, UR10, !UP1 ;  /* 0x0000000a23237287 */ /* 0x000fd8000c800000 */
.L_x_1115:
[----:B------:R-:W-:-:S04]  /*83f0*/  UIADD3 UR35, UR35, 0x7f, URZ ;  /* 0x0000007f23237890 */ /* 0x000fc8000fffe03f */
[----:B------:R-:W-:-:S04]  /*8400*/  USHF.R.S32.HI UR6, URZ, 0x1f, UR35 ;  /* 0x0000001f3f067899 */ /* 0x000fc80008011423 */
[----:B------:R-:W-:-:S04]  /*8410*/  ULEA.HI UR6, UR6, UR35, URZ, 0x7 ;  /* 0x0000002306067291 */ /* 0x000fc8000f8f383f */
[----:B------:R-:W-:-:S04]  /*8420*/  USHF.R.S32.HI UR6, URZ, 0x7, UR6 ;  /* 0x000000073f067899 */ /* 0x000fc80008011406 */
[----:B------:R-:W-:-:S04]  /*8430*/  UISETP.LT.AND UP1, UPT, UR37, UR6, UPT ;  /* 0x000000062500728c */ /* 0x000fc8000bf21270 */
[----:B------:R-:W-:-:S06]  /*8440*/  USEL UR34, UR37, UR6, !UP1 ;  /* 0x0000000625227287 */ /* 0x000fcc000c800000 */
[----:B------:R-:W-:-:S13]  /*8450*/  ISETP.GE.AND P2, PT, R2, UR34, PT ;  /* 0x0000002202007c0c */ /* 0x000fda000bf46270 */
[----:B------:R-:W-:Y:S05]  /*8460*/  @!P2 BRA `(.L_x_1118) ;  /* 0x000000200024a947 */ /* 0x000fea0003800000 */
[----:B------:R-:W-:Y:S01]  /*8470*/  IMAD.MOV.U32 R6, RZ, RZ, R5 ;  /* 0x000000ffff067224 */ /* 0x000fe200078e0005 */
[----:B------:R-:W-:Y:S01]  /*8480*/  UMOV UR28, UR49 ;  /* 0x00000031001c7c82 */ /* 0x000fe20008000000 */
[----:B------:R-:W-:Y:S01]  /*8490*/  IMAD.MOV.U32 R7, RZ, RZ, R0 ;  /* 0x000000ffff077224 */ /* 0x000fe200078e0000 */
[----:B------:R-:W-:Y:S01]  /*84a0*/  UMOV UR35, UR46 ;  /* 0x0000002e00237c82 */ /* 0x000fe20008000000 */
[----:B------:R-:W-:-:S05]  /*84b0*/  ULDC UR33, c[0x0][0x988] ;  /* 0x0002620000217ab9 */ /* 0x000fca0000000800 */
.L_x_1127:
        /* <DEDUP_REMOVED lines=9> */
.L_x_1120:
[----:B------:R-:W-:Y:S01]  /*8550*/  ULEA UR6, UR46, UR42, 0x3 ;  /* 0x0000002a2e067291 */ /* 0x000fe2000f8e183f */
[----:B------:R-:W-:-:S05]  /*8560*/  IMAD.U32 R0, RZ, RZ, UR49 ;  /* 0x00000031ff007e24 */ /* 0x000fca000f8e00ff */
[----:B------:R-:W-:-:S04]  /*8570*/  SHF.L.U32 R0, R0, 0x1f, RZ ;  /* 0x0000001f00007819 */ /* 0x000fc800000006ff */
[----:B------:R0:W1:Y:S01]  /*8580*/  SYNCS.PHASECHK.TRANS64.TRYWAIT P2, [UR6+0x2d830], R0 ;  /* 0x02d83000ff0075a7 */ /* 0x0000620008040146 */
[----:B------:R-:W-:Y:S05]  /*8590*/  @!P0 BRA `(.L_x_1121) ;  /* 0x0000000000048947 */ /* 0x000fea0003800000 */
[----:B------:R-:W-:Y:S01]  /*85a0*/  BPT.TRAP 0x1 ;  /* 0x000000040000795c */ /* 0x000fe20000300000 */
.L_x_1121:
[----:B-1----:R-:W-:Y:S05]  /*85b0*/  @P2 BRA `(.L_x_1119) ;  /* 0x0000000000082947 */ /* 0x002fea0003800000 */
[----:B------:R-:W1:Y:S02]  /*85c0*/  SYNCS.PHASECHK.TRANS64.TRYWAIT P2, [UR6+0x2d830], R0 ;  /* 0x02d83000ff0075a7 */ /* 0x000e640008040146 */
[----:B-1----:R-:W-:Y:S05]  /*85d0*/  @!P2 BRA `(.L_x_1122) ;  /* 0x000000dc00cca947 */ /* 0x002fea0003800000 */
.L_x_1119:
        /* <DEDUP_REMOVED lines=16> */
[----:B--2-4-:R-:W-:-:S06]  /*86e0*/  WARPGROUP.ARRIVE ;  /* 0x00000000000079c5 */ /* 0x014fcc0000000000 */
        /* <DEDUP_REMOVED lines=20> */
.L_x_1124:
[----:B------:R-:W-:Y:S01]  /*8830*/  ULEA UR6, UR35, UR42, 0x3 ;  /* 0x0000002a23067291 */ /* 0x000fe2000f8e183f */
[----:B------:R-:W-:-:S05]  /*8840*/  IMAD.U32 R0, RZ, RZ, UR28 ;  /* 0x0000001cff007e24 */ /* 0x000fca000f8e00ff */
[----:B------:R-:W-:-:S04]  /*8850*/  SHF.L.U32 R0, R0, 0x1f, RZ ;  /* 0x0000001f00007819 */ /* 0x000fc800000006ff */
[----:B------:R0:W1:Y:S01]  /*8860*/  SYNCS.PHASECHK.TRANS64.TRYWAIT P2, [UR6+0x2d850], R0 ;  /* 0x02d85000ff0075a7 */ /* 0x0000620008040146 */
[----:B------:R-:W-:Y:S05]  /*8870*/  @!P0 BRA `(.L_x_1125) ;  /* 0x0000000000048947 */ /* 0x000fea0003800000 */
[----:B------:R-:W-:Y:S01]  /*8880*/  BPT.TRAP 0x1 ;  /* 0x000000040000795c */ /* 0x000fe20000300000 */
.L_x_1125:
[----:B-1----:R-:W-:Y:S05]  /*8890*/  @P2 BRA `(.L_x_1123) ;  /* 0x0000000000082947 */ /* 0x002fea0003800000 */
[----:B------:R-:W1:Y:S02]  /*88a0*/  SYNCS.PHASECHK.TRANS64.TRYWAIT P2, [UR6+0x2d850], R0 ;  /* 0x02d85000ff0075a7 */ /* 0x000e640008040146 */
[----:B-1----:R-:W-:Y:S05]  /*88b0*/  @!P2 BRA `(.L_x_1126) ;  /* 0x000000dc002ca947 */ /* 0x002fea0003800000 */
.L_x_1123:
        /* <DEDUP_REMOVED lines=64> */
[----:B------:R-:W-:-:S04]  /*8cc0*/  FMNMX.FTZ R5, R31, R14, !PT ;  /* 0x0000000e1f057209 */ /* 0x000fc80007810000 */
[----:B------:R-:W-:-:S04]  /*8cd0*/  FMNMX.FTZ R20, R34, R5, !PT ;  /* 0x0000000522147209 */ /* 0x000fc80007810000 */
[----:B------:R-:W-:-:S04]  /*8ce0*/  FMNMX.FTZ R5, R35, R20, !PT ;  /* 0x0000001423057209 */ /* 0x000fc80007810000 */
[----:B------:R-:W-:-:S04]  /*8cf0*/  FMNMX.FTZ R20, R38, R5, !PT ;  /* 0x0000000526147209 */ /* 0x000fc80007810000 */
[----:B------:R-:W-:Y:S02]  /*8d00*/  FMNMX.FTZ R5, R39, R20, !PT ;  /* 0x0000001427057209 */ /* 0x000fe40007810000 */
[----:B0-----:R-:W-:-:S05]  /*8d10*/  FMNMX.FTZ R0, R11, R0, !PT ;  /* 0x000000000b007209 */ /* 0x001fca0007810000 */
[C---:B------:R-:W-:Y:S01]  /*8d20*/  FMUL.FTZ R8, R0.reuse, UR33 ;  /* 0x0000002100087c20 */ /* 0x040fe20008410000 */
[----:B------:R-:W-:-:S03]  /*8d30*/  FADD.FTZ R7, -R0, R7 ;  /* 0x0000000700077221 */ /* 0x000fc60000010100 */
        /* <DEDUP_REMOVED lines=15> */
[----:B------:R-:W-:Y:S01]  /*8e30*/  MUFU.EX2 R24, R41 ;  /* 0x0000002900187308 */ /* 0x000fe20000000800 */
        /* <DEDUP_REMOVED lines=11> */
[--C-:B------:R-:W-:Y:S01]  /*8ef0*/  FFMA.FTZ R61, R76, UR33, -R8.reuse ;  /* 0x000000214c3d7c23 */ /* 0x100fe20008010808 */
[--C-:B------:R-:W-:Y:S01]  /*8f00*/  FFMA.FTZ R72, R85, UR33, -R8.reuse ;  /* 0x0000002155487c23 */ /* 0x100fe20008010808 */
[----:B------:R-:W-:Y:S01]  /*8f10*/  FMNMX.FTZ R5, R55, R28, !PT ;  /* 0x0000001c37057209 */ /* 0x000fe20007810000 */
[----:B------:R-:W-:Y:S01]  /*8f20*/  FMUL.FTZ R7, R7, UR33 ;  /* 0x0000002107077c20 */ /* 0x000fe20008410000 */
[----:B------:R1:W-:Y:S01]  /*8f30*/  MUFU.EX2 R20, R37 ;  /* 0x0000002500147308 */ /* 0x0003e20000000800 */
[--C-:B0-----:R-:W-:Y:S01]  /*8f40*/  FFMA.FTZ R33, R52, UR33, -R8.reuse ;  /* 0x0000002134217c23 */ /* 0x101fe20008010808 */
[----:B------:R-:W-:Y:S01]  /*8f50*/  FMNMX.FTZ R32, R58, R5, !PT ;  /* 0x000000053a207209 */ /* 0x000fe20007810000 */
[--C-:B------:R-:W-:Y:S01]  /*8f60*/  FFMA.FTZ R52, R65, UR33, -R8.reuse ;  /* 0x0000002141347c23 */ /* 0x100fe20008010808 */
[----:B------:R-:W-:Y:S01]  /*8f70*/  FFMA.FTZ R65, R80, UR33, -R8 ;  /* 0x0000002150417c23 */ /* 0x000fe20008010808 */
[----:B------:R-:W-:-:S02]  /*8f80*/  WARPGROUP.DEPBAR.LE gsb0, 0x0 ;  /* 0x00008000000079c5 */ /* 0x000fc40000010000 */
[----:B------:R-:W-:Y:S01]  /*8f90*/  WARPGROUP.ARRIVE ;  /* 0x00000000000079c5 */ /* 0x000fe20000000000 */
[----:B------:R-:W-:Y:S01]  /*8fa0*/  FMNMX.FTZ R5, R59, R32, !PT ;  /* 0x000000203b057209 */ /* 0x000fe20007810000 */
[----:B------:R0:W-:Y:S01]  /*8fb0*/  MUFU.EX2 R28, R45 ;  /* 0x0000002d001c7308 */ /* 0x0001e20000000800 */
[--C-:B-1----:R-:W-:Y:S01]  /*8fc0*/  FFMA.FTZ R37, R56, UR33, -R8.reuse ;  /* 0x0000002138257c23 */ /* 0x102fe20008010808 */
[--C-:B------:R-:W-:Y:S01]  /*8fd0*/  FFMA.FTZ R56, R69, UR33, -R8.reuse ;  /* 0x0000002145387c23 */ /* 0x100fe20008010808 */
        /* <DEDUP_REMOVED lines=8> */
[----:B------:R1:W-:Y:S01]  /*9060*/  MUFU.EX2 R32, R49 ;  /* 0x0000003100207308 */ /* 0x0003e20000000800 */
[----:B------:R-:W-:Y:S01]  /*9070*/  FMNMX.FTZ R36, R66, R5, !PT ;  /* 0x0000000542247209 */ /* 0x000fe20007810000 */
[--C-:B0-----:R-:W-:Y:S01]  /*9080*/  FFMA.FTZ R45, R60, UR33, -R8.reuse ;  /* 0x000000213c2d7c23 */ /* 0x101fe20008010808 */
[----:B------:R-:W-:-:S02]  /*9090*/  FFMA.FTZ R60, R73, UR33, -R8 ;  /* 0x00000021493c7c23 */ /* 0x000fc40008010808 */
[----:B------:R-:W-:-:S03]  /*90a0*/  FMNMX.FTZ R5, R67, R36, !PT ;  /* 0x0000002443057209 */ /* 0x000fc60007810000 */
[----:B------:R-:W-:Y:S01]  /*90b0*/  MUFU.EX2 R7, R7 ;  /* 0x0000000700077308 */ /* 0x000fe20000000800 */
[----:B------:R-:W-:Y:S01]  /*90c0*/  FMNMX.FTZ R36, R70, R5, !PT ;  /* 0x0000000546247209 */ /* 0x000fe20007810000 */
[--C-:B-1----:R-:W-:Y:S01]  /*90d0*/  FFMA.FTZ R49, R64, UR33, -R8.reuse ;  /* 0x0000002140317c23 */ /* 0x102fe20008010808 */
[----:B------:R-:W-:Y:S02]  /*90e0*/  FFMA.FTZ R64, R77, UR33, -R8 ;  /* 0x000000214d407c23 */ /* 0x000fe40008010808 */
[----:B------:R-:W-:-:S03]  /*90f0*/  FMNMX.FTZ R5, R71, R36, !PT ;  /* 0x0000002447057209 */ /* 0x000fc60007810000 */
[----:B------:R0:W-:Y:S01]  /*9100*/  MUFU.EX2 R36, R53 ;  /* 0x0000003500247308 */ /* 0x0001e20000000800 */
[----:B------:R-:W-:-:S04]  /*9110*/  FMNMX.FTZ R40, R74, R5, !PT ;  /* 0x000000054a287209 */ /* 0x000fc80007810000 */
[----:B------:R-:W-:-:S03]  /*9120*/  FMNMX.FTZ R5, R75, R40, !PT ;  /* 0x000000284b057209 */ /* 0x000fc60007810000 */
[----:B------:R-:W1:Y:S01]  /*9130*/  MUFU.EX2 R9, R9 ;  /* 0x0000000900097308 */ /* 0x000e620000000800 */
[----:B------:R-:W-:Y:S01]  /*9140*/  FMNMX.FTZ R40, R78, R5, !PT ;  /* 0x000000054e287209 */ /* 0x000fe20007810000 */
[--C-:B0-----:R-:W-:Y:S01]  /*9150*/  FFMA.FTZ R53, R68, UR33, -R8.reuse ;  /* 0x0000002144357c23 */ /* 0x101fe20008010808 */
[----:B------:R-:W-:Y:S02]  /*9160*/  FFMA.FTZ R68, R81, UR33, -R8 ;  /* 0x0000002151447c23 */ /* 0x000fe40008010808 */
[----:B------:R-:W-:-:S03]  /*9170*/  FMNMX.FTZ R5, R79, R40, !PT ;  /* 0x000000284f057209 */ /* 0x000fc60007810000 */
[----:B------:R-:W0:Y:S01]  /*9180*/  MUFU.EX2 R10, R10 ;  /* 0x0000000a000a7308 */ /* 0x000e220000000800 */
[----:B------:R-:W-:-:S04]  /*9190*/  FMNMX.FTZ R40, R82, R5, !PT ;  /* 0x0000000552287209 */ /* 0x000fc80007810000 */
[----:B------:R-:W-:-:S03]  /*91a0*/  FMNMX.FTZ R5, R83, R40, !PT ;  /* 0x0000002853057209 */ /* 0x000fc60007810000 */
[----:B------:R-:W2:Y:S01]  /*91b0*/  MUFU.EX2 R11, R11 ;  /* 0x0000000b000b7308 */ /* 0x000ea20000000800 */
[----:B------:R-:W-:-:S04]  /*91c0*/  FMNMX.FTZ R40, R86, R5, !PT ;  /* 0x0000000556287209 */ /* 0x000fc80007810000 */
[----:B------:R-:W-:-:S03]  /*91d0*/  FMNMX.FTZ R40, R87, R40, !PT ;  /* 0x0000002857287209 */ /* 0x000fc60007810000 */
[----:B------:R-:W-:Y:S02]  /*91e0*/  MUFU.EX2 R12, R12 ;  /* 0x0000000c000c7308 */ /* 0x000fe40000000800 */
[----:B------:R-:W3:Y:S06]  /*91f0*/  SHFL.BFLY PT, R5, R40, 0x2, 0x1f ;  /* 0x0c401f0028057f89 */ /* 0x000eec00000e0000 */
[----:B------:R-:W-:Y:S08]  /*9200*/  MUFU.EX2 R13, R13 ;  /* 0x0000000d000d7308 */ /* 0x000ff00000000800 */
[----:B------:R-:W-:Y:S08]  /*9210*/  MUFU.EX2 R15, R15 ;  /* 0x0000000f000f7308 */ /* 0x000ff00000000800 */
[----:B------:R-:W-:Y:S01]  /*9220*/  MUFU.EX2 R21, R21 ;  /* 0x0000001500157308 */ /* 0x000fe20000000800 */
[----:B---3--:R-:W-:-:S05]  /*9230*/  FMNMX.FTZ R41, R40, R5, !PT ;  /* 0x0000000528297209 */ /* 0x008fca0007810000 */
[----:B------:R-:W3:Y:S02]  /*9240*/  SHFL.BFLY PT, R40, R41, 0x1, 0x1f ;  /* 0x0c201f0029287f89 */ /* 0x000ee400000e0000 */
[----:B------:R-:W-:Y:S08]  /*9250*/  MUFU.EX2 R25, R25 ;  /* 0x0000001900197308 */ /* 0x000ff00000000800 */
[----:B------:R-:W-:Y:S01]  /*9260*/  MUFU.EX2 R29, R29 ;  /* 0x0000001d001d7308 */ /* 0x000fe20000000800 */
[----:B------:R-:W-:-:S02]  /*9270*/  WARPGROUP.DEPBAR.LE gsb0, 0x0 ;  /* 0x00008000000079c5 */ /* 0x000fc40000010000 */
[----:B------:R-:W-:-:S05]  /*9280*/  WARPGROUP.ARRIVE ;  /* 0x00000000000079c5 */ /* 0x000fca0000000000 */
[----:B------:R-:W-:Y:S01]  /*9290*/  MUFU.EX2 R33, R33 ;  /* 0x0000002100217308 */ /* 0x000fe20000000800 */
[----:B------:R-:W-:Y:S01]  /*92a0*/  HGMMA.64x96x16.F32.BF16 R88, gdesc[UR28].tnspB, R88, gsb0 ;  /* 0x416000001c5879f0 */ /* 0x000fe20008001858 */
[----:B------:R-:W-:Y:S01]  /*92b0*/  UIADD3 UR28, UR6, 0x600, URZ ;  /* 0x00000600061c7890 */ /* 0x000fe2000fffe03f */
[----:B---3--:R-:W-:Y:S01]  /*92c0*/  FMNMX.FTZ R5, R41, R40, !PT ;  /* 0x0000002829057209 */ /* 0x008fe20007810000 */
[----:B------:R-:W-:-:S04]  /*92d0*/  UIADD3 UR30, UR7, 0x100, URZ ;  /* 0x00000100071e7890 */ /* 0x000fc8000fffe03f */
[----:B------:R-:W-:Y:S01]  /*92e0*/  MUFU.EX2 R37, R37 ;  /* 0x0000002500257308 */ /* 0x000fe20000000800 */
[----:B------:R-:W-:Y:S01]  /*92f0*/  UMOV UR29, 0x40000040 ;  /* 0x40000040001d7882 */ /* 0x000fe20000000000 */
[----:B------:R-:W-:Y:S01]  /*9300*/  UMOV UR31, 0x80000020 ;  /* 0x80000020001f7882 */ /* 0x000fe20000000000 */
[C---:B------:R-:W-:Y:S01]  /*9310*/  FADD.FTZ R6, -R5.reuse, R6 ;  /* 0x0000000605067221 */ /* 0x040fe20000010100 */
[----:B------:R-:W-:-:S03]  /*9320*/  FMUL.FTZ R8, R5, UR33 ;  /* 0x0000002105087c20 */ /* 0x000fc60008410000 */
[----:B------:R-:W-:Y:S01]  /*9330*/  FMUL.FTZ R6, R6, UR33 ;  /* 0x0000002106067c20 */ /* 0x000fe20008410000 */
[--C-:B------:R-:W-:Y:S01]  /*9340*/  FFMA.FTZ R26, R26, UR33, -R8.reuse ;  /* 0x000000211a1a7c23 */ /* 0x100fe20008010808 */
[--C-:B------:R-:W-:Y:S01]  /*9350*/  FFMA.FTZ R41, R42, UR33, -R8.reuse ;  /* 0x000000212a297c23 */ /* 0x100fe20008010808 */
[----:B------:R-:W-:Y:S02]  /*9360*/  IMAD.U32 R42, RZ, RZ, UR46 ;  /* 0x0000002eff2a7e24 */ /* 0x000fe4000f8e00ff */
[--C-:B------:R-:W-:Y:S01]  /*9370*/  FFMA.FTZ R27, R27, UR33, -R8.reuse ;  /* 0x000000211b1b7c23 */ /* 0x100fe20008010808 */
[--C-:B------:R-:W-:Y:S01]  /*9380*/  FFMA.FTZ R76, R31, UR33, -R8.reuse ;  /* 0x000000211f4c7c23 */ /* 0x100fe20008010808 */
[----:B------:R-:W-:Y:S01]  /*9390*/  MUFU.EX2 R6, R6 ;  /* 0x0000000600067308 */ /* 0x000fe20000000800 */
[--C-:B------:R-:W-:Y:S01]  /*93a0*/  FFMA.FTZ R31, R54, UR33, -R8.reuse ;  /* 0x00000021361f7c23 */ /* 0x100fe20008010808 */
[----:B------:R-:W-:Y:S02]  /*93b0*/  IMAD.U32 R54, RZ, RZ, UR35 ;  /* 0x00000023ff367e24 */ /* 0x000fe4000f8e00ff */
[----:B------:R-:W-:Y:S01]  /*93c0*/  FFMA.FTZ R73, R30, UR33, -R8 ;  /* 0x000000211e497c23 */ /* 0x000fe20008010808 */
[----:B------:R-:W-:Y:S01]  /*93d0*/  @!P1 LEA R42, R42, UR42, 0x3 ;  /* 0x0000002a2a2a9c11 */ /* 0x000fe2000f8e18ff */
[----:B------:R-:W-:-:S02]  /*93e0*/  VIADD R30, R149, 0x9 ;  /* 0x00000009951e7836 */ /* 0x000fc40000000000 */
[--C-:B------:R-:W-:Y:S01]  /*93f0*/  FFMA.FTZ R77, R35, UR33, -R8.reuse ;  /* 0x00000021234d7c23 */ /* 0x100fe20008010808 */
[----:B------:R-:W-:Y:S01]  /*9400*/  @!P1 LEA R54, R54, UR42, 0x3 ;  /* 0x0000002a36369c11 */ /* 0x000fe2000f8e18ff */
[----:B------:R-:W3:Y:S01]  /*9410*/  MUFU.EX2 R26, R26 ;  /* 0x0000001a001a7308 */ /* 0x000ee20000000800 */
[--C-:B------:R-:W-:Y:S01]  /*9420*/  FFMA.FTZ R35, R38, UR33, -R8.reuse ;  /* 0x0000002126237c23 */ /* 0x100fe20008010808 */
[----:B------:R-:W-:Y:S02]  /*9430*/  @!P1 VIADD R42, R42, 0x2d840 ;  /* 0x0002d8402a2a9836 */ /* 0x000fe40000000000 */
[--C-:B------:R-:W-:Y:S01]  /*9440*/  FFMA.FTZ R38, R39, UR33, -R8.reuse ;  /* 0x0000002127267c23 */ /* 0x100fe20008010808 */
[--C-:B------:R-:W-:Y:S01]  /*9450*/  FFMA.FTZ R39, R43, UR33, -R8.reuse ;  /* 0x000000212b277c23 */ /* 0x100fe20008010808 */
[--C-:B------:R-:W-:Y:S01]  /*9460*/  FFMA.FTZ R40, R34, UR33, -R8.reuse ;  /* 0x0000002122287c23 */ /* 0x100fe20008010808 */
[--C-:B------:R-:W-:Y:S01]  /*9470*/  FFMA.FTZ R43, R46, UR33, -R8.reuse ;  /* 0x000000212e2b7c23 */ /* 0x100fe20008010808 */
[----:B------:R-:W-:Y:S01]  /*9480*/  SEL R80, R30, 0x9, !P2 ;  /* 0x000000091e507807 */ /* 0x000fe20005000000 */
[----:B------:R-:W4:Y:S01]  /*9490*/  MUFU.EX2 R27, R27 ;  /* 0x0000001b001b7308 */ /* 0x000f220000000800 */
[----:B------:R-:W-:Y:S01]  /*94a0*/  FFMA.FTZ R46, R47, UR33, -R8 ;  /* 0x000000212f2e7c23 */ /* 0x000fe20008010808 */
[----:B------:R-:W-:-:S02]  /*94b0*/  @!P1 VIADD R54, R54, 0x2d860 ;  /* 0x0002d86036369836 */ /* 0x000fc40000000000 */
[----:B------:R-:W-:Y:S01]  /*94c0*/  FFMA.FTZ R47, R51, UR33, -R8 ;  /* 0x00000021332f7c23 */ /* 0x000fe20008010808 */
[----:B------:R-:W-:Y:S01]  /*94d0*/  @!P1 PRMT R42, RZ, 0x654, R42 ;  /* 0x00000654ff2a9816 */ /* 0x000fe2000000002a */
[--C-:B------:R-:W-:Y:S01]  /*94e0*/  FFMA.FTZ R51, R59, UR33, -R8.reuse ;  /* 0x000000213b337c23 */ /* 0x100fe20008010808 */
[--C-:B------:R-:W-:Y:S01]  /*94f0*/  FFMA.FTZ R34, R50, UR33, -R8.reuse ;  /* 0x0000002132227c23 */ /* 0x100fe20008010808 */
[----:B-1----:R-:W-:Y:S01]  /*9500*/  FFMA.FTZ R59, R7, R4, R9 ;  /* 0x00000004073b7223 */ /* 0x002fe20000010009 */
[----:B------:R-:W1:Y:S01]  /*9510*/  MUFU.EX2 R73, R73 ;  /* 0x0000004900497308 */ /* 0x000e620000000800 */
[----:B------:R-:W-:Y:S01]  /*9520*/  FFMA.FTZ R50, R55, UR33, -R8 ;  /* 0x0000002137327c23 */ /* 0x000fe20008010808 */
[----:B------:R-:W-:Y:S01]  /*9530*/  @!P1 PRMT R55, RZ, 0x654, R54 ;  /* 0x00000654ff379816 */ /* 0x000fe20000000036 */
[--C-:B------:R-:W-:Y:S01]  /*9540*/  FFMA.FTZ R54, R62, UR33, -R8.reuse ;  /* 0x000000213e367c23 */ /* 0x100fe20008010808 */
[----:B0-----:R-:W-:Y:S01]  /*9550*/  FADD.FTZ R62, R10, R59 ;  /* 0x0000003b0a3e7221 */ /* 0x001fe20000010000 */
[--C-:B------:R-:W-:Y:S01]  /*9560*/  FFMA.FTZ R63, R63, UR33, -R8.reuse ;  /* 0x000000213f3f7c23 */ /* 0x100fe20008010808 */
[--C-:B------:R-:W-:Y:S01]  /*9570*/  FFMA.FTZ R30, R58, UR33, -R8.reuse ;  /* 0x000000213a1e7c23 */ /* 0x100fe20008010808 */
[----:B------:R-:W-:Y:S01]  /*9580*/  FFMA.FTZ R4, R66, UR33, -R8 ;  /* 0x0000002142047c23 */ /* 0x000fe20008010808 */
[----:B------:R-:W0:Y:S01]  /*9590*/  MUFU.EX2 R76, R76 ;  /* 0x0000004c004c7308 */ /* 0x000e220000000800 */
[----:B--2---:R-:W-:Y:S01]  /*95a0*/  FADD.FTZ R59, R11, R62 ;  /* 0x0000003e0b3b7221 */ /* 0x004fe20000010000 */
[--C-:B------:R-:W-:Y:S01]  /*95b0*/  FFMA.FTZ R58, R70, UR33, -R8.reuse ;  /* 0x00000021463a7c23 */ /* 0x100fe20008010808 */
[--C-:B------:R-:W-:Y:S01]  /*95c0*/  FFMA.FTZ R71, R71, UR33, -R8.reuse ;  /* 0x0000002147477c23 */ /* 0x100fe20008010808 */
[--C-:B------:R-:W-:Y:S01]  /*95d0*/  FFMA.FTZ R74, R74, UR33, -R8.reuse ;  /* 0x000000214a4a7c23 */ /* 0x100fe20008010808 */
[--C-:B------:R-:W-:Y:S01]  /*95e0*/  FFMA.FTZ R75, R75, UR33, -R8.reuse ;  /* 0x000000214b4b7c23 */ /* 0x100fe20008010808 */
[--C-:B------:R-:W-:Y:S01]  /*95f0*/  FFMA.FTZ R78, R78, UR33, -R8.reuse ;  /* 0x000000214e4e7c23 */ /* 0x100fe20008010808 */
[--C-:B------:R-:W-:Y:S01]  /*9600*/  FFMA.FTZ R79, R79, UR33, -R8.reuse ;  /* 0x000000214f4f7c23 */ /* 0x100fe20008010808 */
[----:B------:R-:W2:Y:S01]  /*9610*/  MUFU.EX2 R40, R40 ;  /* 0x0000002800287308 */ /* 0x000ea20000000800 */
[--C-:B------:R-:W-:Y:S01]  /*9620*/  FFMA.FTZ R82, R82, UR33, -R8.reuse ;  /* 0x0000002152527c23 */ /* 0x100fe20008010808 */
[--C-:B------:R-:W-:Y:S01]  /*9630*/  FFMA.FTZ R83, R83, UR33, -R8.reuse ;  /* 0x0000002153537c23 */ /* 0x100fe20008010808 */
[--C-:B------:R-:W-:Y:S01]  /*9640*/  FFMA.FTZ R86, R86, UR33, -R8.reuse ;  /* 0x0000002156567c23 */ /* 0x100fe20008010808 */
[----:B------:R-:W-:Y:S01]  /*9650*/  FFMA.FTZ R87, R87, UR33, -R8 ;  /* 0x0000002157577c23 */ /* 0x000fe20008010808 */
[C---:B------:R-:W-:Y:S01]  /*9660*/  ISETP.GT.AND P2, PT, R2.reuse, UR34, PT ;  /* 0x0000002202007c0c */ /* 0x040fe2000bf44270 */
[----:B------:R-:W-:Y:S01]  /*9670*/  UMOV UR35, UR46 ;  /* 0x0000002e00237c82 */ /* 0x000fe20008000000 */
[----:B------:R-:W-:Y:S01]  /*9680*/  VIADD R2, R2, 0xffffffff ;  /* 0xffffffff02027836 */ /* 0x000fe20000000000 */
        /* <DEDUP_REMOVED lines=10> */
[----:B------:R-:W-:-:S04]  /*9730*/  UIADD3 UR30, UR7, 0x140, URZ ;  /* 0x00000140071e7890 */ /* 0x000fc8000fffe03f */
[----:B------:R-:W5:Y:S01]  /*9740*/  MUFU.EX2 R46, R46 ;  /* 0x0000002e002e7308 */ /* 0x000f620000000800 */
[----:B------:R-:W-:Y:S01]  /*9750*/  UMOV UR29, 0x40000040 ;  /* 0x40000040001d7882 */ /* 0x000fe20000000000 */
[----:B------:R-:W-:-:S06]  /*9760*/  UMOV UR31, 0x80000020 ;  /* 0x80000020001f7882 */ /* 0x000fcc0000000000 */
[----:B------:R-:W5:Y:S08]  /*9770*/  MUFU.EX2 R34, R34 ;  /* 0x0000002200227308 */ /* 0x000f700000000800 */
[----:B------:R-:W5:Y:S08]  /*9780*/  MUFU.EX2 R47, R47 ;  /* 0x0000002f002f7308 */ /* 0x000f700000000800 */
[----:B------:R-:W5:Y:S08]  /*9790*/  MUFU.EX2 R31, R31 ;  /* 0x0000001f001f7308 */ /* 0x000f700000000800 */
[----:B------:R-:W5:Y:S08]  /*97a0*/  MUFU.EX2 R50, R50 ;  /* 0x0000003200327308 */ /* 0x000f700000000800 */
[----:B------:R-:W-:Y:S08]  /*97b0*/  MUFU.EX2 R44, R44 ;  /* 0x0000002c002c7308 */ /* 0x000ff00000000800 */
[----:B------:R-:W5:Y:S08]  /*97c0*/  MUFU.EX2 R30, R30 ;  /* 0x0000001e001e7308 */ /* 0x000f700000000800 */
[----:B------:R-:W-:Y:S08]  /*97d0*/  MUFU.EX2 R45, R45 ;  /* 0x0000002d002d7308 */ /* 0x000ff00000000800 */
[----:B------:R-:W5:Y:S08]  /*97e0*/  MUFU.EX2 R51, R51 ;  /* 0x0000003300337308 */ /* 0x000f700000000800 */
[----:B------:R-:W-:Y:S08]  /*97f0*/  MUFU.EX2 R48, R48 ;  /* 0x0000003000307308 */ /* 0x000ff00000000800 */
[----:B------:R-:W5:Y:S08]  /*9800*/  MUFU.EX2 R54, R54 ;  /* 0x0000003600367308 */ /* 0x000f700000000800 */
        /* <DEDUP_REMOVED lines=47> */
[----:B---3--:R-:W-:Y:S01]  /*9b00*/  FFMA.FTZ R42, R6, R3, R26 ;  /* 0x00000003062a7223 */ /* 0x008fe2000001001a */
[----:B------:R3:W-:Y:S01]  /*9b10*/  @!P1 SYNCS.ARRIVE.TRANS64.RED.A1T0 RZ, [R55+URZ], RZ ;  /* 0x000000ff37ff99a7 */ /* 0x0007e2000810043f */
[----:B------:R5:W5:Y:S01]  /*9b20*/  MUFU.EX2 R3, R63 ;  /* 0x0000003f00037308 */ /* 0x000b620000000800 */
[-C--:B------:R-:W-:Y:S01]  /*9b30*/  FMUL.FTZ R101, R101, R7.reuse ;  /* 0x0000000765657220 */ /* 0x080fe20000410000 */
[----:B----4-:R-:W-:Y:S01]  /*9b40*/  FADD.FTZ R42, R27, R42 ;  /* 0x0000002a1b2a7221 */ /* 0x010fe20000010000 */
[-C--:B------:R-:W-:Y:S01]  /*9b50*/  FMUL.FTZ R104, R104, R7.reuse ;  /* 0x0000000768687220 */ /* 0x080fe20000410000 */
[-C--:B------:R-:W-:Y:S01]  /*9b60*/  FMUL.FTZ R105, R105, R7.reuse ;  /* 0x0000000769697220 */ /* 0x080fe20000410000 */
[-C--:B------:R-:W-:Y:S01]  /*9b70*/  FMUL.FTZ R108, R108, R7.reuse ;  /* 0x000000076c6c7220 */ /* 0x080fe20000410000 */
[----:B------:R-:W-:Y:S01]  /*9b80*/  FMUL.FTZ R109, R109, R7 ;  /* 0x000000076d6d7220 */ /* 0x000fe20000410000 */
[----:B---3--:R-:W-:Y:S01]  /*9b90*/  FFMA.FTZ R55, R67, UR33, -R8 ;  /* 0x0000002143377c23 */ /* 0x008fe20008010808 */
[----:B-1----:R-:W-:Y:S01]  /*9ba0*/  FADD.FTZ R67, R73, R42 ;  /* 0x0000002a49437221 */ /* 0x002fe20000010000 */
[----:B------:R-:W-:Y:S01]  /*9bb0*/  FADD.FTZ R42, R12, R59 ;  /* 0x0000003b0c2a7221 */ /* 0x000fe20000010000 */
[----:B------:R-:W-:Y:S01]  /*9bc0*/  F2FP.BF16.F32.PACK_AB R8, R10, R9 ;  /* 0x000000090a08723e */ /* 0x000fe200000010ff */
[----:B------:R-:W-:Y:S01]  /*9bd0*/  FMUL.FTZ R112, R112, R7 ;  /* 0x0000000770707220 */ /* 0x000fe20000410000 */
[----:B0-----:R-:W-:Y:S01]  /*9be0*/  FADD.FTZ R67, R76, R67 ;  /* 0x000000434c437221 */ /* 0x001fe20000010000 */
[----:B------:R-:W-:Y:S01]  /*9bf0*/  FADD.FTZ R59, R13, R42 ;  /* 0x0000002a0d3b7221 */ /* 0x000fe20000010000 */
[----:B------:R-:W-:Y:S01]  /*9c00*/  F2FP.BF16.F32.PACK_AB R10, R12, R11 ;  /* 0x0000000b0c0a723e */ /* 0x000fe200000010ff */
[----:B------:R-:W0:Y:S01]  /*9c10*/  MUFU.EX2 R55, R55 ;  /* 0x0000003700377308 */ /* 0x000e220000000800 */
[----:B--2---:R-:W-:Y:S01]  /*9c20*/  FADD.FTZ R42, R40, R67 ;  /* 0x00000043282a7221 */ /* 0x004fe20000010000 */
[----:B------:R-:W-:Y:S01]  /*9c30*/  FADD.FTZ R62, R14, R59 ;  /* 0x0000003b0e3e7221 */ /* 0x000fe20000010000 */
[----:B------:R-:W-:Y:S01]  /*9c40*/  F2FP.BF16.F32.PACK_AB R9, R27, R26 ;  /* 0x0000001a1b09723e */ /* 0x000fe200000010ff */
[----:B------:R-:W-:Y:S01]  /*9c50*/  FMUL.FTZ R113, R113, R7 ;  /* 0x0000000771717220 */ /* 0x000fe20000410000 */
[----:B-----5:R-:W-:Y:S01]  /*9c60*/  FADD.FTZ R42, R77, R42 ;  /* 0x0000002a4d2a7221 */ /* 0x020fe20000010000 */
[----:B------:R-:W-:Y:S01]  /*9c70*/  FADD.FTZ R59, R15, R62 ;  /* 0x0000003e0f3b7221 */ /* 0x000fe20000010000 */
[----:B------:R-:W-:Y:S01]  /*9c80*/  F2FP.BF16.F32.PACK_AB R11, R76, R73 ;  /* 0x000000494c0b723e */ /* 0x000fe200000010ff */
[----:B------:R-:W1:Y:S01]  /*9c90*/  MUFU.EX2 R27, R71 ;  /* 0x00000047001b7308 */ /* 0x000e620000000800 */
[----:B------:R-:W-:Y:S01]  /*9ca0*/  FADD.FTZ R63, R35, R42 ;  /* 0x0000002a233f7221 */ /* 0x000fe20000010000 */
[----:B------:R-:W-:Y:S01]  /*9cb0*/  FADD.FTZ R42, R20, R59 ;  /* 0x0000003b142a7221 */ /* 0x000fe20000010000 */
[----:B------:R-:W-:Y:S01]  /*9cc0*/  FMUL.FTZ R116, R116, R7 ;  /* 0x0000000774747220 */ /* 0x000fe20000410000 */
[----:B------:R2:W-:Y:S01]  /*9cd0*/  STSM.16.M88.4 [R17+0x21800], R8 ;  /* 0x0218000811007844 */ /* 0x0005e20000000200 */
[----:B------:R-:W-:Y:S01]  /*9ce0*/  FADD.FTZ R62, R38, R63 ;  /* 0x0000003f263e7221 */ /* 0x000fe20000010000 */
[----:B------:R-:W-:Y:S01]  /*9cf0*/  FADD.FTZ R59, R21, R42 ;  /* 0x0000002a153b7221 */ /* 0x000fe20000010000 */
[----:B------:R-:W-:Y:S01]  /*9d00*/  F2FP.BF16.F32.PACK_AB R42, R28, R25 ;  /* 0x000000191c2a723e */ /* 0x000fe200000010ff */
[----:B------:R-:W-:Y:S01]  /*9d10*/  FMUL.FTZ R117, R117, R7 ;  /* 0x0000000775757220 */ /* 0x000fe20000410000 */
[----:B------:R-:W-:Y:S01]  /*9d20*/  FADD.FTZ R62, R41, R62 ;  /* 0x0000003e293e7221 */ /* 0x000fe20000010000 */
[----:B------:R-:W-:Y:S01]  /*9d30*/  FADD.FTZ R12, R24, R59 ;  /* 0x0000003b180c7221 */ /* 0x000fe20000010000 */
[C---:B------:R-:W-:Y:S01]  /*9d40*/  F2FP.BF16.F32.PACK_AB R41, R39.reuse, R41 ;  /* 0x000000292729723e */ /* 0x040fe200000010ff */
[----:B------:R-:W-:Y:S01]  /*9d50*/  FMUL.FTZ R120, R120, R7 ;  /* 0x0000000778787220 */ /* 0x000fe20000410000 */
[----:B------:R-:W-:Y:S01]  /*9d60*/  FADD.FTZ R62, R39, R62 ;  /* 0x0000003e273e7221 */ /* 0x000fe20000010000 */
[----:B------:R-:W-:Y:S01]  /*9d70*/  FADD.FTZ R59, R25, R12 ;  /* 0x0000000c193b7221 */ /* 0x000fe20000010000 */
[----:B------:R-:W-:Y:S01]  /*9d80*/  F2FP.BF16.F32.PACK_AB R12, R14, R13 ;  /* 0x0000000d0e0c723e */ /* 0x000fe200000010ff */
[----:B------:R-:W-:Y:S01]  /*9d90*/  FMUL.FTZ R121, R121, R7 ;  /* 0x0000000779797220 */ /* 0x000fe20000410000 */
[----:B------:R-:W-:Y:S01]  /*9da0*/  FADD.FTZ R63, R43, R62 ;  /* 0x0000003e2b3f7221 */ /* 0x000fe20000010000 */
[----:B------:R-:W-:Y:S01]  /*9db0*/  FADD.FTZ R14, R28, R59 ;  /* 0x0000003b1c0e7221 */ /* 0x000fe20000010000 */
[----:B------:R-:W-:Y:S01]  /*9dc0*/  F2FP.BF16.F32.PACK_AB R13, R77, R40 ;  /* 0x000000284d0d723e */ /* 0x000fe200000010ff */
[----:B------:R-:W-:Y:S01]  /*9dd0*/  MUFU.EX2 R28, R87 ;  /* 0x00000057001c7308 */ /* 0x000fe20000000800 */
        /* <DEDUP_REMOVED lines=14> */
[----:B--2---:R-:W-:Y:S01]  /*9ec0*/  F2FP.BF16.F32.PACK_AB R8, R32, R29 ;  /* 0x0000001d2008723e */ /* 0x004fe200000010ff */
[----:B------:R2:W-:Y:S01]  /*9ed0*/  STSM.16.M88.4 [R22], R12 ;  /* 0x0000000c16007844 */ /* 0x0005e20000000200 */
[C---:B------:R-:W-:Y:S01]  /*9ee0*/  FADD.FTZ R35, R50.reuse, R35 ;  /* 0x0000002332237221 */ /* 0x040fe20000010000 */
[----:B------:R-:W-:Y:S01]  /*9ef0*/  FADD.FTZ R21, R37, R20 ;  /* 0x0000001425157221 */ /* 0x000fe20000010000 */
[----:B------:R-:W-:Y:S01]  /*9f00*/  F2FP.BF16.F32.PACK_AB R11, R50, R31 ;  /* 0x0000001f320b723e */ /* 0x000fe200000010ff */
[----:B------:R-:W3:Y:S01]  /*9f10*/  MUFU.EX2 R29, R82 ;  /* 0x00000052001d7308 */ /* 0x000ee20000000800 */
[----:B------:R-:W-:Y:S01]  /*9f20*/  FADD.FTZ R20, R30, R35 ;  /* 0x000000231e147221 */ /* 0x000fe20000010000 */
[----:B------:R-:W-:Y:S01]  /*9f30*/  FADD.FTZ R24, R44, R21 ;  /* 0x000000152c187221 */ /* 0x000fe20000010000 */
[----:B------:R-:W-:Y:S01]  /*9f40*/  F2FP.BF16.F32.PACK_AB R43, R46, R43 ;  /* 0x0000002b2e2b723e */ /* 0x000fe200000010ff */
[----:B------:R-:W-:Y:S01]  /*9f50*/  FMUL.FTZ R129, R129, R7 ;  /* 0x0000000781817220 */ /* 0x000fe20000410000 */
[----:B------:R-:W-:Y:S01]  /*9f60*/  FADD.FTZ R21, R51, R20 ;  /* 0x0000001433157221 */ /* 0x000fe20000010000 */
[----:B------:R-:W-:Y:S01]  /*9f70*/  FADD.FTZ R25, R45, R24 ;  /* 0x000000182d197221 */ /* 0x000fe20000010000 */
[----:B------:R-:W-:Y:S01]  /*9f80*/  F2FP.BF16.F32.PACK_AB R9, R47, R34 ;  /* 0x000000222f09723e */ /* 0x000fe200000010ff */
[----:B------:R-:W4:Y:S01]  /*9f90*/  MUFU.EX2 R31, R86 ;  /* 0x00000056001f7308 */ /* 0x000f220000000800 */
[----:B------:R-:W-:Y:S01]  /*9fa0*/  FADD.FTZ R20, R54, R21 ;  /* 0x0000001536147221 */ /* 0x000fe20000010000 */
[----:B------:R-:W-:Y:S01]  /*9fb0*/  FADD.FTZ R24, R48, R25 ;  /* 0x0000001930187221 */ /* 0x000fe20000010000 */
[----:B------:R-:W-:Y:S01]  /*9fc0*/  F2FP.BF16.F32.PACK_AB R10, R36, R33 ;  /* 0x00000021240a723e */ /* 0x000fe200000010ff */
[----:B------:R-:W-:Y:S01]  /*9fd0*/  STSM.16.M88.4 [R19], R40 ;  /* 0x0000002813007844 */ /* 0x000fe20000000200 */
[----:B--2---:R-:W-:Y:S01]  /*9fe0*/  FADD.FTZ R13, R3, R20 ;  /* 0x00000014030d7221 */ /* 0x004fe20000010000 */
[----:B------:R-:W-:Y:S01]  /*9ff0*/  FADD.FTZ R15, R49, R24 ;  /* 0x00000018310f7221 */ /* 0x000fe20000010000 */
[----:B------:R-:W-:Y:S01]  /*a000*/  F2FP.BF16.F32.PACK_AB R12, R44, R37 ;  /* 0x000000252c0c723e */ /* 0x000fe200000010ff */
[----:B------:R2:W-:Y:S01]  /*a010*/  STSM.16.M88.4 [R18], R8 ;  /* 0x0000000812007844 */ /* 0x0005e20000000200 */
[----:B------:R-:W-:Y:S01]  /*a020*/  FADD.FTZ R14, R4, R13 ;  /* 0x0000000d040e7221 */ /* 0x000fe20000010000 */
[----:B------:R-:W-:Y:S01]  /*a030*/  FADD.FTZ R20, R52, R15 ;  /* 0x0000000f34147221 */ /* 0x000fe20000010000 */
[----:B------:R-:W-:Y:S01]  /*a040*/  F2FP.BF16.F32.PACK_AB R13, R51, R30 ;  /* 0x0000001e330d723e */ /* 0x000fe200000010ff */
[----:B------:R-:W-:Y:S01]  /*a050*/  FMUL.FTZ R132, R132, R7 ;  /* 0x0000000784847220 */ /* 0x000fe20000410000 */
[----:B0-----:R-:W-:Y:S01]  /*a060*/  FADD.FTZ R15, R55, R14 ;  /* 0x0000000e370f7221 */ /* 0x001fe20000010000 */
[----:B------:R-:W-:Y:S01]  /*a070*/  FADD.FTZ R21, R53, R20 ;  /* 0x0000001435157221 */ /* 0x000fe20000010000 */
[----:B------:R-:W-:Y:S01]  /*a080*/  F2FP.BF16.F32.PACK_AB R14, R48, R45 ;  /* 0x0000002d300e723e */ /* 0x000fe200000010ff */
[----:B------:R-:W-:Y:S01]  /*a090*/  FMUL.FTZ R133, R133, R7 ;  /* 0x0000000785857220 */ /* 0x000fe20000410000 */
[----:B------:R-:W-:Y:S01]  /*a0a0*/  FADD.FTZ R20, R58, R15 ;  /* 0x0000000f3a147221 */ /* 0x000fe20000010000 */
[----:B------:R-:W-:Y:S01]  /*a0b0*/  FADD.FTZ R24, R56, R21 ;  /* 0x0000001538187221 */ /* 0x000fe20000010000 */
[----:B------:R-:W-:Y:S01]  /*a0c0*/  F2FP.BF16.F32.PACK_AB R15, R3, R54 ;  /* 0x00000036030f723e */ /* 0x000fe200000010ff */
[----:B------:R-:W-:Y:S01]  /*a0d0*/  FMUL.FTZ R90, R90, R6 ;  /* 0x000000065a5a7220 */ /* 0x000fe20000410000 */
[----:B-1----:R-:W-:Y:S01]  /*a0e0*/  FADD.FTZ R3, R27, R20 ;  /* 0x000000141b037221 */ /* 0x002fe20000010000 */
[----:B------:R-:W-:Y:S01]  /*a0f0*/  FADD.FTZ R21, R57, R24 ;  /* 0x0000001839157221 */ /* 0x000fe20000010000 */
[----:B------:R-:W-:Y:S01]  /*a100*/  F2FP.BF16.F32.PACK_AB R25, R55, R4 ;  /* 0x000000043719723e */ /* 0x000fe200000010ff */
[----:B------:R0:W-:Y:S01]  /*a110*/  STSM.16.M88.4 [R17+0x27800], R12 ;  /* 0x0278000c11007844 */ /* 0x0001e20000000200 */
[----:B------:R-:W-:Y:S01]  /*a120*/  FADD.FTZ R20, R74, R3 ;  /* 0x000000034a147221 */ /* 0x000fe20000010000 */
[----:B------:R-:W-:Y:S01]  /*a130*/  FADD.FTZ R26, R60, R21 ;  /* 0x000000153c1a7221 */ /* 0x000fe20000010000 */
[----:B------:R-:W-:Y:S01]  /*a140*/  F2FP.BF16.F32.PACK_AB R24, R52, R49 ;  /* 0x000000313418723e */ /* 0x000fe200000010ff */
[-C--:B------:R-:W-:Y:S01]  /*a150*/  FMUL.FTZ R91, R91, R6.reuse ;  /* 0x000000065b5b7220 */ /* 0x080fe20000410000 */
[----:B------:R-:W-:Y:S01]  /*a160*/  FADD.FTZ R3, R75, R20 ;  /* 0x000000144b037221 */ /* 0x000fe20000010000 */
[----:B--2---:R-:W-:Y:S01]  /*a170*/  FADD.FTZ R9, R61, R26 ;  /* 0x0000001a3d097221 */ /* 0x004fe20000010000 */
[----:B------:R-:W-:Y:S01]  /*a180*/  F2FP.BF16.F32.PACK_AB R26, R56, R53 ;  /* 0x00000035381a723e */ /* 0x000fe200000010ff */
[----:B------:R-:W-:Y:S01]  /*a190*/  FMUL.FTZ R94, R94, R6 ;  /* 0x000000065e5e7220 */ /* 0x000fe20000410000 */
[----:B------:R-:W-:Y:S01]  /*a1a0*/  FADD.FTZ R4, R78, R3 ;  /* 0x000000034e047221 */ /* 0x000fe20000010000 */
[----:B------:R-:W-:Y:S01]  /*a1b0*/  FADD.FTZ R10, R64, R9 ;  /* 0x00000009400a7221 */ /* 0x000fe20000010000 */
[----:B------:R-:W-:Y:S01]  /*a1c0*/  F2FP.BF16.F32.PACK_AB R27, R27, R58 ;  /* 0x0000003a1b1b723e */ /* 0x000fe200000010ff */
[----:B------:R-:W-:Y:S01]  /*a1d0*/  FMUL.FTZ R95, R95, R6 ;  /* 0x000000065f5f7220 */ /* 0x000fe20000410000 */
[----:B------:R-:W-:Y:S01]  /*a1e0*/  F2FP.BF16.F32.PACK_AB R8, R60, R57 ;  /* 0x000000393c08723e */ /* 0x000fe200000010ff */
[----:B------:R-:W-:Y:S01]  /*a1f0*/  FADD.FTZ R3, R65, R10 ;  /* 0x0000000a41037221 */ /* 0x000fe20000010000 */
[----:B------:R-:W-:Y:S01]  /*a200*/  F2FP.BF16.F32.PACK_AB R9, R75, R74 ;  /* 0x0000004a4b09723e */ /* 0x000fe200000010ff */
[----:B------:R1:W-:Y:S01]  /*a210*/  STSM.16.M88.4 [R23], R24 ;  /* 0x0000001817007844 */ /* 0x0003e20000000200 */
[----:B------:R-:W-:Y:S01]  /*a220*/  F2FP.BF16.F32.PACK_AB R10, R64, R61 ;  /* 0x0000003d400a723e */ /* 0x000fe200000010ff */
[C---:B------:R-:W-:Y:S01]  /*a230*/  FADD.FTZ R4, R79.reuse, R4 ;  /* 0x000000044f047221 */ /* 0x040fe20000010000 */
[----:B------:R-:W-:Y:S01]  /*a240*/  F2FP.BF16.F32.PACK_AB R11, R79, R78 ;  /* 0x0000004e4f0b723e */ /* 0x000fe200000010ff */
[C---:B------:R-:W-:Y:S01]  /*a250*/  FADD.FTZ R20, R68.reuse, R3 ;  /* 0x0000000344147221 */ /* 0x040fe20000010000 */
[----:B0-----:R-:W-:Y:S01]  /*a260*/  F2FP.BF16.F32.PACK_AB R12, R68, R65 ;  /* 0x00000041440c723e */ /* 0x001fe200000010ff */
[----:B---3--:R-:W-:Y:S01]  /*a270*/  FADD.FTZ R4, R29, R4 ;  /* 0x000000041d047221 */ /* 0x008fe20000010000 */
[C---:B------:R-:W-:Y:S01]  /*a280*/  F2FP.BF16.F32.PACK_AB R13, R83.reuse, R29 ;  /* 0x0000001d530d723e */ /* 0x040fe200000010ff */
[----:B------:R1:W-:Y:S01]  /*a290*/  STSM.16.M88.4 [R19+0x6000], R8 ;  /* 0x0060000813007844 */ /* 0x0003e20000000200 */
[----:B------:R-:W-:Y:S01]  /*a2a0*/  F2FP.BF16.F32.PACK_AB R14, R72, R69 ;  /* 0x00000045480e723e */ /* 0x000fe200000010ff */
[----:B------:R-:W-:Y:S01]  /*a2b0*/  FADD.FTZ R4, R83, R4 ;  /* 0x0000000453047221 */ /* 0x000fe20000010000 */
[----:B----4-:R-:W-:Y:S01]  /*a2c0*/  F2FP.BF16.F32.PACK_AB R15, R28, R31 ;  /* 0x0000001f1c0f723e */ /* 0x010fe200000010ff */
[----:B------:R-:W-:Y:S01]  /*a2d0*/  FADD.FTZ R69, R69, R20 ;  /* 0x0000001445457221 */ /* 0x000fe20000010000 */
[-C--:B------:R-:W-:Y:S01]  /*a2e0*/  FMUL.FTZ R98, R98, R6.reuse ;  /* 0x0000000662627220 */ /* 0x080fe20000410000 */
[----:B------:R-:W-:Y:S01]  /*a2f0*/  FADD.FTZ R3, R31, R4 ;  /* 0x000000041f037221 */ /* 0x000fe20000010000 */
[-C--:B------:R-:W-:Y:S01]  /*a300*/  FMUL.FTZ R99, R99, R6.reuse ;  /* 0x0000000663637220 */ /* 0x080fe20000410000 */
[----:B------:R1:W-:Y:S01]  /*a310*/  STSM.16.M88.4 [R18+0x6000], R12 ;  /* 0x0060000c12007844 */ /* 0x0003e20000000200 */
[-C--:B------:R-:W-:Y:S01]  /*a320*/  FMUL.FTZ R102, R102, R6.reuse ;  /* 0x0000000666667220 */ /* 0x080fe20000410000 */
[-C--:B------:R-:W-:Y:S01]  /*a330*/  FMUL.FTZ R103, R103, R6.reuse ;  /* 0x0000000667677220 */ /* 0x080fe20000410000 */
[-C--:B------:R-:W-:Y:S01]  /*a340*/  FMUL.FTZ R106, R106, R6.reuse ;  /* 0x000000066a6a7220 */ /* 0x080fe20000410000 */
[----:B------:R-:W-:Y:S01]  /*a350*/  @!PT LDS RZ, [RZ] ;  /* 0x00000000fffff984 */ /* 0x000fe20000000800 */
[----:B------:R-:W-:Y:S01]  /*a360*/  @!PT LDS RZ, [RZ] ;  /* 0x00000000fffff984 */ /* 0x000fe20000000800 */
[----:B------:R-:W-:Y:S01]  /*a370*/  @!PT LDS RZ, [RZ] ;  /* 0x00000000fffff984 */ /* 0x000fe20000000800 */
[----:B------:R-:W-:Y:S01]  /*a380*/  @!PT LDS RZ, [RZ] ;  /* 0x00000000fffff984 */ /* 0x000fe20000000800 */
[----:B------:R0:W-:Y:S06]  /*a390*/  MEMBAR.ALL.CTA ;  /* 0x0000000000007992 */ /* 0x0001ec0000008000 */
[----:B0-----:R-:W0:Y:S01]  /*a3a0*/  FENCE.VIEW.ASYNC.S ;  /* 0x00000000000073c6 */ /* 0x001e220000000000 */
        /* <DEDUP_REMOVED lines=15> */
[----:B------:R-:W-:Y:S01]  /*a4a0*/  FADD.FTZ R4, R72, R69 ;  /* 0x0000004548047221 */ /* 0x000fe20000010000 */
[----:B------:R-:W-:Y:S01]  /*a4b0*/  FADD.FTZ R3, R28, R3 ;  /* 0x000000031c037221 */ /* 0x000fe20000010000 */
[----:B------:R-:W-:-:S02]  /*a4c0*/  IMAD.MOV.U32 R6, RZ, RZ, R5 ;  /* 0x000000ffff067224 */ /* 0x000fc400078e0005 */
[----:B------:R-:W-:Y:S01]  /*a4d0*/  IMAD.MOV.U32 R7, RZ, RZ, R0 ;  /* 0x000000ffff077224 */ /* 0x000fe200078e0000 */
[----:B0-----:R-:W-:Y:S01]  /*a4e0*/  NOP ;  /* 0x0000000000007918 */ /* 0x001fe20000000000 */
[----:B-1----:R-:W-:Y:S05]  /*a4f0*/  @P2 BRA `(.L_x_1127) ;  /* 0xffffffdc00f02947 */ /* 0x002fea000383ffff */
.L_x_1118:
        /* <DEDUP_REMOVED lines=9> */
[----:B------:R-:W-:-:S05]  /*a590*/  ULDC UR35, c[0x0][0x9e0] ;  /* 0x0002780000237ab9 */ /* 0x000fca0000000800 */
.L_x_1145:
        /* <DEDUP_REMOVED lines=9> */
.L_x_1130:
[----:B------:R-:W-:Y:S01]  /*a630*/  ULEA UR6, UR46, UR42, 0x3 ;  /* 0x0000002a2e067291 */ /* 0x000fe2000f8e183f */
[----:B------:R-:W-:-:S05]  /*a640*/  IMAD.U32 R0, RZ, RZ, UR49 ;  /* 0x00000031ff007e24 */ /* 0x000fca000f8e00ff */
[----:B------:R-:W-:-:S04]  /*a650*/  SHF.L.U32 R0, R0, 0x1f, RZ ;  /* 0x0000001f00007819 */ /* 0x000fc800000006ff */
[----:B------:R0:W1:Y:S01]  /*a660*/  SYNCS.PHASECHK.TRANS64.TRYWAIT P2, [UR6+0x2d830], R0 ;  /* 0x02d83000ff0075a7 */ /* 0x0000620008040146 */
[----:B------:R-:W-:Y:S05]  /*a670*/  @!P0 BRA `(.L_x_1131) ;  /* 0x0000000000048947 */ /* 0x000fea0003800000 */
[----:B------:R-:W-:Y:S01]  /*a680*/  BPT.TRAP 0x1 ;  /* 0x000000040000795c */ /* 0x000fe20000300000 */
.L_x_1131:
[----:B-1----:R-:W-:Y:S05]  /*a690*/  @P2 BRA `(.L_x_1129) ;  /* 0x0000000000082947 */ /* 0x002fea0003800000 */
[----:B------:R-:W1:Y:S02]  /*a6a0*/  SYNCS.PHASECHK.TRANS64.TRYWAIT P2, [UR6+0x2d830], R0 ;  /* 0x02d83000ff0075a7 */ /* 0x000e640008040146 */
[----:B-1----:R-:W-:Y:S05]  /*a6b0*/  @!P2 BRA `(.L_x_1132) ;  /* 0x000000bc00c4a947 */ /* 0x002fea0003800000 */
.L_x_1129:
        /* <DEDUP_REMOVED lines=37> */
.L_x_1134:
[----:B------:R-:W-:Y:S01]  /*a910*/  ULEA UR6, UR53, UR42, 0x3 ;  /* 0x0000002a35067291 */ /* 0x000fe2000f8e183f */
[----:B------:R-:W-:-:S05]  /*a920*/  IMAD.U32 R0, RZ, RZ, UR28 ;  /* 0x0000001cff007e24 */ /* 0x000fca000f8e00ff */
[----:B------:R-:W-:-:S04]  /*a930*/  SHF.L.U32 R0, R0, 0x1f, RZ ;  /* 0x0000001f00007819 */ /* 0x000fc800000006ff */
[----:B------:R0:W1:Y:S01]  /*a940*/  SYNCS.PHASECHK.TRANS64.TRYWAIT P2, [UR6+0x2d850], R0 ;  /* 0x02d85000ff0075a7 */ /* 0x0000620008040146 */
[----:B------:R-:W-:Y:S05]  /*a950*/  @!P0 BRA `(.L_x_1135) ;  /* 0x0000000000048947 */ /* 0x000fea0003800000 */
[----:B------:R-:W-:Y:S01]  /*a960*/  BPT.TRAP 0x1 ;  /* 0x000000040000795c */ /* 0x000fe20000300000 */
.L_x_1135:
[----:B-1----:R-:W-:Y:S05]  /*a970*/  @P2 BRA `(.L_x_1133) ;  /* 0x0000000000082947 */ /* 0x002fea0003800000 */
[----:B------:R-:W1:Y:S02]  /*a980*/  SYNCS.PHASECHK.TRANS64.TRYWAIT P2, [UR6+0x2d850], R0 ;  /* 0x02d85000ff0075a7 */ /* 0x000e640008040146 */
[----:B-1----:R-:W-:Y:S05]  /*a990*/  @!P2 BRA `(.L_x_1136) ;  /* 0x000000bc0024a947 */ /* 0x002fea0003800000 */
.L_x_1133:
[----:B------:R-:W-:Y:S01]  /*a9a0*/  UIADD3 UR6, UR42, 0x400, URZ ;  /* 0x000004002a067890 */ /* 0x000fe2000fffe03f */
[----:B------:R-:W-:Y:S01]  /*a9b0*/  WARPGROUP.ARRIVE ;  /* 0x00000000000079c5 */ /* 0x000fe20000000000 */
[----:B------:R-:W-:Y:S01]  /*a9c0*/  UMOV UR29, 0x40000040 ;  /* 0x40000040001d7882 */ /* 0x000fe20000000000 */
[----:B------:R-:W-:Y:S01]  /*a9d0*/  UMOV UR31, 0x80000020 ;  /* 0x80000020001f7882 */ /* 0x000fe20000000000 */
[----:B------:R-:W-:-:S03]  /*a9e0*/  USHF.R.U32.HI UR6, URZ, 0x4, UR6 ;  /* 0x000000043f067899 */ /* 0x000fc60008011606 */
[----:B------:R-:W2:Y:S01]  /*a9f0*/  S2R R9, SR_TID.X ;  /* 0x0000000000097919 */ /* 0x000ea20000002100 */
[----:B------:R-:W-:Y:S01]  /*aa00*/  PLOP3.LUT P2, PT, PT, PT, UP0, 0x80, 0x0 ;  /* 0x000000000000781c */ /* 0x000fe20003f4f008 */
[----:B------:R-:W-:Y:S01]  /*aa10*/  VIADD R13, R136, UR39 ;  /* 0x00000027880d7c36 */ /* 0x000fe20008000000 */
[----:B------:R-:W-:Y:S01]  /*aa20*/  ULOP3.LUT UR6, UR6, 0x3fff, URZ, 0xc0, !UPT ;  /* 0x00003fff06067892 */ /* 0x000fe2000f8ec03f */
[----:B-1----:R-:W-:Y:S02]  /*aa30*/  IMAD.U32 R5, RZ, RZ, UR46 ;  /* 0x0000002eff057e24 */ /* 0x002fe4000f8e00ff */
[----:B------:R-:W-:Y:S01]  /*aa40*/  IMAD.SHL.U32 R12, R2, 0x80, RZ ;  /* 0x00000080020c7824 */ /* 0x000fe200078e00ff */
[----:B------:R-:W-:Y:S02]  /*aa50*/  ULOP3.LUT UR7, UR6, 0x2000000, URZ, 0xfc, !UPT ;  /* 0x0200000006077892 */ /* 0x000fe4000f8efc3f */
[----:B------:R-:W-:Y:S01]  /*aa60*/  ULOP3.LUT UR6, UR43, 0x10000, URZ, 0xfc, !UPT ;  /* 0x000100002b067892 */ /* 0x000fe2000f8efc3f */
[----:B------:R-:W-:Y:S01]  /*aa70*/  @!P1 LEA R5, R5, UR42, 0x3 ;  /* 0x0000002a05059c11 */ /* 0x000fe2000f8e18ff */
[----:B------:R-:W-:-:S05]  /*aa80*/  UIMAD UR7, UR53, 0x600, UR7 ;  /* 0x00000600350778a4 */ /* 0x000fca000f8e0207 */
[----:B------:R-:W-:Y:S02]  /*aa90*/  UMOV UR28, UR6 ;  /* 0x00000006001c7c82 */ /* 0x000fe40008000000 */
[----:B------:R-:W-:Y:S02]  /*aaa0*/  UMOV UR30, UR7 ;  /* 0x00000007001e7c82 */ /* 0x000fe40008000000 */
[----:B------:R-:W-:Y:S01]  /*aab0*/  HGMMA.64x96x16.F32.BF16 R88, gdesc[UR28].tnspB, R88, gsb0 ;  /* 0x416000001c5879f0 */ /* 0x000fe20008001858 */
[----:B------:R-:W-:Y:S02]  /*aac0*/  UIADD3 UR28, UR6, 0x2, URZ ;  /* 0x00000002061c7890 */ /* 0x000fe4000fffe03f */
        /* <DEDUP_REMOVED lines=48> */
[----:B------:R-:W-:-:S04]  /*add0*/  @UP0 ULDC UR6, c[0x0][0x450] ;  /* 0x0001140000060ab9 */ /* 0x000fc80000000800 */
[----:B------:R-:W-:Y:S01]  /*ade0*/  @P2 SHF.R.U32.HI R13, RZ, UR6, R0 ;  /* 0x00000006ff0d2c19 */ /* 0x000fe20008011600 */
[----:B------:R-:W-:Y:S01]  /*adf0*/  VIADD R0, R8, 0x9 ;  /* 0x0000000908007836 */ /* 0x000fe20000000000 */
[----:B------:R-:W-:Y:S01]  /*ae00*/  ISETP.GE.U32.AND P2, PT, R9, 0x180, PT ;  /* 0x000001800900780c */ /* 0x000fe20003f46070 */
[----:B------:R-:W-:Y:S01]  /*ae10*/  @!P1 VIADD R9, R5, 0x2d840 ;  /* 0x0002d84005099836 */ /* 0x000fe20000000000 */
[----:B------:R-:W-:Y:S01]  /*ae20*/  IADD3 R5, -R12, 0x1, RZ ;  /* 0x000000010c057810 */ /* 0x000fe20007ffe1ff */
[----:B------:R-:W0:Y:S01]  /*ae30*/  SHFL.IDX PT, R15, R13, RZ, 0x1c1f ;  /* 0x001c1fff0d0f7589 */ /* 0x000e2200000e0000 */
[----:B------:R-:W-:Y:S01]  /*ae40*/  SEL R8, R0, 0x9, !P2 ;  /* 0x0000000900087807 */ /* 0x000fe20005000000 */
[----:B------:R-:W-:Y:S01]  /*ae50*/  IMAD.U32 R0, RZ, RZ, UR45 ;  /* 0x0000002dff007e24 */ /* 0x000fe2000f8e00ff */
[----:B------:R-:W-:Y:S01]  /*ae60*/  ULOP3.LUT UR6, URZ, UR52, URZ, 0x33, !UPT ;  /* 0x000000343f067292 */ /* 0x000fe2000f8e333f */
[----:B------:R-:W-:Y:S01]  /*ae70*/  IMAD R5, R16, -0x2, R5 ;  /* 0xfffffffe10057824 */ /* 0x000fe200078e0205 */
[----:B------:R-:W-:-:S04]  /*ae80*/  @!P1 PRMT R9, RZ, 0x654, R9 ;  /* 0x00000654ff099816 */ /* 0x000fc80000000009 */
[----:B------:R-:W-:-:S05]  /*ae90*/  IADD3 R5, -R0, UR38, R5 ;  /* 0x0000002600057c10 */ /* 0x000fca000fffe105 */
[C---:B------:R-:W-:Y:S02]  /*aea0*/  VIADD R11, R5.reuse, UR35 ;  /* 0x00000023050b7c36 */ /* 0x040fe40008000000 */
[----:B------:R-:W-:Y:S02]  /*aeb0*/  VIADD R10, R5, UR6 ;  /* 0x00000006050a7c36 */ /* 0x000fe40008000000 */
[C---:B0-----:R-:W-:Y:S02]  /*aec0*/  IMAD.IADD R5, R15.reuse, 0x1, R11 ;  /* 0x000000010f057824 */ /* 0x041fe400078e020b */
[----:B------:R-:W-:Y:S01]  /*aed0*/  IMAD.IADD R0, R15, 0x1, R10 ;  /* 0x000000010f007824 */ /* 0x000fe200078e020a */
[----:B------:R-:W-:Y:S02]  /*aee0*/  WARPGROUP.DEPBAR.LE gsb0, 0x0 ;  /* 0x00008000000079c5 */ /* 0x000fe40000010000 */
[----:B------:R-:W-:-:S06]  /*aef0*/  WARPGROUP.ARRIVE ;  /* 0x00000000000079c5 */ /* 0x000fcc0000000000 */
[----:B------:R-:W-:Y:S03]  /*af00*/  HGMMA.64x96x16.F32.BF16 R88, gdesc[UR28].tnspB, R88, gsb0 ;  /* 0x416000001c5879f0 */ /* 0x000fe60008001858 */
[----:B------:R-:W-:Y:S02]  /*af10*/  WARPGROUP.DEPBAR.LE gsb0, 0x0 ;  /* 0x00008000000079c5 */ /* 0x000fe40000010000 */
[----:B------:R0:W-:Y:S06]  /*af20*/  BAR.ARV R8, 0x100 ;  /* 0x000400080000751d */ /* 0x0001ec0000002000 */
[----:B------:R0:W-:Y:S01]  /*af30*/  @!P1 SYNCS.ARRIVE.TRANS64.RED.A1T0 RZ, [R9+URZ], RZ ;  /* 0x000000ff09ff99a7 */ /* 0x0001e2000810043f */
[----:B------:R-:W-:Y:S05]  /*af40*/  @!P5 BRA `(.L_x_1137) ;  /* 0x00000000005cd947 */ /* 0x000fea0003800000 */
[----:B0-----:R-:W-:Y:S01]  /*af50*/  IMAD.U32 R8, RZ, RZ, UR45 ;  /* 0x0000002dff087e24 */ /* 0x001fe2000f8e00ff */
        /* <DEDUP_REMOVED lines=12> */
.L_x_1139:
[----:B------:R-:W-:-:S05]  /*b020*/  IMAD.U32 R14, RZ, RZ, UR34 ;  /* 0x00000022ff0e7e24 */ /* 0x000fca000f8e00ff */
[----:B------:R-:W-:-:S13]  /*b030*/  ISETP.NE.AND P2, PT, R14, 0x1, PT ;  /* 0x000000010e00780c */ /* 0x000fda0003f45270 */
[----:B------:R-:W0:Y:S02]  /*b040*/  @P2 LDC.64 R8, c[0x0][0x9e8] ;  /* 0x00027a00ff082b82 */ /* 0x000e240000000a00 */
[----:B0-----:R-:W-:-:S05]  /*b050*/  @P2 IMAD.HI.U32 R8, R15, R8, RZ ;  /* 0x000000080f082227 */ /* 0x001fca00078e00ff */
[----:B------:R-:W-:-:S07]  /*b060*/  @P2 SHF.R.U32.HI R15, RZ, R9, R8 ;  /* 0x00000009ff0f2219 */ /* 0x000fce0000011608 */
.L_x_1140:
[----:B------:R-:W-:Y:S05]  /*b070*/  BSYNC B0 ;  /* 0x0000000000007941 */ /* 0x000fea0003800000 */
.L_x_1138:
[----:B------:R-:W-:-:S04]  /*b080*/  IMAD R15, R15, R14, -R12 ;  /* 0x0000000e0f0f7224 */ /* 0x000fc800078e0a0c */
[----:B------:R-:W-:-:S05]  /*b090*/  IMAD R15, R16, -0x2, R15 ;  /* 0xfffffffe100f7824 */ /* 0x000fca00078e020f */
[----:B------:R-:W-:Y:S02]  /*b0a0*/  VIADDMNMX R5, R15, R14, R5, PT ;  /* 0x0000000e0f057246 */ /* 0x000fe40003800105 */
[----:B------:R-:W-:-:S07]  /*b0b0*/  VIMNMX R0, R0, R15, !PT ;  /* 0x0000000f00007248 */ /* 0x000fce0007fe0100 */
.L_x_1137:
[----:B------:R-:W-:Y:S01]  /*b0c0*/  ISETP.GT.AND P2, PT, R2, -0x1, PT ;  /* 0xffffffff0200780c */ /* 0x000fe20003f44270 */
[----:B------:R-:W1:Y:S03]  /*b0d0*/  SHFL.IDX PT, R13, R13, 0x1, 0x1c1f ;  /* 0x003c1f000d0d7f89 */ /* 0x000e6600000e0000 */
[C---:B------:R-:W-:Y:S02]  /*b0e0*/  ISETP.GT.AND P4, PT, R0.reuse, RZ, P2 ;  /* 0x000000ff0000720c */ /* 0x040fe40001784270 */
[----:B------:R-:W-:Y:S02]  /*b0f0*/  ISETP.GT.AND P6, PT, R0, 0x1, P2 ;  /* 0x000000010000780c */ /* 0x000fe400017c4270 */
[C---:B------:R-:W-:Y:S02]  /*b100*/  ISETP.LT.OR P4, PT, R5.reuse, 0x1, P4 ;  /* 0x000000010500780c */ /* 0x040fe40002781670 */
[----:B------:R-:W-:-:S02]  /*b110*/  ISETP.LT.OR P6, PT, R5, 0x2, P6 ;  /* 0x000000020500780c */ /* 0x000fc400037c1670 */
[----:B------:R-:W-:Y:S02]  /*b120*/  FSEL R24, R24, -INF , !P4 ;  /* 0xff80000018187808 */ /* 0x000fe40006000000 */
[----:B------:R-:W-:Y:S02]  /*b130*/  FSEL R25, R25, -INF , !P6 ;  /* 0xff80000019197808 */ /* 0x000fe40007000000 */
[C---:B------:R-:W-:Y:S02]  /*b140*/  ISETP.GT.AND P3, PT, R0.reuse, 0x8, P2 ;  /* 0x000000080000780c */ /* 0x040fe40001764270 */
[C---:B------:R-:W-:Y:S02]  /*b150*/  ISETP.GT.AND P4, PT, R0.reuse, 0x9, P2 ;  /* 0x000000090000780c */ /* 0x040fe40001784270 */
[----:B------:R-:W-:Y:S02]  /*b160*/  ISETP.GT.AND P6, PT, R0, 0x10, P2 ;  /* 0x000000100000780c */ /* 0x000fe400017c4270 */
[----:B------:R-:W-:-:S02]  /*b170*/  ISETP.LT.OR P3, PT, R5, 0x9, P3 ;  /* 0x000000090500780c */ /* 0x000fc40001f61670 */
[----:B------:R-:W-:Y:S01]  /*b180*/  ISETP.LT.OR P4, PT, R5, 0xa, P4 ;  /* 0x0000000a0500780c */ /* 0x000fe20002781670 */
[--C-:B-1----:R-:W-:Y:S01]  /*b190*/  IMAD.IADD R11, R11, 0x1, R13.reuse ;  /* 0x000000010b0b7824 */ /* 0x102fe200078e020d */
[----:B------:R-:W-:Y:S01]  /*b1a0*/  ISETP.LT.OR P6, PT, R5, 0x11, P6 ;  /* 0x000000110500780c */ /* 0x000fe200037c1670 */
[----:B------:R-:W-:Y:S01]  /*b1b0*/  IMAD.IADD R10, R10, 0x1, R13 ;  /* 0x000000010a0a7824 */ /* 0x000fe200078e020d */
[----:B------:R-:W-:Y:S02]  /*b1c0*/  FSEL R28, R28, -INF , !P3 ;  /* 0xff8000001c1c7808 */ /* 0x000fe40005800000 */
[----:B------:R-:W-:Y:S02]  /*b1d0*/  FSEL R29, R29, -INF , !P4 ;  /* 0xff8000001d1d7808 */ /* 0x000fe40006000000 */
[----:B------:R-:W-:Y:S02]  /*b1e0*/  FSEL R32, R32, -INF , !P6 ;  /* 0xff80000020207808 */ /* 0x000fe40007000000 */
[----:B------:R-:W-:-:S02]  /*b1f0*/  ISETP.GT.AND P3, PT, R0, 0x11, P2 ;  /* 0x000000110000780c */ /* 0x000fc40001764270 */
[C---:B------:R-:W-:Y:S02]  /*b200*/  ISETP.GT.AND P4, PT, R0.reuse, 0x18, P2 ;  /* 0x000000180000780c */ /* 0x040fe40001784270 */
[----:B------:R-:W-:Y:S02]  /*b210*/  ISETP.GT.AND P6, PT, R0, 0x19, P2 ;  /* 0x000000190000780c */ /* 0x000fe400017c4270 */
[C---:B------:R-:W-:Y:S02]  /*b220*/  ISETP.LT.OR P3, PT, R5.reuse, 0x12, P3 ;  /* 0x000000120500780c */ /* 0x040fe40001f61670 */
[C---:B------:R-:W-:Y:S02]  /*b230*/  ISETP.LT.OR P4, PT, R5.reuse, 0x19, P4 ;  /* 0x000000190500780c */ /* 0x040fe40002781670 */
[----:B------:R-:W-:Y:S02]  /*b240*/  ISETP.LT.OR P6, PT, R5, 0x1a, P6 ;  /* 0x0000001a0500780c */ /* 0x000fe400037c1670 */
[----:B------:R-:W-:-:S02]  /*b250*/  FSEL R33, R33, -INF , !P3 ;  /* 0xff80000021217808 */ /* 0x000fc40005800000 */
[----:B------:R-:W-:Y:S02]  /*b260*/  FSEL R36, R36, -INF , !P4 ;  /* 0xff80000024247808 */ /* 0x000fe40006000000 */
[----:B------:R-:W-:Y:S02]  /*b270*/  FSEL R37, R37, -INF , !P6 ;  /* 0xff80000025257808 */ /* 0x000fe40007000000 */
[C---:B------:R-:W-:Y:S02]  /*b280*/  ISETP.GT.AND P3, PT, R0.reuse, 0x20, P2 ;  /* 0x000000200000780c */ /* 0x040fe40001764270 */
[C---:B------:R-:W-:Y:S02]  /*b290*/  ISETP.GT.AND P4, PT, R0.reuse, 0x21, P2 ;  /* 0x000000210000780c */ /* 0x040fe40001784270 */
[----:B------:R-:W-:Y:S02]  /*b2a0*/  ISETP.GT.AND P6, PT, R0, 0x28, P2 ;  /* 0x000000280000780c */ /* 0x000fe400017c4270 */
[----:B------:R-:W-:-:S02]  /*b2b0*/  ISETP.LT.OR P3, PT, R5, 0x21, P3 ;  /* 0x000000210500780c */ /* 0x000fc40001f61670 */
[C---:B------:R-:W-:Y:S02]  /*b2c0*/  ISETP.LT.OR P4, PT, R5.reuse, 0x22, P4 ;  /* 0x000000220500780c */ /* 0x040fe40002781670 */
[----:B------:R-:W-:Y:S02]  /*b2d0*/  ISETP.LT.OR P6, PT, R5, 0x29, P6 ;  /* 0x000000290500780c */ /* 0x000fe400037c1670 */
        /* <DEDUP_REMOVED lines=65> */
[----:B------:R-:W-:Y:S01]  /*b6f0*/  FSEL R85, R85, -INF , !P6 ;  /* 0xff80000055557808 */ /* 0x000fe20007000000 */
[----:B------:R-:W-:Y:S06]  /*b700*/  @!P5 BRA `(.L_x_1141) ;  /* 0x00000000005cd947 */ /* 0x000fec0003800000 */
        /* <DEDUP_REMOVED lines=8> */
[----:B0-----:R-:W0:Y:S02]  /*b790*/  @P3 LDC.64 R8, c[0x0][0x9e8] ;  /* 0x00027a00ff083b82 */ /* 0x001e240000000a00 */
[----:B0-----:R-:W-:-:S05]  /*b7a0*/  @P3 IMAD.HI.U32 R8, R5, R8, RZ ;  /* 0x0000000805083227 */ /* 0x001fca00078e00ff */
[----:B------:R-:W-:-:S04]  /*b7b0*/  @P3 SHF.R.U32.HI R5, RZ, R9, R8 ;  /* 0x00000009ff053219 */ /* 0x000fc80000011608 */
[----:B------:R-:W-:Y:S01]  /*b7c0*/  LOP3.LUT R5, RZ, R5, RZ, 0x33, !PT ;  /* 0x00000005ff057212 */ /* 0x000fe200078e33ff */
[----:B------:R-:W-:Y:S06]  /*b7d0*/  BRA `(.L_x_1144) ;  /* 0x0000000000147947 */ /* 0x000fec0003800000 */
.L_x_1143:
[----:B------:R-:W-:-:S05]  /*b7e0*/  IMAD.U32 R0, RZ, RZ, UR34 ;  /* 0x00000022ff007e24 */ /* 0x000fca000f8e00ff */
[----:B------:R-:W-:-:S13]  /*b7f0*/  ISETP.NE.AND P3, PT, R0, 0x1, PT ;  /* 0x000000010000780c */ /* 0x000fda0003f65270 */
[----:B0-----:R-:W0:Y:S02]  /*b800*/  @P3 LDC.64 R8, c[0x0][0x9e8] ;  /* 0x00027a00ff083b82 */ /* 0x001e240000000a00 */
[----:B0-----:R-:W-:-:S05]  /*b810*/  @P3 IMAD.HI.U32 R8, R5, R8, RZ ;  /* 0x0000000805083227 */ /* 0x001fca00078e00ff */
[----:B------:R-:W-:-:S07]  /*b820*/  @P3 SHF.R.U32.HI R5, RZ, R9, R8 ;  /* 0x00000009ff053219 */ /* 0x000fce0000011608 */
.L_x_1144:
[----:B------:R-:W-:Y:S05]  /*b830*/  BSYNC B0 ;  /* 0x0000000000007941 */ /* 0x000fea0003800000 */
.L_x_1142:
[----:B------:R-:W-:-:S04]  /*b840*/  IMAD R5, R5, R0, -R12 ;  /* 0x0000000005057224 */ /* 0x000fc800078e0a0c */
[----:B------:R-:W-:-:S05]  /*b850*/  IMAD R5, R16, -0x2, R5 ;  /* 0xfffffffe10057824 */ /* 0x000fca00078e0205 */
[----:B------:R-:W-:Y:S02]  /*b860*/  VIADDMNMX R11, R5, R0, R11, PT ;  /* 0x00000000050b7246 */ /* 0x000fe4000380010b */
[----:B------:R-:W-:-:S07]  /*b870*/  VIMNMX R10, R10, R5, !PT ;  /* 0x000000050a0a7248 */ /* 0x000fce0007fe0100 */
.L_x_1141:
        /* <DEDUP_REMOVED lines=18> */
[----:B------:R-:W-:-:S02]  /*b9a0*/  ISETP.GT.AND P4, PT, R10, 0x1, P2 ;  /* 0x000000010a00780c */ /* 0x000fc40001784270 */
[----:B------:R-:W-:Y:S02]  /*b9b0*/  FMNMX.FTZ R5, R41, R0, !PT ;  /* 0x0000000029057209 */ /* 0x000fe40007810000 */
[----:B------:R-:W-:Y:S02]  /*b9c0*/  FSEL R39, R39, -INF , !P3 ;  /* 0xff80000027277808 */ /* 0x000fe40005800000 */
        /* <DEDUP_REMOVED lines=13> */
[----:B------:R-:W-:Y:S02]  /*baa0*/  ISETP.GT.AND P3, PT, R10, RZ, P2 ;  /* 0x000000ff0a00720c */ /* 0x000fe40001764270 */
        /* <DEDUP_REMOVED lines=9> */
[----:B------:R-:W-:Y:S02]  /*bb40*/  ISETP.GT.AND P4, PT, R10, 0x18, P2 ;  /* 0x000000180a00780c */ /* 0x000fe40001784270 */
[----:B------:R-:W-:Y:S02]  /*bb50*/  FMNMX.FTZ R0, R68, R5, !PT ;  /* 0x0000000544007209 */ /* 0x000fe40007810000 */
[----:B------:R-:W-:Y:S02]  /*bb60*/  FSEL R26, R26, -INF , !P3 ;  /* 0xff8000001a1a7808 */ /* 0x000fe40005800000 */
[----:B------:R-:W-:Y:S02]  /*bb70*/  FMNMX.FTZ R5, R69, R0, !PT ;  /* 0x0000000045057209 */ /* 0x000fe40007810000 */
[----:B------:R-:W-:-:S02]  /*bb80*/  ISETP.LT.OR P6, PT, R11, 0x9, P6 ;  /* 0x000000090b00780c */ /* 0x000fc400037c1670 */
[----:B------:R-:W-:Y:S02]  /*bb90*/  FMNMX.FTZ R0, R72, R5, !PT ;  /* 0x0000000548007209 */ /* 0x000fe40007810000 */
[----:B------:R-:W-:Y:S02]  /*bba0*/  ISETP.LT.OR P4, PT, R11, 0x19, P4 ;  /* 0x000000190b00780c */ /* 0x000fe40002781670 */
[----:B------:R-:W-:Y:S02]  /*bbb0*/  FMNMX.FTZ R5, R73, R0, !PT ;  /* 0x0000000049057209 */ /* 0x000fe40007810000 */
[----:B------:R-:W-:Y:S02]  /*bbc0*/  FMNMX.FTZ R20, R26, R7, !PT ;  /* 0x000000071a147209 */ /* 0x000fe40007810000 */
[----:B------:R-:W-:Y:S02]  /*bbd0*/  FMNMX.FTZ R0, R76, R5, !PT ;  /* 0x000000054c007209 */ /* 0x000fe40007810000 */
[----:B------:R-:W-:-:S02]  /*bbe0*/  FSEL R30, R30, -INF , !P6 ;  /* 0xff8000001e1e7808 */ /* 0x000fc40007000000 */
[----:B------:R-:W-:Y:S02]  /*bbf0*/  FMNMX.FTZ R5, R77, R0, !PT ;  /* 0x000000004d057209 */ /* 0x000fe40007810000 */
[----:B------:R-:W-:Y:S02]  /*bc00*/  FSEL R38, R38, -INF , !P4 ;  /* 0xff80000026267808 */ /* 0x000fe40006000000 */
[----:B------:R-:W-:Y:S02]  /*bc10*/  FMNMX.FTZ R0, R80, R5, !PT ;  /* 0x0000000550007209 */ /* 0x000fe40007810000 */
[----:B------:R-:W-:Y:S02]  /*bc20*/  FMNMX.FTZ R21, R27, R20, !PT ;  /* 0x000000141b157209 */ /* 0x000fe40007810000 */
[----:B------:R-:W-:Y:S02]  /*bc30*/  FMNMX.FTZ R5, R81, R0, !PT ;  /* 0x0000000051057209 */ /* 0x000fe40007810000 */
[----:B------:R-:W-:-:S02]  /*bc40*/  ISETP.GT.AND P4, PT, R10, 0x20, P2 ;  /* 0x000000200a00780c */ /* 0x000fc40001784270 */
[----:B------:R-:W-:Y:S02]  /*bc50*/  FMNMX.FTZ R0, R84, R5, !PT ;  /* 0x0000000554007209 */ /* 0x000fe40007810000 */
[----:B------:R-:W-:Y:S02]  /*bc60*/  FMNMX.FTZ R20, R30, R21, !PT ;  /* 0x000000151e147209 */ /* 0x000fe40007810000 */
[----:B------:R-:W-:Y:S02]  /*bc70*/  FMNMX.FTZ R5, R85, R0, !PT ;  /* 0x0000000055057209 */ /* 0x000fe40007810000 */
[----:B------:R-:W-:Y:S02]  /*bc80*/  ISETP.LT.OR P4, PT, R11, 0x21, P4 ;  /* 0x000000210b00780c */ /* 0x000fe40002781670 */
[----:B------:R-:W-:Y:S01]  /*bc90*/  FMNMX.FTZ R21, R31, R20, !PT ;  /* 0x000000141f157209 */ /* 0x000fe20007810000 */
[----:B------:R-:W0:Y:S01]  /*bca0*/  SHFL.BFLY PT, R0, R5, 0x2, 0x1f ;  /* 0x0c401f0005007f89 */ /* 0x000e2200000e0000 */
[----:B------:R-:W-:-:S02]  /*bcb0*/  FSEL R42, R42, -INF , !P4 ;  /* 0xff8000002a2a7808 */ /* 0x000fc40006000000 */
[C---:B------:R-:W-:Y:S02]  /*bcc0*/  ISETP.GT.AND P4, PT, R10.reuse, 0x28, P2 ;  /* 0x000000280a00780c */ /* 0x040fe40001784270 */
[----:B------:R-:W-:Y:S02]  /*bcd0*/  ISETP.GT.AND P3, PT, R10, 0x30, P2 ;  /* 0x000000300a00780c */ /* 0x000fe40001764270 */
[C---:B------:R-:W-:Y:S02]  /*bce0*/  ISETP.LT.OR P4, PT, R11.reuse, 0x29, P4 ;  /* 0x000000290b00780c */ /* 0x040fe40002781670 */
[----:B------:R-:W-:Y:S02]  /*bcf0*/  ISETP.LT.OR P3, PT, R11, 0x31, P3 ;  /* 0x000000310b00780c */ /* 0x000fe40001f61670 */
[----:B------:R-:W-:Y:S02]  /*bd00*/  FSEL R46, R46, -INF , !P4 ;  /* 0xff8000002e2e7808 */ /* 0x000fe40006000000 */
[----:B------:R-:W-:-:S02]  /*bd10*/  ISETP.GT.AND P4, PT, R10, 0x29, P2 ;  /* 0x000000290a00780c */ /* 0x000fc40001784270 */
[----:B------:R-:W-:Y:S02]  /*bd20*/  FSEL R50, R50, -INF , !P3 ;  /* 0xff80000032327808 */ /* 0x000fe40005800000 */
[----:B------:R-:W-:Y:S02]  /*bd30*/  ISETP.LT.OR P4, PT, R11, 0x2a, P4 ;  /* 0x0000002a0b00780c */ /* 0x000fe40002781670 */
[C---:B------:R-:W-:Y:S02]  /*bd40*/  ISETP.GT.AND P3, PT, R10.reuse, 0x38, P2 ;  /* 0x000000380a00780c */ /* 0x040fe40001764270 */
[----:B------:R-:W-:Y:S02]  /*bd50*/  FSEL R47, R47, -INF , !P4 ;  /* 0xff8000002f2f7808 */ /* 0x000fe40006000000 */
[----:B------:R-:W-:Y:S02]  /*bd60*/  ISETP.GT.AND P4, PT, R10, 0x31, P2 ;  /* 0x000000310a00780c */ /* 0x000fe40001784270 */
[----:B0-----:R-:W-:-:S02]  /*bd70*/  FMNMX.FTZ R8, R5, R0, !PT ;  /* 0x0000000005087209 */ /* 0x001fc40007810000 */
[C---:B------:R-:W-:Y:S02]  /*bd80*/  ISETP.LT.OR P4, PT, R11.reuse, 0x32, P4 ;  /* 0x000000320b00780c */ /* 0x040fe40002781670 */
[----:B------:R-:W-:Y:S01]  /*bd90*/  ISETP.LT.OR P3, PT, R11, 0x39, P3 ;  /* 0x000000390b00780c */ /* 0x000fe20001f61670 */
[----:B------:R-:W0:Y:S01]  /*bda0*/  SHFL.BFLY PT, R9, R8, 0x1, 0x1f ;  /* 0x0c201f0008097f89 */ /* 0x000e2200000e0000 */
[----:B------:R-:W-:Y:S02]  /*bdb0*/  FSEL R51, R51, -INF , !P4 ;  /* 0xff80000033337808 */ /* 0x000fe40006000000 */
[----:B------:R-:W-:Y:S02]  /*bdc0*/  ISETP.GT.AND P4, PT, R10, 0x39, P2 ;  /* 0x000000390a00780c */ /* 0x000fe40001784270 */
[----:B------:R-:W-:Y:S02]  /*bdd0*/  FSEL R54, R54, -INF , !P3 ;  /* 0xff80000036367808 */ /* 0x000fe40005800000 */
        /* <DEDUP_REMOVED lines=8> */
[----:B------:R-:W-:Y:S02]  /*be60*/  ISETP.LT.OR P3, PT, R11, 0x49, P3 ;  /* 0x000000490b00780c */ /* 0x000fe40001f61670 */
[----:B0-----:R-:W-:Y:S02]  /*be70*/  FMNMX.FTZ R0, R8, R9, !PT ;  /* 0x0000000908007209 */ /* 0x001fe40007810000 */
[----:B------:R-:W-:Y:S02]  /*be80*/  FSEL R59, R59, -INF , !P4 ;  /* 0xff8000003b3b7808 */ /* 0x000fe40006000000 */
[C---:B------:R-:W-:Y:S01]  /*be90*/  FSETP.NEU.FTZ.AND P6, PT, R0.reuse, -INF , PT ;  /* 0xff8000000000780b */ /* 0x040fe20003fdd000 */
[----:B------:R-:W-:Y:S01]  /*bea0*/  FMUL.FTZ R5, R0, UR33 ;  /* 0x0000002100057c20 */ /* 0x000fe20008410000 */
[----:B------:R-:W-:-:S02]  /*beb0*/  ISETP.GT.AND P4, PT, R10, 0x49, P2 ;  /* 0x000000490a00780c */ /* 0x000fc40001784270 */
[----:B------:R-:W-:Y:S02]  /*bec0*/  FSEL R62, R62, -INF , !P3 ;  /* 0xff8000003e3e7808 */ /* 0x000fe40005800000 */
[----:B------:R-:W-:Y:S02]  /*bed0*/  FSEL R5, R5, RZ, P6 ;  /* 0x000000ff05057208 */ /* 0x000fe40003000000 */
[----:B------:R-:W-:Y:S02]  /*bee0*/  ISETP.GT.AND P3, PT, R10, 0x50, P2 ;  /* 0x000000500a00780c */ /* 0x000fe40001764270 */
[----:B------:R-:W-:Y:S01]  /*bef0*/  ISETP.LT.OR P4, PT, R11, 0x4a, P4 ;  /* 0x0000004a0b00780c */ /* 0x000fe20002781670 */
        /* <DEDUP_REMOVED lines=11> */
[----:B------:R-:W-:Y:S01]  /*bfb0*/  ISETP.LT.OR P3, PT, R11, 0x51, P3 ;  /* 0x000000510b00780c */ /* 0x000fe20001f61670 */
[----:B------:R0:W-:Y:S01]  /*bfc0*/  MUFU.EX2 R20, R36 ;  /* 0x0000002400147308 */ /* 0x0001e20000000800 */
[----:B------:R-:W-:Y:S01]  /*bfd0*/  FMNMX.FTZ R25, R39, R24, !PT ;  /* 0x0000001827197209 */ /* 0x000fe20007810000 */
[--C-:B------:R-:W-:Y:S01]  /*bfe0*/  FFMA.FTZ R40, R40, UR33, -R5.reuse ;  /* 0x0000002128287c23 */ /* 0x100fe20008010805 */
[----:B------:R-:W-:Y:S01]  /*bff0*/  FSEL R63, R63, -INF , !P4 ;  /* 0xff8000003f3f7808 */ /* 0x000fe20006000000 */
[--C-:B------:R-:W-:Y:S01]  /*c000*/  FFMA.FTZ R44, R44, UR33, -R5.reuse ;  /* 0x000000212c2c7c23 */ /* 0x100fe20008010805 */
[----:B------:R-:W-:Y:S01]  /*c010*/  FMNMX.FTZ R28, R42, R25, !PT ;  /* 0x000000192a1c7209 */ /* 0x000fe20007810000 */
[--C-:B------:R-:W-:Y:S01]  /*c020*/  FFMA.FTZ R25, R41, UR33, -R5.reuse ;  /* 0x0000002129197c23 */ /* 0x100fe20008010805 */
[----:B------:R-:W-:Y:S01]  /*c030*/  ISETP.GT.AND P4, PT, R10, 0x51, P2 ;  /* 0x000000510a00780c */ /* 0x000fe20001784270 */
[----:B------:R-:W-:Y:S01]  /*c040*/  MUFU.EX2 R24, R40 ;  /* 0x0000002800187308 */ /* 0x000fe20000000800 */
[----:B------:R-:W-:Y:S01]  /*c050*/  FMNMX.FTZ R29, R43, R28, !PT ;  /* 0x0000001c2b1d7209 */ /* 0x000fe20007810000 */
[--C-:B------:R-:W-:Y:S01]  /*c060*/  FFMA.FTZ R48, R48, UR33, -R5.reuse ;  /* 0x0000002130307c23 */ /* 0x100fe20008010805 */
[----:B------:R-:W-:Y:S01]  /*c070*/  FSEL R66, R66, -INF , !P3 ;  /* 0xff80000042427808 */ /* 0x000fe20005800000 */
[--C-:B------:R-:W-:Y:S01]  /*c080*/  FFMA.FTZ R56, R56, UR33, -R5.reuse ;  /* 0x0000002138387c23 */ /* 0x100fe20008010805 */
[----:B------:R-:W-:Y:S01]  /*c090*/  FMNMX.FTZ R28, R46, R29, !PT ;  /* 0x0000001d2e1c7209 */ /* 0x000fe20007810000 */
[--C-:B------:R-:W-:Y:S01]  /*c0a0*/  FFMA.FTZ R52, R52, UR33, -R5.reuse ;  /* 0x0000002134347c23 */ /* 0x100fe20008010805 */
[----:B------:R-:W-:Y:S01]  /*c0b0*/  ISETP.GT.AND P3, PT, R10, 0x58, P2 ;  /* 0x000000580a00780c */ /* 0x000fe20001764270 */
[--C-:B------:R-:W-:Y:S01]  /*c0c0*/  FFMA.FTZ R60, R60, UR33, -R5.reuse ;  /* 0x000000213c3c7c23 */ /* 0x100fe20008010805 */
[----:B------:R-:W-:Y:S01]  /*c0d0*/  FMNMX.FTZ R29, R47, R28, !PT ;  /* 0x0000001c2f1d7209 */ /* 0x000fe20007810000 */
[--C-:B------:R-:W-:Y:S01]  /*c0e0*/  FFMA.FTZ R85, R85, UR33, -R5.reuse ;  /* 0x0000002155557c23 */ /* 0x100fe20008010805 */
[----:B------:R-:W-:Y:S01]  /*c0f0*/  ISETP.LT.OR P4, PT, R11, 0x52, P4 ;  /* 0x000000520b00780c */ /* 0x000fe20002781670 */
[----:B------:R-:W-:Y:S01]  /*c100*/  MUFU.EX2 R28, R44 ;  /* 0x0000002c001c7308 */ /* 0x000fe20000000800 */
[----:B------:R-:W-:Y:S01]  /*c110*/  FMNMX.FTZ R32, R50, R29, !PT ;  /* 0x0000001d32207209 */ /* 0x000fe20007810000 */
[----:B------:R-:W-:Y:S01]  /*c120*/  FFMA.FTZ R29, R45, UR33, -R5 ;  /* 0x000000212d1d7c23 */ /* 0x000fe20008010805 */
[----:B------:R-:W-:-:S02]  /*c130*/  ISETP.LT.OR P3, PT, R11, 0x59, P3 ;  /* 0x000000590b00780c */ /* 0x000fc40001f61670 */
[----:B------:R-:W-:Y:S02]  /*c140*/  FMNMX.FTZ R33, R51, R32, !PT ;  /* 0x0000002033217209 */ /* 0x000fe40007810000 */
[----:B------:R-:W-:Y:S01]  /*c150*/  FSEL R67, R67, -INF , !P4 ;  /* 0xff80000043437808 */ /* 0x000fe20006000000 */
[----:B------:R-:W-:Y:S01]  /*c160*/  MUFU.EX2 R8, R8 ;  /* 0x0000000800087308 */ /* 0x000fe20000000800 */
[----:B------:R-:W-:Y:S02]  /*c170*/  FMNMX.FTZ R32, R54, R33, !PT ;  /* 0x0000002136207209 */ /* 0x000fe40007810000 */
[----:B------:R-:W-:Y:S02]  /*c180*/  ISETP.GT.AND P4, PT, R10, 0x59, P2 ;  /* 0x000000590a00780c */ /* 0x000fe40001784270 */
[----:B------:R-:W-:Y:S02]  /*c190*/  FMNMX.FTZ R33, R55, R32, !PT ;  /* 0x0000002037217209 */ /* 0x000fe40007810000 */
[----:B------:R-:W-:Y:S01]  /*c1a0*/  FSEL R70, R70, -INF , !P3 ;  /* 0xff80000046467808 */ /* 0x000fe20005800000 */
[----:B------:R1:W-:Y:S01]  /*c1b0*/  MUFU.EX2 R32, R48 ;  /* 0x0000003000207308 */ /* 0x0003e20000000800 */
[----:B0-----:R-:W-:Y:S01]  /*c1c0*/  FMNMX.FTZ R36, R58, R33, !PT ;  /* 0x000000213a247209 */ /* 0x001fe20007810000 */
        /* <DEDUP_REMOVED lines=8> */
[--C-:B-1----:R-:W-:Y:S01]  /*c250*/  FFMA.FTZ R48, R65, UR33, -R5.reuse ;  /* 0x0000002141307c23 */ /* 0x102fe20008010805 */
        /* <DEDUP_REMOVED lines=10> */
[----:B------:R-:W-:Y:S01]  /*c300*/  FSEL R74, R74, -INF , !P3 ;  /* 0xff8000004a4a7808 */ /* 0x000fe20005800000 */
[----:B------:R-:W-:Y:S01]  /*c310*/  MUFU.EX2 R12, R12 ;  /* 0x0000000c000c7308 */ /* 0x000fe20000000800 */
[----:B------:R-:W-:Y:S01]  /*c320*/  FMNMX.FTZ R40, R70, R41, !PT ;  /* 0x0000002946287209 */ /* 0x000fe20007810000 */
[----:B0-----:R-:W-:Y:S01]  /*c330*/  FFMA.FTZ R52, R69, UR33, -R5 ;  /* 0x0000002145347c23 */ /* 0x001fe20008010805 */
[----:B------:R-:W-:-:S02]  /*c340*/  ISETP.GT.AND P3, PT, R10, 0x68, P2 ;  /* 0x000000680a00780c */ /* 0x000fc40001764270 */
[----:B------:R-:W-:Y:S02]  /*c350*/  ISETP.LT.OR P4, PT, R11, 0x62, P4 ;  /* 0x000000620b00780c */ /* 0x000fe40002781670 */
[----:B------:R-:W-:Y:S01]  /*c360*/  FMNMX.FTZ R41, R71, R40, !PT ;  /* 0x0000002847297209 */ /* 0x000fe20007810000 */
[----:B------:R-:W-:Y:S01]  /*c370*/  MUFU.EX2 R13, R13 ;  /* 0x0000000d000d7308 */ /* 0x000fe20000000800 */
[----:B------:R-:W-:Y:S02]  /*c380*/  ISETP.LT.OR P3, PT, R11, 0x69, P3 ;  /* 0x000000690b00780c */ /* 0x000fe40001f61670 */
[----:B------:R-:W-:Y:S02]  /*c390*/  FSEL R75, R75, -INF , !P4 ;  /* 0xff8000004b4b7808 */ /* 0x000fe40006000000 */
[----:B------:R-:W-:Y:S02]  /*c3a0*/  ISETP.GT.AND P4, PT, R10, 0x69, P2 ;  /* 0x000000690a00780c */ /* 0x000fe40001784270 */
[----:B------:R-:W-:Y:S01]  /*c3b0*/  FMNMX.FTZ R44, R74, R41, !PT ;  /* 0x000000294a2c7209 */ /* 0x000fe20007810000 */
[----:B------:R0:W-:Y:S01]  /*c3c0*/  MUFU.EX2 R40, R56 ;  /* 0x0000003800287308 */ /* 0x0001e20000000800 */
[----:B------:R-:W-:Y:S01]  /*c3d0*/  FSEL R78, R78, -INF , !P3 ;  /* 0xff8000004e4e7808 */ /* 0x000fe20005800000 */
[--C-:B------:R-:W-:Y:S01]  /*c3e0*/  FFMA.FTZ R41, R57, UR33, -R5.reuse ;  /* 0x0000002139297c23 */ /* 0x100fe20008010805 */
[----:B------:R-:W-:Y:S01]  /*c3f0*/  ISETP.GT.AND P3, PT, R10, 0x70, P2 ;  /* 0x000000700a00780c */ /* 0x000fe20001764270 */
[----:B------:R-:W-:Y:S01]  /*c400*/  FFMA.FTZ R57, R73, UR33, -R5 ;  /* 0x0000002149397c23 */ /* 0x000fe20008010805 */
[----:B------:R-:W-:-:S02]  /*c410*/  ISETP.LT.OR P4, PT, R11, 0x6a, P4 ;  /* 0x0000006a0b00780c */ /* 0x000fc40002781670 */
[----:B------:R-:W-:Y:S01]  /*c420*/  FMNMX.FTZ R45, R75, R44, !PT ;  /* 0x0000002c4b2d7209 */ /* 0x000fe20007810000 */
[----:B------:R-:W-:Y:S01]  /*c430*/  MUFU.EX2 R14, R14 ;  /* 0x0000000e000e7308 */ /* 0x000fe20000000800 */
[----:B------:R-:W-:Y:S01]  /*c440*/  ISETP.LT.OR P3, PT, R11, 0x71, P3 ;  /* 0x000000710b00780c */ /* 0x000fe20001f61670 */
[--C-:B0-----:R-:W-:Y:S01]  /*c450*/  FFMA.FTZ R56, R61, UR33, -R5.reuse ;  /* 0x000000213d387c23 */ /* 0x101fe20008010805 */
[----:B------:R-:W-:Y:S01]  /*c460*/  FSEL R79, R79, -INF , !P4 ;  /* 0xff8000004f4f7808 */ /* 0x000fe20006000000 */
[----:B------:R-:W-:Y:S01]  /*c470*/  FFMA.FTZ R61, R77, UR33, -R5 ;  /* 0x000000214d3d7c23 */ /* 0x000fe20008010805 */
[----:B------:R-:W-:Y:S02]  /*c480*/  ISETP.GT.AND P4, PT, R10, 0x71, P2 ;  /* 0x000000710a00780c */ /* 0x000fe40001784270 */
[----:B------:R-:W-:Y:S01]  /*c490*/  FMNMX.FTZ R44, R78, R45, !PT ;  /* 0x0000002d4e2c7209 */ /* 0x000fe20007810000 */
[----:B------:R-:W-:Y:S01]  /*c4a0*/  MUFU.EX2 R15, R15 ;  /* 0x0000000f000f7308 */ /* 0x000fe20000000800 */
[----:B------:R-:W-:-:S02]  /*c4b0*/  FSEL R82, R82, -INF , !P3 ;  /* 0xff80000052527808 */ /* 0x000fc40005800000 */
[C---:B------:R-:W-:Y:S02]  /*c4c0*/  ISETP.GT.AND P3, PT, R10.reuse, 0x78, P2 ;  /* 0x000000780a00780c */ /* 0x040fe40001764270 */
[----:B------:R-:W-:Y:S02]  /*c4d0*/  ISETP.LT.OR P4, PT, R11, 0x72, P4 ;  /* 0x000000720b00780c */ /* 0x000fe40002781670 */
[----:B------:R-:W-:Y:S01]  /*c4e0*/  FMNMX.FTZ R45, R79, R44, !PT ;  /* 0x0000002c4f2d7209 */ /* 0x000fe20007810000 */
[----:B------:R-:W-:Y:S01]  /*c4f0*/  MUFU.EX2 R21, R21 ;  /* 0x0000001500157308 */ /* 0x000fe20000000800 */
[----:B------:R-:W-:Y:S02]  /*c500*/  ISETP.GT.AND P2, PT, R10, 0x79, P2 ;  /* 0x000000790a00780c */ /* 0x000fe40001744270 */
[----:B------:R-:W-:Y:S02]  /*c510*/  ISETP.LT.OR P3, PT, R11, 0x79, P3 ;  /* 0x000000790b00780c */ /* 0x000fe40001f61670 */
[----:B------:R-:W-:-:S02]  /*c520*/  FSEL R83, R83, -INF , !P4 ;  /* 0xff80000053537808 */ /* 0x000fc40006000000 */
[----:B------:R-:W-:Y:S01]  /*c530*/  FMNMX.FTZ R10, R82, R45, !PT ;  /* 0x0000002d520a7209 */ /* 0x000fe20007810000 */
[----:B------:R0:W-:Y:S01]  /*c540*/  MUFU.EX2 R44, R60 ;  /* 0x0000003c002c7308 */ /* 0x0001e20000000800 */
[----:B------:R-:W-:Y:S01]  /*c550*/  ISETP.LT.OR P2, PT, R11, 0x7a, P2 ;  /* 0x0000007a0b00780c */ /* 0x000fe20001741670 */
[--C-:B------:R-:W-:Y:S01]  /*c560*/  FFMA.FTZ R45, R64, UR33, -R5.reuse ;  /* 0x00000021402d7c23 */ /* 0x100fe20008010805 */
[----:B------:R-:W-:Y:S01]  /*c570*/  FSEL R86, R86, -INF , !P3 ;  /* 0xff80000056567808 */ /* 0x000fe20005800000 */
[--C-:B------:R-:W-:Y:S01]  /*c580*/  FFMA.FTZ R64, R84, UR33, -R5.reuse ;  /* 0x0000002154407c23 */ /* 0x100fe20008010805 */
[----:B------:R-:W-:Y:S02]  /*c590*/  FMNMX.FTZ R11, R83, R10, !PT ;  /* 0x0000000a530b7209 */ /* 0x000fe40007810000 */
[----:B------:R-:W-:Y:S01]  /*c5a0*/  FSEL R87, R87, -INF , !P2 ;  /* 0xff80000057577808 */ /* 0x000fe20005000000 */
[----:B------:R-:W-:Y:S01]  /*c5b0*/  MUFU.EX2 R25, R25 ;  /* 0x0000001900197308 */ /* 0x000fe20000000800 */
[----:B------:R-:W-:Y:S01]  /*c5c0*/  FMNMX.FTZ R10, R86, R11, !PT ;  /* 0x0000000b560a7209 */ /* 0x000fe20007810000 */
[----:B0-----:R-:W-:Y:S01]  /*c5d0*/  FFMA.FTZ R60, R76, UR33, -R5 ;  /* 0x000000214c3c7c23 */ /* 0x001fe20008010805 */
[----:B------:R-:W-:-:S02]  /*c5e0*/  FSEL R69, R0, RZ, P6 ;  /* 0x000000ff00457208 */ /* 0x000fc40003000000 */
[----:B------:R-:W-:-:S03]  /*c5f0*/  FMNMX.FTZ R10, R87, R10, !PT ;  /* 0x0000000a570a7209 */ /* 0x000fc60007810000 */
[----:B------:R-:W-:Y:S01]  /*c600*/  FADD.FTZ R69, -R69, R6 ;  /* 0x0000000645457221 */ /* 0x000fe20000010100 */
[----:B------:R-:W-:Y:S01]  /*c610*/  MUFU.EX2 R29, R29 ;  /* 0x0000001d001d7308 */ /* 0x000fe20000000800 */
[----:B------:R-:W0:Y:S02]  /*c620*/  SHFL.BFLY PT, R11, R10, 0x2, 0x1f ;  /* 0x0c401f000a0b7f89 */ /* 0x000e2400000e0000 */
[----:B------:R-:W-:-:S05]  /*c630*/  FMUL.FTZ R69, R69, UR33 ;  /* 0x0000002145457c20 */ /* 0x000fca0008410000 */
[----:B------:R-:W-:Y:S08]  /*c640*/  MUFU.EX2 R33, R33 ;  /* 0x0000002100217308 */ /* 0x000ff00000000800 */
[----:B------:R-:W1:Y:S08]  /*c650*/  MUFU.EX2 R69, R69 ;  /* 0x0000004500457308 */ /* 0x000e700000000800 */
[----:B------:R-:W-:Y:S01]  /*c660*/  MUFU.EX2 R37, R37 ;  /* 0x0000002500257308 */ /* 0x000fe20000000800 */
[----:B0-----:R-:W-:-:S05]  /*c670*/  FMNMX.FTZ R11, R10, R11, !PT ;  /* 0x0000000b0a0b7209 */ /* 0x001fca0007810000 */
[----:B------:R-:W0:Y:S02]  /*c680*/  SHFL.BFLY PT, R10, R11, 0x1, 0x1f ;  /* 0x0c201f000b0a7f89 */ /* 0x000e2400000e0000 */
[----:B------:R-:W-:Y:S01]  /*c690*/  MUFU.EX2 R41, R41 ;  /* 0x0000002900297308 */ /* 0x000fe20000000800 */
[-C--:B-1----:R-:W-:Y:S01]  /*c6a0*/  FMUL.FTZ R88, R88, R69.reuse ;  /* 0x0000004558587220 */ /* 0x082fe20000410000 */
        /* <DEDUP_REMOVED lines=20> */
[----:B0-----:R-:W-:Y:S01]  /*c7f0*/  FMNMX.FTZ R5, R11, R10, !PT ;  /* 0x0000000a0b057209 */ /* 0x001fe20007810000 */
[-C--:B------:R-:W-:Y:S01]  /*c800*/  FMUL.FTZ R125, R125, R69.reuse ;  /* 0x000000457d7d7220 */ /* 0x080fe20000410000 */
[----:B------:R-:W-:Y:S01]  /*c810*/  MUFU.EX2 R48, R48 ;  /* 0x0000003000307308 */ /* 0x000fe20000000800 */
[-C--:B------:R-:W-:Y:S01]  /*c820*/  FMUL.FTZ R128, R128, R69.reuse ;  /* 0x0000004580807220 */ /* 0x080fe20000410000 */
[C---:B------:R-:W-:Y:S01]  /*c830*/  FSETP.NEU.FTZ.AND P2, PT, R5.reuse, -INF , PT ;  /* 0xff8000000500780b */ /* 0x040fe20003f5d000 */
[----:B------:R-:W-:Y:S01]  /*c840*/  FMUL.FTZ R72, R5, UR33 ;  /* 0x0000002105487c20 */ /* 0x000fe20008410000 */
[-C--:B------:R-:W-:Y:S01]  /*c850*/  FMUL.FTZ R129, R129, R69.reuse ;  /* 0x0000004581817220 */ /* 0x080fe20000410000 */
[-C--:B------:R-:W-:Y:S01]  /*c860*/  FMUL.FTZ R132, R132, R69.reuse ;  /* 0x0000004584847220 */ /* 0x080fe20000410000 */
[----:B------:R-:W-:Y:S01]  /*c870*/  FSEL R10, R5, RZ, P2 ;  /* 0x000000ff050a7208 */ /* 0x000fe20001000000 */
[----:B------:R-:W-:Y:S01]  /*c880*/  FMUL.FTZ R133, R133, R69 ;  /* 0x0000004585857220 */ /* 0x000fe20000410000 */
[----:B------:R-:W-:Y:S01]  /*c890*/  FSEL R72, R72, RZ, P2 ;  /* 0x000000ff48487208 */ /* 0x000fe20001000000 */
[----:B------:R-:W-:Y:S01]  /*c8a0*/  MUFU.EX2 R49, R49 ;  /* 0x0000003100317308 */ /* 0x000fe20000000800 */
[----:B------:R-:W-:Y:S01]  /*c8b0*/  ISETP.GT.AND P2, PT, R2, UR37, PT ;  /* 0x0000002502007c0c */ /* 0x000fe2000bf44270 */
[----:B------:R-:W-:Y:S01]  /*c8c0*/  FADD.FTZ R10, -R10, R7 ;  /* 0x000000070a0a7221 */ /* 0x000fe20000010100 */
[----:B------:R-:W-:-:S02]  /*c8d0*/  VIADD R2, R2, 0xffffffff ;  /* 0xffffffff02027836 */ /* 0x000fc40000000000 */
[--C-:B------:R-:W-:Y:S01]  /*c8e0*/  FFMA.FTZ R11, R26, UR33, -R72.reuse ;  /* 0x000000211a0b7c23 */ /* 0x100fe20008010848 */
[--C-:B------:R-:W-:Y:S01]  /*c8f0*/  FFMA.FTZ R26, R27, UR33, -R72.reuse ;  /* 0x000000211b1a7c23 */ /* 0x100fe20008010848 */
[----:B------:R-:W-:Y:S01]  /*c900*/  FMUL.FTZ R7, R10, UR33 ;  /* 0x000000210a077c20 */ /* 0x000fe20008410000 */
[--C-:B------:R-:W-:Y:S01]  /*c910*/  FFMA.FTZ R27, R34, UR33, -R72.reuse ;  /* 0x00000021221b7c23 */ /* 0x100fe20008010848 */
[--C-:B------:R-:W-:Y:S01]  /*c920*/  FFMA.FTZ R34, R35, UR33, -R72.reuse ;  /* 0x0000002123227c23 */ /* 0x100fe20008010848 */
[--C-:B------:R-:W-:Y:S01]  /*c930*/  FFMA.FTZ R35, R54, UR33, -R72.reuse ;  /* 0x0000002136237c23 */ /* 0x100fe20008010848 */
[----:B------:R-:W-:Y:S01]  /*c940*/  MUFU.EX2 R11, R11 ;  /* 0x0000000b000b7308 */ /* 0x000fe20000000800 */
[----:B------:R-:W-:Y:S02]  /*c950*/  IMAD.U32 R54, RZ, RZ, UR53 ;  /* 0x00000035ff367e24 */ /* 0x000fe4000f8e00ff */
        /* <DEDUP_REMOVED lines=8> */
[----:B------:R-:W-:Y:S01]  /*c9e0*/  FFMA.FTZ R38, R38, UR33, -R72 ;  /* 0x0000002126267c23 */ /* 0x000fe20008010848 */
[----:B------:R-:W-:-:S02]  /*c9f0*/  @!P1 VIADD R54, R54, 0x2d860 ;  /* 0x0002d86036369836 */ /* 0x000fc40000000000 */
        /* <DEDUP_REMOVED lines=21> */
[C---:B-1----:R-:W-:Y:S01]  /*cb50*/  FADD.FTZ R54, R26.reuse, R3 ;  /* 0x000000031a367221 */ /* 0x042fe20000010000 */
[----:B------:R-:W-:Y:S01]  /*cb60*/  FADD.FTZ R3, R13, R10 ;  /* 0x0000000a0d037221 */ /* 0x000fe20000010000 */
        /* <DEDUP_REMOVED lines=10> */
[----:B------:R-:W-:Y:S01]  /*cc10*/  FFMA.FTZ R86, R86, UR33, -R72 ;  /* 0x0000002156567c23 */ /* 0x000fe20008010848 */
[----:B------:R-:W-:Y:S01]  /*cc20*/  UMOV UR53, UR46 ;  /* 0x0000002e00357c82 */ /* 0x000fe20008000000 */
[----:B------:R-:W-:Y:S01]  /*cc30*/  FMUL.FTZ R90, R90, R7 ;  /* 0x000000075a5a7220 */ /* 0x000fe20000410000 */
[----:B------:R-:W2:Y:S01]  /*cc40*/  MUFU.EX2 R34, R34 ;  /* 0x0000002200227308 */ /* 0x000ea20000000800 */
[----:B0-----:R-:W-:Y:S01]  /*cc50*/  FADD.FTZ R12, R77, R54 ;  /* 0x000000364d0c7221 */ /* 0x001fe20000010000 */
[----:B------:R-:W-:Y:S01]  /*cc60*/  FFMA.FTZ R54, R67, UR33, -R72 ;  /* 0x0000002143367c23 */ /* 0x000fe20008010848 */
[----:B------:R-:W-:Y:S01]  /*cc70*/  F2FP.BF16.F32.PACK_AB R11, R77, R73 ;  /* 0x000000494d0b723e */ /* 0x000fe200000010ff */
[-C--:B------:R-:W-:Y:S01]  /*cc80*/  FMUL.FTZ R91, R91, R7.reuse ;  /* 0x000000075b5b7220 */ /* 0x080fe20000410000 */
[-C--:B------:R-:W-:Y:S01]  /*cc90*/  FMUL.FTZ R94, R94, R7.reuse ;  /* 0x000000075e5e7220 */ /* 0x080fe20000410000 */
[-C--:B------:R-:W-:Y:S01]  /*cca0*/  FMUL.FTZ R95, R95, R7.reuse ;  /* 0x000000075f5f7220 */ /* 0x080fe20000410000 */
[-C--:B------:R-:W-:Y:S01]  /*ccb0*/  FMUL.FTZ R98, R98, R7.reuse ;  /* 0x0000000762627220 */ /* 0x080fe20000410000 */
        /* <DEDUP_REMOVED lines=11> */
[----:B------:R-:W-:Y:S01]  /*cd70*/  F2FP.BF16.F32.PACK_AB R24, R25, R24 ;  /* 0x000000181918723e */ /* 0x000fe200000010ff */
[-C--:B------:R-:W-:Y:S01]  /*cd80*/  FMUL.FTZ R106, R106, R7.reuse ;  /* 0x000000076a6a7220 */ /* 0x080fe20000410000 */
[-C--:B------:R-:W-:Y:S01]  /*cd90*/  FMUL.FTZ R107, R107, R7.reuse ;  /* 0x000000076b6b7220 */ /* 0x080fe20000410000 */
[----:B------:R-:W-:Y:S01]  /*cda0*/  FADD.FTZ R67, R25, R26 ;  /* 0x0000001a19437221 */ /* 0x000fe20000010000 */
[-C--:B------:R-:W-:Y:S01]  /*cdb0*/  FMUL.FTZ R110, R110, R7.reuse ;  /* 0x000000076e6e7220 */ /* 0x080fe20000410000 */
[----:B------:R-:W-:Y:S01]  /*cdc0*/  MUFU.EX2 R42, R42 ;  /* 0x0000002a002a7308 */ /* 0x000fe20000000800 */
[-C--:B------:R-:W-:Y:S01]  /*cdd0*/  FMUL.FTZ R111, R111, R7.reuse ;  /* 0x000000076f6f7220 */ /* 0x080fe20000410000 */
[----:B------:R-:W-:Y:S01]  /*cde0*/  FADD.FTZ R26, R28, R67 ;  /* 0x000000431c1a7221 */ /* 0x000fe20000010000 */
[----:B0-----:R-:W-:Y:S01]  /*cdf0*/  F2FP.BF16.F32.PACK_AB R8, R15, R14 ;  /* 0x0000000e0f08723e */ /* 0x001fe200000010ff */
[----:B------:R-:W-:Y:S01]  /*ce00*/  FMUL.FTZ R114, R114, R7 ;  /* 0x0000000772727220 */ /* 0x000fe20000410000 */
[----:B------:R-:W-:Y:S01]  /*ce10*/  F2FP.BF16.F32.PACK_AB R10, R21, R20 ;  /* 0x00000014150a723e */ /* 0x000fe200000010ff */
[----:B------:R-:W-:Y:S01]  /*ce20*/  FADD.FTZ R67, R29, R26 ;  /* 0x0000001a1d437221 */ /* 0x000fe20000010000 */
[----:B--2---:R-:W-:Y:S01]  /*ce30*/  F2FP.BF16.F32.PACK_AB R9, R34, R27 ;  /* 0x0000001b2209723e */ /* 0x004fe200000010ff */
[----:B------:R-:W0:Y:S01]  /*ce40*/  MUFU.EX2 R43, R43 ;  /* 0x0000002b002b7308 */ /* 0x000e220000000800 */
[----:B-1----:R-:W-:Y:S01]  /*ce50*/  F2FP.BF16.F32.PACK_AB R11, R39, R38 ;  /* 0x00000026270b723e */ /* 0x002fe200000010ff */
[-C--:B------:R-:W-:Y:S01]  /*ce60*/  FMUL.FTZ R115, R115, R7.reuse ;  /* 0x0000000773737220 */ /* 0x080fe20000410000 */
[----:B------:R-:W-:Y:S01]  /*ce70*/  F2FP.BF16.F32.PACK_AB R26, R29, R28 ;  /* 0x0000001c1d1a723e */ /* 0x000fe200000010ff */
        /* <DEDUP_REMOVED lines=10> */
[-C--:B------:R-:W-:Y:S01]  /*cf20*/  FMUL.FTZ R134, R134, R7.reuse ;  /* 0x0000000786867220 */ /* 0x080fe20000410000 */
[----:B------:R-:W-:Y:S01]  /*cf30*/  FMUL.FTZ R135, R135, R7 ;  /* 0x0000000787877220 */ /* 0x000fe20000410000 */
[----:B------:R-:W3:Y:S01]  /*cf40*/  MUFU.EX2 R46, R46 ;  /* 0x0000002e002e7308 */ /* 0x000ee20000000800 */
[----:B--2---:R-:W-:Y:S01]  /*cf50*/  FADD.FTZ R63, R34, R59 ;  /* 0x0000003b223f7221 */ /* 0x004fe20000010000 */
[--C-:B------:R-:W-:Y:S01]  /*cf60*/  FFMA.FTZ R59, R74, UR33, -R72.reuse ;  /* 0x000000214a3b7c23 */ /* 0x100fe20008010848 */
[----:B------:R-:W-:Y:S01]  /*cf70*/  FFMA.FTZ R72, R87, UR33, -R72 ;  /* 0x0000002157487c23 */ /* 0x000fe20008010848 */
[----:B0-----:R-:W-:Y:S01]  /*cf80*/  F2FP.BF16.F32.PACK_AB R25, R43, R42 ;  /* 0x0000002a2b19723e */ /* 0x001fe200000010ff */
[----:B------:R-:W-:Y:S01]  /*cf90*/  FADD.FTZ R12, R38, R63 ;  /* 0x0000003f260c7221 */ /* 0x000fe20000010000 */
[----:B------:R-:W-:Y:S01]  /*cfa0*/  F2FP.BF16.F32.PACK_AB R34, R37, R36 ;  /* 0x000000242522723e */ /* 0x000fe200000010ff */
[----:B------:R-:W-:Y:S01]  /*cfb0*/  IMAD.MOV.U32 R7, RZ, RZ, R5 ;  /* 0x000000ffff077224 */ /* 0x000fe200078e0005 */
        /* <DEDUP_REMOVED lines=14> */
[----:B------:R-:W-:Y:S02]  /*d0a0*/  FADD.FTZ R15, R37, R14 ;  /* 0x0000000e250f7221 */ /* 0x000fe40000010000 */
[----:B------:R-:W0:Y:S01]  /*d0b0*/  MUFU.EX2 R35, R35 ;  /* 0x0000002300237308 */ /* 0x000e220000000800 */
[----:B--2---:R-:W-:Y:S01]  /*d0c0*/  FADD.FTZ R12, R30, R63 ;  /* 0x0000003f1e0c7221 */ /* 0x004fe20000010000 */
[----:B------:R-:W-:Y:S01]  /*d0d0*/  FADD.FTZ R20, R40, R15 ;  /* 0x0000000f28147221 */ /* 0x000fe20000010000 */
[----:B------:R2:W-:Y:S01]  /*d0e0*/  STSM.16.M88.4 [R19], R24 ;  /* 0x0000001813007844 */ /* 0x0005e20000000200 */
[C---:B------:R-:W-:Y:S02]  /*d0f0*/  F2FP.BF16.F32.PACK_AB R40, R41.reuse, R40 ;  /* 0x000000282928723e */ /* 0x040fe400000010ff */
[----:B------:R-:W-:Y:S02]  /*d100*/  FADD.FTZ R21, R41, R20 ;  /* 0x0000001429157221 */ /* 0x000fe40000010000 */
[----:B------:R-:W4:Y:S01]  /*d110*/  MUFU.EX2 R47, R47 ;  /* 0x0000002f002f7308 */ /* 0x000f220000000800 */
[C---:B---3--:R-:W-:Y:S01]  /*d120*/  FADD.FTZ R12, R31.reuse, R12 ;  /* 0x0000000c1f0c7221 */ /* 0x048fe20000010000 */
[----:B------:R-:W-:Y:S01]  /*d130*/  FADD.FTZ R21, R44, R21 ;  /* 0x000000152c157221 */ /* 0x000fe20000010000 */
[----:B------:R-:W-:-:S03]  /*d140*/  F2FP.BF16.F32.PACK_AB R33, R31, R30 ;  /* 0x0000001e1f21723e */ /* 0x000fc600000010ff */
[----:B------:R-:W-:Y:S02]  /*d150*/  FADD.FTZ R20, R56, R21 ;  /* 0x0000001538147221 */ /* 0x000fe40000010000 */
[----:B------:R-:W3:Y:S01]  /*d160*/  MUFU.EX2 R50, R50 ;  /* 0x0000003200327308 */ /* 0x000ee20000000800 */
[----:B0-----:R-:W-:-:S07]  /*d170*/  FADD.FTZ R12, R35, R12 ;  /* 0x0000000c230c7221 */ /* 0x001fce0000010000 */
[----:B------:R-:W0:Y:S01]  /*d180*/  MUFU.EX2 R51, R51 ;  /* 0x0000003300337308 */ /* 0x000e220000000800 */
[C---:B----4-:R-:W-:Y:S01]  /*d190*/  FADD.FTZ R15, R47.reuse, R12 ;  /* 0x0000000c2f0f7221 */ /* 0x050fe20000010000 */
[----:B------:R-:W-:-:S05]  /*d1a0*/  F2FP.BF16.F32.PACK_AB R35, R47, R35 ;  /* 0x000000232f23723e */ /* 0x000fca00000010ff */
[----:B------:R4:W-:Y:S01]  /*d1b0*/  STSM.16.M88.4 [R18], R32 ;  /* 0x0000002012007844 */ /* 0x0009e20000000200 */
[----:B------:R-:W5:Y:S01]  /*d1c0*/  MUFU.EX2 R4, R4 ;  /* 0x0000000400047308 */ /* 0x000f620000000800 */
[----:B---3--:R-:W-:-:S07]  /*d1d0*/  FADD.FTZ R12, R50, R15 ;  /* 0x0000000f320c7221 */ /* 0x008fce0000010000 */
[----:B------:R-:W1:Y:S01]  /*d1e0*/  MUFU.EX2 R3, R3 ;  /* 0x0000000300037308 */ /* 0x000e620000000800 */
[C---:B0-----:R-:W-:Y:S01]  /*d1f0*/  FADD.FTZ R15, R51.reuse, R12 ;  /* 0x0000000c330f7221 */ /* 0x041fe20000010000 */
[----:B------:R-:W-:-:S06]  /*d200*/  F2FP.BF16.F32.PACK_AB R41, R51, R50 ;  /* 0x000000323329723e */ /* 0x000fcc00000010ff */
[----:B------:R-:W0:Y:S01]  /*d210*/  MUFU.EX2 R54, R54 ;  /* 0x0000003600367308 */ /* 0x000e220000000800 */
[----:B-----5:R-:W-:Y:S01]  /*d220*/  FADD.FTZ R12, R4, R15 ;  /* 0x0000000f040c7221 */ /* 0x020fe20000010000 */
[----:B------:R-:W-:Y:S01]  /*d230*/  FADD.FTZ R15, R45, R20 ;  /* 0x000000142d0f7221 */ /* 0x000fe20000010000 */
[C---:B------:R-:W-:Y:S02]  /*d240*/  F2FP.BF16.F32.PACK_AB R43, R13.reuse, R4 ;  /* 0x000000040d2b723e */ /* 0x040fe400000010ff */
[----:B------:R-:W-:Y:S01]  /*d250*/  FADD.FTZ R12, R13, R12 ;  /* 0x0000000c0d0c7221 */ /* 0x000fe20000010000 */
[C---:B------:R-:W-:Y:S01]  /*d260*/  FADD.FTZ R20, R48.reuse, R15 ;  /* 0x0000000f30147221 */ /* 0x040fe20000010000 */
[----:B------:R-:W-:Y:S01]  /*d270*/  F2FP.BF16.F32.PACK_AB R48, R48, R45 ;  /* 0x0000002d3030723e */ /* 0x000fe200000010ff */
[----:B------:R-:W3:Y:S01]  /*d280*/  MUFU.EX2 R52, R52 ;  /* 0x0000003400347308 */ /* 0x000ee20000000800 */
[----:B-1----:R-:W-:Y:S01]  /*d290*/  FADD.FTZ R9, R3, R12 ;  /* 0x0000000c03097221 */ /* 0x002fe20000010000 */
[----:B------:R-:W-:Y:S01]  /*d2a0*/  FADD.FTZ R11, R49, R20 ;  /* 0x00000014310b7221 */ /* 0x000fe20000010000 */
[----:B------:R4:W-:Y:S05]  /*d2b0*/  STSM.16.M88.4 [R17+0x27800], R40 ;  /* 0x0278002811007844 */ /* 0x0009ea0000000200 */
[----:B------:R-:W1:Y:S01]  /*d2c0*/  MUFU.EX2 R55, R55 ;  /* 0x0000003700377308 */ /* 0x000e620000000800 */
[----:B0-----:R-:W-:-:S07]  /*d2d0*/  FADD.FTZ R8, R54, R9 ;  /* 0x0000000936087221 */ /* 0x001fce0000010000 */
[----:B------:R-:W0:Y:S01]  /*d2e0*/  MUFU.EX2 R53, R53 ;  /* 0x0000003500357308 */ /* 0x000e220000000800 */
[C---:B---3--:R-:W-:Y:S01]  /*d2f0*/  FADD.FTZ R10, R52.reuse, R11 ;  /* 0x0000000b340a7221 */ /* 0x048fe20000010000 */
[----:B------:R-:W-:Y:S02]  /*d300*/  F2FP.BF16.F32.PACK_AB R50, R52, R49 ;  /* 0x000000313432723e */ /* 0x000fe400000010ff */
[----:B------:R-:W-:-:S04]  /*d310*/  F2FP.BF16.F32.PACK_AB R49, R54, R3 ;  /* 0x000000033631723e */ /* 0x000fc800000010ff */
        /* <DEDUP_REMOVED lines=9> */
[----:B-1----:R-:W-:-:S07]  /*d3b0*/  FADD.FTZ R11, R57, R10 ;  /* 0x0000000a390b7221 */ /* 0x002fce0000010000 */
[----:B------:R-:W1:Y:S01]  /*d3c0*/  MUFU.EX2 R14, R75 ;  /* 0x0000004b000e7308 */ /* 0x000e620000000800 */
[----:B0-----:R-:W-:-:S07]  /*d3d0*/  FADD.FTZ R9, R59, R4 ;  /* 0x000000043b097221 */ /* 0x001fce0000010000 */
        /* <DEDUP_REMOVED lines=8> */
[----:B---3--:R-:W-:-:S07]  /*d460*/  FADD.FTZ R4, R78, R9 ;  /* 0x000000094e047221 */ /* 0x008fce0000010000 */
[----:B------:R-:W3:Y:S01]  /*d470*/  MUFU.EX2 R68, R68 ;  /* 0x0000004400447308 */ /* 0x000ee20000000800 */
[----:B-1----:R-:W-:Y:S01]  /*d480*/  FADD.FTZ R9, R65, R8 ;  /* 0x0000000841097221 */ /* 0x002fe20000010000 */
[----:B------:R-:W-:-:S06]  /*d490*/  F2FP.BF16.F32.PACK_AB R8, R57, R53 ;  /* 0x000000353908723e */ /* 0x000fcc00000010ff */
[----:B------:R-:W1:Y:S01]  /*d4a0*/  MUFU.EX2 R15, R82 ;  /* 0x00000052000f7308 */ /* 0x000e620000000800 */
[C---:B0-----:R-:W-:Y:S01]  /*d4b0*/  FADD.FTZ R4, R79.reuse, R4 ;  /* 0x000000044f047221 */ /* 0x041fe20000010000 */
[----:B------:R-:W-:-:S06]  /*d4c0*/  F2FP.BF16.F32.PACK_AB R11, R79, R78 ;  /* 0x0000004e4f0b723e */ /* 0x000fcc00000010ff */
[----:B------:R-:W0:Y:S01]  /*d4d0*/  MUFU.EX2 R83, R83 ;  /* 0x0000005300537308 */ /* 0x000e220000000800 */
[----:B---3--:R-:W-:Y:S01]  /*d4e0*/  FADD.FTZ R21, R68, R9 ;  /* 0x0000000944157221 */ /* 0x008fe20000010000 */
[----:B------:R-:W-:Y:S02]  /*d4f0*/  F2FP.BF16.F32.PACK_AB R9, R14, R59 ;  /* 0x0000003b0e09723e */ /* 0x000fe400000010ff */
[----:B------:R-:W-:-:S03]  /*d500*/  F2FP.BF16.F32.PACK_AB R12, R68, R65 ;  /* 0x00000041440c723e */ /* 0x000fc600000010ff */
[----:B------:R4:W-:Y:S01]  /*d510*/  STSM.16.M88.4 [R19+0x6000], R8 ;  /* 0x0060000813007844 */ /* 0x0009e20000000200 */
[----:B------:R-:W3:Y:S01]  /*d520*/  MUFU.EX2 R64, R64 ;  /* 0x0000004000407308 */ /* 0x000ee20000000800 */
[----:B-1----:R-:W-:-:S07]  /*d530*/  FADD.FTZ R4, R15, R4 ;  /* 0x000000040f047221 */ /* 0x002fce0000010000 */
[----:B------:R-:W1:Y:S01]  /*d540*/  MUFU.EX2 R6, R85 ;  /* 0x0000005500067308 */ /* 0x000e620000000800 */
[C---:B0-----:R-:W-:Y:S01]  /*d550*/  F2FP.BF16.F32.PACK_AB R13, R83.reuse, R15 ;  /* 0x0000000f530d723e */ /* 0x041fe200000010ff */
[----:B------:R-:W-:-:S06]  /*d560*/  FADD.FTZ R4, R83, R4 ;  /* 0x0000000453047221 */ /* 0x000fcc0000010000 */
[----:B--2---:R-:W0:Y:S01]  /*d570*/  MUFU.EX2 R25, R86 ;  /* 0x0000005600197308 */ /* 0x004e220000000800 */
[----:B---3--:R-:W-:-:S07]  /*d580*/  FADD.FTZ R21, R64, R21 ;  /* 0x0000001540157221 */ /* 0x008fce0000010000 */
[----:B------:R-:W2:Y:S01]  /*d590*/  MUFU.EX2 R72, R72 ;  /* 0x0000004800487308 */ /* 0x000ea20000000800 */
[C---:B-1----:R-:W-:Y:S01]  /*d5a0*/  F2FP.BF16.F32.PACK_AB R14, R6.reuse, R64 ;  /* 0x00000040060e723e */ /* 0x042fe200000010ff */
[----:B0-----:R-:W-:Y:S01]  /*d5b0*/  FADD.FTZ R3, R25, R4 ;  /* 0x0000000419037221 */ /* 0x001fe20000010000 */
[----:B------:R-:W-:Y:S01]  /*d5c0*/  FADD.FTZ R4, R6, R21 ;  /* 0x0000001506047221 */ /* 0x000fe20000010000 */
[----:B------:R-:W-:Y:S01]  /*d5d0*/  IMAD.MOV.U32 R6, RZ, RZ, R0 ;  /* 0x000000ffff067224 */ /* 0x000fe200078e0000 */
[C---:B--2---:R-:W-:Y:S01]  /*d5e0*/  F2FP.BF16.F32.PACK_AB R15, R72.reuse, R25 ;  /* 0x00000019480f723e */ /* 0x044fe200000010ff */
[----:B------:R-:W-:-:S04]  /*d5f0*/  FADD.FTZ R3, R72, R3 ;  /* 0x0000000348037221 */ /* 0x000fc80000010000 */
[----:B------:R4:W-:Y:S01]  /*d600*/  STSM.16.M88.4 [R18+0x6000], R12 ;  /* 0x0060000c12007844 */ /* 0x0009e20000000200 */
[----:B------:R0:W-:Y:S06]  /*d610*/  MEMBAR.ALL.CTA ;  /* 0x0000000000007992 */ /* 0x0001ec0000008000 */
[----:B0-----:R-:W0:Y:S02]  /*d620*/  FENCE.VIEW.ASYNC.S ;  /* 0x00000000000073c6 */ /* 0x001e240000000000 */
[----:B0-----:R-:W-:Y:S01]  /*d630*/  NOP ;  /* 0x0000000000007918 */ /* 0x001fe20000000000 */
[----:B------:R-:W-:Y:S05]  /*d640*/  @P2 BRA `(.L_x_1145) ;  /* 0xffffffcc00d42947 */ /* 0x000fea000383ffff */
.L_x_1128:
[----:B------:R-:W-:Y:S06]  /*d650*/  BAR.ARV 0x8, 0x200 ;  /* 0x0208000000007b1d */ /* 0x000fec0000002000 */
[----:B------:R-:W-:Y:S05]  /*d660*/  @!P0 BRA `(.L_x_1146) ;  /* 0x0000000000048947 */ /* 0x000fea0003800000 */
[----:B------:R-:W-:Y:S01]  /*d670*/  BPT.TRAP 0x1 ;  /* 0x000000040000795c */ /* 0x000fe20000300000 */
.L_x_1146:
[----:B------:R-:W-:Y:S01]  /*d680*/  ULEA UR9, UR46, UR42, 0x3 ;  /* 0x0000002a2e097291 */ /* 0x000fe2000f8e183f */
[----:B------:R-:W-:-:S05]  /*d690*/  IMAD.U32 R2, RZ, RZ, UR49 ;  /* 0x00000031ff027e24 */ /* 0x000fca000f8e00ff */
[----:B------:R-:W-:-:S04]  /*d6a0*/  SHF.L.U32 R2, R2, 0x1f, RZ ;  /* 0x0000001f02027819 */ /* 0x000fc800000006ff */
[----:B------:R0:W1:Y:S01]  /*d6b0*/  SYNCS.PHASECHK.TRANS64.TRYWAIT P2, [UR9+0x2d850], R2 ;  /* 0x02d85002ff0075a7 */ /* 0x0000620008040149 */
[----:B------:R-:W-:Y:S05]  /*d6c0*/  @!P0 BRA `(.L_x_1147) ;  /* 0x0000000000048947 */ /* 0x000fea0003800000 */
[----:B------:R-:W-:Y:S01]  /*d6d0*/  BPT.TRAP 0x1 ;  /* 0x000000040000795c */ /* 0x000fe20000300000 */
.L_x_1147:
[----:B-1----:R-:W-:Y:S05]  /*d6e0*/  @P2 BRA `(.L_x_1148) ;  /* 0x0000000000082947 */ /* 0x002fea0003800000 */
[----:B------:R-:W1:Y:S02]  /*d6f0*/  SYNCS.PHASECHK.TRANS64.TRYWAIT P0, [UR9+0x2d850], R2 ;  /* 0x02d85002ff0075a7 */ /* 0x000e640008000149 */
[----:B-1----:R-:W-:Y:S05]  /*d700*/  @!P0 BRA `(.L_x_1149) ;  /* 0x0000008c00e08947 */ /* 0x002fea0003800000 */
.L_x_1148:
[----:B------:R-:W-:Y:S01]  /*d710*/  UIADD3 UR42, UR42, 0x400, URZ ;  /* 0x000004002a2a7890 */ /* 0x000fe2000fffe03f */
[----:B------:R-:W-:Y:S01]  /*d720*/  WARPGROUP.ARRIVE ;  /* 0x00000000000079c5 */ /* 0x000fe20000000000 */
[----:B------:R-:W-:Y:S01]  /*d730*/  ULOP3.LUT UR43, UR43, 0x10000, URZ, 0xfc, !UPT ;  /* 0x000100002b2b7892 */ /* 0x000fe2000f8efc3f */
[----:B-1----:R-:W1:Y:S01]  /*d740*/  SHFL.BFLY PT, R7, R4, 0x2, 0x1f ;  /* 0x0c401f0004077f89 */ /* 0x002e6200000e0000 */
[----:B------:R-:W-:Y:S01]  /*d750*/  USHF.R.U32.HI UR42, URZ, 0x4, UR42 ;  /* 0x000000043f2a7899 */ /* 0x000fe2000801162a */
[----:B--2-4-:R-:W-:Y:S01]  /*d760*/  IMAD.U32 R13, RZ, RZ, UR33 ;  /* 0x00000021ff0d7e24 */ /* 0x014fe2000f8e00ff */
[----:B------:R-:W-:Y:S01]  /*d770*/  UMOV UR5, 0x40000040 ;  /* 0x4000004000057882 */ /* 0x000fe20000000000 */
[----:B------:R-:W-:Y:S01]  /*d780*/  UMOV UR7, 0x80000020 ;  /* 0x8000002000077882 */ /* 0x000fe20000000000 */
[----:B------:R-:W-:Y:S01]  /*d790*/  ULOP3.LUT UR42, UR42, 0x3fff, URZ, 0xc0, !UPT ;  /* 0x00003fff2a2a7892 */ /* 0x000fe2000f8ec03f */
[----:B0-----:R-:W0:Y:S01]  /*d7a0*/  SHFL.BFLY PT, R2, R3, 0x2, 0x1f ;  /* 0x0c401f0003027f89 */ /* 0x001e2200000e0000 */
[----:B------:R-:W-:Y:S01]  /*d7b0*/  UMOV UR4, UR43 ;  /* 0x0000002b00047c82 */ /* 0x000fe20008000000 */
[----:B------:R-:W-:-:S02]  /*d7c0*/  UIADD3 UR47, UR47, 0x1, URZ ;  /* 0x000000012f2f7890 */ /* 0x000fc4000fffe03f */
[----:B------:R-:W-:-:S04]  /*d7d0*/  ULOP3.LUT UR8, UR42, 0x2000000, URZ, 0xfc, !UPT ;  /* 0x020000002a087892 */ /* 0x000fc8000f8efc3f */
        /* <DEDUP_REMOVED lines=8> */
[----:B------:R-:W-:Y:S01]  /*d860*/  IMAD.MOV.U32 R4, RZ, RZ, RZ ;  /* 0x000000ffff047224 */ /* 0x000fe200078e00ff */
[----:B------:R-:W-:Y:S01]  /*d870*/  UMOV UR5, 0x40000040 ;  /* 0x4000004000057882 */ /* 0x000fe20000000000 */
[----:B------:R-:W-:Y:S01]  /*d880*/  UMOV UR7, 0x80000020 ;  /* 0x8000002000077882 */ /* 0x000fe20000000000 */
[----:B0-----:R-:W-:Y:S01]  /*d890*/  FADD.FTZ R6, R2, R3 ;  /* 0x0000000302067221 */ /* 0x001fe20000010000 */
[----:B------:R-:W-:Y:S01]  /*d8a0*/  IMAD.MOV.U32 R3, RZ, RZ, -0x800000 ;  /* 0xff800000ff037424 */ /* 0x000fe200078e00ff */
[----:B------:R-:W0:Y:S01]  /*d8b0*/  SHFL.BFLY PT, R2, R7, 0x1, 0x1f ;  /* 0x0c201f0007027f89 */ /* 0x000e2200000e0000 */
[----:B------:R-:W-:-:S03]  /*d8c0*/  USEL UR46, UR46, URZ, UP0 ;  /* 0x0000003f2e2e7287 */ /* 0x000fc60008000000 */
[----:B------:R-:W1:Y:S01]  /*d8d0*/  SHFL.BFLY PT, R9, R6, 0x1, 0x1f ;  /* 0x0c201f0006097f89 */ /* 0x000e6200000e0000 */
[----:B0-----:R-:W-:Y:S01]  /*d8e0*/  FADD.FTZ R11, R7, R2 ;  /* 0x00000002070b7221 */ /* 0x001fe20000010000 */
[----:B------:R-:W-:Y:S02]  /*d8f0*/  IMAD.U32 R7, RZ, RZ, UR33 ;  /* 0x00000021ff077e24 */ /* 0x000fe4000f8e00ff */
[----:B------:R-:W-:Y:S02]  /*d900*/  IMAD.MOV.U32 R2, RZ, RZ, -0x800000 ;  /* 0xff800000ff027424 */ /* 0x000fe400078e00ff */
[----:B-1----:R-:W-:Y:S01]  /*d910*/  FADD.FTZ R12, R6, R9 ;  /* 0x00000009060c7221 */ /* 0x002fe20000010000 */
[----:B------:R-:W-:Y:S01]  /*d920*/  FSETP.NE.FTZ.AND P0, PT, R11, RZ, PT ;  /* 0x000000ff0b00720b */ /* 0x000fe20003f15000 */
[----:B------:R-:W-:Y:S02]  /*d930*/  IMAD.U32 R6, RZ, RZ, UR9 ;  /* 0x00000009ff067e24 */ /* 0x000fe4000f8e00ff */
[----:B------:R-:W-:Y:S01]  /*d940*/  IMAD.MOV.U32 R9, RZ, RZ, RZ ;  /* 0x000000ffff097224 */ /* 0x000fe200078e00ff */
[----:B------:R-:W-:Y:S01]  /*d950*/  FSETP.NE.FTZ.AND P2, PT, R12, RZ, PT ;  /* 0x000000ff0c00720b */ /* 0x000fe20003f55000 */
[----:B------:R-:W-:-:S05]  /*d960*/  @!P1 VIADD R6, R6, 0x2d860 ;  /* 0x0002d86006069836 */ /* 0x000fca0000000000 */
[----:B------:R-:W-:-:S03]  /*d970*/  @!P1 PRMT R6, RZ, 0x654, R6 ;  /* 0x00000654ff069816 */ /* 0x000fc60000000006 */
[----:B------:R-:W0:Y:S01]  /*d980*/  @P0 MUFU.LG2 R8, R11 ;  /* 0x0000000b00080308 */ /* 0x000e220000000c00 */
[----:B------:R-:W-:-:S07]  /*d990*/  @P0 FMUL.FTZ R7, R7, 0.69314718246459960938 ;  /* 0x3f31721807070820 */ /* 0x000fce0000410000 */
[----:B------:R-:W1:Y:S08]  /*d9a0*/  @P2 MUFU.LG2 R10, R12 ;  /* 0x0000000c000a2308 */ /* 0x000e700000000c00 */
[----:B------:R2:W3:Y:S01]  /*d9b0*/  @P0 MUFU.RCP R4, R11 ;  /* 0x0000000b00040308 */ /* 0x0004e20000001000 */
[----:B0-----:R-:W-:-:S04]  /*d9c0*/  @P0 FMUL.FTZ R8, R8, 0.69314718246459960938 ;  /* 0x3f31721808080820 */ /* 0x001fc80000410000 */
[----:B------:R-:W-:Y:S01]  /*d9d0*/  @P0 FFMA.FTZ R3, R7, R0, R8 ;  /* 0x0000000007030223 */ /* 0x000fe20000010008 */
[----:B------:R-:W-:Y:S02]  /*d9e0*/  PLOP3.LUT P0, PT, PT, PT, PT, 0x8, 0x0 ;  /* 0x000000000000781c */ /* 0x000fe40003f0e170 */
[----:B------:R-:W0:Y:S01]  /*d9f0*/  @P2 MUFU.RCP R9, R12 ;  /* 0x0000000c00092308 */ /* 0x000e220000001000 */
[----:B--2---:R-:W-:Y:S01]  /*da00*/  @P2 FMUL.FTZ R11, R13, 0.69314718246459960938 ;  /* 0x3f3172180d0b2820 */ /* 0x004fe20000410000 */
        /* <DEDUP_REMOVED lines=98> */
[----:B-1----:R-:W-:-:S07]  /*e030*/  FMUL.FTZ R135, R135, R9 ;  /* 0x0000000987877220 */ /* 0x002fce0000410000 */
.L_x_1079:
[----:B------:R-:W0:Y:S08]  /*e040*/  S2UR UR4, SR_CgaCtaId ;  /* 0x00000000000479c3 */ /* 0x000e300000008800 */
[----:B------:R-:W-:Y:S06]  /*e050*/  BAR.SYNC.DEFER_BLOCKING 0x5, 0x200 ;  /* 0x0148000000007b1d */ /* 0x000fec0000010000 */
[----:B------:R-:W-:Y:S01]  /*e060*/  UMOV UR42, 0x400 ;  /* 0x00000400002a7882 */ /* 0x000fe20000000000 */
[----:B------:R-:W-:Y:S01]  /*e070*/  BSSY B0, `(.L_x_1150) ;  /* 0x00001b8000007945 */ /* 0x000fe20003800000 */
[----:B0-----:R-:W-:-:S09]  /*e080*/  ULEA UR42, UR4, UR42, 0x18 ;  /* 0x0000002a042a7291 */ /* 0x001fd2000f8ec03f */
[----:B------:R-:W0:Y:S02]  /*e090*/  LDS.128 R4, [UR42+0x2d8d0] ;  /* 0x02d8d02aff047984 */ /* 0x000e240008000c00 */
[----:B0-----:R-:W-:Y:S02]  /*e0a0*/  R2UR UR5, R5 ;  /* 0x00000000050572ca */ /* 0x001fe400000e0000 */
[----:B------:R-:W-:Y:S02]  /*e0b0*/  R2UR UR7, R6 ;  /* 0x00000000060772ca */ /* 0x000fe400000e0000 */
[----:B------:R-:W-:Y:S01]  /*e0c0*/  R2UR UR6, R7 ;  /* 0x00000000070672ca */ /* 0x000fe200000e0000 */
[----:B------:R-:W-:Y:S06]  /*e0d0*/  BAR.ARV 0x4, 0x200 ;  /* 0x0108000000007b1d */ /* 0x000fec0000002000 */
[----:B------:R-:W-:Y:S08]  /*e0e0*/  @P0 BRA `(.L_x_1151) ;  /* 0x0000001000480947 */ /* 0x000ff00003800000 */
[----:B------:R-:W0:Y:S08]  /*e0f0*/  S2UR UR4, SR_SWINHI ;  /* 0x00000000000479c3 */ /* 0x000e300000002f00 */
[----:B------:R-:W-:Y:S01]  /*e100*/  BAR.SYNC.DEFER_BLOCKING 0x1, 0x180 ;  /* 0x0046000000007b1d */ /* 0x000fe20000010000 */
[----:B------:R-:W-:Y:S02]  /*e110*/  F2FP.BF16.F32.PACK_AB R6, R93, R92 ;  /* 0x0000005c5d06723e */ /* 0x000fe400000010ff */
[----:B------:R-:W-:-:S02]  /*e120*/  F2FP.BF16.F32.PACK_AB R26, R125, R26 ;  /* 0x0000001a7d1a723e */ /* 0x000fc400000010ff */
[----:B------:R-:W-:-:S03]  /*e130*/  F2FP.BF16.F32.PACK_AB R27, R27, R126 ;  /* 0x0000007e1b1b723e */ /* 0x000fc600000010ff */
[----:B------:R-:W1:Y:S01]  /*e140*/  LDC R41, c[0x0][0xbe8] ;  /* 0x0002fa00ff297b82 */ /* 0x000e620000000800 */
[----:B------:R-:W-:Y:S01]  /*e150*/  UMOV UR8, UR42 ;  /* 0x0000002a00087c82 */ /* 0x000fe20008000000 */
[----:B0-----:R-:W-:Y:S01]  /*e160*/  UMOV UR9, UR4 ;  /* 0x0000000400097c82 */ /* 0x001fe20008000000 */
[----:B------:R-:W-:Y:S02]  /*e170*/  IMAD.U32 R20, RZ, RZ, UR8 ;  /* 0x00000008ff147e24 */ /* 0x000fe4000f8e00ff */
[----:B------:R-:W-:Y:S01]  /*e180*/  IMAD.U32 R21, RZ, RZ, UR9 ;  /* 0x00000009ff157e24 */ /* 0x000fe2000f8e00ff */
[----:B------:R-:W-:Y:S02]  /*e190*/  ULDC.64 UR8, c[0x0][0xc00] ;  /* 0x0003000000087ab9 */ /* 0x000fe40000000a00 */
[----:B------:R-:W-:Y:S01]  /*e1a0*/  UISETP.NE.U32.AND UP0, UPT, UR8, URZ, UPT ;  /* 0x0000003f0800728c */ /* 0x000fe2000bf05070 */
[----:B------:R-:W-:-:S03]  /*e1b0*/  IMAD.WIDE R4, R145, 0x2, R20 ;  /* 0x0000000291047825 */ /* 0x000fc600078e0214 */
[----:B------:R-:W-:Y:S01]  /*e1c0*/  UISETP.NE.AND.EX UP0, UPT, UR9, URZ, UPT, UP0 ;  /* 0x0000003f0900728c */ /* 0x000fe2000bf05300 */
[C---:B------:R-:W-:Y:S02]  /*e1d0*/  LOP3.LUT R7, R4.reuse, 0x180, RZ, 0xc0, !PT ;  /* 0x0000018004077812 */ /* 0x040fe400078ec0ff */
[----:B------:R-:W-:Y:S01]  /*e1e0*/  ULDC.64 UR8, c[0x0][0xc00] ;  /* 0x0003000000087ab9 */ /* 0x000fe20000000a00 */
[C---:B------:R-:W-:Y:S01]  /*e1f0*/  IADD3 R9, P0, R4.reuse, 0x6020, RZ ;  /* 0x0000602004097810 */ /* 0x040fe20007f1e0ff */
[----:B------:R-:W-:Y:S01]  /*e200*/  UIMAD.WIDE UR8, UR40, 0x4, UR8 ;  /* 0x00000004280878a5 */ /* 0x000fe2000f8e0208 */
[----:B------:R-:W-:Y:S02]  /*e210*/  SHF.R.U64 R7, R7, 0x3, RZ ;  /* 0x0000000307077819 */ /* 0x000fe400000012ff */
[C---:B------:R-:W-:Y:S02]  /*e220*/  IADD3 R11, P1, R4.reuse, 0x6000, RZ ;  /* 0x00006000040b7810 */ /* 0x040fe40007f3e0ff */
[----:B------:R-:W-:-:S02]  /*e230*/  IADD3 R33, P2, R4, 0x3020, RZ ;  /* 0x0000302004217810 */ /* 0x000fc40007f5e0ff */
[C---:B------:R-:W-:Y:S02]  /*e240*/  IADD3 R31, P3, R4.reuse, 0x3000, RZ ;  /* 0x00003000041f7810 */ /* 0x040fe40007f7e0ff */
[----:B------:R-:W-:Y:S01]  /*e250*/  IADD3 R29, P4, R4, 0x20, RZ ;  /* 0x00000020041d7810 */ /* 0x000fe20007f9e0ff */
[--C-:B------:R-:W-:Y:S01]  /*e260*/  IMAD.X R13, RZ, RZ, R5.reuse, P2 ;  /* 0x000000ffff0d7224 */ /* 0x100fe200010e0605 */
[----:B------:R-:W-:Y:S01]  /*e270*/  LOP3.LUT R4, R7, R4, RZ, 0x3c, !PT ;  /* 0x0000000407047212 */ /* 0x000fe200078e3cff */
[--C-:B------:R-:W-:Y:S01]  /*e280*/  IMAD.X R15, RZ, RZ, R5.reuse, P3 ;  /* 0x000000ffff0f7224 */ /* 0x100fe200018e0605 */
[----:B------:R-:W-:Y:S01]  /*e290*/  LOP3.LUT R8, R9, 0x180, RZ, 0xc0, !PT ;  /* 0x0000018009087812 */ /* 0x000fe200078ec0ff */
[----:B------:R-:W-:Y:S01]  /*e2a0*/  IMAD.X R25, RZ, RZ, R5, P4 ;  /* 0x000000ffff197224 */ /* 0x000fe200020e0605 */
[----:B------:R-:W-:Y:S02]  /*e2b0*/  LOP3.LUT R10, R11, 0x180, RZ, 0xc0, !PT ;  /* 0x000001800b0a7812 */ /* 0x000fe400078ec0ff */
[----:B------:R-:W-:-:S02]  /*e2c0*/  MOV R28, R4 ;  /* 0x00000004001c7202 */ /* 0x000fc40000000f00 */
[----:B------:R-:W-:Y:S02]  /*e2d0*/  F2FP.BF16.F32.PACK_AB R4, R89, R0 ;  /* 0x000000005904723e */ /* 0x000fe400000010ff */
[----:B------:R-:W-:Y:S02]  /*e2e0*/  LOP3.LUT R0, R29, 0x180, RZ, 0xc0, !PT ;  /* 0x000001801d007812 */ /* 0x000fe400078ec0ff */
[----:B------:R-:W-:Y:S02]  /*e2f0*/  SHF.R.U64 R8, R8, 0x3, RZ ;  /* 0x0000000308087819 */ /* 0x000fe400000012ff */
[----:B------:R-:W-:Y:S02]  /*e300*/  SHF.R.U64 R10, R10, 0x3, RZ ;  /* 0x000000030a0a7819 */ /* 0x000fe400000012ff */
[----:B------:R-:W-:Y:S02]  /*e310*/  LOP3.LUT R14, R31, 0x180, RZ, 0xc0, !PT ;  /* 0x000001801f0e7812 */ /* 0x000fe400078ec0ff */
[----:B------:R-:W-:-:S02]  /*e320*/  LOP3.LUT R12, R33, 0x180, RZ, 0xc0, !PT ;  /* 0x00000180210c7812 */ /* 0x000fc400078ec0ff */
[----:B------:R-:W-:Y:S02]  /*e330*/  SHF.R.U64 R0, R0, 0x3, RZ ;  /* 0x0000000300007819 */ /* 0x000fe400000012ff */
[----:B------:R-:W-:Y:S01]  /*e340*/  LOP3.LUT R8, R8, R9, RZ, 0x3c, !PT ;  /* 0x0000000908087212 */ /* 0x000fe200078e3cff */
[--C-:B------:R-:W-:Y:S01]  /*e350*/  IMAD.X R9, RZ, RZ, R5.reuse, P0 ;  /* 0x000000ffff097224 */ /* 0x100fe200000e0605 */
[----:B------:R-:W-:Y:S01]  /*e360*/  LOP3.LUT R10, R10, R11, RZ, 0x3c, !PT ;  /* 0x0000000b0a0a7212 */ /* 0x000fe200078e3cff */
[----:B------:R-:W-:Y:S01]  /*e370*/  IMAD.X R11, RZ, RZ, R5, P1 ;  /* 0x000000ffff0b7224 */ /* 0x000fe200008e0605 */
[----:B------:R-:W-:Y:S02]  /*e380*/  SHF.R.U64 R14, R14, 0x3, RZ ;  /* 0x000000030e0e7819 */ /* 0x000fe400000012ff */
[----:B------:R-:W-:Y:S02]  /*e390*/  SHF.R.U64 R12, R12, 0x3, RZ ;  /* 0x000000030c0c7819 */ /* 0x000fe400000012ff */
[----:B------:R-:W-:Y:S01]  /*e3a0*/  LOP3.LUT R24, R0, R29, RZ, 0x3c, !PT ;  /* 0x0000001d00187212 */ /* 0x000fe200078e3cff */
[----:B------:R-:W-:Y:S01]  /*e3b0*/  IMAD.U32 R29, RZ, RZ, UR9 ;  /* 0x00000009ff1d7e24 */ /* 0x000fe2000f8e00ff */
[----:B------:R-:W-:-:S02]  /*e3c0*/  F2FP.BF16.F32.PACK_AB R5, R91, R90 ;  /* 0x0000005a5b05723e */ /* 0x000fc400000010ff */
[----:B------:R-:W-:Y:S02]  /*e3d0*/  F2FP.BF16.F32.PACK_AB R7, R95, R94 ;  /* 0x0000005e5f07723e */ /* 0x000fe400000010ff */
[----:B------:R-:W-:Y:S02]  /*e3e0*/  LOP3.LUT R14, R14, R31, RZ, 0x3c, !PT ;  /* 0x0000001f0e0e7212 */ /* 0x000fe400078e3cff */
[----:B------:R-:W-:Y:S01]  /*e3f0*/  MOV R30, R8 ;  /* 0x00000008001e7202 */ /* 0x000fe20000000f00 */
[----:B------:R0:W-:Y:S01]  /*e400*/  STSM.16.M88.4 [R28], R4 ;  /* 0x000000041c007844 */ /* 0x0001e20000000200 */
[----:B------:R-:W-:Y:S02]  /*e410*/  MOV R31, R10 ;  /* 0x0000000a001f7202 */ /* 0x000fe40000000f00 */
[----:B------:R-:W-:Y:S02]  /*e420*/  LOP3.LUT R12, R12, R33, RZ, 0x3c, !PT ;  /* 0x000000210c0c7212 */ /* 0x000fe400078e3cff */
[----:B------:R-:W-:-:S02]  /*e430*/  MOV R25, R24 ;  /* 0x0000001800197202 */ /* 0x000fc40000000f00 */
[----:B------:R-:W-:Y:S02]  /*e440*/  F2FP.BF16.F32.PACK_AB R8, R97, R96 ;  /* 0x000000606108723e */ /* 0x000fe400000010ff */
[----:B------:R-:W-:Y:S02]  /*e450*/  F2FP.BF16.F32.PACK_AB R9, R99, R98 ;  /* 0x000000626309723e */ /* 0x000fe400000010ff */
[----:B------:R-:W-:Y:S02]  /*e460*/  F2FP.BF16.F32.PACK_AB R10, R101, R100 ;  /* 0x00000064650a723e */ /* 0x000fe400000010ff */
[----:B------:R-:W-:Y:S02]  /*e470*/  F2FP.BF16.F32.PACK_AB R11, R103, R102 ;  /* 0x00000066670b723e */ /* 0x000fe400000010ff */
[----:B------:R-:W-:Y:S01]  /*e480*/  MOV R32, R12 ;  /* 0x0000000c00207202 */ /* 0x000fe20000000f00 */
[----:B0-----:R-:W-:Y:S01]  /*e490*/  IMAD.U32 R28, RZ, RZ, UR8 ;  /* 0x00000008ff1c7e24 */ /* 0x001fe2000f8e00ff */
[----:B------:R-:W-:Y:S01]  /*e4a0*/  MOV R33, R14 ;  /* 0x0000000e00217202 */ /* 0x000fe20000000f00 */
[----:B------:R0:W-:Y:S01]  /*e4b0*/  STSM.16.M88.4 [R25], R8 ;  /* 0x0000000819007844 */ /* 0x0001e20000000200 */
[----:B------:R-:W-:Y:S01]  /*e4c0*/  F2FP.BF16.F32.PACK_AB R4, R105, R104 ;  /* 0x000000686904723e */ /* 0x000fe200000010ff */
[----:B------:R-:W-:Y:S01]  /*e4d0*/  ULDC.64 UR8, c[0x0][0xc08] ;  /* 0x0003020000087ab9 */ /* 0x000fe20000000a00 */
[----:B------:R-:W-:-:S02]  /*e4e0*/  F2FP.BF16.F32.PACK_AB R5, R107, R106 ;  /* 0x0000006a6b05723e */ /* 0x000fc400000010ff */
[----:B------:R-:W-:Y:S02]  /*e4f0*/  F2FP.BF16.F32.PACK_AB R6, R109, R108 ;  /* 0x0000006c6d06723e */ /* 0x000fe400000010ff */
[----:B------:R-:W-:Y:S02]  /*e500*/  F2FP.BF16.F32.PACK_AB R7, R111, R110 ;  /* 0x0000006e6f07723e */ /* 0x000fe400000010ff */
[----:B------:R-:W-:Y:S02]  /*e510*/  F2FP.BF16.F32.PACK_AB R12, R113, R112 ;  /* 0x00000070710c723e */ /* 0x000fe400000010ff */
[----:B------:R-:W-:Y:S01]  /*e520*/  F2FP.BF16.F32.PACK_AB R13, R115, R114 ;  /* 0x00000072730d723e */ /* 0x000fe200000010ff */
[----:B------:R2:W-:Y:S01]  /*e530*/  STSM.16.M88.4 [R33], R4 ;  /* 0x0000000421007844 */ /* 0x0005e20000000200 */
[----:B------:R-:W-:Y:S02]  /*e540*/  F2FP.BF16.F32.PACK_AB R14, R117, R116 ;  /* 0x00000074750e723e */ /* 0x000fe400000010ff */
[----:B------:R-:W-:-:S02]  /*e550*/  F2FP.BF16.F32.PACK_AB R15, R119, R118 ;  /* 0x00000076770f723e */ /* 0x000fc400000010ff */
[----:B------:R-:W-:Y:S02]  /*e560*/  F2FP.BF16.F32.PACK_AB R24, R121, R120 ;  /* 0x000000787918723e */ /* 0x000fe400000010ff */
[----:B0-----:R-:W-:Y:S01]  /*e570*/  F2FP.BF16.F32.PACK_AB R25, R123, R122 ;  /* 0x0000007a7b19723e */ /* 0x001fe200000010ff */
[----:B------:R-:W-:Y:S01]  /*e580*/  STSM.16.M88.4 [R32], R12 ;  /* 0x0000000c20007844 */ /* 0x000fe20000000200 */
[----:B------:R-:W-:Y:S02]  /*e590*/  F2FP.BF16.F32.PACK_AB R8, R129, R128 ;  /* 0x000000808108723e */ /* 0x000fe400000010ff */
[----:B------:R-:W-:Y:S01]  /*e5a0*/  F2FP.BF16.F32.PACK_AB R9, R131, R130 ;  /* 0x000000828309723e */ /* 0x000fe200000010ff */
[----:B------:R-:W-:Y:S01]  /*e5b0*/  STSM.16.M88.4 [R31], R24 ;  /* 0x000000181f007844 */ /* 0x000fe20000000200 */
[----:B------:R-:W-:Y:S02]  /*e5c0*/  F2FP.BF16.F32.PACK_AB R10, R133, R132 ;  /* 0x00000084850a723e */ /* 0x000fe400000010ff */
[----:B------:R-:W-:-:S02]  /*e5d0*/  F2FP.BF16.F32.PACK_AB R11, R135, R134 ;  /* 0x00000086870b723e */ /* 0x000fc400000010ff */
[----:B------:R-:W-:-:S03]  /*e5e0*/  PLOP3.LUT P0, PT, PT, PT, UP0, 0x80, 0x0 ;  /* 0x000000000000781c */ /* 0x000fc60003f0f008 */
[----:B------:R0:W-:Y:S01]  /*e5f0*/  STSM.16.M88.4 [R30], R8 ;  /* 0x000000081e007844 */ /* 0x0001e20000000200 */
[----:B------:R-:W-:Y:S09]  /*e600*/  BAR.SYNC.DEFER_BLOCKING 0x1, 0x180 ;  /* 0x0046000000007b1d */ /* 0x000ff20000010000 */
[----:B------:R-:W3:Y:S01]  /*e610*/  @P0 LDG.E R0, desc[UR50][R28.64] ;  /* 0x000000321c000981 */ /* 0x000ee2000c1e1900 */
[----:B------:R-:W-:Y:S01]  /*e620*/  UISETP.NE.U32.AND UP1, UPT, UR8, URZ, UPT ;  /* 0x0000003f0800728c */ /* 0x000fe2000bf25070 */
[----:B-1----:R-:W-:Y:S01]  /*e630*/  ISETP.NE.AND P1, PT, R41, 0x1, PT ;  /* 0x000000012900780c */ /* 0x002fe20003f25270 */
[----:B------:R-:W-:Y:S01]  /*e640*/  ULDC UR10, c[0x0][0xa88] ;  /* 0x0002a200000a7ab9 */ /* 0x000fe20000000800 */
[----:B------:R-:W-:Y:S01]  /*e650*/  UMOV UR4, URZ ;  /* 0x0000003f00047c82 */ /* 0x000fe20008000000 */
[----:B------:R-:W-:-:S06]  /*e660*/  UISETP.NE.AND.EX UP1, UPT, UR9, URZ, UPT, UP1 ;  /* 0x0000003f0900728c */ /* 0x000fcc000bf25310 */
[----:B------:R-:W-:-:S04]  /*e670*/  PLOP3.LUT P2, PT, PT, PT, UP1, 0x80, 0x0 ;  /* 0x000000000000781c */ /* 0x000fc80003f4f018 */
[----:B--2---:R-:W1:Y:S01]  /*e680*/  @P1 LDC R5, c[0x0][0xbec] ;  /* 0x0002fb00ff051b82 */ /* 0x004e620000000800 */
[----:B------:R-:W-:Y:S02]  /*e690*/  @UP1 ULDC.64 UR8, c[0x0][0xc08] ;  /* 0x0003020000081ab9 */ /* 0x000fe40000000a00 */
[----:B------:R-:W-:-:S05]  /*e6a0*/  @UP1 UIMAD.WIDE UR8, UR40, 0x4, UR8 ;  /* 0x00000004280818a5 */ /* 0x000fca000f8e0208 */
[----:B------:R-:W2:Y:S01]  /*e6b0*/  @P1 LDC R6, c[0x0][0xbf0] ;  /* 0x0002fc00ff061b82 */ /* 0x000ea20000000800 */
[----:B0-----:R-:W-:Y:S02]  /*e6c0*/  IMAD.U32 R8, RZ, RZ, UR8 ;  /* 0x00000008ff087e24 */ /* 0x001fe4000f8e00ff */
[----:B------:R-:W-:Y:S01]  /*e6d0*/  IMAD.U32 R9, RZ, RZ, UR9 ;  /* 0x00000009ff097e24 */ /* 0x000fe2000f8e00ff */
[----:B---3--:R-:W-:Y:S01]  /*e6e0*/  @P0 R2UR UR4, R0 ;  /* 0x00000000000402ca */ /* 0x008fe200000e0000 */
[----:B------:R-:W-:-:S06]  /*e6f0*/  IMAD.U32 R0, RZ, RZ, UR10 ;  /* 0x0000000aff007e24 */ /* 0x000fcc000f8e00ff */
[----:B------:R0:W5:Y:S01]  /*e700*/  @P2 LDG.E R0, desc[UR50][R8.64] ;  /* 0x0000003208002981 */ /* 0x000162000c1e1900 */
[----:B-12---:R-:W-:Y:S07]  /*e710*/  @P2 BRA `(.L_x_1152) ;  /* 0x0000000000102947 */ /* 0x006fee0003800000 */
[----:B------:R-:W-:Y:S05]  /*e720*/  @!P0 BRA `(.L_x_1152) ;  /* 0x00000000000c8947 */ /* 0x000fea0003800000 */
[----:B------:R-:W2:Y:S04]  /*e730*/  LDG.E R7, desc[UR50][R28.64] ;  /* 0x000000321c077981 */ /* 0x000ea8000c1e1900 */
[----:B-----5:R-:W2:Y:S02]  /*e740*/  LDG.E R0, desc[UR50][R28.64+0x4] ;  /* 0x000004321c007981 */ /* 0x020ea4000c1e1900 */
[----:B--2---:R-:W-:-:S07]  /*e750*/  IMAD.IADD R0, R0, 0x1, -R7 ;  /* 0x0000000100007824 */ /* 0x004fce00078e0a07 */
.L_x_1152:
[----:B0-----:R-:W-:Y:S01]  /*e760*/  VIADD R8, R136, UR39 ;  /* 0x0000002788087c36 */ /* 0x001fe20008000000 */
[----:B------:R-:W-:Y:S01]  /*e770*/  USHF.R.S32.HI UR9, URZ, 0x1f, UR4 ;  /* 0x0000001f3f097899 */ /* 0x000fe20008011404 */
[----:B-----5:R-:W-:Y:S01]  /*e780*/  IMAD R43, R0, R41, RZ ;  /* 0x00000029002b7224 */ /* 0x020fe200078e02ff */
[----:B------:R-:W-:Y:S01]  /*e790*/  USHF.R.S32.HI UR16, URZ, 0x1f, UR41 ;  /* 0x0000001f3f107899 */ /* 0x000fe20008011429 */
[----:B------:R-:W-:Y:S01]  /*e7a0*/  @P1 IMAD.HI.U32 R5, R8, R5, RZ ;  /* 0x0000000508051227 */ /* 0x000fe200078e00ff */
[----:B------:R-:W-:Y:S01]  /*e7b0*/  ULDC.64 UR14, c[0x0][0xb90] ;  /* 0x0002e400000e7ab9 */ /* 0x000fe20000000a00 */
[----:B------:R-:W-:Y:S01]  /*e7c0*/  UMOV UR8, UR4 ;  /* 0x0000000400087c82 */ /* 0x000fe20008000000 */
[----:B------:R-:W-:Y:S01]  /*e7d0*/  UIMAD UR12, UR16, UR14, URZ ;  /* 0x0000000e100c72a4 */ /* 0x000fe2000f8e023f */
[----:B------:R-:W-:Y:S01]  /*e7e0*/  IMAD.MOV.U32 R4, RZ, RZ, R8 ;  /* 0x000000ffff047224 */ /* 0x000fe200078e0008 */
[----:B------:R-:W-:Y:S01]  /*e7f0*/  UIMAD.WIDE.U32 UR10, UR41, UR14, UR8 ;  /* 0x0000000e290a72a5 */ /* 0x000fe2000f8e0008 */
[----:B------:R-:W-:Y:S01]  /*e800*/  @P1 SHF.R.U32.HI R4, RZ, R6, R5 ;  /* 0x00000006ff041219 */ /* 0x000fe20000011605 */
[----:B------:R-:W-:Y:S01]  /*e810*/  USHF.R.S32.HI UR8, URZ, 0x1f, UR40 ;  /* 0x0000001f3f087899 */ /* 0x000fe20008011428 */
[----:B------:R-:W-:Y:S01]  /*e820*/  IMAD R5, R141, 0x20, R137 ;  /* 0x000000208d057824 */ /* 0x000fe200078e0289 */
[----:B------:R-:W-:Y:S01]  /*e830*/  UIMAD UR12, UR41, UR15, UR12 ;  /* 0x0000000f290c72a4 */ /* 0x000fe2000f8e020c */
[----:B------:R-:W0:Y:S01]  /*e840*/  @P1 LDC R45, c[0x0][0xbec] ;  /* 0x0002fb00ff2d1b82 */ /* 0x000e220000000800 */
[----:B------:R-:W-:Y:S01]  /*e850*/  USEL UR18, UR8, URZ, !UP0 ;  /* 0x0000003f08127287 */ /* 0x000fe2000c000000 */
[----:B------:R-:W-:Y:S01]  /*e860*/  IMAD.MOV R6, RZ, RZ, -R4 ;  /* 0x000000ffff067224 */ /* 0x000fe200078e0a04 */
[----:B------:R-:W-:Y:S01]  /*e870*/  ULDC.64 UR14, c[0x0][0xb98] ;  /* 0x0002e600000e7ab9 */ /* 0x000fe20000000a00 */
[----:B------:R-:W-:Y:S01]  /*e880*/  USEL UR17, UR40, URZ, !UP0 ;  /* 0x0000003f28117287 */ /* 0x000fe2000c000000 */
[----:B------:R-:W-:Y:S01]  /*e890*/  IMAD.WIDE R20, R5, 0x2, R20 ;  /* 0x0000000205147825 */ /* 0x000fe200078e0214 */
[----:B------:R-:W-:-:S02]  /*e8a0*/  UIMAD UR8, UR18, UR14, URZ ;  /* 0x0000000e120872a4 */ /* 0x000fc4000f8e023f */
[----:B------:R-:W-:Y:S01]  /*e8b0*/  UIADD3 UR11, UR11, UR12, URZ ;  /* 0x0000000c0b0b7290 */ /* 0x000fe2000fffe03f */
[----:B------:R-:W-:Y:S01]  /*e8c0*/  IMAD R7, R41, R6, R8 ;  /* 0x0000000629077224 */ /* 0x000fe200078e0208 */
[----:B------:R-:W-:Y:S01]  /*e8d0*/  UIMAD UR8, UR17, UR15, UR8 ;  /* 0x0000000f110872a4 */ /* 0x000fe2000f8e0208 */
[----:B------:R-:W-:Y:S01]  /*e8e0*/  IADD3 R9, P2, R20, 0x1800, RZ ;  /* 0x0000180014097810 */ /* 0x000fe20007f5e0ff */
[----:B------:R-:W-:Y:S01]  /*e8f0*/  UIMAD.WIDE.U32 UR10, UR17, UR14, UR10 ;  /* 0x0000000e110a72a5 */ /* 0x000fe2000f8e000a */
[----:B------:R-:W-:Y:S01]  /*e900*/  SHF.R.S32.HI R6, RZ, 0x1f, R4 ;  /* 0x0000001fff067819 */ /* 0x000fe20000011404 */
[----:B------:R-:W-:Y:S01]  /*e910*/  ULDC.64 UR12, c[0x0][0xb88] ;  /* 0x0002e200000c7ab9 */ /* 0x000fe20000000a00 */
[----:B------:R-:W-:Y:S01]  /*e920*/  SHF.R.S32.HI R5, RZ, 0x1f, R7 ;  /* 0x0000001fff057819 */ /* 0x000fe20000011407 */
[----:B------:R-:W-:Y:S01]  /*e930*/  IMAD.U32 R11, RZ, RZ, UR8 ;  /* 0x00000008ff0b7e24 */ /* 0x000fe2000f8e00ff */
[----:B------:R-:W-:Y:S02]  /*e940*/  LOP3.LUT R8, R9, 0x180, RZ, 0xc0, !PT ;  /* 0x0000018009087812 */ /* 0x000fe400078ec0ff */
[----:B------:R-:W-:Y:S01]  /*e950*/  IADD3 R4, P0, R4, UR10, RZ ;  /* 0x0000000a04047c10 */ /* 0x000fe2000ff1e0ff */
[----:B------:R-:W-:Y:S01]  /*e960*/  IMAD R10, R5, UR12, RZ ;  /* 0x0000000c050a7c24 */ /* 0x000fe2000f8e02ff */
[----:B------:R-:W-:-:S02]  /*e970*/  SHF.R.U64 R8, R8, 0x3, RZ ;  /* 0x0000000308087819 */ /* 0x000fc400000012ff */
[----:B------:R-:W-:Y:S01]  /*e980*/  IADD3.X R5, R6, UR11, R11, P0, !PT ;  /* 0x0000000b06057c10 */ /* 0x000fe200087fe40b */
[----:B------:R-:W-:Y:S01]  /*e990*/  ULDC.64 UR10, c[0x0][0xb50] ;  /* 0x0002d400000a7ab9 */ /* 0x000fe20000000a00 */
[----:B------:R-:W-:Y:S01]  /*e9a0*/  LOP3.LUT R6, R8, R9, RZ, 0x3c, !PT ;  /* 0x0000000908067212 */ /* 0x000fe200078e3cff */
[C---:B------:R-:W-:Y:S01]  /*e9b0*/  IMAD R9, R7.reuse, UR13, R10 ;  /* 0x0000000d07097c24 */ /* 0x040fe2000f8e020a */
[C---:B------:R-:W-:Y:S01]  /*e9c0*/  IADD3 R25, P6, R20.reuse, 0x3000, RZ ;  /* 0x0000300014197810 */ /* 0x040fe20007fde0ff */
[----:B------:R-:W-:Y:S01]  /*e9d0*/  IMAD.WIDE.U32 R4, R7, UR12, R4 ;  /* 0x0000000c07047c25 */ /* 0x000fe2000f8e0004 */
[----:B------:R-:W-:Y:S01]  /*e9e0*/  ULDC.64 UR12, c[0x0][0xaa0] ;  /* 0x0002a800000c7ab9 */ /* 0x000fe20000000a00 */
[----:B------:R-:W-:Y:S02]  /*e9f0*/  IADD3 R13, P5, R20, 0x4800, RZ ;  /* 0x00004800140d7810 */ /* 0x000fe40007fbe0ff */
[----:B------:R-:W-:Y:S01]  /*ea00*/  IMAD.IADD R5, R5, 0x1, R9 ;  /* 0x0000000105057824 */ /* 0x000fe200078e0209 */
[----:B------:R-:W-:Y:S01]  /*ea10*/  LEA R8, P0, R4, UR10, 0x2 ;  /* 0x0000000a04087c11 */ /* 0x000fe2000f8010ff */
[----:B------:R-:W-:Y:S01]  /*ea20*/  VIADD R10, R144, UR39 ;  /* 0x00000027900a7c36 */ /* 0x000fe20008000000 */
[----:B------:R-:W-:Y:S01]  /*ea30*/  IADD3 R33, P4, R20, 0x6000, RZ ;  /* 0x0000600014217810 */ /* 0x000fe20007f9e0ff */
[----:B------:R-:W-:Y:S01]  /*ea40*/  IMAD.X R7, RZ, RZ, R21, P2 ;  /* 0x000000ffff077224 */ /* 0x000fe200010e0615 */
[----:B------:R-:W-:Y:S01]  /*ea50*/  LEA.HI.X R4, R4, UR11, R5, 0x2, P0 ;  /* 0x0000000b04047c11 */ /* 0x000fe200080f1405 */
[----:B------:R-:W-:Y:S01]  /*ea60*/  SHFL.IDX PT, R36, R8, RZ, 0x1c1f ;  /* 0x001c1fff08247589 */ /* 0x000fe200000e0000 */
[----:B------:R-:W-:Y:S01]  /*ea70*/  LOP3.LUT P0, RZ, R142, 0x3, RZ, 0xc0, !PT ;  /* 0x000000038eff7812 */ /* 0x000fe2000780c0ff */
[----:B------:R-:W-:Y:S01]  /*ea80*/  VIADD R0, R10, 0x8 ;  /* 0x000000080a007836 */ /* 0x000fe20000000000 */
[----:B------:R-:W-:Y:S01]  /*ea90*/  IADD3 R5, P3, R20, 0x7800, RZ ;  /* 0x0000780014057810 */ /* 0x000fe20007f7e0ff */
[----:B------:R-:W1:Y:S01]  /*eaa0*/  SHFL.IDX PT, R37, R4, RZ, 0x1c1f ;  /* 0x001c1fff04257589 */ /* 0x000e6200000e0000 */
[----:B------:R-:W-:-:S02]  /*eab0*/  ISETP.GE.OR P2, PT, R10, R43, P0 ;  /* 0x0000002b0a00720c */ /* 0x000fc40000746670 */
[----:B------:R-:W-:Y:S01]  /*eac0*/  ISETP.GE.OR P0, PT, R0, R43, P0 ;  /* 0x0000002b0000720c */ /* 0x000fe20000706670 */
[----:B------:R-:W-:Y:S01]  /*ead0*/  SHFL.IDX PT, R38, R8, 0x1, 0x1c1f ;  /* 0x003c1f0008267f89 */ /* 0x000fe200000e0000 */
[----:B------:R-:W-:Y:S01]  /*eae0*/  LOP3.LUT R0, R5, 0x180, RZ, 0xc0, !PT ;  /* 0x0000018005007812 */ /* 0x000fe200078ec0ff */
[----:B------:R-:W-:Y:S01]  /*eaf0*/  UIMAD UR10, UR9, UR12, URZ ;  /* 0x0000000c090a72a4 */ /* 0x000fe2000f8e023f */
[----:B------:R-:W-:Y:S01]  /*eb00*/  LOP3.LUT R9, R20, 0x180, RZ, 0xc0, !PT ;  /* 0x0000018014097812 */ /* 0x000fe200078ec0ff */
[----:B------:R-:W2:Y:S01]  /*eb10*/  SHFL.IDX PT, R39, R4, 0x1, 0x1c1f ;  /* 0x003c1f0004277f89 */ /* 0x000ea200000e0000 */
[----:B------:R-:W-:Y:S01]  /*eb20*/  SHF.R.U64 R0, R0, 0x3, RZ ;  /* 0x0000000300007819 */ /* 0x000fe200000012ff */
[----:B------:R-:W-:Y:S01]  /*eb30*/  UIMAD.WIDE.U32 UR8, UR4, UR12, URZ ;  /* 0x0000000c040872a5 */ /* 0x000fe2000f8e003f */
[----:B------:R-:W-:Y:S01]  /*eb40*/  LOP3.LUT R24, R25, 0x180, RZ, 0xc0, !PT ;  /* 0x0000018019187812 */ /* 0x000fe200078ec0ff */
[----:B------:R-:W-:Y:S01]  /*eb50*/  IMAD.X R29, RZ, RZ, R21, P3 ;  /* 0x000000ffff1d7224 */ /* 0x000fe200018e0615 */
[----:B------:R-:W-:-:S02]  /*eb60*/  LOP3.LUT R28, R0, R5, RZ, 0x3c, !PT ;  /* 0x00000005001c7212 */ /* 0x000fc400078e3cff */
[----:B------:R-:W-:Y:S02]  /*eb70*/  LOP3.LUT R12, R13, 0x180, RZ, 0xc0, !PT ;  /* 0x000001800d0c7812 */ /* 0x000fe400078ec0ff */
[----:B------:R-:W-:Y:S01]  /*eb80*/  LOP3.LUT R32, R33, 0x180, RZ, 0xc0, !PT ;  /* 0x0000018021207812 */ /* 0x000fe200078ec0ff */
[----:B-1----:R1:W-:Y:S01]  /*eb90*/  @!P2 ST.E desc[UR50][R36.64], R3 ;  /* 0x000000032400a985 */ /* 0x0023e2000c101932 */
[----:B------:R-:W-:Y:S01]  /*eba0*/  IMAD R0, R140, 0x60, R141 ;  /* 0x000000608c007824 */ /* 0x000fe200078e028d */
[----:B------:R-:W-:Y:S01]  /*ebb0*/  UIMAD UR10, UR4, UR13, UR10 ;  /* 0x0000000d040a72a4 */ /* 0x000fe2000f8e020a */
[----:B------:R-:W-:Y:S02]  /*ebc0*/  SHF.R.U64 R9, R9, 0x3, RZ ;  /* 0x0000000309097819 */ /* 0x000fe400000012ff */
[----:B------:R-:W-:Y:S01]  /*ebd0*/  ULDC.64 UR12, c[0x0][0xae8] ;  /* 0x0002ba00000c7ab9 */ /* 0x000fe20000000a00 */
[----:B------:R-:W-:Y:S02]  /*ebe0*/  SHF.R.U64 R24, R24, 0x3, RZ ;  /* 0x0000000318187819 */ /* 0x000fe400000012ff */
[----:B------:R-:W-:-:S02]  /*ebf0*/  SHF.R.U64 R12, R12, 0x3, RZ ;  /* 0x000000030c0c7819 */ /* 0x000fc400000012ff */
[----:B------:R-:W-:Y:S01]  /*ec00*/  SHF.R.U64 R32, R32, 0x3, RZ ;  /* 0x0000000320207819 */ /* 0x000fe200000012ff */
[----:B-1----:R-:W1:Y:S01]  /*ec10*/  @P1 LDC R3, c[0x0][0xbf0] ;  /* 0x0002fc00ff031b82 */ /* 0x002e620000000800 */
[----:B------:R-:W-:Y:S01]  /*ec20*/  VIADD R36, R0, UR39 ;  /* 0x0000002700247c36 */ /* 0x000fe20008000000 */
[----:B------:R-:W-:Y:S01]  /*ec30*/  UIADD3 UR9, UR9, UR10, URZ ;  /* 0x0000000a09097290 */ /* 0x000fe2000fffe03f */
[----:B------:R-:W-:Y:S01]  /*ec40*/  LOP3.LUT R20, R9, R20, RZ, 0x3c, !PT ;  /* 0x0000001409147212 */ /* 0x000fe200078e3cff */
[----:B------:R-:W-:Y:S01]  /*ec50*/  UIMAD UR4, UR16, UR12, URZ ;  /* 0x0000000c100472a4 */ /* 0x000fe2000f8e023f */
[----:B0-----:R-:W-:Y:S01]  /*ec60*/  @P1 IMAD.HI.U32 R0, R36, R45, RZ ;  /* 0x0000002d24001227 */ /* 0x001fe200078e00ff */
[----:B------:R-:W-:Y:S01]  /*ec70*/  UIMAD.WIDE.U32 UR8, UR41, UR12, UR8 ;  /* 0x0000000c290872a5 */ /* 0x000fe2000f8e0008 */
[----:B------:R-:W-:Y:S01]  /*ec80*/  LOP3.LUT R24, R24, R25, RZ, 0x3c, !PT ;  /* 0x0000001918187212 */ /* 0x000fe200078e3cff */
[----:B------:R-:W-:Y:S01]  /*ec90*/  UIMAD UR4, UR41, UR13, UR4 ;  /* 0x0000000d290472a4 */ /* 0x000fe2000f8e0204 */
[----:B------:R-:W-:Y:S01]  /*eca0*/  LOP3.LUT R12, R12, R13, RZ, 0x3c, !PT ;  /* 0x0000000d0c0c7212 */ /* 0x000fe200078e3cff */
[----:B--2---:R0:W-:Y:S01]  /*ecb0*/  @!P0 ST.E desc[UR50][R38.64], R2 ;  /* 0x0000000226008985 */ /* 0x0041e2000c101932 */
[----:B------:R-:W-:Y:S01]  /*ecc0*/  LOP3.LUT R32, R32, R33, RZ, 0x3c, !PT ;  /* 0x0000002120207212 */ /* 0x000fe200078e3cff */
[--C-:B------:R-:W-:Y:S01]  /*ecd0*/  IMAD.X R25, RZ, RZ, R21.reuse, P6 ;  /* 0x000000ffff197224 */ /* 0x100fe200030e0615 */
[----:B------:R-:W-:Y:S01]  /*ece0*/  ULDC.64 UR10, c[0x0][0xaf0] ;  /* 0x0002bc00000a7ab9 */ /* 0x000fe20000000a00 */
[--C-:B------:R-:W-:Y:S01]  /*ecf0*/  IMAD.X R13, RZ, RZ, R21.reuse, P5 ;  /* 0x000000ffff0d7224 */ /* 0x100fe200028e0615 */
[----:B------:R2:W5:Y:S01]  /*ed00*/  LD.E.128 R8, desc[UR50][R20.64] ;  /* 0x0000003214087980 */ /* 0x000562000c101d00 */
[----:B------:R-:W-:Y:S01]  /*ed10*/  IMAD.X R33, RZ, RZ, R21, P4 ;  /* 0x000000ffff217224 */ /* 0x000fe200020e0615 */
[----:B------:R-:W-:-:S02]  /*ed20*/  UIADD3 UR9, UR9, UR4, URZ ;  /* 0x0000000409097290 */ /* 0x000fc4000fffe03f */
[----:B------:R-:W-:Y:S01]  /*ed30*/  UIMAD UR4, UR18, UR10, URZ ;  /* 0x0000000a120472a4 */ /* 0x000fe2000f8e023f */
[----:B------:R-:W5:Y:S04]  /*ed40*/  LD.E.128 R4, desc[UR50][R6.64] ;  /* 0x0000003206047980 */ /* 0x000f68000c101d00 */
[----:B------:R-:W5:Y:S01]  /*ed50*/  LD.E.128 R24, desc[UR50][R24.64] ;  /* 0x0000003218187980 */ /* 0x000f62000c101d00 */
[----:B--2---:R-:W-:Y:S01]  /*ed60*/  IMAD.MOV.U32 R21, RZ, RZ, R36 ;  /* 0x000000ffff157224 */ /* 0x004fe200078e0024 */
[----:B-1----:R-:W-:Y:S01]  /*ed70*/  @P1 SHF.R.U32.HI R21, RZ, R3, R0 ;  /* 0x00000003ff151219 */ /* 0x002fe20000011600 */
[----:B------:R-:W-:Y:S01]  /*ed80*/  UIMAD UR4, UR17, UR11, UR4 ;  /* 0x0000000b110472a4 */ /* 0x000fe2000f8e0204 */
[----:B------:R-:W5:Y:S01]  /*ed90*/  LD.E.128 R12, desc[UR50][R12.64] ;  /* 0x000000320c0c7980 */ /* 0x000f62000c101d00 */
[----:B------:R-:W-:Y:S01]  /*eda0*/  UIMAD.WIDE.U32 UR8, UR17, UR10, UR8 ;  /* 0x0000000a110872a5 */ /* 0x000fe2000f8e0008 */
[--C-:B------:R-:W-:Y:S01]  /*edb0*/  SHF.R.S32.HI R0, RZ, 0x1f, R21.reuse ;  /* 0x0000001fff007819 */ /* 0x100fe20000011415 */
[----:B------:R-:W-:Y:S01]  /*edc0*/  IMAD.MOV R20, RZ, RZ, -R21 ;  /* 0x000000ffff147224 */ /* 0x000fe200078e0a15 */
[----:B------:R-:W-:Y:S01]  /*edd0*/  ULDC.64 UR10, c[0x0][0xae0] ;  /* 0x0002b800000a7ab9 */ /* 0x000fe20000000a00 */
[----:B------:R-:W-:Y:S01]  /*ede0*/  UIADD3 UR4, UR9, UR4, URZ ;  /* 0x0000000409047290 */ /* 0x000fe2000fffe03f */
[----:B------:R-:W5:Y:S01]  /*edf0*/  LD.E.128 R32, desc[UR50][R32.64] ;  /* 0x0000003220207980 */ /* 0x000f62000c101d00 */
[----:B------:R-:W-:-:S02]  /*ee00*/  IMAD R0, R0, UR10, RZ ;  /* 0x0000000a00007c24 */ /* 0x000fc4000f8e02ff */
[----:B------:R-:W-:Y:S01]  /*ee10*/  IMAD R37, R41, R20, R36 ;  /* 0x0000001429257224 */ /* 0x000fe200078e0224 */
[----:B------:R-:W5:Y:S01]  /*ee20*/  LD.E.128 R28, desc[UR50][R28.64] ;  /* 0x000000321c1c7980 */ /* 0x000f62000c101d00 */
[----:B0-----:R-:W-:Y:S02]  /*ee30*/  IMAD R39, R21, UR11, R0 ;  /* 0x0000000b15277c24 */ /* 0x001fe4000f8e0200 */
[----:B------:R-:W-:Y:S01]  /*ee40*/  IMAD.U32 R3, RZ, RZ, UR9 ;  /* 0x00000009ff037e24 */ /* 0x000fe2000f8e00ff */
[----:B------:R-:W-:Y:S01]  /*ee50*/  SHF.R.S32.HI R0, RZ, 0x1f, R37 ;  /* 0x0000001fff007819 */ /* 0x000fe20000011425 */
[----:B------:R-:W-:Y:S01]  /*ee60*/  IMAD.U32 R2, RZ, RZ, UR8 ;  /* 0x00000008ff027e24 */ /* 0x000fe2000f8e00ff */
[----:B------:R-:W-:Y:S01]  /*ee70*/  ULDC.64 UR8, c[0x0][0xad8] ;  /* 0x0002b60000087ab9 */ /* 0x000fe20000000a00 */
[----:B------:R-:W-:Y:S01]  /*ee80*/  IMAD.U32 R3, RZ, RZ, UR4 ;  /* 0x00000004ff037e24 */ /* 0x000fe2000f8e00ff */
[----:B------:R-:W-:Y:S01]  /*ee90*/  @!PT LDS RZ, [RZ] ;  /* 0x00000000fffff984 */ /* 0x000fe20000000800 */
[----:B------:R-:W-:Y:S01]  /*eea0*/  @!PT LDS RZ, [RZ] ;  /* 0x00000000fffff984 */ /* 0x000fe20000000800 */
[----:B------:R-:W-:Y:S01]  /*eeb0*/  @!PT LDS RZ, [RZ] ;  /* 0x00000000fffff984 */ /* 0x000fe20000000800 */
[----:B------:R-:W-:Y:S01]  /*eec0*/  @!PT LDS RZ, [RZ] ;  /* 0x00000000fffff984 */ /* 0x000fe20000000800 */
[----:B------:R0:W-:Y:S06]  /*eed0*/  MEMBAR.ALL.CTA ;  /* 0x0000000000007992 */ /* 0x0001ec0000008000 */
[----:B0-----:R-:W0:Y:S01]  /*eee0*/  FENCE.VIEW.ASYNC.S ;  /* 0x00000000000073c6 */ /* 0x001e220000000000 */
[----:B------:R-:W-:-:S02]  /*eef0*/  IMAD R0, R0, UR8, RZ ;  /* 0x0000000800007c24 */ /* 0x000fc4000f8e02ff */
[----:B------:R-:W-:-:S04]  /*ef00*/  IMAD.WIDE.U32 R2, R21, UR10, R2 ;  /* 0x0000000a15027c25 */ /* 0x000fc8000f8e0002 */
[----:B------:R-:W-:Y:S02]  /*ef10*/  IMAD.IADD R3, R3, 0x1, R39 ;  /* 0x0000000103037824 */ /* 0x000fe400078e0227 */
[----:B------:R-:W-:Y:S02]  /*ef20*/  IMAD R21, R37, UR9, R0 ;  /* 0x0000000925157c24 */ /* 0x000fe4000f8e0200 */
[----:B------:R-:W-:Y:S01]  /*ef30*/  VIADD R0, R141, UR39 ;  /* 0x000000278d007c36 */ /* 0x000fe20008000000 */
[----:B------:R-:W-:Y:S01]  /*ef40*/  UIADD3 UR4, UR42, 0x2d820, URZ ;  /* 0x0002d8202a047890 */ /* 0x000fe2000fffe03f */
[----:B------:R-:W-:Y:S01]  /*ef50*/  IMAD.WIDE.U32 R2, R37, UR8, R2 ;  /* 0x0000000825027c25 */ /* 0x000fe2000f8e0002 */
[----:B------:R-:W-:Y:S02]  /*ef60*/  ULDC.64 UR8, c[0x0][0xa80] ;  /* 0x0002a00000087ab9 */ /* 0x000fe40000000a00 */
[----:B------:R-:W-:Y:S01]  /*ef70*/  ISETP.GE.AND P0, PT, R0, R43, PT ;  /* 0x0000002b0000720c */ /* 0x000fe20003f06270 */
[----:B------:R-:W-:Y:S01]  /*ef80*/  IMAD.IADD R3, R3, 0x1, R21 ;  /* 0x0000000103037824 */ /* 0x000fe200078e0215 */
[----:B------:R-:W-:Y:S01]  /*ef90*/  LEA R40, P1, R2, UR8, 0x1 ;  /* 0x0000000802287c11 */ /* 0x000fe2000f8208ff */
[----:B------:R-:W-:-:S03]  /*efa0*/  UPRMT UR4, URZ, 0x654, UR4 ;  /* 0x000006543f047896 */ /* 0x000fc60008000004 */
[----:B------:R-:W-:Y:S01]  /*efb0*/  LEA.HI.X R41, R2, UR9, R3, 0x1, P1 ;  /* 0x0000000902297c11 */ /* 0x000fe200088f0c03 */
[----:B0-----:R0:W1:Y:S01]  /*efc0*/  SHFL.IDX PT, R20, R40, RZ, 0x1c1f ;  /* 0x001c1fff28147589 */ /* 0x00106200000e0000 */
[----:B------:R-:W-:Y:S03]  /*efd0*/  BSSY B1, `(.L_x_1153) ;  /* 0x0000010000017945 */ /* 0x000fe60003800000 */
[----:B------:R0:W2:Y:S01]  /*efe0*/  SHFL.IDX PT, R21, R41, RZ, 0x1c1f ;  /* 0x001c1fff29157589 */ /* 0x0000a200000e0000 */
[----:B------:R-:W-:Y:S01]  /*eff0*/  SYNCS.ARRIVE.TRANS64.RED.A1T0 RZ, [UR4], RZ ;  /* 0x000000ffffff79a7 */ /* 0x000fe20008100404 */
        /* <DEDUP_REMOVED lines=10> */
[----:B-----5:R3:W-:Y:S04]  /*f0a0*/  @!P0 ST.E.128 desc[UR50][R2.64], R8 ;  /* 0x0000000802008985 */ /* 0x0207e8000c101d32 */
[----:B------:R3:W-:Y:S04]  /*f0b0*/  @!P1 ST.E.128 desc[UR50][R36.64], R24 ;  /* 0x0000001824009985 */ /* 0x0007e8000c101d32 */
[----:B------:R3:W-:Y:S02]  /*f0c0*/  @!P2 ST.E.128 desc[UR50][R38.64], R32 ;  /* 0x000000202600a985 */ /* 0x0007e4000c101d32 */
.L_x_1154:
[----:B------:R-:W-:Y:S05]  /*f0d0*/  BSYNC B1 ;  /* 0x0000000000017941 */ /* 0x000fea0003800000 */
.L_x_1153:
        /* <DEDUP_REMOVED lines=8> */
[C---:B0-----:R-:W-:Y:S02]  /*f160*/  @!P2 LEA R10, P0, R138.reuse, R8, 0x1 ;  /* 0x000000088a0aa211 */ /* 0x041fe400078008ff */
        /* <DEDUP_REMOVED lines=10> */
.L_x_1151:
[----:B------:R-:W-:Y:S01]  /*f210*/  ULDC.64 UR8, c[0x0][0xc00] ;  /* 0x0003000000087ab9 */ /* 0x000fe20000000a00 */
[----:B------:R-:W-:Y:S01]  /*f220*/  ULDC UR4, c[0x0][0xa88] ;  /* 0x0002a20000047ab9 */ /* 0x000fe20000000800 */
[----:B------:R-:W-:Y:S01]  /*f230*/  UISETP.NE.U32.AND UP0, UPT, UR8, URZ, UPT ;  /* 0x0000003f0800728c */ /* 0x000fe2000bf05070 */
[----:B------:R-:W0:Y:S03]  /*f240*/  LDC R11, c[0x0][0xbe8] ;  /* 0x0002fa00ff0b7b82 */ /* 0x000e260000000800 */
[----:B------:R-:W-:-:S03]  /*f250*/  UISETP.NE.AND.EX UP0, UPT, UR9, URZ, UPT, UP0 ;  /* 0x0000003f0900728c */ /* 0x000fc6000bf05300 */
[----:B------:R-:W-:Y:S02]  /*f260*/  ULDC.64 UR8, c[0x0][0xc00] ;  /* 0x0003000000087ab9 */ /* 0x000fe40000000a00 */
[----:B------:R-:W-:Y:S01]  /*f270*/  UIMAD.WIDE UR8, UR40, 0x4, UR8 ;  /* 0x00000004280878a5 */ /* 0x000fe2000f8e0208 */
[----:B------:R-:W-:-:S05]  /*f280*/  PLOP3.LUT P2, PT, PT, PT, UP0, 0x80, 0x0 ;  /* 0x000000000000781c */ /* 0x000fca0003f4f008 */
[----:B------:R-:W-:Y:S02]  /*f290*/  IMAD.U32 R2, RZ, RZ, UR8 ;  /* 0x00000008ff027e24 */ /* 0x000fe4000f8e00ff */
[----:B------:R-:W-:Y:S01]  /*f2a0*/  IMAD.U32 R3, RZ, RZ, UR9 ;  /* 0x00000009ff037e24 */ /* 0x000fe2000f8e00ff */
[----:B------:R-:W-:Y:S02]  /*f2b0*/  ULDC.64 UR8, c[0x0][0xc08] ;  /* 0x0003020000087ab9 */ /* 0x000fe40000000a00 */
[----:B------:R-:W-:Y:S01]  /*f2c0*/  UISETP.NE.U32.AND UP1, UPT, UR8, URZ, UPT ;  /* 0x0000003f0800728c */ /* 0x000fe2000bf25070 */
[----:B------:R-:W-:Y:S02]  /*f2d0*/  IMAD.U32 R0, RZ, RZ, UR4 ;  /* 0x00000004ff007e24 */ /* 0x000fe4000f8e00ff */
[----:B------:R-:W2:Y:S01]  /*f2e0*/  @P2 LDG.E R6, desc[UR50][R2.64] ;  /* 0x0000003202062981 */ /* 0x000ea2000c1e1900 */
[----:B------:R-:W-:-:S06]  /*f2f0*/  UISETP.NE.AND.EX UP1, UPT, UR9, URZ, UPT, UP1 ;  /* 0x0000003f0900728c */ /* 0x000fcc000bf25310 */
[----:B------:R-:W-:-:S05]  /*f300*/  PLOP3.LUT P3, PT, PT, PT, UP1, 0x80, 0x0 ;  /* 0x000000000000781c */ /* 0x000fca0003f6f018 */
[----:B------:R-:W-:Y:S02]  /*f310*/  @UP1 ULDC.64 UR8, c[0x0][0xc08] ;  /* 0x0003020000081ab9 */ /* 0x000fe40000000a00 */
[----:B------:R-:W-:-:S06]  /*f320*/  @UP1 UIMAD.WIDE UR8, UR40, 0x4, UR8 ;  /* 0x00000004280818a5 */ /* 0x000fcc000f8e0208 */
[----:B------:R-:W-:Y:S02]  /*f330*/  IMAD.U32 R4, RZ, RZ, UR8 ;  /* 0x00000008ff047e24 */ /* 0x000fe4000f8e00ff */
[----:B------:R-:W-:-:S05]  /*f340*/  IMAD.U32 R5, RZ, RZ, UR9 ;  /* 0x00000009ff057e24 */ /* 0x000fca000f8e00ff */
[----:B------:R1:W5:Y:S01]  /*f350*/  @P3 LDG.E R0, desc[UR50][R4.64] ;  /* 0x0000003204003981 */ /* 0x000362000c1e1900 */
[----:B0-----:R-:W-:Y:S01]  /*f360*/  ISETP.NE.AND P0, PT, R11, 0x1, PT ;  /* 0x000000010b00780c */ /* 0x001fe20003f05270 */
[----:B------:R-:W-:Y:S01]  /*f370*/  UMOV UR4, URZ ;  /* 0x0000003f00047c82 */ /* 0x000fe20008000000 */
[----:B------:R-:W-:Y:S01]  /*f380*/  USHF.R.S32.HI UR13, URZ, 0x1f, UR41 ;  /* 0x0000001f3f0d7899 */ /* 0x000fe20008011429 */
[----:B------:R-:W-:-:S10]  /*f390*/  ISETP.GE.AND P1, PT, R148, 0xc0, PT ;  /* 0x000000c09400780c */ /* 0x000fd40003f26270 */
[----:B------:R-:W0:Y:S01]  /*f3a0*/  @P0 LDC R9, c[0x0][0xbec] ;  /* 0x0002fb00ff090b82 */ /* 0x000e220000000800 */
[----:B--2---:R-:W-:Y:S01]  /*f3b0*/  @P2 R2UR UR4, R6 ;  /* 0x00000000060422ca */ /* 0x004fe200000e0000 */
[----:B01----:R-:W-:-:S14]  /*f3c0*/  @P3 BRA `(.L_x_1156) ;  /* 0x0000000000103947 */ /* 0x003fdc0003800000 */
[----:B------:R-:W-:Y:S05]  /*f3d0*/  @!P2 BRA `(.L_x_1156) ;  /* 0x00000000000ca947 */ /* 0x000fea0003800000 */
[----:B------:R-:W2:Y:S04]  /*f3e0*/  LDG.E R5, desc[UR50][R2.64] ;  /* 0x0000003202057981 */ /* 0x000ea8000c1e1900 */
[----:B-----5:R-:W2:Y:S02]  /*f3f0*/  LDG.E R0, desc[UR50][R2.64+0x4] ;  /* 0x0000043202007981 */ /* 0x020ea4000c1e1900 */
[----:B--2---:R-:W-:-:S07]  /*f400*/  IMAD.IADD R0, R0, 0x1, -R5 ;  /* 0x0000000100007824 */ /* 0x004fce00078e0a05 */
.L_x_1156:
[----:B------:R-:W-:Y:S01]  /*f410*/  USHF.R.S32.HI UR9, URZ, 0x1f, UR40 ;  /* 0x0000001f3f097899 */ /* 0x000fe20008011428 */
[----:B------:R-:W-:Y:S01]  /*f420*/  BSSY B1, `(.L_x_1157) ;  /* 0x000002e000017945 */ /* 0x000fe20003800000 */
[----:B------:R-:W-:Y:S02]  /*f430*/  USHF.R.S32.HI UR12, URZ, 0x1f, UR4 ;  /* 0x0000001f3f0c7899 */ /* 0x000fe40008011404 */
[----:B------:R-:W-:Y:S02]  /*f440*/  USEL UR8, UR40, URZ, !UP0 ;  /* 0x0000003f28087287 */ /* 0x000fe4000c000000 */
[----:B------:R-:W-:Y:S01]  /*f450*/  USEL UR14, UR9, URZ, !UP0 ;  /* 0x0000003f090e7287 */ /* 0x000fe2000c000000 */
[----:B------:R-:W-:Y:S11]  /*f460*/  @P1 BRA `(.L_x_1158) ;  /* 0x0000000000a41947 */ /* 0x000ff60003800000 */
[----:B------:R-:W0:Y:S01]  /*f470*/  S2R R3, SR_TID.X ;  /* 0x0000000000037919 */ /* 0x000e220000002100 */
[----:B------:R-:W1:Y:S01]  /*f480*/  LDC R7, c[0x0][0xbe8] ;  /* 0x0002fa00ff077b82 */ /* 0x000e620000000800 */
[----:B------:R-:W-:Y:S02]  /*f490*/  IMAD.U32 R4, RZ, RZ, UR39 ;  /* 0x00000027ff047e24 */ /* 0x000fe4000f8e00ff */
[----:B-1---5:R-:W-:-:S03]  /*f4a0*/  IMAD R2, R0, R7, RZ ;  /* 0x0000000700027224 */ /* 0x022fc600078e02ff */
[----:B0-----:R-:W-:-:S04]  /*f4b0*/  IADD3 R4, R4, -0x80, R3 ;  /* 0xffffff8004047810 */ /* 0x001fc80007ffe003 */
[----:B------:R-:W-:-:S13]  /*f4c0*/  ISETP.GE.AND P1, PT, R4, R2, PT ;  /* 0x000000020400720c */ /* 0x000fda0003f26270 */
[----:B------:R-:W-:Y:S05]  /*f4d0*/  @P1 BRA `(.L_x_1158) ;  /* 0x0000000000881947 */ /* 0x000fea0003800000 */
[----:B------:R-:W-:Y:S01]  /*f4e0*/  ISETP.NE.AND P1, PT, R7, 0x1, PT ;  /* 0x000000010700780c */ /* 0x000fe20003f25270 */
[----:B------:R-:W-:Y:S01]  /*f4f0*/  ULDC.64 UR16, c[0x0][0xb90] ;  /* 0x0002e40000107ab9 */ /* 0x000fe20000000a00 */
[----:B------:R-:W-:Y:S01]  /*f500*/  UMOV UR10, UR4 ;  /* 0x00000004000a7c82 */ /* 0x000fe20008000000 */
[----:B------:R-:W-:Y:S01]  /*f510*/  UIMAD UR9, UR13, UR16, URZ ;  /* 0x000000100d0972a4 */ /* 0x000fe2000f8e023f */
[----:B------:R-:W-:Y:S01]  /*f520*/  IMAD.MOV.U32 R2, RZ, RZ, R4 ;  /* 0x000000ffff027224 */ /* 0x000fe200078e0004 */
[----:B------:R-:W-:Y:S02]  /*f530*/  UMOV UR11, UR12 ;  /* 0x0000000c000b7c82 */ /* 0x000fe40008000000 */
[----:B------:R-:W-:Y:S02]  /*f540*/  UIMAD.WIDE.U32 UR10, UR41, UR16, UR10 ;  /* 0x00000010290a72a5 */ /* 0x000fe4000f8e000a */
[----:B------:R-:W-:-:S03]  /*f550*/  UIMAD UR9, UR41, UR17, UR9 ;  /* 0x00000011290972a4 */ /* 0x000fc6000f8e0209 */
[----:B------:R-:W-:Y:S01]  /*f560*/  ULDC.64 UR16, c[0x0][0xb98] ;  /* 0x0002e60000107ab9 */ /* 0x000fe20000000a00 */
[----:B------:R-:W0:Y:S01]  /*f570*/  @P1 LDC R3, c[0x0][0xbec] ;  /* 0x0002fb00ff031b82 */ /* 0x000e220000000800 */
[----:B------:R-:W-:Y:S02]  /*f580*/  UIADD3 UR11, UR11, UR9, URZ ;  /* 0x000000090b0b7290 */ /* 0x000fe4000fffe03f */
[----:B------:R-:W-:Y:S02]  /*f590*/  UIMAD UR9, UR14, UR16, URZ ;  /* 0x000000100e0972a4 */ /* 0x000fe4000f8e023f */
[----:B------:R-:W-:Y:S02]  /*f5a0*/  UIMAD.WIDE.U32 UR10, UR8, UR16, UR10 ;  /* 0x00000010080a72a5 */ /* 0x000fe4000f8e000a */
[----:B------:R-:W-:Y:S01]  /*f5b0*/  UIMAD UR9, UR8, UR17, UR9 ;  /* 0x00000011080972a4 */ /* 0x000fe2000f8e0209 */
[----:B------:R-:W1:Y:S02]  /*f5c0*/  @P1 LDC R6, c[0x0][0xbf0] ;  /* 0x0002fc00ff061b82 */ /* 0x000e640000000800 */
[----:B------:R-:W-:Y:S01]  /*f5d0*/  ULDC.64 UR16, c[0x0][0xb88] ;  /* 0x0002e20000107ab9 */ /* 0x000fe20000000a00 */
[----:B0-----:R-:W-:-:S05]  /*f5e0*/  @P1 IMAD.HI.U32 R3, R4, R3, RZ ;  /* 0x0000000304031227 */ /* 0x001fca00078e00ff */
[----:B-1----:R-:W-:Y:S01]  /*f5f0*/  @P1 SHF.R.U32.HI R2, RZ, R6, R3 ;  /* 0x00000006ff021219 */ /* 0x002fe20000011603 */
[----:B------:R-:W-:-:S03]  /*f600*/  IMAD.U32 R6, RZ, RZ, UR9 ;  /* 0x00000009ff067e24 */ /* 0x000fc6000f8e00ff */
[--C-:B------:R-:W-:Y:S01]  /*f610*/  SHF.R.S32.HI R3, RZ, 0x1f, R2.reuse ;  /* 0x0000001fff037819 */ /* 0x100fe20000011402 */
[----:B------:R-:W-:Y:S01]  /*f620*/  IMAD.MOV R5, RZ, RZ, -R2 ;  /* 0x000000ffff057224 */ /* 0x000fe200078e0a02 */
[----:B------:R-:W-:-:S03]  /*f630*/  IADD3 R2, P1, R2, UR10, RZ ;  /* 0x0000000a02027c10 */ /* 0x000fc6000ff3e0ff */
[----:B------:R-:W-:Y:S01]  /*f640*/  IMAD R5, R7, R5, R4 ;  /* 0x0000000507057224 */ /* 0x000fe200078e0204 */
[----:B------:R-:W-:Y:S01]  /*f650*/  IADD3.X R3, R3, UR11, R6, P1, !PT ;  /* 0x0000000b03037c10 */ /* 0x000fe20008ffe406 */
[----:B------:R-:W-:-:S03]  /*f660*/  ULDC.64 UR10, c[0x0][0xb50] ;  /* 0x0002d400000a7ab9 */ /* 0x000fc60000000a00 */
[----:B------:R-:W-:Y:S01]  /*f670*/  SHF.R.S32.HI R4, RZ, 0x1f, R5 ;  /* 0x0000001fff047819 */ /* 0x000fe20000011405 */
[----:B------:R-:W-:-:S04]  /*f680*/  IMAD.WIDE.U32 R2, R5, UR16, R2 ;  /* 0x0000001005027c25 */ /* 0x000fc8000f8e0002 */
[----:B------:R-:W-:-:S04]  /*f690*/  IMAD R4, R4, UR16, RZ ;  /* 0x0000001004047c24 */ /* 0x000fc8000f8e02ff */
[----:B------:R-:W-:Y:S01]  /*f6a0*/  IMAD R7, R5, UR17, R4 ;  /* 0x0000001105077c24 */ /* 0x000fe2000f8e0204 */
[----:B------:R-:W-:-:S03]  /*f6b0*/  LEA R4, P1, R2, UR10, 0x2 ;  /* 0x0000000a02047c11 */ /* 0x000fc6000f8210ff */
[----:B------:R-:W-:-:S05]  /*f6c0*/  IMAD.IADD R3, R3, 0x1, R7 ;  /* 0x0000000103037824 */ /* 0x000fca00078e0207 */
[----:B------:R-:W-:Y:S01]  /*f6d0*/  LEA.HI.X R5, R2, UR11, R3, 0x2, P1 ;  /* 0x0000000b02057c11 */ /* 0x000fe200088f1403 */
[----:B------:R-:W-:-:S05]  /*f6e0*/  IMAD.MOV.U32 R3, RZ, RZ, -0x800000 ;  /* 0xff800000ff037424 */ /* 0x000fca00078e00ff */
[----:B------:R0:W-:Y:S02]  /*f6f0*/  STG.E desc[UR50][R4.64], R3 ;  /* 0x0000000304007986 */ /* 0x0001e4000c101932 */
.L_x_1158:
[----:B------:R-:W-:Y:S05]  /*f700*/  BSYNC B1 ;  /* 0x0000000000017941 */ /* 0x000fea0003800000 */
.L_x_1157:
[----:B0-----:R-:W0:Y:S01]  /*f710*/  @P0 LDC R3, c[0x0][0xbf0] ;  /* 0x0002fc00ff030b82 */ /* 0x001e220000000800 */
[----:B------:R-:W-:Y:S01]  /*f720*/  ULDC.64 UR16, c[0x0][0xaa0] ;  /* 0x0002a80000107ab9 */ /* 0x000fe20000000a00 */
[----:B------:R-:W-:Y:S01]  /*f730*/  IMAD R2, R140, 0x60, R141 ;  /* 0x000000608c027824 */ /* 0x000fe200078e028d */
[----:B------:R-:W-:Y:S01]  /*f740*/  UIMAD UR9, UR12, UR16, URZ ;  /* 0x000000100c0972a4 */ /* 0x000fe2000f8e023f */
[----:B------:R-:W-:Y:S01]  /*f750*/  BSSY B1, `(.L_x_1159) ;  /* 0x0000038000017945 */ /* 0x000fe20003800000 */
[----:B------:R-:W-:Y:S01]  /*f760*/  UIMAD.WIDE.U32 UR10, UR4, UR16, URZ ;  /* 0x00000010040a72a5 */ /* 0x000fe2000f8e003f */
[----:B------:R-:W-:Y:S01]  /*f770*/  VIADD R4, R2, UR39 ;  /* 0x0000002702047c36 */ /* 0x000fe20008000000 */
[----:B------:R-:W-:-:S03]  /*f780*/  UIMAD UR9, UR4, UR17, UR9 ;  /* 0x00000011040972a4 */ /* 0x000fc6000f8e0209 */
[----:B------:R-:W-:Y:S01]  /*f790*/  ULDC.64 UR16, c[0x0][0xae8] ;  /* 0x0002ba0000107ab9 */ /* 0x000fe20000000a00 */
[----:B------:R-:W-:Y:S01]  /*f7a0*/  UIADD3 UR11, UR11, UR9, URZ ;  /* 0x000000090b0b7290 */ /* 0x000fe2000fffe03f */
[----:B------:R-:W-:Y:S01]  /*f7b0*/  @P0 IMAD.HI.U32 R2, R4, R9, RZ ;  /* 0x0000000904020227 */ /* 0x000fe200078e00ff */
[----:B------:R-:W-:Y:S02]  /*f7c0*/  UIMAD UR4, UR13, UR16, URZ ;  /* 0x000000100d0472a4 */ /* 0x000fe4000f8e023f */
[----:B------:R-:W-:Y:S01]  /*f7d0*/  UIMAD.WIDE.U32 UR10, UR41, UR16, UR10 ;  /* 0x00000010290a72a5 */ /* 0x000fe2000f8e000a */
[----:B------:R-:W-:Y:S01]  /*f7e0*/  IMAD.MOV.U32 R5, RZ, RZ, R4 ;  /* 0x000000ffff057224 */ /* 0x000fe200078e0004 */
[----:B------:R-:W-:Y:S01]  /*f7f0*/  UIMAD UR4, UR41, UR17, UR4 ;  /* 0x00000011290472a4 */ /* 0x000fe2000f8e0204 */
[----:B------:R-:W-:-:S03]  /*f800*/  ULDC.64 UR12, c[0x0][0xaf0] ;  /* 0x0002bc00000c7ab9 */ /* 0x000fc60000000a00 */
[----:B------:R-:W-:Y:S02]  /*f810*/  UIADD3 UR11, UR11, UR4, URZ ;  /* 0x000000040b0b7290 */ /* 0x000fe4000fffe03f */
[----:B------:R-:W-:Y:S01]  /*f820*/  UIMAD UR4, UR14, UR12, URZ ;  /* 0x0000000c0e0472a4 */ /* 0x000fe2000f8e023f */
[----:B0-----:R-:W-:-:S03]  /*f830*/  @P0 SHF.R.U32.HI R5, RZ, R3, R2 ;  /* 0x00000003ff050219 */ /* 0x001fc60000011602 */
[----:B------:R-:W-:Y:S01]  /*f840*/  UIMAD UR4, UR8, UR13, UR4 ;  /* 0x0000000d080472a4 */ /* 0x000fe2000f8e0204 */
[--C-:B------:R-:W-:Y:S01]  /*f850*/  SHF.R.S32.HI R2, RZ, 0x1f, R5.reuse ;  /* 0x0000001fff027819 */ /* 0x100fe20000011405 */
[----:B------:R-:W-:Y:S01]  /*f860*/  UIMAD.WIDE.U32 UR8, UR8, UR12, UR10 ;  /* 0x0000000c080872a5 */ /* 0x000fe2000f8e000a */
[----:B------:R-:W-:Y:S02]  /*f870*/  IMAD.MOV R7, RZ, RZ, -R5 ;  /* 0x000000ffff077224 */ /* 0x000fe400078e0a05 */
[----:B------:R-:W-:Y:S01]  /*f880*/  ULDC.64 UR10, c[0x0][0xae0] ;  /* 0x0002b800000a7ab9 */ /* 0x000fe20000000a00 */
[----:B------:R-:W-:Y:S01]  /*f890*/  UIADD3 UR4, UR9, UR4, URZ ;  /* 0x0000000409047290 */ /* 0x000fe2000fffe03f */
[----:B------:R-:W-:Y:S02]  /*f8a0*/  IMAD R7, R11, R7, R4 ;  /* 0x000000070b077224 */ /* 0x000fe400078e0204 */
[----:B------:R-:W-:Y:S02]  /*f8b0*/  IMAD R6, R2, UR10, RZ ;  /* 0x0000000a02067c24 */ /* 0x000fe4000f8e02ff */
[----:B------:R-:W-:Y:S01]  /*f8c0*/  IMAD.U32 R3, RZ, RZ, UR9 ;  /* 0x00000009ff037e24 */ /* 0x000fe2000f8e00ff */
[----:B------:R-:W-:Y:S01]  /*f8d0*/  SHF.R.S32.HI R4, RZ, 0x1f, R7 ;  /* 0x0000001fff047819 */ /* 0x000fe20000011407 */
[----:B------:R-:W-:Y:S01]  /*f8e0*/  IMAD.U32 R2, RZ, RZ, UR8 ;  /* 0x00000008ff027e24 */ /* 0x000fe2000f8e00ff */
[----:B------:R-:W-:Y:S01]  /*f8f0*/  ULDC.64 UR8, c[0x0][0xad8] ;  /* 0x0002b60000087ab9 */ /* 0x000fe20000000a00 */
[----:B------:R-:W-:-:S02]  /*f900*/  IMAD.U32 R3, RZ, RZ, UR4 ;  /* 0x00000004ff037e24 */ /* 0x000fc4000f8e00ff */
[C---:B------:R-:W-:Y:S02]  /*f910*/  IMAD R9, R5.reuse, UR11, R6 ;  /* 0x0000000b05097c24 */ /* 0x040fe4000f8e0206 */
[----:B------:R-:W-:-:S04]  /*f920*/  IMAD.WIDE.U32 R2, R5, UR10, R2 ;  /* 0x0000000a05027c25 */ /* 0x000fc8000f8e0002 */
[----:B------:R-:W-:Y:S02]  /*f930*/  IMAD R4, R4, UR8, RZ ;  /* 0x0000000804047c24 */ /* 0x000fe4000f8e02ff */
[----:B------:R-:W-:Y:S02]  /*f940*/  IMAD.IADD R3, R3, 0x1, R9 ;  /* 0x0000000103037824 */ /* 0x000fe400078e0209 */
[----:B-----5:R-:W-:Y:S02]  /*f950*/  IMAD R11, R0, R11, RZ ;  /* 0x0000000b000b7224 */ /* 0x020fe400078e02ff */
[----:B------:R-:W-:Y:S02]  /*f960*/  VIADD R0, R141, UR39 ;  /* 0x000000278d007c36 */ /* 0x000fe40008000000 */
[C---:B------:R-:W-:Y:S02]  /*f970*/  IMAD R5, R7.reuse, UR9, R4 ;  /* 0x0000000907057c24 */ /* 0x040fe4000f8e0204 */
[----:B------:R-:W-:Y:S01]  /*f980*/  IMAD.WIDE.U32 R2, R7, UR8, R2 ;  /* 0x0000000807027c25 */ /* 0x000fe2000f8e0002 */
[----:B------:R-:W-:Y:S01]  /*f990*/  ISETP.GE.AND P0, PT, R0, R11, PT ;  /* 0x0000000b0000720c */ /* 0x000fe20003f06270 */
[----:B------:R-:W-:-:S02]  /*f9a0*/  ULDC.64 UR8, c[0x0][0xa80] ;  /* 0x0002a00000087ab9 */ /* 0x000fc40000000a00 */
[----:B------:R-:W-:Y:S01]  /*f9b0*/  IMAD.IADD R3, R3, 0x1, R5 ;  /* 0x0000000103037824 */ /* 0x000fe200078e0205 */
[----:B------:R-:W-:-:S04]  /*f9c0*/  LEA R4, P1, R2, UR8, 0x1 ;  /* 0x0000000802047c11 */ /* 0x000fc8000f8208ff */
[----:B------:R-:W-:Y:S02]  /*f9d0*/  LEA.HI.X R5, R2, UR9, R3, 0x1, P1 ;  /* 0x0000000902057c11 */ /* 0x000fe400088f0c03 */
[----:B------:R0:W1:Y:S04]  /*f9e0*/  SHFL.IDX PT, R2, R4, RZ, 0x1c1f ;  /* 0x001c1fff04027589 */ /* 0x00006800000e0000 */
[----:B------:R0:W2:Y:S01]  /*f9f0*/  SHFL.IDX PT, R3, R5, RZ, 0x1c1f ;  /* 0x001c1fff05037589 */ /* 0x0000a200000e0000 */
        /* <DEDUP_REMOVED lines=13> */
.L_x_1160:
[----:B------:R-:W-:Y:S05]  /*fad0*/  BSYNC B1 ;  /* 0x0000000000017941 */ /* 0x000fea0003800000 */
.L_x_1159:
        /* <DEDUP_REMOVED lines=9> */
[CC--:B-1-3--:R-:W-:Y:S02]  /*fb70*/  @!P3 LEA R6, P0, R138.reuse, R2.reuse, 0x1 ;  /* 0x000000028a06b211 */ /* 0x0cafe400078008ff */
[----:B------:R-:W-:Y:S02]  /*fb80*/  @!P4 LEA R8, P1, R139, R2, 0x1 ;  /* 0x000000028b08c211 */ /* 0x000fe400078208ff */
[----:B0---4-:R-:W-:Y:S01]  /*fb90*/  @!P2 IMAD.WIDE R4, R137, 0x2, R2 ;  /* 0x000000028904a825 */ /* 0x011fe200078e0202 */
[-C--:B------:R-:W-:Y:S02]  /*fba0*/  @!P3 LEA.HI.X R7, R138, R3.reuse, R147, 0x1, P0 ;  /* 0x000000038a07b211 */ /* 0x080fe400000f0c93 */
[----:B------:R-:W-:Y:S02]  /*fbb0*/  @!P4 LEA.HI.X R9, R139, R3, R146, 0x1, P1 ;  /* 0x000000038b09c211 */ /* 0x000fe400008f0c92 */
[----:B------:R0:W-:Y:S04]  /*fbc0*/  @!P2 ST.E.128 desc[UR50][R4.64], RZ ;  /* 0x000000ff0400a985 */ /* 0x0001e8000c101d32 */
[----:B------:R0:W-:Y:S04]  /*fbd0*/  @!P3 ST.E.128 desc[UR50][R6.64], RZ ;  /* 0x000000ff0600b985 */ /* 0x0001e8000c101d32 */
[----:B------:R0:W-:Y:S02]  /*fbe0*/  @!P4 ST.E.128 desc[UR50][R8.64], RZ ;  /* 0x000000ff0800c985 */ /* 0x0001e4000c101d32 */
.L_x_1155:
[----:B------:R-:W-:Y:S05]  /*fbf0*/  BSYNC B0 ;  /* 0x0000000000007941 */ /* 0x000fea0003800000 */
.L_x_1150:
[----:B------:R-:W-:Y:S02]  /*fc00*/  ULDC UR4, c[0x0][0xc3c] ;  /* 0x00030f0000047ab9 */ /* 0x000fe40000000800 */
[----:B------:R-:W-:-:S06]  /*fc10*/  UISETP.GE.AND UP0, UPT, UR6, UR4, UPT ;  /* 0x000000040600728c */ /* 0x000fcc000bf06270 */
[----:B------:R-:W-:-:S13]  /*fc20*/  PLOP3.LUT P0, PT, PT, PT, UP0, 0x80, 0x0 ;  /* 0x000000000000781c */ /* 0x000fda0003f0f008 */
[----:B------:R-:W-:Y:S05]  /*fc30*/  @!P0 BRA `(.L_x_1161) ;  /* 0xffffff1000c88947 */ /* 0x000fea000383ffff */
[----:B------:R-:W-:Y:S05]  /*fc40*/  EXIT ;  /* 0x000000000000794d */ /* 0x000fea0003800000 */
.L_x_1068:
[----:B------:R-:W-:-:S08]  /*fc50*/  NOP ;  /* 0x0000000000007918 */ /* 0x000fd00000000000 */
[----:B------:R-:W0:-:S00]  /*fc60*/  USETMAXREG.DEALLOC.CTAPOOL 0x20 ;  /* 0x00000020000079c8 */ /* 0x000e0000080e0500 */
[----:B0-----:R-:W2:Y:S01]  /*fc70*/  LDL.LU R2, [R1] ;  /* 0x0000000001027983 */ /* 0x001ea20000300800 */
[----:B------:R-:W-:-:S06]  /*fc80*/  LOP3.LUT R0, R0, 0x3, RZ, 0xc0, !PT ;  /* 0x0000000300007812 */ /* 0x000fcc00078ec0ff */
[----:B------:R-:W0:Y:S02]  /*fc90*/  SHFL.IDX PT, R0, R0, RZ, 0x1f ;  /* 0x00001fff00007589 */ /* 0x000e2400000e0000 */
[----:B0-----:R-:W-:Y:S01]  /*fca0*/  ISETP.NE.AND P0, PT, R0, RZ, PT ;  /* 0x000000ff0000720c */ /* 0x001fe20003f05270 */
[----:B------:R-:W-:Y:S01]  /*fcb0*/  IMAD.MOV.U32 R0, RZ, RZ, RZ ;  /* 0x000000ffff007224 */ /* 0x000fe200078e00ff */
[----:B--2---:R-:W-:-:S11]  /*fcc0*/  LOP3.LUT R2, R2, 0xfffffffd, RZ, 0xc0, !PT ;  /* 0xfffffffd02027812 */ /* 0x004fd600078ec0ff */
[----:B------:R-:W-:-:S05]  /*fcd0*/  @P0 LOP3.LUT R2, R2, 0x2, RZ, 0xfc, !PT ;  /* 0x0000000202020812 */ /* 0x000fca00078efcff */
[----:B------:R0:W-:Y:S01]  /*fce0*/  STL [R1], R2 ;  /* 0x0000000201007387 */ /* 0x0001e20000100800 */
        /* <DEDUP_REMOVED lines=8> */
.L_x_1162:
        /* <DEDUP_REMOVED lines=42> */
.L_x_1168:
        /* <DEDUP_REMOVED lines=12> */
.L_x_1167:
[----:B------:R-:W-:Y:S05]  /*100d0*/  BSYNC B0 ;  /* 0x0000000000007941 */ /* 0x000fea0003800000 */
.L_x_1166:
        /* <DEDUP_REMOVED lines=21> */
.L_x_1164:
[----:B------:R-:W-:-:S04]  /*10230*/  IMAD.IADD R13, R4, 0x1, -R3 ;  /* 0x00000001040d7824 */ /* 0x000fc800078e0a03 */
[----:B------:R-:W-:-:S05]  /*10240*/  IMAD R2, R6, UR5, R13 ;  /* 0x0000000506027c24 */ /* 0x000fca000f8e020d */
[----:B------:R-:W-:Y:S02]  /*10250*/  ISETP.GT.AND P0, PT, R2, UR6, PT ;  /* 0x0000000602007c0c */ /* 0x000fe4000bf04270 */
[----:B------:R-:W0:Y:S11]  /*10260*/  LDC.64 R2, c[0x0][0xc90] ;  /* 0x00032400ff027b82 */ /* 0x000e360000000a00 */
[----:B------:R-:W-:-:S04]  /*10270*/  VOTE.ANY R9, PT, !P0 ;  /* 0x0000000000097806 */ /* 0x000fc800040e0100 */
[----:B------:R-:W1:Y:S02]  /*10280*/  POPC R15, R9 ;  /* 0x00000009000f7309 */ /* 0x000e640000000000 */
[----:B-1----:R-:W-:-:S04]  /*10290*/  VIADD R19, R15, UR4 ;  /* 0x000000040f137c36 */ /* 0x002fc80008000000 */
[----:B0-----:R-:W-:-:S05]  /*102a0*/  IMAD.WIDE R2, R19, 0x4, R2 ;  /* 0x0000000413027825 */ /* 0x001fca00078e0202 */
[----:B------:R-:W2:Y:S01]  /*102b0*/  LDG.E R7, desc[UR50][R2.64] ;  /* 0x0000003202077981 */ /* 0x000ea2000c1e1900 */
[----:B------:R-:W-:-:S03]  /*102c0*/  ISETP.NE.AND P0, PT, R9, RZ, PT ;  /* 0x000000ff0900720c */ /* 0x000fc60003f05270 */
[----:B------:R-:W2:Y:S02]  /*102d0*/  SHFL.IDX PT, R0, R0, R15, 0x1f ;  /* 0x00001f0f00007589 */ /* 0x000ea400000e0000 */
[----:B--2---:R-:W-:-:S05]  /*102e0*/  IMAD R4, R0, R7, RZ ;  /* 0x0000000700047224 */ /* 0x004fca00078e02ff */
[----:B------:R-:W-:-:S04]  /*102f0*/  IABS R8, R4 ;  /* 0x0000000400087213 */ /* 0x000fc80000000000 */
[----:B------:R-:W0:Y:S08]  /*10300*/  I2F.RP R10, R8 ;  /* 0x00000008000a7306 */ /* 0x000e300000209400 */
[----:B0-----:R-:W0:Y:S02]  /*10310*/  MUFU.RCP R10, R10 ;  /* 0x0000000a000a7308 */ /* 0x001e240000001000 */
[----:B0-----:R-:W-:-:S06]  /*10320*/  VIADD R11, R10, 0xffffffe ;  /* 0x0ffffffe0a0b7836 */ /* 0x001fcc0000000000 */
[----:B------:R-:W0:Y:S02]  /*10330*/  F2I.FTZ.U32.TRUNC.NTZ R3, R11 ;  /* 0x0000000b00037305 */ /* 0x000e24000021f000 */
[----:B0-----:R-:W-:Y:S01]  /*10340*/  IMAD.MOV R11, RZ, RZ, -R3 ;  /* 0x000000ffff0b7224 */ /* 0x001fe200078e0a03 */
[----:B------:R-:W-:Y:S06]  /*10350*/  @!P0 BRA `(.L_x_1169) ;  /* 0x0000000000088947 */ /* 0x000fec0003800000 */
[----:B------:R-:W-:-:S05]  /*10360*/  VIADD R9, R15, 0xffffffff ;  /* 0xffffffff0f097836 */ /* 0x000fca0000000000 */
[----:B------:R0:W1:Y:S02]  /*10370*/  SHFL.IDX PT, R16, R6, R9, 0x1f ;  /* 0x00001f0906107589 */ /* 0x00006400000e0000 */
.L_x_1169:
[----:B-1----:R-:W-:Y:S01]  /*10380*/  IMAD R16, R16, UR5, R13 ;  /* 0x0000000510107c24 */ /* 0x002fe2000f8e020d */
[----:B------:R-:W-:Y:S01]  /*10390*/  IABS R10, R4 ;  /* 0x00000004000a7213 */ /* 0x000fe20000000000 */
[----:B------:R-:W-:Y:S02]  /*103a0*/  IMAD R11, R11, R8, RZ ;  /* 0x000000080b0b7224 */ /* 0x000fe400078e02ff */
[----:B------:R-:W-:Y:S01]  /*103b0*/  IMAD.MOV.U32 R2, RZ, RZ, RZ ;  /* 0x000000ffff027224 */ /* 0x000fe200078e00ff */
[----:B0-----:R-:W-:Y:S01]  /*103c0*/  IADD3 R9, -R16, UR6, RZ ;  /* 0x0000000610097c10 */ /* 0x001fe2000fffe1ff */
[----:B------:R-:W-:Y:S02]  /*103d0*/  IMAD.MOV R10, RZ, RZ, -R10 ;  /* 0x000000ffff0a7224 */ /* 0x000fe400078e0a0a */
[----:B------:R-:W-:Y:S01]  /*103e0*/  IMAD.HI.U32 R2, R3, R11, R2 ;  /* 0x0000000b03027227 */ /* 0x000fe200078e0002 */
[----:B------:R-:W-:-:S05]  /*103f0*/  IABS R6, R9 ;  /* 0x0000000900067213 */ /* 0x000fca0000000000 */
        /* <DEDUP_REMOVED lines=14> */
[----:B------:R-:W-:Y:S02]  /*104e0*/  IMAD R6, R7, R2, RZ ;  /* 0x0000000207067224 */ /* 0x000fe400078e02ff */
[----:B------:R-:W-:Y:S02]  /*104f0*/  IMAD.MOV R2, RZ, RZ, -R2 ;  /* 0x000000ffff027224 */ /* 0x000fe400078e0a02 */
[----:B------:R-:W-:Y:S02]  /*10500*/  IMAD.MOV R8, RZ, RZ, -R6 ;  /* 0x000000ffff087224 */ /* 0x000fe400078e0a06 */
[----:B------:R-:W-:Y:S02]  /*10510*/  IMAD R4, R4, R2, R9 ;  /* 0x0000000204047224 */ /* 0x000fe400078e0209 */
[----:B------:R-:W-:Y:S01]  /*10520*/  IMAD.MOV.U32 R2, RZ, RZ, RZ ;  /* 0x000000ffff027224 */ /* 0x000fe200078e00ff */
[----:B------:R-:W-:-:S04]  /*10530*/  VIADDMNMX R7, R8, UR5, R7, PT ;  /* 0x0000000508077c46 */ /* 0x000fc8000b800107 */
[-C--:B------:R-:W-:Y:S02]  /*10540*/  IABS R8, R7.reuse ;  /* 0x0000000700087213 */ /* 0x080fe40000000000 */
[----:B------:R-:W-:Y:S02]  /*10550*/  IABS R12, R7 ;  /* 0x00000007000c7213 */ /* 0x000fe40000000000 */
[----:B------:R-:W0:Y:S08]  /*10560*/  I2F.RP R10, R8 ;  /* 0x00000008000a7306 */ /* 0x000e300000209400 */
[----:B0-----:R-:W0:Y:S02]  /*10570*/  MUFU.RCP R10, R10 ;  /* 0x0000000a000a7308 */ /* 0x001e240000001000 */
[----:B0-----:R-:W-:-:S06]  /*10580*/  VIADD R3, R10, 0xffffffe ;  /* 0x0ffffffe0a037836 */ /* 0x001fcc0000000000 */
[----:B------:R-:W0:Y:S02]  /*10590*/  F2I.FTZ.U32.TRUNC.NTZ R3, R3 ;  /* 0x0000000300037305 */ /* 0x000e24000021f000 */
[----:B0-----:R-:W-:-:S04]  /*105a0*/  IMAD.MOV R11, RZ, RZ, -R3 ;  /* 0x000000ffff0b7224 */ /* 0x001fc800078e0a03 */
[----:B------:R-:W-:Y:S01]  /*105b0*/  IMAD R9, R11, R8, RZ ;  /* 0x000000080b097224 */ /* 0x000fe200078e02ff */
[----:B------:R-:W-:-:S03]  /*105c0*/  IABS R11, R4 ;  /* 0x00000004000b7213 */ /* 0x000fc60000000000 */
[----:B------:R-:W-:-:S04]  /*105d0*/  IMAD.HI.U32 R2, R3, R9, R2 ;  /* 0x0000000903027227 */ /* 0x000fc800078e0002 */
[----:B------:R-:W-:Y:S02]  /*105e0*/  IMAD.MOV.U32 R9, RZ, RZ, R11 ;  /* 0x000000ffff097224 */ /* 0x000fe400078e000b */
        /* <DEDUP_REMOVED lines=9> */
[----:B------:R-:W-:Y:S01]  /*10680*/  ISETP.GE.AND P2, PT, R3, RZ, PT ;  /* 0x000000ff0300720c */ /* 0x000fe20003f46270 */
[----:B------:R-:W-:-:S06]  /*10690*/  IMAD.IADD R3, R4, 0x1, R6 ;  /* 0x0000000104037824 */ /* 0x000fcc00078e0206 */
[----:B------:R-:W-:-:S06]  /*106a0*/  @P0 VIADD R2, R2, 0x1 ;  /* 0x0000000102020836 */ /* 0x000fcc0000000000 */
[----:B------:R-:W-:Y:S01]  /*106b0*/  @!P2 IMAD.MOV R2, RZ, RZ, -R2 ;  /* 0x000000ffff02a224 */ /* 0x000fe200078e0a02 */
[----:B------:R-:W-:Y:S01]  /*106c0*/  @!P1 LOP3.LUT R2, RZ, R7, RZ, 0x33, !PT ;  /* 0x00000007ff029212 */ /* 0x000fe200078e33ff */
[----:B------:R-:W-:-:S03]  /*106d0*/  IMAD.MOV R7, RZ, RZ, -R7 ;  /* 0x000000ffff077224 */ /* 0x000fc600078e0a07 */
[----:B------:R-:W-:Y:S01]  /*106e0*/  LOP3.LUT R17, RZ, R2, RZ, 0x33, !PT ;  /* 0x00000002ff117212 */ /* 0x000fe200078e33ff */
[----:B------:R-:W-:-:S04]  /*106f0*/  IMAD R18, R2, R7, R3 ;  /* 0x0000000702127224 */ /* 0x000fc800078e0203 */
[----:B------:R-:W-:Y:S01]  /*10700*/  IMAD.IADD R17, R0, 0x1, R17 ;  /* 0x0000000100117824 */ /* 0x000fe200078e0211 */
[----:B------:R-:W-:Y:S06]  /*10710*/  BRA `(.L_x_1170) ;  /* 0x00000000000c7947 */ /* 0x000fec0003800000 */
.L_x_1165:
[----:B------:R-:W-:Y:S02]  /*10720*/  IMAD.MOV.U32 R17, RZ, RZ, RZ ;  /* 0x000000ffff117224 */ /* 0x000fe400078e00ff */
[----:B------:R-:W-:Y:S02]  /*10730*/  IMAD.U32 R16, RZ, RZ, UR6 ;  /* 0x00000006ff107e24 */ /* 0x000fe4000f8e00ff */
[----:B------:R-:W-:-:S07]  /*10740*/  IMAD.MOV.U32 R18, RZ, RZ, RZ ;  /* 0x000000ffff127224 */ /* 0x000fce00078e00ff */
.L_x_1170:
[----:B------:R-:W-:-:S13]  /*10750*/  ISETP.NE.AND P0, PT, R5, RZ, PT ;  /* 0x000000ff0500720c */ /* 0x000fda0003f05270 */
[----:B------:R-:W0:Y:S01]  /*10760*/  @!P0 S2R R3, SR_CgaCtaId ;  /* 0x0000000000038919 */ /* 0x000e220000008800 */
[----:B------:R-:W-:-:S04]  /*10770*/  @!P0 MOV R0, 0x400 ;  /* 0x0000040000008802 */ /* 0x000fc80000000f00 */
[----:B0-----:R-:W-:-:S05]  /*10780*/  @!P0 LEA R0, R3, R0, 0x18 ;  /* 0x0000000003008211 */ /* 0x001fca00078ec0ff */
[----:B------:R0:W-:Y:S01]  /*10790*/  @!P0 STS.128 [R0+0x2d8d0], R16 ;  /* 0x02d8d01000008388 */ /* 0x0001e20000000c00 */
[----:B------:R-:W-:Y:S06]  /*107a0*/  BAR.ARV 0x5, 0x200 ;  /* 0x0148000000007b1d */ /* 0x000fec0000002000 */
.L_x_1163:
[----:B------:R2:W-:Y:S01]  /*107b0*/  STL [R1+0x1c], RZ ;  /* 0x00001cff01007387 */ /* 0x0005e20000100800 */
[----:B------:R-:W-:Y:S01]  /*107c0*/  ULDC UR4, c[0x0][0xc3c] ;  /* 0x00030f0000047ab9 */ /* 0x000fe20000000800 */
[----:B------:R-:W-:Y:S01]  /*107d0*/  IMAD.MOV.U32 R26, RZ, RZ, 0x1 ;  /* 0x00000001ff1a7424 */ /* 0x000fe200078e00ff */
[----:B-1----:R-:W-:Y:S01]  /*107e0*/  ISETP.GE.AND P0, PT, R19, UR4, PT ;  /* 0x0000000413007c0c */ /* 0x002fe2000bf06270 */
[----:B------:R-:W-:-:S12]  /*107f0*/  IMAD.MOV.U32 R23, RZ, RZ, RZ ;  /* 0x000000ffff177224 */ /* 0x000fd800078e00ff */
[----:B--2---:R-:W-:Y:S05]  /*10800*/  @P0 BRA `(.L_x_1171) ;  /* 0x0000005400fc0947 */ /* 0x004fea0003800000 */
[----:B------:R-:W1:Y:S01]  /*10810*/  S2R R6, SR_TID.X ;  /* 0x0000000000067919 */ /* 0x000e620000002100 */
        /* <DEDUP_REMOVED lines=10> */
[C---:B-1----:R-:W-:Y:S01]  /*108c0*/  LOP3.LUT R5, R6.reuse, 0x7f, RZ, 0xc0, !PT ;  /* 0x0000007f06057812 */ /* 0x042fe200078ec0ff */
[----:B0-----:R-:W-:-:S04]  /*108d0*/  IMAD.SHL.U32 R0, R6, 0x8, RZ ;  /* 0x0000000806007824 */ /* 0x001fc800078e00ff */
        /* <DEDUP_REMOVED lines=8> */
[----:B------:R-:W-:-:S04]  /*10960*/  LOP3.LUT R0, R0, 0x18, RZ, 0xc0, !PT ;  /* 0x0000001800007812 */ /* 0x000fc800078ec0ff */
[----:B------:R-:W-:Y:S01]  /*10970*/  LOP3.LUT R5, R4, 0x60, R2, 0xf8, !PT ;  /* 0x0000006004057812 */ /* 0x000fe200078ef802 */
[----:B------:R-:W-:Y:S01]  /*10980*/  IMAD R2, R3, 0x2, R22 ;  /* 0x0000000203027824 */ /* 0x000fe200078e0216 */
[C---:B------:R-:W-:Y:S02]  /*10990*/  LOP3.LUT R4, R0.reuse, 0x20, RZ, 0xfc, !PT ;  /* 0x0000002000047812 */ /* 0x040fe400078efcff */
[----:B------:R-:W-:Y:S02]  /*109a0*/  LOP3.LUT R0, R0, 0x40, RZ, 0xfc, !PT ;  /* 0x0000004000007812 */ /* 0x000fe400078efcff */
[----:B------:R3:W-:Y:S05]  /*109b0*/  STL [R1+0x4], R2 ;  /* 0x0000040201007387 */ /* 0x0007ea0000100800 */
.L_x_1283:
[----:B------:R-:W-:Y:S05]  /*109c0*/  YIELD ;  /* 0x0000000000007946 */ /* 0x000fea0003800000 */
[----:B------:R-:W-:Y:S01]  /*109d0*/  ULDC.64 UR4, c[0x0][0xa28] ;  /* 0x00028a0000047ab9 */ /* 0x000fe20000000a00 */
[----:B------:R-:W-:Y:S01]  /*109e0*/  IMAD.MOV.U32 R0, RZ, RZ, RZ ;  /* 0x000000ffff007224 */ /* 0x000fe200078e00ff */
[----:B------:R-:W-:Y:S01]  /*109f0*/  ISETP.NE.U32.AND P0, PT, RZ, UR4, PT ;  /* 0x00000004ff007c0c */ /* 0x000fe2000bf05070 */
[----:B0-----:R-:W0:Y:S01]  /*10a00*/  LDC.64 R4, c[0x0][0xa00] ;  /* 0x00028000ff047b82 */ /* 0x001e220000000a00 */
[----:B------:R-:W-:Y:S01]  /*10a10*/  IMAD.MOV.U32 R8, RZ, RZ, RZ ;  /* 0x000000ffff087224 */ /* 0x000fe200078e00ff */
[----:B------:R-:W-:Y:S01]  /*10a20*/  ULDC.64 UR6, c[0x0][0xa08] ;  /* 0x0002820000067ab9 */ /* 0x000fe20000000a00 */
[----:B------:R-:W-:Y:S01]  /*10a30*/  ISETP.NE.AND.EX P0, PT, RZ, UR5, PT, P0 ;  /* 0x00000005ff007c0c */ /* 0x000fe2000bf05300 */
[----:B------:R-:W-:-:S12]  /*10a40*/  ULDC.64 UR4, c[0x0][0xa18] ;  /* 0x0002860000047ab9 */ /* 0x000fd80000000a00 */
[----:B-1-3--:R-:W1:Y:S02]  /*10a50*/  @P0 LDC.64 R2, c[0x0][0xa28] ;  /* 0x00028a00ff020b82 */ /* 0x00ae640000000a00 */
[----:B-1----:R-:W-:-:S05]  /*10a60*/  @P0 IMAD.WIDE R2, R19, 0x4, R2 ;  /* 0x0000000413020825 */ /* 0x002fca00078e0202 */
[----:B------:R1:W5:Y:S01]  /*10a70*/  @P0 LDG.E R0, desc[UR50][R2.64] ;  /* 0x0000003202000981 */ /* 0x000362000c1e1900 */
[----:B------:R-:W-:Y:S01]  /*10a80*/  ISETP.NE.U32.AND P0, PT, RZ, UR4, PT ;  /* 0x00000004ff007c0c */ /* 0x000fe2000bf05070 */
[----:B0-----:R-:W-:Y:S01]  /*10a90*/  IMAD.WIDE R4, R19, 0x4, R4 ;  /* 0x0000000413047825 */ /* 0x001fe200078e0204 */
[----:B------:R-:W-:Y:S02]  /*10aa0*/  ISETP.NE.U32.AND P1, PT, RZ, UR6, PT ;  /* 0x00000006ff007c0c */ /* 0x000fe4000bf25070 */
[----:B------:R-:W-:Y:S01]  /*10ab0*/  ISETP.NE.AND.EX P2, PT, RZ, UR5, PT, P0 ;  /* 0x00000005ff007c0c */ /* 0x000fe2000bf45300 */
[----:B------:R-:W-:Y:S01]  /*10ac0*/  ULDC.64 UR4, c[0x0][0xa00] ;  /* 0x0002800000047ab9 */ /* 0x000fe20000000a00 */
[----:B------:R-:W-:Y:S01]  /*10ad0*/  ISETP.NE.AND.EX P1, PT, RZ, UR7, PT, P1 ;  /* 0x00000007ff007c0c */ /* 0x000fe2000bf25310 */
[----:B------:R-:W-:Y:S01]  /*10ae0*/  IMAD.MOV.U32 R27, RZ, RZ, RZ ;  /* 0x000000ffff1b7224 */ /* 0x000fe200078e00ff */
[----:B------:R-:W-:Y:S01]  /*10af0*/  ISETP.NE.U32.AND P0, PT, RZ, UR4, PT ;  /* 0x00000004ff007c0c */ /* 0x000fe2000bf05070 */
[----:B-1----:R-:W0:Y:S03]  /*10b00*/  LDC.64 R2, c[0x0][0xa08] ;  /* 0x00028200ff027b82 */ /* 0x002e260000000a00 */
[----:B------:R-:W-:-:S05]  /*10b10*/  ISETP.NE.AND.EX P0, PT, RZ, UR5, PT, P0 ;  /* 0x00000005ff007c0c */ /* 0x000fca000bf05300 */
[----:B------:R-:W1:Y:S08]  /*10b20*/  @P2 LDC.64 R6, c[0x0][0xa18] ;  /* 0x00028600ff062b82 */ /* 0x000e700000000a00 */
[----:B--2---:R-:W2:Y:S01]  /*10b30*/  @P0 LDG.E R8, desc[UR50][R4.64] ;  /* 0x0000003204080981 */ /* 0x004ea2000c1e1900 */
[----:B------:R-:W-:Y:S01]  /*10b40*/  ULDC UR4, c[0x0][0x288] ;  /* 0x0000a20000047ab9 */ /* 0x000fe20000000800 */
[----:B0-----:R-:W-:-:S05]  /*10b50*/  IMAD.WIDE R2, R19, 0x4, R2 ;  /* 0x0000000413027825 */ /* 0x001fca00078e0202 */
[----:B------:R-:W5:Y:S01]  /*10b60*/  @P1 LDG.E R27, desc[UR50][R2.64] ;  /* 0x00000032021b1981 */ /* 0x000f62000c1e1900 */
[----:B-1----:R-:W-:-:S03]  /*10b70*/  @P2 IMAD.WIDE R6, R19, 0x4, R6 ;  /* 0x0000000413062825 */ /* 0x002fc600078e0206 */
        /* <DEDUP_REMOVED lines=12> */
[----:B------:R-:W-:Y:S01]  /*10c40*/  IMAD.MOV.U32 R9, RZ, RZ, R8 ;  /* 0x000000ffff097224 */ /* 0x000fe200078e0008 */
[----:B----4-:R-:W-:Y:S06]  /*10c50*/  @P2 BRA `(.L_x_1172) ;  /* 0x0000000000142947 */ /* 0x010fec0003800000 */
[----:B------:R-:W-:Y:S05]  /*10c60*/  @!P0 BRA `(.L_x_1172) ;  /* 0x0000000000108947 */ /* 0x000fea0003800000 */
[----:B0-----:R-:W2:Y:S04]  /*10c70*/  LDG.E R8, desc[UR50][R4.64] ;  /* 0x0000003204087981 */ /* 0x001ea8000c1e1900 */
[----:B------:R-:W2:Y:S02]  /*10c80*/  LDG.E R7, desc[UR50][R4.64+0x4] ;  /* 0x0000043204077981 */ /* 0x000ea4000c1e1900 */
[----:B--2---:R-:W-:-:S05]  /*10c90*/  IMAD.IADD R9, R7, 0x1, -R8 ;  /* 0x0000000107097824 */ /* 0x004fca00078e0a08 */
[----:B------:R1:W-:Y:S02]  /*10ca0*/  STL [R1+0x10], R9 ;  /* 0x0000100901007387 */ /* 0x0003e40000100800 */
.L_x_1172:
[----:B------:R-:W-:Y:S01]  /*10cb0*/  ULDC.64 UR4, c[0x0][0xa20] ;  /* 0x0002880000047ab9 */ /* 0x000fe20000000a00 */
[----:B-----5:R-:W-:Y:S01]  /*10cc0*/  IMAD.IADD R27, R27, 0x1, R0 ;  /* 0x000000011b1b7824 */ /* 0x020fe200078e0200 */
[----:B------:R-:W-:-:S04]  /*10cd0*/  ISETP.NE.U32.AND P0, PT, RZ, UR4, PT ;  /* 0x00000004ff007c0c */ /* 0x000fc8000bf05070 */
[----:B------:R-:W-:-:S13]  /*10ce0*/  ISETP.NE.AND.EX P0, PT, RZ, UR5, PT, P0 ;  /* 0x00000005ff007c0c */ /* 0x000fda000bf05300 */
[----:B------:R-:W-:Y:S05]  /*10cf0*/  @!P0 BRA `(.L_x_1173) ;  /* 0x0000000000108947 */ /* 0x000fea0003800000 */
[----:B------:R-:W2:Y:S02]  /*10d00*/  LDC.64 R2, c[0x0][0xa20] ;  /* 0x00028800ff027b82 */ /* 0x000ea40000000a00 */
[----:B--2---:R-:W-:-:S05]  /*10d10*/  IMAD.WIDE R2, R19, 0x4, R2 ;  /* 0x0000000413027825 */ /* 0x004fca00078e0202 */
[----:B------:R2:W5:Y:S01]  /*10d20*/  LDG.E R6, desc[UR50][R2.64] ;  /* 0x0000003202067981 */ /* 0x000562000c1e1900 */
[----:B------:R-:W-:Y:S05]  /*10d30*/  BRA `(.L_x_1174) ;  /* 0x0000000000107947 */ /* 0x000fea0003800000 */
.L_x_1173:
[----:B------:R-:W-:Y:S05]  /*10d40*/  @!P1 BRA `(.L_x_1174) ;  /* 0x00000000000c9947 */ /* 0x000fea0003800000 */
[----:B------:R-:W2:Y:S04]  /*10d50*/  LDG.E R5, desc[UR50][R2.64] ;  /* 0x0000003202057981 */ /* 0x000ea8000c1e1900 */
[----:B------:R-:W2:Y:S02]  /*10d60*/  LDG.E R6, desc[UR50][R2.64+0x4] ;  /* 0x0000043202067981 */ /* 0x000ea4000c1e1900 */
[----:B--2---:R-:W-:-:S07]  /*10d70*/  IMAD.IADD R6, R6, 0x1, -R5 ;  /* 0x0000000106067824 */ /* 0x004fce00078e0a05 */
.L_x_1174:
[----:B--2---:R-:W2:Y:S01]  /*10d80*/  LDC R2, c[0x0][0x448] ;  /* 0x00011200ff027b82 */ /* 0x004ea20000000800 */
[----:B0-----:R-:W-:Y:S02]  /*10d90*/  IMAD R8, R17, 0xc0, RZ ;  /* 0x000000c011087824 */ /* 0x001fe400078e02ff */
[----:B-----5:R-:W-:Y:S02]  /*10da0*/  IMAD.IADD R6, R6, 0x1, -R0 ;  /* 0x0000000106067824 */ /* 0x020fe400078e0a00 */
[----:B------:R-:W-:Y:S01]  /*10db0*/  VIADD R0, R8, 0xbf ;  /* 0x000000bf08007836 */ /* 0x000fe20000000000 */
[----:B------:R0:W-:Y:S01]  /*10dc0*/  STL [R1+0xc], R8 ;  /* 0x00000c0801007387 */ /* 0x0001e20000100800 */
[----:B--2---:R-:W-:Y:S02]  /*10dd0*/  ISETP.NE.AND P1, PT, R2, 0x1, PT ;  /* 0x000000010200780c */ /* 0x004fe40003f25270 */
[----:B------:R-:W2:Y:S11]  /*10de0*/  LDC.64 R2, c[0x0][0x9e0] ;  /* 0x00027800ff027b82 */ /* 0x000eb60000000a00 */
[----:B------:R-:W3:Y:S08]  /*10df0*/  @P1 LDC R5, c[0x0][0x44c] ;  /* 0x00011300ff051b82 */ /* 0x000ef00000000800 */
[----:B------:R-:W4:Y:S01]  /*10e00*/  @P1 LDC R4, c[0x0][0x450] ;  /* 0x00011400ff041b82 */ /* 0x000f220000000800 */
[----:B--2---:R-:W-:Y:S01]  /*10e10*/  ISETP.GE.AND P2, PT, R3, 0x1, PT ;  /* 0x000000010300780c */ /* 0x004fe20003f46270 */
[----:B---3--:R-:W-:-:S05]  /*10e20*/  @P1 IMAD.HI.U32 R5, R0, R5, RZ ;  /* 0x0000000500051227 */ /* 0x008fca00078e00ff */
[----:B----4-:R-:W-:Y:S02]  /*10e30*/  @P1 SHF.R.U32.HI R0, RZ, R4, R5 ;  /* 0x00000004ff001219 */ /* 0x010fe40000011605 */
[----:B------:R-:W-:-:S05]  /*10e40*/  IADD3 R5, R6, 0x1, -R9 ;  /* 0x0000000106057810 */ /* 0x000fca0007ffe809 */
[----:B------:R-:W-:-:S04]  /*10e50*/  IMAD.IADD R7, R5, 0x1, R0 ;  /* 0x0000000105077824 */ /* 0x000fc800078e0200 */
[----:B------:R-:W-:Y:S01]  /*10e60*/  IMAD.IADD R2, R7, 0x1, R2 ;  /* 0x0000000107027824 */ /* 0x000fe200078e0202 */
[----:B0-----:R-:W-:Y:S06]  /*10e70*/  @!P2 BRA `(.L_x_1175) ;  /* 0x000000000048a947 */ /* 0x001fec0003800000 */
[C---:B------:R-:W-:Y:S01]  /*10e80*/  ISETP.GT.AND P0, PT, R7.reuse, RZ, PT ;  /* 0x000000ff0700720c */ /* 0x040fe20003f04270 */
[----:B------:R-:W-:Y:S01]  /*10e90*/  BSSY B0, `(.L_x_1176) ;  /* 0x000000e000007945 */ /* 0x000fe20003800000 */
[----:B------:R-:W-:-:S11]  /*10ea0*/  VIADD R0, R7, 0xffffffff ;  /* 0xffffffff07007836 */ /* 0x000fd60000000000 */
[----:B------:R-:W-:Y:S05]  /*10eb0*/  @P0 BRA `(.L_x_1177) ;  /* 0x00000000001c0947 */ /* 0x000fea0003800000 */
[----:B------:R-:W-:Y:S01]  /*10ec0*/  ISETP.NE.AND P0, PT, R3, 0x1, PT ;  /* 0x000000010300780c */ /* 0x000fe20003f05270 */
[----:B------:R-:W-:-:S12]  /*10ed0*/  IMAD.MOV R7, RZ, RZ, -R7 ;  /* 0x000000ffff077224 */ /* 0x000fd800078e0a07 */
[----:B------:R-:W0:Y:S02]  /*10ee0*/  @P0 LDC.64 R4, c[0x0][0x9e8] ;  /* 0x00027a00ff040b82 */ /* 0x000e240000000a00 */
[----:B0-----:R-:W-:-:S05]  /*10ef0*/  @P0 IMAD.HI.U32 R4, R7, R4, RZ ;  /* 0x0000000407040227 */ /* 0x001fca00078e00ff */
[----:B------:R-:W-:-:S04]  /*10f00*/  @P0 SHF.R.U32.HI R7, RZ, R5, R4 ;  /* 0x00000005ff070219 */ /* 0x000fc80000011604 */
[----:B------:R-:W-:Y:S01]  /*10f10*/  LOP3.LUT R0, RZ, R7, RZ, 0x33, !PT ;  /* 0x00000007ff007212 */ /* 0x000fe200078e33ff */
[----:B------:R-:W-:Y:S06]  /*10f20*/  BRA `(.L_x_1178) ;  /* 0x0000000000107947 */ /* 0x000fec0003800000 */
.L_x_1177:
[----:B------:R-:W-:-:S13]  /*10f30*/  ISETP.NE.AND P0, PT, R3, 0x1, PT ;  /* 0x000000010300780c */ /* 0x000fda0003f05270 */
[----:B------:R-:W0:Y:S02]  /*10f40*/  @P0 LDC.64 R4, c[0x0][0x9e8] ;  /* 0x00027a00ff040b82 */ /* 0x000e240000000a00 */
[----:B0-----:R-:W-:-:S05]  /*10f50*/  @P0 IMAD.HI.U32 R4, R0, R4, RZ ;  /* 0x0000000400040227 */ /* 0x001fca00078e00ff */
[----:B------:R-:W-:-:S07]  /*10f60*/  @P0 SHF.R.U32.HI R0, RZ, R5, R4 ;  /* 0x00000005ff000219 */ /* 0x000fce0000011604 */
.L_x_1178:
[----:B------:R-:W-:Y:S05]  /*10f70*/  BSYNC B0 ;  /* 0x0000000000007941 */ /* 0x000fea0003800000 */
.L_x_1176:
[----:B------:R-:W-:-:S05]  /*10f80*/  IMAD R5, R0, R3, R3 ;  /* 0x0000000300057224 */ /* 0x000fca00078e0203 */
[----:B------:R-:W-:-:S07]  /*10f90*/  VIMNMX R2, R2, R5, PT ;  /* 0x0000000502027248 */ /* 0x000fce0003fe0100 */
.L_x_1175:
[----:B------:R-:W0:Y:S01]  /*10fa0*/  @P1 LDC R0, c[0x0][0x44c] ;  /* 0x00011300ff001b82 */ /* 0x000e220000000800 */
[----:B------:R-:W-:Y:S01]  /*10fb0*/  VIADD R2, R2, 0x7f ;  /* 0x0000007f02027836 */ /* 0x000fe20000000000 */
[----:B------:R-:W-:Y:S01]  /*10fc0*/  ULDC UR4, c[0x0][0x9dc] ;  /* 0x0002770000047ab9 */ /* 0x000fe20000000800 */
[----:B------:R-:W-:-:S05]  /*10fd0*/  IMAD.MOV.U32 R5, RZ, RZ, R8 ;  /* 0x000000ffff057224 */ /* 0x000fca00078e0008 */
[----:B------:R-:W2:Y:S01]  /*10fe0*/  @P1 LDC R7, c[0x0][0x450] ;  /* 0x00011400ff071b82 */ /* 0x000ea20000000800 */
[----:B0-----:R-:W-:-:S05]  /*10ff0*/  @P1 IMAD.HI.U32 R0, R8, R0, RZ ;  /* 0x0000000008001227 */ /* 0x001fca00078e00ff */
[----:B--2---:R-:W-:Y:S01]  /*11000*/  @P1 SHF.R.U32.HI R5, RZ, R7, R0 ;  /* 0x00000007ff051219 */ /* 0x004fe20000011600 */
[----:B------:R-:W-:Y:S01]  /*11010*/  VIADD R0, R6, 0x7f ;  /* 0x0000007f06007836 */ /* 0x000fe20000000000 */
[----:B------:R-:W-:Y:S02]  /*11020*/  SHF.R.S32.HI R7, RZ, 0x1f, R2 ;  /* 0x0000001fff077819 */ /* 0x000fe40000011402 */
[----:B------:R-:W-:Y:S02]  /*11030*/  IADD3 R6, R5, R6, -R9 ;  /* 0x0000000605067210 */ /* 0x000fe40007ffe809 */
[----:B------:R-:W-:Y:S02]  /*11040*/  LEA.HI R2, R7, R2, RZ, 0x7 ;  /* 0x0000000207027211 */ /* 0x000fe400078f38ff */
[----:B------:R-:W-:Y:S02]  /*11050*/  SHF.R.S32.HI R7, RZ, 0x1f, R0 ;  /* 0x0000001fff077819 */ /* 0x000fe40000011400 */
[----:B------:R-:W-:-:S02]  /*11060*/  SHF.R.S32.HI R2, RZ, 0x7, R2 ;  /* 0x00000007ff027819 */ /* 0x000fc40000011402 */
[----:B------:R-:W-:Y:S01]  /*11070*/  LEA.HI R7, R7, R0, RZ, 0x7 ;  /* 0x0000000007077211 */ /* 0x000fe200078f38ff */
[----:B------:R-:W-:-:S03]  /*11080*/  VIADD R0, R6, -UR4 ;  /* 0x8000000406007c36 */ /* 0x000fc60008000000 */
[----:B------:R-:W-:-:S04]  /*11090*/  SHF.R.S32.HI R7, RZ, 0x7, R7 ;  /* 0x00000007ff077819 */ /* 0x000fc80000011407 */
[----:B------:R-:W-:-:S05]  /*110a0*/  VIMNMX R24, R7, R2, PT ;  /* 0x0000000207187248 */ /* 0x000fca0003fe0100 */
[----:B------:R0:W-:Y:S01]  /*110b0*/  STL [R1+0x8], R24 ;  /* 0x0000081801007387 */ /* 0x0001e20000100800 */
[----:B------:R-:W-:Y:S05]  /*110c0*/  @!P2 BRA `(.L_x_1179) ;  /* 0x000000000048a947 */ /* 0x000fea0003800000 */
[----:B------:R-:W-:Y:S01]  /*110d0*/  IMAD.MOV.U32 R2, RZ, RZ, R6 ;  /* 0x000000ffff027224 */ /* 0x000fe200078e0006 */
[----:B------:R-:W-:Y:S04]  /*110e0*/  BSSY B0, `(.L_x_1180) ;  /* 0x000000e000007945 */ /* 0x000fe80003800000 */
[----:B------:R-:W-:-:S13]  /*110f0*/  ISETP.GT.AND P0, PT, R2, -0x1, PT ;  /* 0xffffffff0200780c */ /* 0x000fda0003f04270 */
[----:B------:R-:W-:Y:S05]  /*11100*/  @P0 BRA `(.L_x_1181) ;  /* 0x00000000001c0947 */ /* 0x000fea0003800000 */
[----:B------:R-:W-:Y:S02]  /*11110*/  ISETP.NE.AND P0, PT, R3, 0x1, PT ;  /* 0x000000010300780c */ /* 0x000fe40003f05270 */
[----:B------:R-:W-:-:S11]  /*11120*/  LOP3.LUT R7, RZ, R2, RZ, 0x33, !PT ;  /* 0x00000002ff077212 */ /* 0x000fd600078e33ff */
[----:B------:R-:W2:Y:S02]  /*11130*/  @P0 LDC.64 R4, c[0x0][0x9e8] ;  /* 0x00027a00ff040b82 */ /* 0x000ea40000000a00 */
[----:B--2---:R-:W-:-:S05]  /*11140*/  @P0 IMAD.HI.U32 R4, R7, R4, RZ ;  /* 0x0000000407040227 */ /* 0x004fca00078e00ff */
[----:B------:R-:W-:-:S04]  /*11150*/  @P0 SHF.R.U32.HI R7, RZ, R5, R4 ;  /* 0x00000005ff070219 */ /* 0x000fc80000011604 */
[----:B------:R-:W-:Y:S01]  /*11160*/  LOP3.LUT R2, RZ, R7, RZ, 0x33, !PT ;  /* 0x00000007ff027212 */ /* 0x000fe200078e33ff */
[----:B------:R-:W-:Y:S06]  /*11170*/  BRA `(.L_x_1182) ;  /* 0x0000000000107947 */ /* 0x000fec0003800000 */
.L_x_1181:
[----:B------:R-:W-:-:S13]  /*11180*/  ISETP.NE.AND P0, PT, R3, 0x1, PT ;  /* 0x000000010300780c */ /* 0x000fda0003f05270 */
[----:B------:R-:W2:Y:S02]  /*11190*/  @P0 LDC.64 R4, c[0x0][0x9e8] ;  /* 0x00027a00ff040b82 */ /* 0x000ea40000000a00 */
[----:B--2---:R-:W-:-:S05]  /*111a0*/  @P0 IMAD.HI.U32 R4, R2, R4, RZ ;  /* 0x0000000402040227 */ /* 0x004fca00078e00ff */
[----:B------:R-:W-:-:S07]  /*111b0*/  @P0 SHF.R.U32.HI R2, RZ, R5, R4 ;  /* 0x00000005ff020219 */ /* 0x000fce0000011604 */
.L_x_1182:
[----:B------:R-:W-:Y:S05]  /*111c0*/  BSYNC B0 ;  /* 0x0000000000007941 */ /* 0x000fea0003800000 */
.L_x_1180:
[----:B------:R-:W-:-:S05]  /*111d0*/  IMAD R3, R2, R3, RZ ;  /* 0x0000000302037224 */ /* 0x000fca00078e02ff */
[----:B------:R-:W-:-:S07]  /*111e0*/  VIMNMX R0, R0, R3, !PT ;  /* 0x0000000300007248 */ /* 0x000fce0007fe0100 */
.L_x_1179:
[----:B------:R-:W-:Y:S01]  /*111f0*/  SHF.R.S32.HI R3, RZ, 0x1f, R0 ;  /* 0x0000001fff037819 */ /* 0x000fe20000011400 */
[----:B------:R-:W-:Y:S03]  /*11200*/  BSSY B7, `(.L_x_1183) ;  /* 0x000041c000077945 */ /* 0x000fe60003800000 */
[----:B------:R-:W-:-:S04]  /*11210*/  LEA.HI R3, R3, R0, RZ, 0x7 ;  /* 0x0000000003037211 */ /* 0x000fc800078f38ff */
[----:B------:R-:W-:-:S04]  /*11220*/  SHF.R.S32.HI R3, RZ, 0x7, R3 ;  /* 0x00000007ff037819 */ /* 0x000fc80000011403 */
[----:B------:R-:W-:-:S04]  /*11230*/  VIMNMX R29, RZ, R3, !PT ;  /* 0x00000003ff1d7248 */ /* 0x000fc80007fe0100 */
[----:B------:R-:W-:-:S13]  /*11240*/  ISETP.GT.AND P0, PT, R24, R29, PT ;  /* 0x0000001d1800720c */ /* 0x000fda0003f04270 */
        /* <DEDUP_REMOVED lines=8> */
[----:B------:R-:W2:Y:S02]  /*112d0*/  FLO.U32 R0, UR4 ;  /* 0x0000000400007d00 */ /* 0x000ea400080e0000 */
[----:B--2---:R-:W-:-:S06]  /*112e0*/  ISETP.EQ.U32.AND P0, PT, R0, R5, PT ;  /* 0x000000050000720c */ /* 0x004fcc0003f02070 */
[----:B------:R-:W3:Y:S07]  /*112f0*/  POPC R5, UR4 ;  /* 0x0000000400057d09 */ /* 0x000eee0008000000 */
[----:B---3--:R-:W2:Y:S01]  /*11300*/  @P0 ATOMG.E.ADD.STRONG.GPU PT, R3, desc[UR50][R2.64], R5 ;  /* 0x00000005020309a8 */ /* 0x008ea200081ee1f2 */
[----:B------:R-:W3:Y:S02]  /*11310*/  S2R R4, SR_LTMASK ;  /* 0x0000000000047919 */ /* 0x000ee40000003900 */
[----:B---3--:R-:W-:-:S04]  /*11320*/  LOP3.LUT R4, R4, UR4, RZ, 0xc0, !PT ;  /* 0x0000000404047c12 */ /* 0x008fc8000f8ec0ff */
[----:B------:R-:W3:Y:S01]  /*11330*/  POPC R7, R4 ;  /* 0x0000000400077309 */ /* 0x000ee20000000000 */
[----:B--2---:R-:W3:Y:S02]  /*11340*/  SHFL.IDX PT, R0, R3, R0, 0x1f ;  /* 0x00001f0003007589 */ /* 0x004ee400000e0000 */
[----:B---3--:R-:W-:Y:S01]  /*11350*/  IADD3 R16, R0, UR37, R7 ;  /* 0x0000002500107c10 */ /* 0x008fe2000fffe007 */
[----:B------:R-:W-:Y:S06]  /*11360*/  BRA `(.L_x_1185) ;  /* 0x0000004000147947 */ /* 0x000fec0003800000 */
.L_x_1184:
        /* <DEDUP_REMOVED lines=19> */
[----:B012---:R-:W-:Y:S05]  /*114a0*/  CALL.ABS.NOINC R2 ;  /* 0x0000000002007343 */ /* 0x007fea0003c00000 */
.L_x_1187:
[----:B------:R-:W-:Y:S05]  /*114b0*/  BSYNC B6 ;  /* 0x0000000000067941 */ /* 0x000fea0003800000 */
.L_x_1186:
        /* <DEDUP_REMOVED lines=17> */
[----:B--2---:R-:W-:-:S07]  /*115d0*/  IMAD.MOV.U32 R13, RZ, RZ, RZ ;  /* 0x000000ffff0d7224 */ /* 0x004fce00078e00ff */
[----:B------:R-:W-:-:S07]  /*115e0*/  LEPC R20, `(.L_x_1190) ;  /* 0x000000001014794e */ /* 0x000fce0000000000 */
[----:B01-3--:R-:W-:Y:S05]  /*115f0*/  CALL.ABS.NOINC R2 ;  /* 0x0000000002007343 */ /* 0x00bfea0003c00000 */
.L_x_1190:
        /* <DEDUP_REMOVED lines=15> */
.L_x_1189:
[----:B------:R-:W-:Y:S05]  /*116f0*/  BSYNC B6 ;  /* 0x0000000000067941 */ /* 0x000fea0003800000 */
.L_x_1188:
[----:B------:R-:W-:Y:S01]  /*11700*/  ULDC.64 UR4, c[0x0][0x9f8] ;  /* 0x00027e0000047ab9 */ /* 0x000fe20000000a00 */
[----:B------:R-:W-:Y:S01]  /*11710*/  IMAD.MOV.U32 R25, RZ, RZ, R19 ;  /* 0x000000ffff197224 */ /* 0x000fe200078e0013 */
[----:B------:R-:W-:-:S04]  /*11720*/  ISETP.NE.U32.AND P0, PT, RZ, UR4, PT ;  /* 0x00000004ff007c0c */ /* 0x000fc8000bf05070 */
[----:B------:R-:W-:Y:S01]  /*11730*/  ISETP.NE.AND.EX P0, PT, RZ, UR5, PT, P0 ;  /* 0x00000005ff007c0c */ /* 0x000fe2000bf05300 */
[----:B------:R-:W-:-:S12]  /*11740*/  ULDC.64 UR4, c[0x0][0xa08] ;  /* 0x0002820000047ab9 */ /* 0x000fd80000000a00 */
[----:B------:R-:W2:Y:S02]  /*11750*/  @P0 LDC.64 R2, c[0x0][0x9f8] ;  /* 0x00027e00ff020b82 */ /* 0x000ea40000000a00 */
[----:B--2---:R-:W-:-:S05]  /*11760*/  @P0 IMAD.WIDE R2, R19, 0x4, R2 ;  /* 0x0000000413020825 */ /* 0x004fca00078e0202 */
[----:B------:R2:W3:Y:S01]  /*11770*/  @P0 LDG.E R25, desc[UR50][R2.64] ;  /* 0x0000003202190981 */ /* 0x0004e2000c1e1900 */
[----:B0-----:R-:W-:Y:S01]  /*11780*/  VIADD R24, R24, 0xffffffff ;  /* 0xffffffff18187836 */ /* 0x001fe20000000000 */
[----:B--2---:R-:W0:Y:S02]  /*11790*/  LDC.64 R2, c[0x0][0x418] ;  /* 0x00010600ff027b82 */ /* 0x004e240000000a00 */
[----:B0-----:R-:W-:Y:S01]  /*117a0*/  LOP3.LUT P0, RZ, R2, UR4, RZ, 0xfc, !PT ;  /* 0x0000000402ff7c12 */ /* 0x001fe2000f80fcff */
[----:B------:R-:W-:-:S03]  /*117b0*/  UMOV UR4, 0xffffffff ;  /* 0xffffffff00047882 */ /* 0x000fc60000000000 */
[----:B------:R-:W-:Y:S02]  /*117c0*/  LOP3.LUT P0, RZ, R3, UR5, RZ, 0xfc, P0 ;  /* 0x0000000503ff7c12 */ /* 0x000fe4000800fcff */
[----:B---3--:R-:W-:Y:S02]  /*117d0*/  SHF.R.S32.HI R28, RZ, 0x1f, R25 ;  /* 0x0000001fff1c7819 */ /* 0x008fe40000011419 */
[----:B------:R-:W-:Y:S01]  /*117e0*/  SEL R17, R25, RZ, !P0 ;  /* 0x000000ff19117207 */ /* 0x000fe20004000000 */
[----:B------:R-:W-:Y:S08]  /*117f0*/  BRA.DIV UR4, `(.L_x_1191) ;  /* 0x0000004e04bc7947 */ /* 0x000ff0000b800000 */
[----:B------:R-:W0:Y:S02]  /*11800*/  S2R R0, SR_TID.X ;  /* 0x0000000000007919 */ /* 0x000e240000002100 */
[----:B0-----:R-:W-:-:S04]  /*11810*/  SHF.R.U32.HI R0, RZ, 0x5, R0 ;  /* 0x00000005ff007819 */ /* 0x001fc80000011600 */
[----:B------:R-:W-:-:S05]  /*11820*/  LOP3.LUT R0, R0, 0x3, RZ, 0xc0, !PT ;  /* 0x0000000300007812 */ /* 0x000fca00078ec0ff */
[----:B------:R0:W2:Y:S02]  /*11830*/  SHFL.IDX PT, R14, R0, RZ, 0x1f ;  /* 0x00001fff000e7589 */ /* 0x0000a400000e0000 */
.L_x_1299:
[----:B0-----:R-:W3:Y:S01]  /*11840*/  LDL.LU R0, [R1] ;  /* 0x0000000001007983 */ /* 0x001ee20000300800 */
[----:B------:R-:W-:Y:S02]  /*11850*/  PLOP3.LUT P1, PT, PT, PT, PT, 0x8, 0x0 ;  /* 0x000000000000781c */ /* 0x000fe40003f2e170 */
[----:B--2---:R-:W-:Y:S02]  /*11860*/  ISETP.NE.AND P0, PT, R14, RZ, PT ;  /* 0x000000ff0e00720c */ /* 0x004fe40003f05270 */
[----:B---3--:R-:W-:-:S09]  /*11870*/  LOP3.LUT R0, R0, 0xfffffffe, RZ, 0xc0, !PT ;  /* 0xfffffffe00007812 */ /* 0x008fd200078ec0ff */
[----:B------:R-:W-:-:S05]  /*11880*/  @P1 LOP3.LUT R0, R0, 0x1, RZ, 0xfc, !PT ;  /* 0x0000000100001812 */ /* 0x000fca00078efcff */
[----:B------:R0:W-:Y:S01]  /*11890*/  STL [R1], R0 ;  /* 0x0000000001007387 */ /* 0x0001e20000100800 */
[----:B------:R-:W-:Y:S05]  /*118a0*/  @P0 BRA `(.L_x_1192) ;  /* 0x0000000400200947 */ /* 0x000fea0003800000 */
[----:B------:R-:W-:-:S03]  /*118b0*/  UMOV UR4, 0xffffffff ;  /* 0xffffffff00047882 */ /* 0x000fc60000000000 */
[----:B------:R-:W-:Y:S05]  /*118c0*/  BRA.DIV UR4, `(.L_x_1193) ;  /* 0x0000004e04bc7947 */ /* 0x000fea000b800000 */
[----:B------:R-:W-:-:S13]  /*118d0*/  ELECT P6, URZ, PT ;  /* 0x00000000003f782f */ /* 0x000fda00038c0000 */
.L_x_1302:
[----:B------:R-:W-:Y:S05]  /*118e0*/  @!P6 BRA `(.L_x_1192) ;  /* 0x000000040010e947 */ /* 0x000fea0003800000 */
[----:B------:R-:W-:-:S04]  /*118f0*/  ISETP.NE.U32.AND P0, PT, R2, RZ, PT ;  /* 0x000000ff0200720c */ /* 0x000fc80003f05070 */
[----:B------:R-:W-:-:S13]  /*11900*/  ISETP.NE.AND.EX P0, PT, R3, RZ, PT, P0 ;  /* 0x000000ff0300720c */ /* 0x000fda0003f05300 */
[----:B------:R-:W-:Y:S05]  /*11910*/  @!P0 BRA `(.L_x_1194) ;  /* 0x0000000000448947 */ /* 0x000fea0003800000 */
[----:B------:R-:W2:Y:S01]  /*11920*/  LDC R6, c[0x0][0x43c] ;  /* 0x00010f00ff067b82 */ /* 0x000ea20000000800 */
[----:B------:R-:W-:Y:S01]  /*11930*/  ULDC.64 UR4, c[0x0][0x428] ;  /* 0x00010a0000047ab9 */ /* 0x000fe20000000a00 */
[----:B--2---:R-:W-:-:S13]  /*11940*/  ISETP.NE.AND P0, PT, R6, 0x1, PT ;  /* 0x000000010600780c */ /* 0x004fda0003f05270 */
[----:B------:R-:W0:Y:S02]  /*11950*/  @P0 LDC.64 R4, c[0x0][0x440] ;  /* 0x00011000ff040b82 */ /* 0x000e240000000a00 */
[----:B0-----:R-:W-:-:S04]  /*11960*/  @P0 IMAD.HI.U32 R0, R24, R4, RZ ;  /* 0x0000000418000227 */ /* 0x001fc800078e00ff */
[----:B------:R-:W-:Y:S01]  /*11970*/  IMAD.MOV.U32 R4, RZ, RZ, R24 ;  /* 0x000000ffff047224 */ /* 0x000fe200078e0018 */
[----:B------:R-:W-:-:S04]  /*11980*/  @P0 SHF.R.U32.HI R4, RZ, R5, R0 ;  /* 0x00000005ff040219 */ /* 0x000fc80000011600 */
[--C-:B------:R-:W-:Y:S01]  /*11990*/  SHF.R.S32.HI R5, RZ, 0x1f, R4.reuse ;  /* 0x0000001fff057819 */ /* 0x100fe20000011404 */
[----:B------:R-:W-:-:S04]  /*119a0*/  IMAD.MOV R0, RZ, RZ, -R4 ;  /* 0x000000ffff007224 */ /* 0x000fc800078e0a04 */
        /* <DEDUP_REMOVED lines=8> */
.L_x_1194:
[----:B0-----:R-:W-:Y:S01]  /*11a30*/  IMAD R0, R23, 0x8, R22 ;  /* 0x0000000817007824 */ /* 0x001fe200078e0216 */
[----:B--2---:R-:W-:-:S04]  /*11a40*/  SHF.L.U32 R3, R26, 0x1f, RZ ;  /* 0x0000001f1a037819 */ /* 0x004fc800000006ff */
[----:B------:R-:W0:Y:S02]  /*11a50*/  SYNCS.PHASECHK.TRANS64.TRYWAIT P0, [R0+URZ+0x2d840], R3 ;  /* 0x02d84003000075a7 */ /* 0x000e24000800017f */
[----:B0-----:R-:W-:Y:S05]  /*11a60*/  @!P0 BRA `(.L_x_1195) ;  /* 0x0000004c00748947 */ /* 0x001fea0003800000 */
.L_x_1303:
[----:B------:R-:W2:Y:S02]  /*11a70*/  S2R R2, SR_TID.X ;  /* 0x0000000000027919 */ /* 0x000ea40000002100 */
[----:B--2---:R-:W-:-:S04]  /*11a80*/  LOP3.LUT R2, R2, 0x7f, RZ, 0xc0, !PT ;  /* 0x0000007f02027812 */ /* 0x004fc800078ec0ff */
[----:B------:R-:W-:-:S13]  /*11a90*/  ISETP.NE.AND P0, PT, R2, RZ, PT ;  /* 0x000000ff0200720c */ /* 0x000fda0003f05270 */
[----:B------:R-:W-:Y:S05]  /*11aa0*/  @P0 BRA `(.L_x_1196) ;  /* 0x00000000001c0947 */ /* 0x000fea0003800000 */
[----:B------:R-:W2:Y:S01]  /*11ab0*/  S2R R2, SR_TID.X ;  /* 0x0000000000027919 */ /* 0x000ea20000002100 */
[----:B0-----:R-:W-:-:S04]  /*11ac0*/  IMAD.MOV.U32 R3, RZ, RZ, 0x6000 ;  /* 0x00006000ff037424 */ /* 0x001fc800078e00ff */
[----:B------:R3:W-:Y:S01]  /*11ad0*/  SYNCS.ARRIVE.TRANS64 RZ, [R0+URZ+0x2d830], R3 ;  /* 0x02d8300300ff79a7 */ /* 0x0007e2000800003f */
[----:B--2---:R-:W-:-:S04]  /*11ae0*/  LOP3.LUT R2, R2, 0x1f, RZ, 0xc0, !PT ;  /* 0x0000001f02027812 */ /* 0x004fc800078ec0ff */
[----:B------:R-:W-:-:S13]  /*11af0*/  ISETP.NE.AND P0, PT, R2, RZ, PT ;  /* 0x000000ff0200720c */ /* 0x000fda0003f05270 */
[----:B---3--:R-:W-:Y:S05]  /*11b00*/  @!P0 BRA `(.L_x_1196) ;  /* 0x0000000000048947 */ /* 0x008fea0003800000 */
[----:B------:R-:W-:Y:S01]  /*11b10*/  BPT.TRAP 0x1 ;  /* 0x000000040000795c */ /* 0x000fe20000300000 */
.L_x_1196:
[----:B------:R-:W2:Y:S01]  /*11b20*/  LDL.LU R2, [R1] ;  /* 0x0000000001027983 */ /* 0x000ea20000300800 */
[----:B------:R-:W-:Y:S01]  /*11b30*/  R2UR UR9, R0 ;  /* 0x00000000000972ca */ /* 0x000fe200000e0000 */
[----:B0-----:R-:W-:Y:S01]  /*11b40*/  IMAD R0, R23, 0x6000, R22 ;  /* 0x0000600017007824 */ /* 0x001fe200078e0216 */
        /* <DEDUP_REMOVED lines=12> */
[----:B------:R-:W-:Y:S02]  /*11c10*/  ULEA UR11, UR11, UR5, 0x7 ;  /* 0x000000050b0b7291 */ /* 0x000fe4000f8e383f */
[----:B------:R-:W-:Y:S02]  /*11c20*/  UIADD3 UR14, UR8, 0x15400, URZ ;  /* 0x00015400080e7890 */ /* 0x000fe4000fffe03f */
[----:B------:R-:W-:Y:S02]  /*11c30*/  UIADD3.X UR5, URZ, UR39, URZ, UP0, !UPT ;  /* 0x000000273f057290 */ /* 0x000fe400087fe43f */
[----:B------:R-:W-:Y:S02]  /*11c40*/  UIADD3 UR15, UR8, 0x17400, URZ ;  /* 0x00017400080f7890 */ /* 0x000fe4000fffe03f */
[----:B------:R-:W-:-:S03]  /*11c50*/  UIADD3 UR17, UR8, 0x19400, URZ ;  /* 0x0001940008117890 */ /* 0x000fc6000fffe03f */
[----:B------:R-:W-:Y:S01]  /*11c60*/  UMOV UR8, UR14 ;  /* 0x0000000e00087c82 */ /* 0x000fe20008000000 */
[----:B------:R-:W-:Y:S01]  /*11c70*/  UMOV UR14, 0x40 ;  /* 0x00000040000e7882 */ /* 0x000fe20000000000 */
[----:B------:R0:W-:Y:S02]  /*11c80*/  UTMALDG.4D [UR8], [UR4], desc[UR6] ;  /* 0x00000608040075b4 */ /* 0x0001e40008019000 */
[----:B0-----:R-:W-:Y:S01]  /*11c90*/  UMOV UR8, UR15 ;  /* 0x0000000f00087c82 */ /* 0x001fe20008000000 */
[----:B------:R-:W-:Y:S02]  /*11ca0*/  UMOV UR10, UR16 ;  /* 0x00000010000a7c82 */ /* 0x000fe40008000000 */
[----:B------:R0:W-:Y:S02]  /*11cb0*/  UTMALDG.4D [UR8], [UR4], desc[UR6] ;  /* 0x00000608040075b4 */ /* 0x0001e40008019000 */
[----:B0-----:R-:W-:Y:S01]  /*11cc0*/  UMOV UR8, UR17 ;  /* 0x0000001100087c82 */ /* 0x001fe20008000000 */
[----:B------:R-:W-:-:S02]  /*11cd0*/  UMOV UR10, UR14 ;  /* 0x0000000e000a7c82 */ /* 0x000fc40008000000 */
[----:B------:R3:W-:Y:S01]  /*11ce0*/  UTMALDG.4D [UR8], [UR4], desc[UR6] ;  /* 0x00000608040075b4 */ /* 0x0007e20008019000 */
[----:B--2---:R-:W-:-:S04]  /*11cf0*/  LOP3.LUT R2, R2, 0xfffffffe, RZ, 0xc0, !PT ;  /* 0xfffffffe02027812 */ /* 0x004fc800078ec0ff */
[----:B------:R-:W-:-:S05]  /*11d00*/  @P0 LOP3.LUT R2, R2, 0x1, RZ, 0xfc, !PT ;  /* 0x0000000102020812 */ /* 0x000fca00078efcff */
[----:B------:R3:W-:Y:S01]  /*11d10*/  STL [R1], R2 ;  /* 0x0000000201007387 */ /* 0x0007e20000100800 */
[----:B------:R-:W-:Y:S01]  /*11d20*/  NOP ;  /* 0x0000000000007918 */ /* 0x000fe20000000000 */
.L_x_1192:
[----:B------:R-:W0:Y:S01]  /*11d30*/  LDL.LU R3, [R1+0x14] ;  /* 0x0000140001037983 */ /* 0x000e220000300800 */
[----:B------:R-:W-:Y:S05]  /*11d40*/  WARPSYNC.ALL ;  /* 0x0000000000007948 */ /* 0x000fea0003800000 */
[----:B---3--:R-:W-:Y:S01]  /*11d50*/  ULDC.64 UR4, c[0x0][0x298] ;  /* 0x0000a60000047ab9 */ /* 0x008fe20000000a00 */
[----:B------:R-:W-:Y:S01]  /*11d60*/  ULDC.64 UR6, c[0x0][0xa00] ;  /* 0x0002800000067ab9 */ /* 0x000fe20000000a00 */
[----:B------:R-:W-:Y:S01]  /*11d70*/  VIADD R2, R22, 0xc400 ;  /* 0x0000c40016027836 */ /* 0x000fe20000000000 */
[----:B------:R-:W-:Y:S01]  /*11d80*/  BAR.SYNC.DEFER_BLOCKING 0x8, 0x200 ;  /* 0x0208000000007b1d */ /* 0x000fe20000010000 */
[----:B------:R-:W-:-:S03]  /*11d90*/  ISETP.NE.U32.AND P0, PT, RZ, UR6, PT ;  /* 0x00000006ff007c0c */ /* 0x000fc6000bf05070 */
[----:B------:R-:W-:Y:S02]  /*11da0*/  LOP3.LUT P1, RZ, R2, 0x1bf, RZ, 0xc0, !PT ;  /* 0x000001bf02ff7812 */ /* 0x000fe4000782c0ff */
[----:B------:R-:W-:Y:S01]  /*11db0*/  ISETP.NE.AND.EX P0, PT, RZ, UR7, PT, P0 ;  /* 0x00000007ff007c0c */ /* 0x000fe2000bf05300 */
[----:B------:R-:W-:Y:S01]  /*11dc0*/  BSSY B6, `(.L_x_1197) ;  /* 0x0000020000067945 */ /* 0x000fe20003800000 */
[----:B------:R-:W-:Y:S02]  /*11dd0*/  SHF.R.S32.HI R2, RZ, 0x1f, R19 ;  /* 0x0000001fff027819 */ /* 0x000fe40000011413 */
[----:B0-----:R-:W-:Y:S01]  /*11de0*/  SHF.R.S32.HI R0, RZ, 0x1f, R3 ;  /* 0x0000001fff007819 */ /* 0x001fe20000011403 */
[----:B------:R-:W-:-:S04]  /*11df0*/  IMAD.WIDE.U32 R4, R3, UR4, RZ ;  /* 0x0000000403047c25 */ /* 0x000fc8000f8e00ff */
[----:B------:R-:W-:Y:S01]  /*11e00*/  IMAD R0, R0, UR4, RZ ;  /* 0x0000000400007c24 */ /* 0x000fe2000f8e02ff */
[----:B------:R-:W-:Y:S03]  /*11e10*/  STL.64 [R1+0x20], R4 ;  /* 0x0000200401007387 */ /* 0x000fe60000100a00 */
[----:B------:R-:W-:Y:S01]  /*11e20*/  IMAD R0, R3, UR5, R0 ;  /* 0x0000000503007c24 */ /* 0x000fe2000f8e0200 */
[----:B------:R-:W-:Y:S02]  /*11e30*/  SEL R3, R2, RZ, !P0 ;  /* 0x000000ff02037207 */ /* 0x000fe40004000000 */
[----:B------:R-:W-:Y:S01]  /*11e40*/  SHF.R.S32.HI R2, RZ, 0x1f, R18 ;  /* 0x0000001fff027819 */ /* 0x000fe20000011412 */
[----:B------:R-:W-:-:S05]  /*11e50*/  IMAD.IADD R0, R5, 0x1, R0 ;  /* 0x0000000105007824 */ /* 0x000fca00078e0200 */
[----:B------:R0:W-:Y:S04]  /*11e60*/  STL [R1+0x28], R0 ;  /* 0x0000280001007387 */ /* 0x0001e80000100800 */
[----:B------:R2:W-:Y:S01]  /*11e70*/  STL [R1+0x30], R3 ;  /* 0x0000300301007387 */ /* 0x0005e20000100800 */
[----:B0-----:R-:W-:-:S05]  /*11e80*/  SEL R0, R19, RZ, !P0 ;  /* 0x000000ff13007207 */ /* 0x001fca0004000000 */
        /* <DEDUP_REMOVED lines=18> */
[----:B01----:R-:W-:Y:S05]  /*11fb0*/  CALL.ABS.NOINC R2 ;  /* 0x0000000002007343 */ /* 0x003fea0003c00000 */
.L_x_1198:
[----:B------:R-:W-:Y:S05]  /*11fc0*/  BSYNC B6 ;  /* 0x0000000000067941 */ /* 0x000fea0003800000 */
.L_x_1197:
[----:B--2---:R-:W2:Y:S01]  /*11fd0*/  LDL.LU R0, [R1+0x28] ;  /* 0x0000280001007983 */ /* 0x004ea20000300800 */
[----:B-1----:R-:W0:Y:S01]  /*11fe0*/  LDC R9, c[0x0][0x448] ;  /* 0x00011200ff097b82 */ /* 0x002e220000000800 */
[----:B------:R-:W-:Y:S01]  /*11ff0*/  ULDC.64 UR4, c[0x0][0x2d8] ;  /* 0x0000b60000047ab9 */ /* 0x000fe20000000a00 */
[----:B------:R-:W-:Y:S01]  /*12000*/  ULDC.64 UR6, c[0x0][0x2c8] ;  /* 0x0000b20000067ab9 */ /* 0x000fe20000000a00 */
[----:B------:R-:W2:Y:S01]  /*12010*/  LDL.LU.64 R2, [R1+0x20] ;  /* 0x0000200001027983 */ /* 0x000ea20000300a00 */
[----:B------:R-:W-:-:S03]  /*12020*/  ULDC.64 UR8, c[0x0][0x280] ;  /* 0x0000a00000087ab9 */ /* 0x000fc60000000a00 */
[----:B------:R-:W3:Y:S04]  /*12030*/  LDL.LU R20, [R1+0x2c] ;  /* 0x00002c0001147983 */ /* 0x000ee80000300800 */
[----:B------:R-:W4:Y:S04]  /*12040*/  LDL.LU R21, [R1+0x30] ;  /* 0x0000300001157983 */ /* 0x000f280000300800 */
[----:B------:R-:W4:Y:S04]  /*12050*/  LDL.LU R4, [R1+0x14] ;  /* 0x0000140001047983 */ /* 0x000f280000300800 */
[----:B------:R-:W4:Y:S01]  /*12060*/  LDL R12, [R1+0xc] ;  /* 0x00000c00010c7983 */ /* 0x000f220000100800 */
[----:B0-----:R-:W-:-:S13]  /*12070*/  ISETP.NE.AND P1, PT, R9, 0x1, PT ;  /* 0x000000010900780c */ /* 0x001fda0003f25270 */
[----:B------:R-:W0:Y:S01]  /*12080*/  @P1 LDC R5, c[0x0][0x450] ;  /* 0x00011400ff051b82 */ /* 0x000e220000000800 */
[----:B------:R-:W1:Y:S01]  /*12090*/  S2R R10, SR_TID.X ;  /* 0x00000000000a7919 */ /* 0x000e620000002100 */
        /* <DEDUP_REMOVED lines=16> */
[----:B---3--:R-:W-:-:S05]  /*121a0*/  IMAD.SHL.U32 R6, R21, 0x20, RZ ;  /* 0x0000002015067824 */ /* 0x008fca00078e00ff */
[----:B------:R-:W-:-:S05]  /*121b0*/  LOP3.LUT R6, R20, 0x60, R6, 0xf8, !PT ;  /* 0x0000006014067812 */ /* 0x000fca00078ef806 */
[----:B------:R-:W-:-:S04]  /*121c0*/  IMAD.IADD R0, R6, 0x1, R12 ;  /* 0x0000000106007824 */ /* 0x000fc800078e020c */
[----:B----4-:R-:W-:-:S04]  /*121d0*/  @P1 IMAD.HI.U32 R6, R0, R4, RZ ;  /* 0x0000000400061227 */ /* 0x010fc800078e00ff */
[----:B------:R-:W-:Y:S01]  /*121e0*/  IMAD.MOV.U32 R4, RZ, RZ, R0 ;  /* 0x000000ffff047224 */ /* 0x000fe200078e0000 */
[----:B0-----:R-:W-:-:S04]  /*121f0*/  @P1 SHF.R.U32.HI R4, RZ, R5, R6 ;  /* 0x00000005ff041219 */ /* 0x001fc80000011606 */
[--C-:B------:R-:W-:Y:S01]  /*12200*/  SHF.R.S32.HI R5, RZ, 0x1f, R4.reuse ;  /* 0x0000001fff057819 */ /* 0x100fe20000011404 */
[----:B------:R-:W-:-:S04]  /*12210*/  IMAD.MOV R6, RZ, RZ, -R4 ;  /* 0x000000ffff067224 */ /* 0x000fc800078e0a04 */
[----:B------:R-:W-:Y:S02]  /*12220*/  IMAD R5, R5, UR4, RZ ;  /* 0x0000000405057c24 */ /* 0x000fe4000f8e02ff */
[----:B------:R-:W-:Y:S02]  /*12230*/  IMAD R6, R9, R6, R0 ;  /* 0x0000000609067224 */ /* 0x000fe400078e0200 */
[C---:B------:R-:W-:Y:S02]  /*12240*/  IMAD R7, R4.reuse, UR5, R5 ;  /* 0x0000000504077c24 */ /* 0x040fe4000f8e0205 */
[----:B------:R-:W-:-:S04]  /*12250*/  IMAD.WIDE.U32 R4, R4, UR4, R2 ;  /* 0x0000000404047c25 */ /* 0x000fc8000f8e0002 */
[----:B------:R-:W-:Y:S01]  /*12260*/  IMAD.IADD R5, R5, 0x1, R7 ;  /* 0x0000000105057824 */ /* 0x000fe200078e0207 */
[----:B------:R-:W-:-:S05]  /*12270*/  SHF.R.S32.HI R7, RZ, 0x1f, R6 ;  /* 0x0000001fff077819 */ /* 0x000fca0000011406 */
[----:B------:R-:W-:Y:S02]  /*12280*/  IMAD R7, R7, UR6, RZ ;  /* 0x0000000607077c24 */ /* 0x000fe4000f8e02ff */
[----:B------:R-:W-:-:S04]  /*12290*/  IMAD.WIDE.U32 R4, R6, UR6, R4 ;  /* 0x0000000606047c25 */ /* 0x000fc8000f8e0004 */
[----:B------:R-:W-:Y:S02]  /*122a0*/  IMAD R6, R6, UR7, R7 ;  /* 0x0000000706067c24 */ /* 0x000fe4000f8e0207 */
[----:B------:R-:W0:Y:S02]  /*122b0*/  @P1 LDC R7, c[0x0][0x450] ;  /* 0x00011400ff071b82 */ /* 0x000e240000000800 */
[----:B------:R-:W-:Y:S01]  /*122c0*/  IMAD.IADD R6, R5, 0x1, R6 ;  /* 0x0000000105067824 */ /* 0x000fe200078e0206 */
[----:B------:R-:W-:-:S04]  /*122d0*/  LEA R5, P0, R4, UR8, 0x1 ;  /* 0x0000000804057c11 */ /* 0x000fc8000f8008ff */
[----:B------:R-:W-:Y:S02]  /*122e0*/  LEA.HI.X R4, R4, UR9, R6, 0x1, P0 ;  /* 0x0000000904047c11 */ /* 0x000fe400080f0c06 */
[----:B------:R-:W2:Y:S01]  /*122f0*/  @P1 LDC R6, c[0x0][0x44c] ;  /* 0x00011300ff061b82 */ /* 0x000ea20000000800 */
[----:B------:R-:W-:Y:S02]  /*12300*/  VIADD R0, R0, 0x80 ;  /* 0x0000008000007836 */ /* 0x000fe40000000000 */
[----:B-1----:R-:W-:-:S05]  /*12310*/  IMAD.SHL.U32 R21, R10, 0x8, RZ ;  /* 0x000000080a157824 */ /* 0x002fca00078e00ff */
[----:B------:R-:W-:Y:S01]  /*12320*/  LOP3.LUT R21, R21, 0x18, RZ, 0xc0, !PT ;  /* 0x0000001815157812 */ /* 0x000fe200078ec0ff */
[----:B--2---:R-:W-:-:S04]  /*12330*/  @P1 IMAD.HI.U32 R8, R0, R6, RZ ;  /* 0x0000000600081227 */ /* 0x004fc800078e00ff */
[----:B------:R-:W-:Y:S01]  /*12340*/  IMAD.MOV.U32 R6, RZ, RZ, R0 ;  /* 0x000000ffff067224 */ /* 0x000fe200078e0000 */
[----:B0-----:R-:W-:-:S05]  /*12350*/  @P1 SHF.R.U32.HI R6, RZ, R7, R8 ;  /* 0x00000007ff061219 */ /* 0x001fca0000011608 */
[----:B------:R-:W-:-:S04]  /*12360*/  IMAD.MOV R7, RZ, RZ, -R6 ;  /* 0x000000ffff077224 */ /* 0x000fc800078e0a06 */
[----:B------:R-:W-:Y:S01]  /*12370*/  IMAD R0, R9, R7, R0 ;  /* 0x0000000709007224 */ /* 0x000fe200078e0200 */
[----:B------:R-:W-:Y:S02]  /*12380*/  SHF.R.S32.HI R7, RZ, 0x1f, R6 ;  /* 0x0000001fff077819 */ /* 0x000fe40000011406 */
[----:B------:R-:W-:Y:S01]  /*12390*/  LOP3.LUT R10, R21, 0x40, RZ, 0xfc, !PT ;  /* 0x00000040150a7812 */ /* 0x000fe200078efcff */
[----:B------:R-:W-:-:S04]  /*123a0*/  IMAD.WIDE.U32 R2, R6, UR4, R2 ;  /* 0x0000000406027c25 */ /* 0x000fc8000f8e0002 */
[----:B------:R-:W-:Y:S01]  /*123b0*/  IMAD R7, R7, UR4, RZ ;  /* 0x0000000407077c24 */ /* 0x000fe2000f8e02ff */
[----:B------:R-:W-:Y:S02]  /*123c0*/  ULDC UR4, c[0x0][0x2b8] ;  /* 0x0000ae0000047ab9 */ /* 0x000fe40000000800 */
[----:B------:R-:W-:Y:S02]  /*123d0*/  ISETP.GE.AND P0, PT, R10, UR4, PT ;  /* 0x000000040a007c0c */ /* 0x000fe4000bf06270 */
[----:B------:R0:W5:Y:S01]  /*123e0*/  LDL R10, [R1+0x4] ;  /* 0x00000400010a7983 */ /* 0x0001620000100800 */
[----:B------:R-:W1:Y:S01]  /*123f0*/  S2R R11, SR_TID.X ;  /* 0x00000000000b7919 */ /* 0x000e620000002100 */
[----:B------:R-:W-:Y:S01]  /*12400*/  IMAD R7, R6, UR5, R7 ;  /* 0x0000000506077c24 */ /* 0x000fe2000f8e0207 */
[----:B------:R-:W-:-:S03]  /*12410*/  SHF.R.S32.HI R6, RZ, 0x1f, R0 ;  /* 0x0000001fff067819 */ /* 0x000fc60000011400 */
[----:B------:R-:W-:Y:S02]  /*12420*/  IMAD.IADD R3, R3, 0x1, R7 ;  /* 0x0000000103037824 */ /* 0x000fe400078e0207 */
[----:B------:R-:W-:Y:S02]  /*12430*/  IMAD R6, R6, UR6, RZ ;  /* 0x0000000606067c24 */ /* 0x000fe4000f8e02ff */
[----:B------:R-:W-:Y:S01]  /*12440*/  IMAD.WIDE.U32 R2, R0, UR6, R2 ;  /* 0x0000000600027c25 */ /* 0x000fe2000f8e0002 */
[----:B------:R-:W-:-:S03]  /*12450*/  LOP3.LUT R13, R21, 0x20, RZ, 0xfc, !PT ;  /* 0x00000020150d7812 */ /* 0x000fc600078efcff */
[----:B------:R-:W-:Y:S01]  /*12460*/  IMAD R6, R0, UR7, R6 ;  /* 0x0000000700067c24 */ /* 0x000fe2000f8e0206 */
[----:B------:R-:W-:-:S03]  /*12470*/  LEA R8, P3, R2, UR8, 0x1 ;  /* 0x0000000802087c11 */ /* 0x000fc6000f8608ff */
[----:B------:R-:W-:Y:S01]  /*12480*/  IMAD.IADD R6, R3, 0x1, R6 ;  /* 0x0000000103067824 */ /* 0x000fe200078e0206 */
[----:B------:R-:W-:Y:S01]  /*12490*/  ISETP.GE.AND P1, PT, R13, UR4, PT ;  /* 0x000000040d007c0c */ /* 0x000fe2000bf26270 */
[----:B-1----:R-:W-:-:S05]  /*124a0*/  IMAD.SHL.U32 R20, R11, 0x8, RZ ;  /* 0x000000080b147824 */ /* 0x002fca00078e00ff */
[----:B------:R-:W-:Y:S02]  /*124b0*/  LOP3.LUT R20, R20, 0x18, RZ, 0xc0, !PT ;  /* 0x0000001814147812 */ /* 0x000fe400078ec0ff */
[----:B------:R-:W-:Y:S02]  /*124c0*/  LOP3.LUT R21, R11, 0x7f, RZ, 0xc0, !PT ;  /* 0x0000007f0b157812 */ /* 0x000fe400078ec0ff */
[----:B------:R-:W-:Y:S01]  /*124d0*/  ISETP.GE.AND P2, PT, R20, UR4, PT ;  /* 0x0000000414007c0c */ /* 0x000fe2000bf46270 */
[----:B------:R-:W-:Y:S01]  /*124e0*/  UMOV UR4, 0xffffffff ;  /* 0xffffffff00047882 */ /* 0x000fe20000000000 */
[----:B------:R-:W-:Y:S02]  /*124f0*/  LEA.HI.X R7, R2, UR9, R6, 0x1, P3 ;  /* 0x0000000902077c11 */ /* 0x000fe400098f0c06 */
[----:B------:R-:W-:Y:S01]  /*12500*/  SHF.R.U32.HI R21, RZ, 0x2, R21 ;  /* 0x00000002ff157819 */ /* 0x000fe20000011615 */
[----:B0-----:R-:W-:Y:S08]  /*12510*/  BRA.DIV UR4, `(.L_x_1199) ;  /* 0x0000004204dc7947 */ /* 0x001ff0000b800000 */
[----:B------:R-:W2:Y:S04]  /*12520*/  LDL.LU R2, [R1+0x10] ;  /* 0x0000100001027983 */ /* 0x000ea80000300800 */
[----:B------:R-:W3:Y:S04]  /*12530*/  LDL.LU R11, [R1+0xc] ;  /* 0x00000c00010b7983 */ /* 0x000ee80000300800 */
[----:B------:R-:W0:Y:S04]  /*12540*/  SHFL.IDX PT, R3, R5, RZ, 0x1c1f ;  /* 0x001c1fff05037589 */ /* 0x000e2800000e0000 */
[----:B------:R-:W-:Y:S01]  /*12550*/  SHFL.IDX PT, R14, R8, 0x1, 0x1c1f ;  /* 0x003c1f00080e7f89 */ /* 0x000fe200000e0000 */
[----:B--2---:R-:W-:-:S03]  /*12560*/  IMAD R6, R2, R9, RZ ;  /* 0x0000000902067224 */ /* 0x004fc600078e02ff */
[----:B------:R-:W1:Y:S01]  /*12570*/  SHFL.IDX PT, R2, R4, RZ, 0x1c1f ;  /* 0x001c1fff04027589 */ /* 0x000e6200000e0000 */
[----:B---3--:R-:W-:-:S05]  /*12580*/  IMAD.IADD R0, R21, 0x1, R11 ;  /* 0x0000000115007824 */ /* 0x008fca00078e020b */
[----:B------:R-:W-:-:S13]  /*12590*/  ISETP.GE.AND P4, PT, R0, R6, PT ;  /* 0x000000060000720c */ /* 0x000fda0003f86270 */
[----:B0-----:R-:W-:-:S05]  /*125a0*/  @!P4 LEA R3, P3, R20, R3, 0x1 ;  /* 0x000000031403c211 */ /* 0x001fca00078608ff */
[----:B-1----:R-:W-:-:S05]  /*125b0*/  @!P4 IMAD.X R2, RZ, RZ, R2, P3 ;  /* 0x000000ffff02c224 */ /* 0x002fca00018e0602 */
[----:B------:R-:W-:-:S04]  /*125c0*/  @!P4 LOP3.LUT R3, R3, R2, RZ, 0x3c, !PT ;  /* 0x000000020303c212 */ /* 0x000fc800078e3cff */
[----:B------:R-:W-:-:S04]  /*125d0*/  @!P4 LOP3.LUT R2, R3, R2, RZ, 0x3c, !PT ;  /* 0x000000020302c212 */ /* 0x000fc800078e3cff */
[----:B------:R-:W-:-:S05]  /*125e0*/  @!P4 LOP3.LUT R3, R3, R2, RZ, 0x3c, !PT ;  /* 0x000000020303c212 */ /* 0x000fca00078e3cff */
        /* <DEDUP_REMOVED lines=29> */
[----:B------:R-:W-:-:S05]  /*127c0*/  VIADD R2, R0, 0x80 ;  /* 0x0000008000027836 */ /* 0x000fca0000000000 */
[----:B------:R-:W-:Y:S01]  /*127d0*/  ISETP.GE.AND P3, PT, R2, R6, PT ;  /* 0x000000060200720c */ /* 0x000fe20003f66270 */
[----:B------:R-:W-:-:S05]  /*127e0*/  VIADD R2, R0, 0x60 ;  /* 0x0000006000027836 */ /* 0x000fca0000000000 */
[----:B------:R-:W-:Y:S02]  /*127f0*/  ISETP.GE.AND P4, PT, R2, R6, PT ;  /* 0x000000060200720c */ /* 0x000fe40003f86270 */
[----:B------:R-:W-:Y:S04]  /*12800*/  SHFL.IDX PT, R2, R7, RZ, 0x1c1f ;  /* 0x001c1fff07027589 */ /* 0x000fe800000e0000 */
[----:B------:R-:W-:Y:S07]  /*12810*/  SHFL.IDX PT, R7, R7, 0x1, 0x1c1f ;  /* 0x003c1f0007077f89 */ /* 0x000fee00000e0000 */
[----:B0-----:R-:W-:-:S05]  /*12820*/  @!P4 LEA R3, P5, R20, R3, 0x1 ;  /* 0x000000031403c211 */ /* 0x001fca00078a08ff */
[----:B------:R-:W-:Y:S02]  /*12830*/  @!P4 IMAD.X R9, RZ, RZ, R4, P5 ;  /* 0x000000ffff09c224 */ /* 0x000fe400028e0604 */
[----:B------:R-:W0:Y:S02]  /*12840*/  SHFL.IDX PT, R4, R8, RZ, 0x1c1f ;  /* 0x001c1fff08047589 */ /* 0x000e2400000e0000 */
[----:B0-----:R-:W-:-:S05]  /*12850*/  @!P3 LEA R4, P5, R20, R4, 0x1 ;  /* 0x000000041404b211 */ /* 0x001fca00078a08ff */
[----:B------:R-:W-:Y:S02]  /*12860*/  @!P3 IMAD.X R5, RZ, RZ, R2, P5 ;  /* 0x000000ffff05b224 */ /* 0x000fe400028e0602 */
[----:B------:R-:W-:Y:S02]  /*12870*/  @!P4 IMAD.MOV.U32 R2, RZ, RZ, R3 ;  /* 0x000000ffff02c224 */ /* 0x000fe400078e0003 */
[----:B------:R-:W-:-:S05]  /*12880*/  @!P4 IMAD.MOV.U32 R3, RZ, RZ, R9 ;  /* 0x000000ffff03c224 */ /* 0x000fca00078e0009 */
[----:B------:R-:W-:Y:S04]  /*12890*/  @!P4 LDGSTS.E.BYPASS.LTC128B.128 [R10+0xdc00], desc[UR50][R2.64], !P2 ;  /* 0x0dc00000020acfae */ /* 0x000fe8000d101d72 */
[----:B------:R-:W-:Y:S04]  /*128a0*/  @!P4 LDGSTS.E.BYPASS.LTC128B.128 [R10+0x10c00], desc[UR50][R2.64+0x40], !P1 ;  /* 0x10c00040020acfae */ /* 0x000fe8000c901d72 */
[----:B------:R0:W-:Y:S02]  /*128b0*/  @!P4 LDGSTS.E.BYPASS.LTC128B.128 [R10+0x13c00], desc[UR50][R2.64+0x80], !P0 ;  /* 0x13c00080020acfae */ /* 0x0001e4000c101d72 */
[----:B0-----:R-:W-:-:S02]  /*128c0*/  @!P3 IMAD.MOV.U32 R2, RZ, RZ, R4 ;  /* 0x000000ffff02b224 */ /* 0x001fc400078e0004 */
[----:B------:R-:W-:-:S05]  /*128d0*/  @!P3 IMAD.MOV.U32 R3, RZ, RZ, R5 ;  /* 0x000000ffff03b224 */ /* 0x000fca00078e0005 */
[----:B------:R0:W-:Y:S04]  /*128e0*/  @!P3 LDGSTS.E.BYPASS.LTC128B.128 [R10+0xe400], desc[UR50][R2.64], !P2 ;  /* 0x0e400000020abfae */ /* 0x0001e8000d101d72 */
[----:B------:R0:W-:Y:S04]  /*128f0*/  @!P3 LDGSTS.E.BYPASS.LTC128B.128 [R10+0x11400], desc[UR50][R2.64+0x40], !P1 ;  /* 0x11400040020abfae */ /* 0x0001e8000c901d72 */
[----:B------:R0:W-:Y:S02]  /*12900*/  @!P3 LDGSTS.E.BYPASS.LTC128B.128 [R10+0x14400], desc[UR50][R2.64+0x80], !P0 ;  /* 0x14400080020abfae */ /* 0x0001e4000c101d72 */
.L_x_1316:
[----:B0-----:R-:W-:Y:S02]  /*12910*/  VIADD R3, R0, 0xa0 ;  /* 0x000000a000037836 */ /* 0x001fe40000000000 */
[----:B------:R-:W-:-:S03]  /*12920*/  VIADD R8, R22, 0x2d800 ;  /* 0x0002d80016087836 */ /* 0x000fc60000000000 */
[----:B------:R-:W-:-:S13]  /*12930*/  ISETP.GE.AND P3, PT, R3, R6, PT ;  /* 0x000000060300720c */ /* 0x000fda0003f66270 */
[----:B------:R-:W-:-:S05]  /*12940*/  @!P3 LEA R2, P4, R20, R14, 0x1 ;  /* 0x0000000e1402b211 */ /* 0x000fca00078808ff */
        /* <DEDUP_REMOVED lines=9> */
.L_x_1200:
[----:B------:R-:W-:Y:S02]  /*129e0*/  PLOP3.LUT P1, PT, P1, P0, PT, 0xa2, 0x0 ;  /* 0x000000000000781c */ /* 0x000fe40000f21472 */
[----:B------:R-:W-:-:S08]  /*129f0*/  @P0 R2UR P1, UR4, R22 ;  /* 0x00000000160402ca */ /* 0x000fd00000020000 */
[----:B------:R-:W-:-:S05]  /*12a00*/  @P0 PLOP3.LUT P0, PT, P1, PT, PT, 0x80, 0x0 ;  /* 0x000000000000081c */ /* 0x000fca0000f0f070 */
[----:B------:R-:W-:Y:S01]  /*12a10*/  @!P1 SYNCS.ARRIVE.TRANS64.RED.A0T1 RZ, [UR4+0x2d800], RZ ;  /* 0x02d800ffffff99a7 */ /* 0x000fe20008200404 */
[----:B------:R-:W-:Y:S07]  /*12a20*/  @!P1 ARRIVES.LDGSTSBAR.64.TRANSCNT [UR4+0x2d800] ;  /* 0x02d80000ff0099b0 */ /* 0x000fee0008000a84 */
[----:B------:R-:W-:Y:S05]  /*12a30*/  @P0 BRA.U.ANY `(.L_x_1200) ;  /* 0xfffffffd00e80947 */ /* 0x000fea000393ffff */
[----:B0-----:R-:W2:Y:S02]  /*12a40*/  LDL.LU R2, [R1+0x1c] ;  /* 0x00001c0001027983 */ /* 0x001ea40000300800 */
[----:B--2---:R-:W-:-:S05]  /*12a50*/  VIADD R2, R2, 0x1 ;  /* 0x0000000102027836 */ /* 0x004fca0000000000 */
[----:B------:R0:W-:Y:S01]  /*12a60*/  STL [R1+0x1c], R2 ;  /* 0x00001c0201007387 */ /* 0x0001e20000100800 */
[----:B------:R-:W-:-:S04]  /*12a70*/  LEA.HI R0, R2, R2, RZ, 0x1 ;  /* 0x0000000202007211 */ /* 0x000fc800078f08ff */
[----:B------:R-:W-:-:S05]  /*12a80*/  LOP3.LUT R0, R0, 0xfffffffe, RZ, 0xc0, !PT ;  /* 0xfffffffe00007812 */ /* 0x000fca00078ec0ff */
[----:B------:R-:W-:-:S05]  /*12a90*/  IMAD.IADD R0, R2, 0x1, -R0 ;  /* 0x0000000102007824 */ /* 0x000fca00078e0a00 */
[----:B------:R-:W-:Y:S01]  /*12aa0*/  SHF.L.U32 R3, R0, 0x1f, RZ ;  /* 0x0000001f00037819 */ /* 0x000fe200000006ff */
[----:B------:R-:W-:Y:S01]  /*12ab0*/  NOP ;  /* 0x0000000000007918 */ /* 0x000fe20000000000 */
[----:B0-----:R-:W2:Y:S01]  /*12ac0*/  LDL R2, [R1+0x8] ;  /* 0x0000080001027983 */ /* 0x001ea20000100800 */
[----:B------:R0:W-:Y:S01]  /*12ad0*/  SYNCS.ARRIVE.TRANS64.A1T0 RZ, [R22+URZ+0x2d800], RZ ;  /* 0x02d800ff16ff79a7 */ /* 0x0001e2000810003f */
[----:B------:R-:W-:Y:S01]  /*12ae0*/  BSSY B0, `(.L_x_1201) ;  /* 0x0000005000007945 */ /* 0x000fe20003800000 */
[----:B------:R-:W1:Y:S01]  /*12af0*/  SYNCS.PHASECHK.TRANS64.TRYWAIT P0, [R22+URZ+0x2d820], R3 ;  /* 0x02d82003160075a7 */ /* 0x000e62000800017f */
[----:B--2---:R-:W-:-:S05]  /*12b00*/  VIADD R0, R2, 0xfffffffe ;  /* 0xfffffffe02007836 */ /* 0x004fca0000000000 */
[----:B------:R-:W-:Y:S01]  /*12b10*/  ISETP.GE.AND P1, PT, R0, R29, PT ;  /* 0x0000001d0000720c */ /* 0x000fe20003f26270 */
[----:B01----:R-:W-:-:S12]  /*12b20*/  @!P0 BRA `(.L_x_1202) ;  /* 0x0000004400708947 */ /* 0x003fd80003800000 */
.L_x_1317:
[----:B------:R-:W-:Y:S05]  /*12b30*/  BSYNC B0 ;  /* 0x0000000000007941 */ /* 0x000fea0003800000 */
.L_x_1201:
[----:B------:R-:W-:Y:S04]  /*12b40*/  BSSY B0, `(.L_x_1203) ;  /* 0x0000228000007945 */ /* 0x000fe80003800000 */
[----:B------:R-:W-:Y:S05]  /*12b50*/  @!P1 BRA `(.L_x_1204) ;  /* 0x0000002000989947 */ /* 0x000fea0003800000 */
[----:B------:R-:W0:Y:S01]  /*12b60*/  LDL R2, [R1+0x8] ;  /* 0x0000080001027983 */ /* 0x000e220000100800 */
[----:B------:R-:W-:Y:S01]  /*12b70*/  LOP3.LUT R6, RZ, R29, RZ, 0x33, !PT ;  /* 0x0000001dff067212 */ /* 0x000fe200078e33ff */
[----:B------:R-:W-:Y:S01]  /*12b80*/  BSSY B2, `(.L_x_1205) ;  /* 0x00000bb000027945 */ /* 0x000fe20003800000 */
[----:B0-----:R-:W-:-:S05]  /*12b90*/  IMAD.MOV R3, RZ, RZ, -R2 ;  /* 0x000000ffff037224 */ /* 0x001fca00078e0a02 */
[----:B------:R-:W-:-:S05]  /*12ba0*/  VIADDMNMX R6, R3, 0x1, R6, !PT ;  /* 0x0000000103067846 */ /* 0x000fca0007800106 */
[----:B------:R-:W-:-:S05]  /*12bb0*/  IMAD.IADD R2, R2, 0x1, R6 ;  /* 0x0000000102027824 */ /* 0x000fca00078e0206 */
[----:B------:R-:W-:-:S04]  /*12bc0*/  LOP3.LUT R2, R2, 0x1, RZ, 0xc0, !PT ;  /* 0x0000000102027812 */ /* 0x000fc800078ec0ff */
[----:B------:R-:W-:-:S13]  /*12bd0*/  ISETP.NE.U32.AND P0, PT, R2, 0x1, PT ;  /* 0x000000010200780c */ /* 0x000fda0003f05070 */
[----:B------:R-:W-:Y:S05]  /*12be0*/  @P0 BRA `(.L_x_1206) ;  /* 0x0000000800d00947 */ /* 0x000fea0003800000 */
[----:B------:R-:W2:Y:S01]  /*12bf0*/  LDL R4, [R1] ;  /* 0x0000000001047983 */ /* 0x000ea20000100800 */
        /* <DEDUP_REMOVED lines=25> */
[----:B------:R-:W-:-:S04]  /*12d90*/  IMAD.WIDE.U32 R2, R25, UR6, R2 ;  /* 0x0000000619027c25 */ /* 0x000fc8000f8e0002 */
[----:B------:R-:W-:Y:S01]  /*12da0*/  IMAD.IADD R3, R4, 0x1, R3 ;  /* 0x0000000104037824 */ /* 0x000fe200078e0203 */
[----:B------:R-:W-:-:S04]  /*12db0*/  LEA R4, P0, R2, UR4, 0x2 ;  /* 0x0000000402047c11 */ /* 0x000fc8000f8010ff */
[----:B------:R-:W-:-:S06]  /*12dc0*/  LEA.HI.X R5, R2, UR5, R3, 0x2, P0 ;  /* 0x0000000502057c11 */ /* 0x000fcc00080f1403 */
[----:B------:R0:W5:Y:S03]  /*12dd0*/  LDG.E R5, desc[UR50][R4.64] ;  /* 0x0000003204057981 */ /* 0x000166000c1e1900 */
.L_x_1209:
[----:B------:R-:W-:Y:S01]  /*12de0*/  IMAD R3, R7, 0x8, R22 ;  /* 0x0000000807037824 */ /* 0x000fe200078e0216 */
[----:B------:R-:W-:Y:S01]  /*12df0*/  SHF.L.U32 R2, R9, 0x1f, RZ ;  /* 0x0000001f09027819 */ /* 0x000fe200000006ff */
[----:B------:R-:W-:Y:S03]  /*12e00*/  BSSY B3, `(.L_x_1210) ;  /* 0x0000003000037945 */ /* 0x000fe60003800000 */
[----:B------:R-:W1:Y:S02]  /*12e10*/  SYNCS.PHASECHK.TRANS64.TRYWAIT P0, [R3+URZ+0x2d840], R2 ;  /* 0x02d84002030075a7 */ /* 0x000e64000800017f */
[----:B-1----:R-:W-:Y:S05]  /*12e20*/  @!P0 BRA `(.L_x_1211) ;  /* 0x0000004000c48947 */ /* 0x002fea0003800000 */
.L_x_1318:
[----:B------:R-:W-:Y:S05]  /*12e30*/  BSYNC B3 ;  /* 0x0000000000037941 */ /* 0x000fea0003800000 */
.L_x_1210:
        /* <DEDUP_REMOVED lines=12> */
.L_x_1213:
[----:B------:R-:W-:Y:S05]  /*12f00*/  BSYNC B3 ;  /* 0x0000000000037941 */ /* 0x000fea0003800000 */
.L_x_1212:
        /* <DEDUP_REMOVED lines=11> */
.L_x_1214:
        /* <DEDUP_REMOVED lines=16> */
.L_x_1215:
        /* <DEDUP_REMOVED lines=16> */
.L_x_1216:
        /* <DEDUP_REMOVED lines=15> */
.L_x_1319:
[----:B------:R-:W-:Y:S05]  /*132b0*/  BSYNC B3 ;  /* 0x0000000000037941 */ /* 0x000fea0003800000 */
.L_x_1217:
        /* <DEDUP_REMOVED lines=12> */
.L_x_1220:
[----:B------:R-:W-:Y:S05]  /*13380*/  BSYNC B3 ;  /* 0x0000000000037941 */ /* 0x000fea0003800000 */
.L_x_1219:
        /* <DEDUP_REMOVED lines=11> */
.L_x_1221:
        /* <DEDUP_REMOVED lines=15> */
.L_x_1222:
        /* <DEDUP_REMOVED lines=15> */
.L_x_1223:
        /* <DEDUP_REMOVED lines=12> */
.L_x_1208:
[----:B------:R-:W-:Y:S05]  /*136e0*/  BSYNC B1 ;  /* 0x0000000000017941 */ /* 0x000fea0003800000 */
.L_x_1207:
[----:B------:R-:W2:Y:S01]  /*136f0*/  LDL R0, [R1+0x8] ;  /* 0x0000080001007983 */ /* 0x000ea20000100800 */
[----:B------:R-:W-:Y:S02]  /*13700*/  IMAD.MOV.U32 R23, RZ, RZ, R7 ;  /* 0x000000ffff177224 */ /* 0x000fe400078e0007 */
[----:B------:R-:W-:Y:S02]  /*13710*/  IMAD.MOV.U32 R26, RZ, RZ, R9 ;  /* 0x000000ffff1a7224 */ /* 0x000fe400078e0009 */
[----:B--2---:R-:W-:-:S07]  /*13720*/  VIADD R0, R0, 0xfffffffd ;  /* 0xfffffffd00007836 */ /* 0x004fce0000000000 */
.L_x_1206:
[----:B------:R-:W-:Y:S05]  /*13730*/  BSYNC B2 ;  /* 0x0000000000027941 */ /* 0x000fea0003800000 */
.L_x_1205:
[----:B------:R-:W2:Y:S01]  /*13740*/  LDL.LU R2, [R1+0x8] ;  /* 0x0000080001027983 */ /* 0x000ea20000300800 */
[----:B------:R-:W-:Y:S01]  /*13750*/  VIADD R6, R6, 0xfffffffe ;  /* 0xfffffffe06067836 */ /* 0x000fe20000000000 */
[----:B--2---:R-:W-:-:S04]  /*13760*/  LOP3.LUT R3, RZ, R2, RZ, 0x33, !PT ;  /* 0x00000002ff037212 */ /* 0x004fc800078e33ff */
[----:B------:R-:W-:-:S13]  /*13770*/  ISETP.NE.AND P0, PT, R6, R3, PT ;  /* 0x000000030600720c */ /* 0x000fda0003f05270 */
[----:B------:R-:W-:Y:S05]  /*13780*/  @!P0 BRA `(.L_x_1204) ;  /* 0x00000014008c8947 */ /* 0x000fea0003800000 */
[----:B------:R-:W-:-:S07]  /*13790*/  IMAD.MOV.U32 R4, RZ, RZ, R17 ;  /* 0x000000ffff047224 */ /* 0x000fce00078e0011 */
.L_x_1258:
[----:B------:R-:W2:Y:S01]  /*137a0*/  LDL R2, [R1] ;  /* 0x0000000001027983 */ /* 0x000ea20000100800 */
        /* <DEDUP_REMOVED lines=29> */
[----:B------:R-:W-:-:S05]  /*13980*/  LEA.HI.X R5, R2, UR5, R3, 0x2, P0 ;  /* 0x0000000502057c11 */ /* 0x000fca00080f1403 */
[----:B------:R0:W5:Y:S04]  /*13990*/  LDG.E R4, desc[UR50][R4.64] ;  /* 0x0000003204047981 */ /* 0x000168000c1e1900 */
.L_x_1226:
[----:B------:R-:W-:Y:S01]  /*139a0*/  IMAD R3, R6, 0x8, R22 ;  /* 0x0000000806037824 */ /* 0x000fe200078e0216 */
[----:B------:R-:W-:Y:S01]  /*139b0*/  SHF.L.U32 R2, R7, 0x1f, RZ ;  /* 0x0000001f07027819 */ /* 0x000fe200000006ff */
[----:B------:R-:W-:Y:S03]  /*139c0*/  BSSY B2, `(.L_x_1227) ;  /* 0x0000003000027945 */ /* 0x000fe60003800000 */
[----:B------:R-:W1:Y:S02]  /*139d0*/  SYNCS.PHASECHK.TRANS64.TRYWAIT P0, [R3+URZ+0x2d840], R2 ;  /* 0x02d84002030075a7 */ /* 0x000e64000800017f */
[----:B-1----:R-:W-:Y:S05]  /*139e0*/  @!P0 BRA `(.L_x_1228) ;  /* 0x0000003400fc8947 */ /* 0x002fea0003800000 */
.L_x_1320:
[----:B------:R-:W-:Y:S05]  /*139f0*/  BSYNC B2 ;  /* 0x0000000000027941 */ /* 0x000fea0003800000 */
.L_x_1227:
        /* <DEDUP_REMOVED lines=12> */
.L_x_1230:
[----:B------:R-:W-:Y:S05]  /*13ac0*/  BSYNC B2 ;  /* 0x0000000000027941 */ /* 0x000fea0003800000 */
.L_x_1229:
        /* <DEDUP_REMOVED lines=11> */
.L_x_1231:
        /* <DEDUP_REMOVED lines=16> */
.L_x_1232:
        /* <DEDUP_REMOVED lines=16> */
.L_x_1233:
        /* <DEDUP_REMOVED lines=15> */
.L_x_1321:
[----:B------:R-:W-:Y:S05]  /*13e70*/  BSYNC B2 ;  /* 0x0000000000027941 */ /* 0x000fea0003800000 */
.L_x_1234:
        /* <DEDUP_REMOVED lines=11> */
.L_x_1237:
[----:B------:R-:W-:Y:S05]  /*13f30*/  BSYNC B2 ;  /* 0x0000000000027941 */ /* 0x000fea0003800000 */
.L_x_1236:
        /* <DEDUP_REMOVED lines=10> */
.L_x_1238:
        /* <DEDUP_REMOVED lines=15> */
.L_x_1239:
        /* <DEDUP_REMOVED lines=15> */
.L_x_1240:
        /* <DEDUP_REMOVED lines=12> */
.L_x_1225:
[----:B------:R-:W-:Y:S05]  /*14280*/  BSYNC B1 ;  /* 0x0000000000017941 */ /* 0x000fea0003800000 */
.L_x_1224:
[----:B------:R-:W2:Y:S01]  /*14290*/  LDL R2, [R1] ;  /* 0x0000000001027983 */ /* 0x000ea20000100800 */
[----:B------:R-:W-:Y:S01]  /*142a0*/  VIADD R23, R6, 0x1 ;  /* 0x0000000106177836 */ /* 0x000fe20000000000 */
[----:B------:R-:W-:Y:S01]  /*142b0*/  BSSY B1, `(.L_x_1241) ;  /* 0x00000ad000017945 */ /* 0x000fe20003800000 */
[----:B------:R-:W-:-:S03]  /*142c0*/  VIADD R9, R0, 0xffffffff ;  /* 0xffffffff00097836 */ /* 0x000fc60000000000 */
        /* <DEDUP_REMOVED lines=28> */
.L_x_1243:
[----:B------:R-:W-:Y:S01]  /*14490*/  IMAD R2, R23, 0x8, R22 ;  /* 0x0000000817027824 */ /* 0x000fe200078e0216 */
[----:B------:R-:W-:Y:S01]  /*144a0*/  SHF.L.U32 R3, R26, 0x1f, RZ ;  /* 0x0000001f1a037819 */ /* 0x000fe200000006ff */
[----:B------:R-:W-:Y:S03]  /*144b0*/  BSSY B2, `(.L_x_1244) ;  /* 0x0000003000027945 */ /* 0x000fe60003800000 */
[----:B------:R-:W1:Y:S02]  /*144c0*/  SYNCS.PHASECHK.TRANS64.TRYWAIT P0, [R2+URZ+0x2d840], R3 ;  /* 0x02d84003020075a7 */ /* 0x000e64000800017f */
[----:B-1----:R-:W-:Y:S05]  /*144d0*/  @!P0 BRA `(.L_x_1245) ;  /* 0x0000002c00688947 */ /* 0x002fea0003800000 */
.L_x_1322:
[----:B------:R-:W-:Y:S05]  /*144e0*/  BSYNC B2 ;  /* 0x0000000000027941 */ /* 0x000fea0003800000 */
.L_x_1244:
        /* <DEDUP_REMOVED lines=12> */
.L_x_1247:
[----:B------:R-:W-:Y:S05]  /*145b0*/  BSYNC B2 ;  /* 0x0000000000027941 */ /* 0x000fea0003800000 */
.L_x_1246:
        /* <DEDUP_REMOVED lines=12> */
.L_x_1248:
        /* <DEDUP_REMOVED lines=16> */
.L_x_1249:
        /* <DEDUP_REMOVED lines=16> */
.L_x_1250:
        /* <DEDUP_REMOVED lines=15> */
.L_x_1323:
[----:B------:R-:W-:Y:S05]  /*14970*/  BSYNC B2 ;  /* 0x0000000000027941 */ /* 0x000fea0003800000 */
.L_x_1251:
        /* <DEDUP_REMOVED lines=11> */
.L_x_1254:
[----:B------:R-:W-:Y:S05]  /*14a30*/  BSYNC B2 ;  /* 0x0000000000027941 */ /* 0x000fea0003800000 */
.L_x_1253:
        /* <DEDUP_REMOVED lines=10> */
.L_x_1255:
        /* <DEDUP_REMOVED lines=15> */
.L_x_1256:
        /* <DEDUP_REMOVED lines=15> */
.L_x_1257:
        /* <DEDUP_REMOVED lines=12> */
.L_x_1242:
[----:B------:R-:W-:Y:S05]  /*14d80*/  BSYNC B1 ;  /* 0x0000000000017941 */ /* 0x000fea0003800000 */
.L_x_1241:
[----:B------:R-:W-:Y:S01]  /*14d90*/  ISETP.GT.AND P0, PT, R9, R29, PT ;  /* 0x0000001d0900720c */ /* 0x000fe20003f04270 */
[----:B------:R-:W-:-:S12]  /*14da0*/  VIADD R0, R0, 0xfffffffe ;  /* 0xfffffffe00007836 */ /* 0x000fd80000000000 */
[----:B------:R-:W-:Y:S05]  /*14db0*/  @P0 BRA `(.L_x_1258) ;  /* 0xffffffe800780947 */ /* 0x000fea000383ffff */
.L_x_1204:
[----:B------:R-:W-:Y:S05]  /*14dc0*/  BSYNC B0 ;  /* 0x0000000000007941 */ /* 0x000fea0003800000 */
.L_x_1203:
        /* <DEDUP_REMOVED lines=17> */
.L_x_1260:
[----:B------:R-:W-:Y:S05]  /*14ee0*/  BSYNC B0 ;  /* 0x0000000000007941 */ /* 0x000fea0003800000 */
.L_x_1259:
[----:B------:R-:W2:Y:S01]  /*14ef0*/  LDL R0, [R1] ;  /* 0x0000000001007983 */ /* 0x000ea20000100800 */
[----:B------:R-:W-:Y:S01]  /*14f00*/  BSSY B0, `(.L_x_1261) ;  /* 0x0000046000007945 */ /* 0x000fe20003800000 */
[----:B--2---:R-:W-:-:S13]  /*14f10*/  LOP3.LUT P0, RZ, R0, 0x1, RZ, 0xc0, !PT ;  /* 0x0000000100ff7812 */ /* 0x004fda000780c0ff */
[----:B------:R-:W-:Y:S05]  /*14f20*/  @!P0 BRA `(.L_x_1262) ;  /* 0x00000004000c8947 */ /* 0x000fea0003800000 */
[----:B0-----:R-:W-:Y:S01]  /*14f30*/  IMAD R3, R23, 0x8, R22 ;  /* 0x0000000817037824 */ /* 0x001fe200078e0216 */
[----:B------:R-:W-:Y:S01]  /*14f40*/  SHF.L.U32 R0, R26, 0x1f, RZ ;  /* 0x0000001f1a007819 */ /* 0x000fe200000006ff */
[----:B------:R-:W-:Y:S01]  /*14f50*/  BSSY B1, `(.L_x_1263) ;  /* 0x0000004000017945 */ /* 0x000fe20003800000 */
[----:B------:R-:W-:Y:S02]  /*14f60*/  ISETP.NE.AND P1, PT, R6, RZ, PT ;  /* 0x000000ff0600720c */ /* 0x000fe40003f25270 */
[----:B------:R-:W0:Y:S02]  /*14f70*/  SYNCS.PHASECHK.TRANS64.TRYWAIT P0, [R3+URZ+0x2d860], R0 ;  /* 0x02d86000030075a7 */ /* 0x000e24000800017f */
[----:B0-----:R-:W-:Y:S09]  /*14f80*/  @!P0 BRA `(.L_x_1264) ;  /* 0x0000002000e48947 */ /* 0x001ff20003800000 */
.L_x_1324:
[----:B------:R-:W-:Y:S05]  /*14f90*/  BSYNC B1 ;  /* 0x0000000000017941 */ /* 0x000fea0003800000 */
.L_x_1263:
        /* <DEDUP_REMOVED lines=9> */
.L_x_1266:
[----:B------:R-:W-:Y:S05]  /*15030*/  BSYNC B1 ;  /* 0x0000000000017941 */ /* 0x000fea0003800000 */
.L_x_1265:
[----:B0-----:R-:W-:Y:S01]  /*15040*/  IMAD R0, R23, 0x6000, R22 ;  /* 0x0000600017007824 */ /* 0x001fe200078e0216 */
        /* <DEDUP_REMOVED lines=9> */
.L_x_1267:
        /* <DEDUP_REMOVED lines=15> */
.L_x_1268:
        /* <DEDUP_REMOVED lines=15> */
.L_x_1269:
        /* <DEDUP_REMOVED lines=10> */
.L_x_1262:
[----:B------:R-:W-:Y:S05]  /*15360*/  BSYNC B0 ;  /* 0x0000000000007941 */ /* 0x000fea0003800000 */
.L_x_1261:
[----:B------:R-:W-:-:S05]  /*15370*/  VIADD R23, R23, 0x1 ;  /* 0x0000000117177836 */ /* 0x000fca0000000000 */
[----:B------:R-:W-:-:S04]  /*15380*/  ISETP.NE.AND P0, PT, R23, 0x2, PT ;  /* 0x000000021700780c */ /* 0x000fc80003f05270 */
[----:B0-----:R-:W-:Y:S02]  /*15390*/  SEL R3, RZ, 0x1, P0 ;  /* 0x00000001ff037807 */ /* 0x001fe40000000000 */
[----:B------:R-:W-:Y:S02]  /*153a0*/  SEL R23, R23, RZ, P0 ;  /* 0x000000ff17177207 */ /* 0x000fe40000000000 */
[----:B------:R-:W-:-:S07]  /*153b0*/  LOP3.LUT R26, R26, R3, RZ, 0x3c, !PT ;  /* 0x000000031a1a7212 */ /* 0x000fce00078e3cff */
.L_x_1185:
[----:B------:R-:W-:Y:S05]  /*153c0*/  BSYNC B7 ;  /* 0x0000000000077941 */ /* 0x000fea0003800000 */
.L_x_1183:
[----:B------:R-:W2:Y:S02]  /*153d0*/  LDL R0, [R1] ;  /* 0x0000000001007983 */ /* 0x000ea40000100800 */
        /* <DEDUP_REMOVED lines=11> */
.L_x_1270:
[----:B------:R-:W2:Y:S01]  /*15490*/  S2R R0, SR_TID.X ;  /* 0x0000000000007919 */ /* 0x000ea20000002100 */
[----:B------:R-:W-:Y:S01]  /*154a0*/  UMOV UR4, 0xffffffff ;  /* 0xffffffff00047882 */ /* 0x000fe20000000000 */
[----:B--2---:R-:W-:-:S04]  /*154b0*/  LOP3.LUT R8, R0, 0x1f, RZ, 0xc0, !PT ;  /* 0x0000001f00087812 */ /* 0x004fc800078ec0ff */
[----:B------:R-:W-:Y:S01]  /*154c0*/  ISETP.NE.AND P0, PT, R8, 0x1f, PT ;  /* 0x0000001f0800780c */ /* 0x000fe20003f05270 */
[----:B------:R-:W-:-:S12]  /*154d0*/  BRA.DIV UR4, `(.L_x_1272) ;  /* 0x0000001e04a47947 */ /* 0x000fd8000b800000 */
[----:B------:R-:W-:Y:S01]  /*154e0*/  IMAD.IADD R5, R19, 0x1, R8 ;  /* 0x0000000113057824 */ /* 0x000fe200078e0208 */
[----:B------:R-:W-:-:S04]  /*154f0*/  ULDC UR4, c[0x0][0xc3c] ;  /* 0x00030f0000047ab9 */ /* 0x000fc80000000800 */
[----:B------:R-:W-:-:S13]  /*15500*/  ISETP.GE.OR P1, PT, R5, UR4, !P0 ;  /* 0x0000000405007c0c */ /* 0x000fda000c726670 */
[----:B------:R-:W2:Y:S02]  /*15510*/  @!P1 LDC.64 R2, c[0x0][0xc80] ;  /* 0x00032000ff029b82 */ /* 0x000ea40000000a00 */
[----:B--2---:R-:W-:-:S06]  /*15520*/  @!P1 IMAD.WIDE R2, R5, 0x4, R2 ;  /* 0x0000000405029825 */ /* 0x004fcc00078e0202 */
[----:B------:R-:W2:Y:S01]  /*15530*/  @!P1 LDG.E R2, desc[UR50][R2.64] ;  /* 0x0000003202029981 */ /* 0x000ea2000c1e1900 */
[----:B------:R-:W-:Y:S01]  /*15540*/  IMAD.MOV.U32 R17, RZ, RZ, RZ ;  /* 0x000000ffff117224 */ /* 0x000fe200078e00ff */
[C---:B------:R-:W-:Y:S02]  /*15550*/  ISETP.GE.U32.AND P2, PT, R8.reuse, 0x2, PT ;  /* 0x000000020800780c */ /* 0x040fe40003f46070 */
[C---:B------:R-:W-:Y:S01]  /*15560*/  ISETP.GE.U32.AND P3, PT, R8.reuse, 0x4, PT ;  /* 0x000000040800780c */ /* 0x040fe20003f66070 */
[----:B------:R-:W-:Y:S01]  /*15570*/  SHFL.IDX PT, R0, R16, RZ, 0x1f ;  /* 0x00001fff10007589 */ /* 0x000fe200000e0000 */
[C---:B------:R-:W-:Y:S02]  /*15580*/  ISETP.GE.U32.AND P4, PT, R8.reuse, 0x8, PT ;  /* 0x000000080800780c */ /* 0x040fe40003f86070 */
[C---:B------:R-:W-:Y:S01]  /*15590*/  ISETP.GE.U32.AND P5, PT, R8.reuse, 0x10, PT ;  /* 0x000000100800780c */ /* 0x040fe20003fa6070 */
[----:B--2---:R-:W-:Y:S01]  /*155a0*/  @!P1 IMAD.MOV.U32 R17, RZ, RZ, R2 ;  /* 0x000000ffff119224 */ /* 0x004fe200078e0002 */
[----:B------:R-:W-:-:S04]  /*155b0*/  ISETP.NE.AND P1, PT, R8, RZ, PT ;  /* 0x000000ff0800720c */ /* 0x000fc80003f25270 */
[----:B------:R-:W2:Y:S02]  /*155c0*/  SHFL.UP PT, R14, R17, 0x1, RZ ;  /* 0x04200000110e7989 */ /* 0x000ea400000e00ff */
[----:B--2---:R-:W-:-:S05]  /*155d0*/  SEL R4, R14, RZ, P1 ;  /* 0x000000ff0e047207 */ /* 0x004fca0000800000 */
[----:B------:R-:W-:-:S05]  /*155e0*/  IMAD.IADD R4, R17, 0x1, R4 ;  /* 0x0000000111047824 */ /* 0x000fca00078e0204 */
[----:B------:R-:W2:Y:S02]  /*155f0*/  SHFL.UP PT, R14, R4, 0x2, RZ ;  /* 0x04400000040e7989 */ /* 0x000ea400000e00ff */
[----:B--2---:R-:W-:-:S05]  /*15600*/  SEL R5, R14, RZ, P2 ;  /* 0x000000ff0e057207 */ /* 0x004fca0001000000 */
[----:B------:R-:W-:Y:S02]  /*15610*/  IMAD.IADD R6, R4, 0x1, R5 ;  /* 0x0000000104067824 */ /* 0x000fe400078e0205 */
[----:B------:R-:W-:Y:S04]  /*15620*/  SHFL.IDX PT, R5, R16, 0x1, 0x1f ;  /* 0x00201f0010057f89 */ /* 0x000fe800000e0000 */
[----:B------:R-:W2:Y:S02]  /*15630*/  SHFL.UP PT, R14, R6, 0x4, RZ ;  /* 0x04800000060e7989 */ /* 0x000ea400000e00ff */
[----:B--2---:R-:W-:-:S05]  /*15640*/  SEL R3, R14, RZ, P3 ;  /* 0x000000ff0e037207 */ /* 0x004fca0001800000 */
[----:B------:R-:W-:-:S05]  /*15650*/  IMAD.IADD R2, R6, 0x1, R3 ;  /* 0x0000000106027824 */ /* 0x000fca00078e0203 */
[----:B------:R-:W2:Y:S02]  /*15660*/  SHFL.UP PT, R14, R2, 0x8, RZ ;  /* 0x05000000020e7989 */ /* 0x000ea400000e00ff */
[----:B--2---:R-:W-:-:S05]  /*15670*/  SEL R3, R14, RZ, P4 ;  /* 0x000000ff0e037207 */ /* 0x004fca0002000000 */
[----:B------:R-:W-:-:S05]  /*15680*/  IMAD.IADD R3, R2, 0x1, R3 ;  /* 0x0000000102037824 */ /* 0x000fca00078e0203 */
[----:B------:R-:W2:Y:S02]  /*15690*/  SHFL.UP PT, R14, R3, 0x10, RZ ;  /* 0x06000000030e7989 */ /* 0x000ea400000e00ff */
[----:B--2---:R-:W-:-:S05]  /*156a0*/  SEL R14, R14, RZ, P5 ;  /* 0x000000ff0e0e7207 */ /* 0x004fca0002800000 */
[----:B------:R-:W-:-:S05]  /*156b0*/  IMAD.IADD R3, R3, 0x1, R14 ;  /* 0x0000000103037824 */ /* 0x000fca00078e020e */
[----:B------:R2:W3:Y:S02]  /*156c0*/  SHFL.IDX PT, R14, R3, 0x1f, 0x1f ;  /* 0x03e01f00030e7f89 */ /* 0x0004e400000e0000 */
.L_x_1334:
[----:B------:R-:W-:Y:S02]  /*156d0*/  ULDC UR4, c[0x0][0xc38] ;  /* 0x00030e0000047ab9 */ /* 0x000fe40000000800 */
[----:B------:R-:W-:-:S04]  /*156e0*/  IMAD.U32 R4, RZ, RZ, UR4 ;  /* 0x00000004ff047e24 */ /* 0x000fc8000f8e00ff */
[----:B---3--:R-:W-:-:S04]  /*156f0*/  IMAD R14, R14, R4, RZ ;  /* 0x000000040e0e7224 */ /* 0x008fc800078e02ff */
[----:B------:R-:W-:-:S05]  /*15700*/  IMAD.IADD R5, R5, 0x1, R14 ;  /* 0x0000000105057824 */ /* 0x000fca00078e020e */
[----:B------:R-:W-:-:S13]  /*15710*/  ISETP.GT.AND P6, PT, R5, R0, PT ;  /* 0x000000000500720c */ /* 0x000fda0003fc4270 */
[----:B------:R-:W-:Y:S05]  /*15720*/  @P6 BRA `(.L_x_1273) ;  /* 0x00000000009c6947 */ /* 0x000fea0003800000 */
.L_x_1278:
[----:B------:R-:W3:Y:S01]  /*15730*/  LDC R2, c[0x0][0xc3c] ;  /* 0x00030f00ff027b82 */ /* 0x000ee20000000800 */
[----:B------:R-:W-:-:S05]  /*15740*/  VIADD R19, R19, 0x1f ;  /* 0x0000001f13137836 */ /* 0x000fca0000000000 */
[----:B---3--:R-:W-:-:S13]  /*15750*/  ISETP.GE.AND P6, PT, R19, R2, PT ;  /* 0x000000021300720c */ /* 0x008fda0003fc6270 */
[----:B------:R-:W-:Y:S05]  /*15760*/  @P6 BRA `(.L_x_1274) ;  /* 0x0000000400d06947 */ /* 0x000fea0003800000 */
[----:B--2---:R-:W2:Y:S01]  /*15770*/  S2R R3, SR_TID.X ;  /* 0x0000000000037919 */ /* 0x004ea20000002100 */
[----:B------:R-:W-:Y:S01]  /*15780*/  BSSY B0, `(.L_x_1275) ;  /* 0x0000009000007945 */ /* 0x000fe20003800000 */
[----:B------:R-:W-:Y:S01]  /*15790*/  IMAD.MOV.U32 R17, RZ, RZ, RZ ;  /* 0x000000ffff117224 */ /* 0x000fe200078e00ff */
[----:B--2---:R-:W-:-:S05]  /*157a0*/  LOP3.LUT R3, R3, 0x1f, RZ, 0xc0, !PT ;  /* 0x0000001f03037812 */ /* 0x004fca00078ec0ff */
[----:B------:R-:W-:-:S05]  /*157b0*/  IMAD.IADD R7, R19, 0x1, R3 ;  /* 0x0000000113077824 */ /* 0x000fca00078e0203 */
[----:B------:R-:W-:-:S13]  /*157c0*/  ISETP.GE.OR P6, PT, R7, R2, !P0 ;  /* 0x000000020700720c */ /* 0x000fda00047c6670 */
[----:B------:R-:W-:Y:S05]  /*157d0*/  @P6 BRA `(.L_x_1276) ;  /* 0x00000000000c6947 */ /* 0x000fea0003800000 */
[----:B------:R-:W2:Y:S02]  /*157e0*/  LDC.64 R2, c[0x0][0xc80] ;  /* 0x00032000ff027b82 */ /* 0x000ea40000000a00 */
[----:B--2---:R-:W-:-:S05]  /*157f0*/  IMAD.WIDE R2, R7, 0x4, R2 ;  /* 0x0000000407027825 */ /* 0x004fca00078e0202 */
[----:B------:R2:W5:Y:S02]  /*15800*/  LDG.E R17, desc[UR50][R2.64] ;  /* 0x0000003202117981 */ /* 0x000564000c1e1900 */
.L_x_1276:
[----:B------:R-:W-:Y:S05]  /*15810*/  BSYNC B0 ;  /* 0x0000000000007941 */ /* 0x000fea0003800000 */
.L_x_1275:
[----:B------:R-:W-:-:S03]  /*15820*/  UMOV UR4, 0xffffffff ;  /* 0xffffffff00047882 */ /* 0x000fc60000000000 */
[----:B------:R-:W-:Y:S05]  /*15830*/  BRA.DIV UR4, `(.L_x_1277) ;  /* 0x0000001e04f07947 */ /* 0x000fea000b800000 */
[----:B-----5:R-:W3:Y:S02]  /*15840*/  SHFL.UP PT, R14, R17, 0x1, RZ ;  /* 0x04200000110e7989 */ /* 0x020ee400000e00ff */
[----:B---3--:R-:W-:-:S05]  /*15850*/  SEL R14, R14, RZ, P1 ;  /* 0x000000ff0e0e7207 */ /* 0x008fca0000800000 */
[----:B------:R-:W-:-:S05]  /*15860*/  IMAD.IADD R13, R17, 0x1, R14 ;  /* 0x00000001110d7824 */ /* 0x000fca00078e020e */
        /* <DEDUP_REMOVED lines=13> */
.L_x_1342:
[----:B------:R-:W-:Y:S02]  /*15940*/  ULDC UR4, c[0x0][0xc38] ;  /* 0x00030e0000047ab9 */ /* 0x000fe40000000800 */
[----:B------:R-:W-:-:S04]  /*15950*/  IMAD.U32 R4, RZ, RZ, UR4 ;  /* 0x00000004ff047e24 */ /* 0x000fc8000f8e00ff */
[----:B---3--:R-:W-:-:S04]  /*15960*/  IMAD R14, R14, R4, RZ ;  /* 0x000000040e0e7224 */ /* 0x008fc800078e02ff */
[----:B------:R-:W-:-:S05]  /*15970*/  IMAD.IADD R5, R14, 0x1, R5 ;  /* 0x000000010e057824 */ /* 0x000fca00078e0205 */
[----:B------:R-:W-:-:S13]  /*15980*/  ISETP.GT.AND P6, PT, R5, R0, PT ;  /* 0x000000000500720c */ /* 0x000fda0003fc4270 */
[----:B------:R-:W-:Y:S05]  /*15990*/  @!P6 BRA `(.L_x_1278) ;  /* 0xfffffffc0064e947 */ /* 0x000fea000383ffff */
.L_x_1273:
[----:B------:R-:W-:Y:S01]  /*159a0*/  IMAD.IADD R16, R5, 0x1, -R14 ;  /* 0x0000000105107824 */ /* 0x000fe200078e0a0e */
[----:B------:R-:W-:-:S03]  /*159b0*/  UMOV UR4, 0xffffffff ;  /* 0xffffffff00047882 */ /* 0x000fc60000000000 */
[----:B------:R-:W-:-:S05]  /*159c0*/  IMAD R5, R3, R4, R16 ;  /* 0x0000000403057224 */ /* 0x000fca00078e0210 */
[----:B------:R-:W-:Y:S01]  /*159d0*/  ISETP.GT.AND P6, PT, R5, R0, PT ;  /* 0x000000000500720c */ /* 0x000fe20003fc4270 */
[----:B------:R-:W-:-:S12]  /*159e0*/  BRA.DIV UR4, `(.L_x_1279) ;  /* 0x0000002204407947 */ /* 0x000fd8000b800000 */
[----:B------:R-:W-:-:S04]  /*159f0*/  VOTE.ANY R2, PT, !P6 ;  /* 0x0000000000027806 */ /* 0x000fc800070e0100 */
[----:B------:R-:W3:Y:S02]  /*15a00*/  POPC R6, R2 ;  /* 0x0000000200067309 */ /* 0x000ee40000000000 */
[----:B---3--:R3:W4:Y:S02]  /*15a10*/  SHFL.IDX PT, R17, R17, R6, 0x1f ;  /* 0x00001f0611117589 */ /* 0x00872400000e0000 */
.L_x_1346:
[----:B------:R-:W-:Y:S01]  /*15a20*/  ISETP.NE.AND P0, PT, R2, RZ, PT ;  /* 0x000000ff0200720c */ /* 0x000fe20003f05270 */
[----:B------:R-:W-:-:S12]  /*15a30*/  IMAD.MOV.U32 R14, RZ, RZ, RZ ;  /* 0x000000ffff0e7224 */ /* 0x000fd800078e00ff */
[----:B------:R-:W-:Y:S05]  /*15a40*/  @!P0 BRA `(.L_x_1280) ;  /* 0x0000000000108947 */ /* 0x000fea0003800000 */
[----:B------:R-:W-:Y:S01]  /*15a50*/  UMOV UR4, 0xffffffff ;  /* 0xffffffff00047882 */ /* 0x000fe20000000000 */
[----:B------:R-:W-:Y:S02]  /*15a60*/  VIADD R12, R6, 0xffffffff ;  /* 0xffffffff060c7836 */ /* 0x000fe40000000000 */
[----:B------:R-:W-:Y:S05]  /*15a70*/  BRA.DIV UR4, `(.L_x_1281) ;  /* 0x0000002204647947 */ /* 0x000fea000b800000 */
[----:B------:R0:W0:Y:S02]  /*15a80*/  SHFL.IDX PT, R14, R3, R12, 0x1f ;  /* 0x00001f0c030e7589 */ /* 0x00002400000e0000 */
.L_x_1280:
[----:B0-2---:R-:W0:Y:S01]  /*15a90*/  LDC.64 R2, c[0x0][0xc90] ;  /* 0x00032400ff027b82 */ /* 0x005e220000000a00 */
[----:B------:R-:W-:-:S04]  /*15aa0*/  IMAD.IADD R19, R6, 0x1, R19 ;  /* 0x0000000106137824 */ /* 0x000fc800078e0213 */
[----:B0-----:R-:W-:-:S05]  /*15ab0*/  IMAD.WIDE R2, R19, 0x4, R2 ;  /* 0x0000000413027825 */ /* 0x001fca00078e0202 */
[----:B---3--:R0:W4:Y:S01]  /*15ac0*/  LDG.E R6, desc[UR50][R2.64] ;  /* 0x0000003202067981 */ /* 0x008122000c1e1900 */
[----:B------:R-:W-:-:S04]  /*15ad0*/  IMAD R16, R14, R4, R16 ;  /* 0x000000040e107224 */ /* 0x000fc800078e0210 */
[----:B------:R-:W-:Y:S02]  /*15ae0*/  IMAD.IADD R0, R0, 0x1, -R16 ;  /* 0x0000000100007824 */ /* 0x000fe400078e0a10 */
[----:B0-----:R-:W-:Y:S02]  /*15af0*/  IMAD.MOV.U32 R2, RZ, RZ, RZ ;  /* 0x000000ffff027224 */ /* 0x001fe400078e00ff */
[----:B----4-:R-:W-:-:S05]  /*15b00*/  IMAD R5, R17, R6, RZ ;  /* 0x0000000611057224 */ /* 0x010fca00078e02ff */
[----:B------:R-:W-:-:S04]  /*15b10*/  IABS R7, R5 ;  /* 0x0000000500077213 */ /* 0x000fc80000000000 */
[----:B------:R-:W0:Y:S08]  /*15b20*/  I2F.RP R8, R7 ;  /* 0x0000000700087306 */ /* 0x000e300000209400 */
[----:B0-----:R-:W1:Y:S02]  /*15b30*/  MUFU.RCP R8, R8 ;  /* 0x0000000800087308 */ /* 0x001e640000001000 */
[----:B-1----:R-:W-:Y:S01]  /*15b40*/  VIADD R9, R8, 0xffffffe ;  /* 0x0ffffffe08097836 */ /* 0x002fe20000000000 */
[----:B------:R-:W-:-:S05]  /*15b50*/  IABS R8, R5 ;  /* 0x0000000500087213 */ /* 0x000fca0000000000 */
[----:B------:R-:W0:Y:S01]  /*15b60*/  F2I.FTZ.U32.TRUNC.NTZ R3, R9 ;  /* 0x0000000900037305 */ /* 0x000e22000021f000 */
[----:B------:R-:W-:Y:S02]  /*15b70*/  IMAD.MOV R8, RZ, RZ, -R8 ;  /* 0x000000ffff087224 */ /* 0x000fe400078e0a08 */
[----:B0-----:R-:W-:-:S04]  /*15b80*/  IMAD.MOV R10, RZ, RZ, -R3 ;  /* 0x000000ffff0a7224 */ /* 0x001fc800078e0a03 */
[----:B------:R-:W-:-:S04]  /*15b90*/  IMAD R11, R10, R7, RZ ;  /* 0x000000070a0b7224 */ /* 0x000fc800078e02ff */
[----:B------:R-:W-:Y:S01]  /*15ba0*/  IMAD.HI.U32 R2, R3, R11, R2 ;  /* 0x0000000b03027227 */ /* 0x000fe200078e0002 */
[----:B------:R-:W-:-:S05]  /*15bb0*/  IABS R3, R0 ;  /* 0x0000000000037213 */ /* 0x000fca0000000000 */
        /* <DEDUP_REMOVED lines=15> */
[----:B------:R-:W-:-:S03]  /*15cb0*/  IMAD R0, R5, R9, R0 ;  /* 0x0000000905007224 */ /* 0x000fc600078e0200 */
[----:B------:R-:W-:-:S04]  /*15cc0*/  VIADDMNMX R4, R3, R4, R6, PT ;  /* 0x0000000403047246 */ /* 0x000fc80003800106 */
[----:B------:R-:W-:-:S04]  /*15cd0*/  IABS R6, R4 ;  /* 0x0000000400067213 */ /* 0x000fc80000000000 */
[----:B------:R-:W0:Y:S08]  /*15ce0*/  I2F.RP R8, R6 ;  /* 0x0000000600087306 */ /* 0x000e300000209400 */
[----:B0-----:R-:W0:Y:S02]  /*15cf0*/  MUFU.RCP R8, R8 ;  /* 0x0000000800087308 */ /* 0x001e240000001000 */
[----:B0-----:R-:W-:Y:S01]  /*15d00*/  VIADD R2, R8, 0xffffffe ;  /* 0x0ffffffe08027836 */ /* 0x001fe20000000000 */
[----:B------:R-:W-:-:S05]  /*15d10*/  IABS R8, R0 ;  /* 0x0000000000087213 */ /* 0x000fca0000000000 */
[----:B------:R0:W1:Y:S02]  /*15d20*/  F2I.FTZ.U32.TRUNC.NTZ R3, R2 ;  /* 0x0000000200037305 */ /* 0x000064000021f000 */
[----:B0-----:R-:W-:Y:S02]  /*15d30*/  IMAD.MOV.U32 R2, RZ, RZ, RZ ;  /* 0x000000ffff027224 */ /* 0x001fe400078e00ff */
[----:B-1----:R-:W-:-:S04]  /*15d40*/  IMAD.MOV R5, RZ, RZ, -R3 ;  /* 0x000000ffff057224 */ /* 0x002fc800078e0a03 */
[----:B------:R-:W-:-:S04]  /*15d50*/  IMAD R5, R5, R6, RZ ;  /* 0x0000000605057224 */ /* 0x000fc800078e02ff */
[----:B------:R-:W-:Y:S01]  /*15d60*/  IMAD.HI.U32 R3, R3, R5, R2 ;  /* 0x0000000503037227 */ /* 0x000fe200078e0002 */
[-C--:B------:R-:W-:Y:S02]  /*15d70*/  IABS R5, R4.reuse ;  /* 0x0000000400057213 */ /* 0x080fe40000000000 */
[C---:B------:R-:W-:Y:S01]  /*15d80*/  LOP3.LUT R2, R0.reuse, R4, RZ, 0x3c, !PT ;  /* 0x0000000400027212 */ /* 0x040fe200078e3cff */
[----:B------:R-:W-:Y:S02]  /*15d90*/  IMAD.IADD R0, R0, 0x1, R7 ;  /* 0x0000000100007824 */ /* 0x000fe400078e0207 */
[----:B------:R-:W-:Y:S01]  /*15da0*/  IMAD.MOV R5, RZ, RZ, -R5 ;  /* 0x000000ffff057224 */ /* 0x000fe200078e0a05 */
[----:B------:R-:W-:Y:S01]  /*15db0*/  ISETP.GE.AND P2, PT, R2, RZ, PT ;  /* 0x000000ff0200720c */ /* 0x000fe20003f46270 */
[----:B------:R-:W-:-:S04]  /*15dc0*/  IMAD.HI.U32 R3, R3, R8, RZ ;  /* 0x0000000803037227 */ /* 0x000fc800078e00ff */
[----:B------:R-:W-:-:S05]  /*15dd0*/  IMAD R5, R3, R5, R8 ;  /* 0x0000000503057224 */ /* 0x000fca00078e0208 */
[----:B------:R-:W-:-:S13]  /*15de0*/  ISETP.GT.U32.AND P1, PT, R6, R5, PT ;  /* 0x000000050600720c */ /* 0x000fda0003f24070 */
[----:B------:R-:W-:Y:S02]  /*15df0*/  @!P1 IMAD.IADD R5, R5, 0x1, -R6 ;  /* 0x0000000105059824 */ /* 0x000fe400078e0a06 */
[----:B------:R-:W-:Y:S01]  /*15e00*/  @!P1 VIADD R3, R3, 0x1 ;  /* 0x0000000103039836 */ /* 0x000fe20000000000 */
[----:B------:R-:W-:Y:S02]  /*15e10*/  ISETP.NE.AND P1, PT, R4, RZ, PT ;  /* 0x000000ff0400720c */ /* 0x000fe40003f25270 */
[----:B------:R-:W-:-:S13]  /*15e20*/  ISETP.GE.U32.AND P0, PT, R5, R6, PT ;  /* 0x000000060500720c */ /* 0x000fda0003f06070 */
[----:B------:R-:W-:-:S04]  /*15e30*/  @P0 VIADD R3, R3, 0x1 ;  /* 0x0000000103030836 */ /* 0x000fc80000000000 */
[----:B------:R-:W-:Y:S01]  /*15e40*/  @!P2 IMAD.MOV R3, RZ, RZ, -R3 ;  /* 0x000000ffff03a224 */ /* 0x000fe200078e0a03 */
[----:B------:R-:W-:Y:S01]  /*15e50*/  @!P1 LOP3.LUT R3, RZ, R4, RZ, 0x33, !PT ;  /* 0x00000004ff039212 */ /* 0x000fe200078e33ff */
[----:B------:R-:W-:-:S04]  /*15e60*/  IMAD.MOV R4, RZ, RZ, -R4 ;  /* 0x000000ffff047224 */ /* 0x000fc800078e0a04 */
[----:B------:R-:W-:Y:S01]  /*15e70*/  IMAD R18, R3, R4, R0 ;  /* 0x0000000403127224 */ /* 0x000fe200078e0200 */
[----:B------:R-:W-:-:S05]  /*15e80*/  LOP3.LUT R0, RZ, R3, RZ, 0x33, !PT ;  /* 0x00000003ff007212 */ /* 0x000fca00078e33ff */
[----:B------:R-:W-:Y:S01]  /*15e90*/  IMAD.IADD R17, R17, 0x1, R0 ;  /* 0x0000000111117824 */ /* 0x000fe200078e0200 */
[----:B------:R-:W-:Y:S06]  /*15ea0*/  BRA `(.L_x_1282) ;  /* 0x00000000001c7947 */ /* 0x000fec0003800000 */
.L_x_1274:
[----:B------:R-:W-:Y:S01]  /*15eb0*/  UMOV UR4, URZ ;  /* 0x0000003f00047c82 */ /* 0x000fe20008000000 */
[----:B------:R-:W-:Y:S01]  /*15ec0*/  UMOV UR5, URZ ;  /* 0x0000003f00057c82 */ /* 0x000fe20008000000 */
[----:B------:R-:W-:Y:S01]  /*15ed0*/  ULDC UR6, c[0x0][0xc3c] ;  /* 0x00030f0000067ab9 */ /* 0x000fe20000000800 */
[----:B------:R-:W-:Y:S02]  /*15ee0*/  IMAD.MOV.U32 R16, RZ, RZ, R0 ;  /* 0x000000ffff107224 */ /* 0x000fe400078e0000 */
[----:B------:R-:W-:Y:S02]  /*15ef0*/  IMAD.U32 R17, RZ, RZ, UR4 ;  /* 0x00000004ff117e24 */ /* 0x000fe4000f8e00ff */
[----:B------:R-:W-:Y:S02]  /*15f00*/  IMAD.U32 R18, RZ, RZ, UR5 ;  /* 0x00000005ff127e24 */ /* 0x000fe4000f8e00ff */
[----:B------:R-:W-:-:S07]  /*15f10*/  IMAD.U32 R19, RZ, RZ, UR6 ;  /* 0x00000006ff137e24 */ /* 0x000fce000f8e00ff */
.L_x_1282:
[----:B------:R-:W3:Y:S01]  /*15f20*/  S2R R0, SR_TID.X ;  /* 0x0000000000007919 */ /* 0x000ee20000002100 */
[----:B------:R-:W-:Y:S05]  /*15f30*/  WARPSYNC.ALL ;  /* 0x0000000000007948 */ /* 0x000fea0003800000 */
[----:B------:R-:W-:Y:S01]  /*15f40*/  BAR.SYNC.DEFER_BLOCKING 0x4, 0x200 ;  /* 0x0108000000007b1d */ /* 0x000fe20000010000 */
[----:B---3--:R-:W-:-:S04]  /*15f50*/  LOP3.LUT R0, R0, 0x1f, RZ, 0xc0, !PT ;  /* 0x0000001f00007812 */ /* 0x008fc800078ec0ff */
[----:B------:R-:W-:-:S13]  /*15f60*/  ISETP.NE.AND P0, PT, R0, RZ, PT ;  /* 0x000000ff0000720c */ /* 0x000fda0003f05270 */
[----:B--2---:R-:W2:Y:S01]  /*15f70*/  @!P0 S2R R3, SR_CgaCtaId ;  /* 0x0000000000038919 */ /* 0x004ea20000008800 */
[----:B------:R-:W-:-:S04]  /*15f80*/  @!P0 MOV R0, 0x400 ;  /* 0x0000040000008802 */ /* 0x000fc80000000f00 */
[----:B--2---:R-:W-:-:S05]  /*15f90*/  @!P0 LEA R22, R3, R0, 0x18 ;  /* 0x0000000003168211 */ /* 0x004fca00078ec0ff */
[----:B------:R4:W-:Y:S01]  /*15fa0*/  @!P0 STS.128 [R22+0x2d8d0], R16 ;  /* 0x02d8d01016008388 */ /* 0x0009e20000000c00 */
[----:B------:R-:W-:Y:S06]  /*15fb0*/  BAR.ARV 0x5, 0x200 ;  /* 0x0148000000007b1d */ /* 0x000fec0000002000 */
.L_x_1271:
[----:B------:R-:W-:Y:S02]  /*15fc0*/  ULDC UR4, c[0x0][0xc3c] ;  /* 0x00030f0000047ab9 */ /* 0x000fe40000000800 */
[----:B---3--:R-:W-:-:S13]  /*15fd0*/  ISETP.GE.AND P0, PT, R19, UR4, PT ;  /* 0x0000000413007c0c */ /* 0x008fda000bf06270 */
[----:B------:R-:W-:Y:S05]  /*15fe0*/  @!P0 BRA `(.L_x_1283) ;  /* 0xffffffa800748947 */ /* 0x000fea000383ffff */
[----:B------:R-:W-:Y:S05]  /*15ff0*/  BSYNC B8 ;  /* 0x0000000000087941 */ /* 0x000fea0003800000 */
.L_x_1171:
[----:B0-----:R-:W3:Y:S01]  /*16000*/  LDL.LU R0, [R1+0x1c] ;  /* 0x00001c0001007983 */ /* 0x001ee20000300800 */
        /* <DEDUP_REMOVED lines=9> */
[----:B------:R-:W0:Y:S02]  /*160a0*/  SYNCS.PHASECHK.TRANS64.TRYWAIT P0, [R9+URZ+0x2d820], R0 ;  /* 0x02d82000090075a7 */ /* 0x000e24000800017f */
[----:B0-----:R-:W-:Y:S05]  /*160b0*/  @!P0 BRA `(.L_x_1285) ;  /* 0x0000001800f88947 */ /* 0x001fea0003800000 */
.L_x_1349:
[----:B------:R-:W-:Y:S05]  /*160c0*/  BSYNC B0 ;  /* 0x0000000000007941 */ /* 0x000fea0003800000 */
.L_x_1284:
[----:B------:R-:W-:-:S03]  /*160d0*/  UMOV UR4, 0xffffffff ;  /* 0xffffffff00047882 */ /* 0x000fc60000000000 */
[----:B------:R-:W-:Y:S05]  /*160e0*/  BRA.DIV UR4, `(.L_x_1286) ;  /* 0x0000001e04007947 */ /* 0x000fea000b800000 */
[----:B0-----:R-:W0:Y:S02]  /*160f0*/  S2R R0, SR_TID.X ;  /* 0x0000000000007919 */ /* 0x001e240000002100 */
[----:B0-----:R-:W-:-:S04]  /*16100*/  SHF.R.U32.HI R0, RZ, 0x5, R0 ;  /* 0x00000005ff007819 */ /* 0x001fc80000011600 */
[----:B------:R-:W-:-:S05]  /*16110*/  LOP3.LUT R0, R0, 0x3, RZ, 0xc0, !PT ;  /* 0x0000000300007812 */ /* 0x000fca00078ec0ff */
[----:B------:R0:W1:Y:S02]  /*16120*/  SHFL.IDX PT, R14, R0, RZ, 0x1f ;  /* 0x00001fff000e7589 */ /* 0x00006400000e0000 */
.L_x_1352:
[----:B-1----:R-:W-:Y:S01]  /*16130*/  ISETP.NE.AND P0, PT, R14, RZ, PT ;  /* 0x000000ff0e00720c */ /* 0x002fe20003f05270 */
[----:B------:R-:W-:-:S12]  /*16140*/  BSSY B0, `(.L_x_1287) ;  /* 0x0000024000007945 */ /* 0x000fd80003800000 */
[----:B------:R-:W-:Y:S05]  /*16150*/  @P0 BRA `(.L_x_1288) ;  /* 0x0000000000880947 */ /* 0x000fea0003800000 */
[----:B------:R-:W-:-:S03]  /*16160*/  UMOV UR4, 0xffffffff ;  /* 0xffffffff00047882 */ /* 0x000fc60000000000 */
[----:B------:R-:W-:Y:S05]  /*16170*/  BRA.DIV UR4, `(.L_x_1289) ;  /* 0x0000001e04107947 */ /* 0x000fea000b800000 */
[----:B------:R-:W-:-:S13]  /*16180*/  ELECT P6, URZ, PT ;  /* 0x00000000003f782f */ /* 0x000fda00038c0000 */
.L_x_1355:
[----:B------:R-:W-:Y:S05]  /*16190*/  @!P6 BRA `(.L_x_1288) ;  /* 0x000000000078e947 */ /* 0x000fea0003800000 */
[----:B------:R-:W-:-:S06]  /*161a0*/  ULOP3.LUT UR4, UR36, 0x2, URZ, 0xfc, !UPT ;  /* 0x0000000224047892 */ /* 0x000fcc000f8efc3f */
[----:B0-----:R-:W-:-:S05]  /*161b0*/  IMAD.U32 R0, RZ, RZ, UR4 ;  /* 0x00000004ff007e24 */ /* 0x001fca000f8e00ff */
[----:B------:R-:W-:-:S13]  /*161c0*/  ISETP.NE.AND P2, PT, R0, 0x3, PT ;  /* 0x000000030000780c */ /* 0x000fda0003f45270 */
[----:B------:R-:W-:Y:S05]  /*161d0*/  @!P2 BRA `(.L_x_1290) ;  /* 0x000000000004a947 */ /* 0x000fea0003800000 */
[----:B------:R-:W-:Y:S01]  /*161e0*/  BPT.TRAP 0x1 ;  /* 0x000000040000795c */ /* 0x000fe20000300000 */
.L_x_1290:
        /* <DEDUP_REMOVED lines=12> */
.L_x_1356:
[----:B------:R-:W1:Y:S02]  /*162b0*/  SYNCS.PHASECHK.TRANS64.TRYWAIT P0, [R3+URZ], R2 ;  /* 0x00000002030075a7 */ /* 0x000e64000800017f */
[----:B-1----:R-:W-:Y:S05]  /*162c0*/  @!P0 BRA `(.L_x_1292) ;  /* 0x0000001800f08947 */ /* 0x002fea0003800000 */
.L_x_1357:
[----:B------:R-:W-:Y:S05]  /*162d0*/  @!P2 BRA `(.L_x_1293) ;  /* 0x000000000004a947 */ /* 0x000fea0003800000 */
[----:B------:R-:W-:Y:S01]  /*162e0*/  BPT.TRAP 0x1 ;  /* 0x000000040000795c */ /* 0x000fe20000300000 */
.L_x_1293:
[----:B------:R-:W-:-:S04]  /*162f0*/  VIADD R0, R9, 0x2d860 ;  /* 0x0002d86009007836 */ /* 0x000fc80000000000 */
[----:B------:R-:W-:-:S04]  /*16300*/  IMAD R23, R23, 0x8, R0 ;  /* 0x0000000817177824 */ /* 0x000fc800078e0200 */
[----:B------:R-:W3:Y:S02]  /*16310*/  SYNCS.PHASECHK.TRANS64.TRYWAIT P0, [R23+URZ], R4 ;  /* 0x00000004170075a7 */ /* 0x000ee4000800017f */
[----:B---3--:R-:W-:Y:S05]  /*16320*/  @!P0 BRA `(.L_x_1294) ;  /* 0x0000001800ec8947 */ /* 0x008fea0003800000 */
.L_x_1358:
[----:B------:R-:W-:-:S07]  /*16330*/  IMAD R7, R7, 0x8, R0 ;  /* 0x0000000807077824 */ /* 0x000fce00078e0200 */
.L_x_1295:
[----:B------:R0:W0:Y:S02]  /*16340*/  SYNCS.PHASECHK.TRANS64.TRYWAIT P0, [R7+URZ], R2 ;  /* 0x00000002070075a7 */ /* 0x000024000800017f */
[----:B0-----:R-:W-:Y:S05]  /*16350*/  @!P0 NANOSLEEP.SYNCS 0x989680 ;  /* 0x009896800000895d */ /* 0x001fea0003900000 */
[----:B------:R-:W0:Y:S02]  /*16360*/  @!P0 SYNCS.PHASECHK.TRANS64 P0, [R7+URZ], R2 ;  /* 0x00000002070085a7 */ /* 0x000e24000800007f */
[----:B0-----:R-:W-:Y:S05]  /*16370*/  @!P0 BRA `(.L_x_1295) ;  /* 0xfffffffc00f08947 */ /* 0x001fea000383ffff */
.L_x_1288:
[----:B------:R-:W-:Y:S05]  /*16380*/  BSYNC B0 ;  /* 0x0000000000007941 */ /* 0x000fea0003800000 */
.L_x_1287:
[----:B------:R-:W-:Y:S05]  /*16390*/  EXIT ;  /* 0x000000000000794d */ /* 0x000fea0003800000 */
.L_x_1081:
[----:B0-----:R-:W-:-:S04]  /*163a0*/  IMAD.U32 R3, RZ, RZ, UR42 ;  /* 0x0000002aff037e24 */ /* 0x001fc8000f8e00ff */
[----:B------:R0:W1:Y:S03]  /*163b0*/  SYNCS.PHASECHK.TRANS64.TRYWAIT P1, [R3+URZ+0x2d800], R0 ;  /* 0x02d80000030075a7 */ /* 0x000066000802017f */
[----:B-1----:R-:W-:Y:S05]  /*163c0*/  @!P1 NANOSLEEP.SYNCS 0x989680 ;  /* 0x009896800000995d */ /* 0x002fea0003900000 */
[----:B------:R-:W1:Y:S02]  /*163d0*/  @!P1 SYNCS.PHASECHK.TRANS64 P1, [R3+URZ+0x2d800], R0 ;  /* 0x02d80000030095a7 */ /* 0x000e64000802007f */
[----:B-1----:R-:W-:Y:S05]  /*163e0*/  @!P1 BRA `(.L_x_1081) ;  /* 0xfffffffc00ec9947 */ /* 0x002fea000383ffff */
[----:B------:R-:W-:Y:S05]  /*163f0*/  BRA `(.L_x_1296) ;  /* 0xfffffeb800307947 */ /* 0x000fea000383ffff */
.L_x_1085:
[----:B-1----:R1:W2:Y:S02]  /*16400*/  SYNCS.PHASECHK.TRANS64.TRYWAIT P2, [R5+URZ+0x2d830], R0 ;  /* 0x02d83000050075a7 */ /* 0x0022a4000804017f */
[----:B--2---:R-:W-:Y:S05]  /*16410*/  @!P2 NANOSLEEP.SYNCS 0x989680 ;  /* 0x009896800000a95d */ /* 0x004fea0003900000 */
[----:B------:R-:W2:Y:S02]  /*16420*/  @!P2 SYNCS.PHASECHK.TRANS64 P2, [R5+URZ+0x2d830], R0 ;  /* 0x02d830000500a5a7 */ /* 0x000ea4000804007f */
[----:B--2---:R-:W-:Y:S05]  /*16430*/  @!P2 BRA `(.L_x_1085) ;  /* 0xfffffffc00f0a947 */ /* 0x004fea000383ffff */
[----:B------:R-:W-:Y:S05]  /*16440*/  BRA `(.L_x_1084) ;  /* 0xfffffeb800547947 */ /* 0x000fea000383ffff */
.L_x_1101:
[----:B-1----:R-:W-:-:S04]  /*16450*/  IMAD.U32 R7, RZ, RZ, UR6 ;  /* 0x00000006ff077e24 */ /* 0x002fc8000f8e00ff */
[----:B------:R1:W3:Y:S03]  /*16460*/  SYNCS.PHASECHK.TRANS64.TRYWAIT P2, [R7+URZ+0x2d830], R6 ;  /* 0x02d83006070075a7 */ /* 0x0002e6000804017f */
[----:B---3--:R-:W-:Y:S05]  /*16470*/  @!P2 NANOSLEEP.SYNCS 0x989680 ;  /* 0x009896800000a95d */ /* 0x008fea0003900000 */
[----:B------:R-:W3:Y:S02]  /*16480*/  @!P2 SYNCS.PHASECHK.TRANS64 P2, [R7+URZ+0x2d830], R6 ;  /* 0x02d830060700a5a7 */ /* 0x000ee4000804007f */
[----:B---3--:R-:W-:Y:S05]  /*16490*/  @!P2 BRA `(.L_x_1101) ;  /* 0xfffffffc00eca947 */ /* 0x008fea000383ffff */
[----:B------:R-:W-:Y:S05]  /*164a0*/  BRA `(.L_x_1098) ;  /* 0xfffffeec00447947 */ /* 0x000fea000383ffff */
.L_x_1105:
[----:B-1----:R-:W-:-:S04]  /*164b0*/  IMAD.U32 R7, RZ, RZ, UR6 ;  /* 0x00000006ff077e24 */ /* 0x002fc8000f8e00ff */
[----:B------:R1:W2:Y:S03]  /*164c0*/  SYNCS.PHASECHK.TRANS64.TRYWAIT P2, [R7+URZ+0x2d850], R6 ;  /* 0x02d85006070075a7 */ /* 0x0002a6000804017f */
[----:B--2---:R-:W-:Y:S05]  /*164d0*/  @!P2 NANOSLEEP.SYNCS 0x989680 ;  /* 0x009896800000a95d */ /* 0x004fea0003900000 */
[----:B------:R-:W2:Y:S02]  /*164e0*/  @!P2 SYNCS.PHASECHK.TRANS64 P2, [R7+URZ+0x2d850], R6 ;  /* 0x02d850060700a5a7 */ /* 0x000ea4000804007f */
[----:B--2---:R-:W-:Y:S05]  /*164f0*/  @!P2 BRA `(.L_x_1105) ;  /* 0xfffffffc00eca947 */ /* 0x004fea000383ffff */
[----:B------:R-:W-:Y:S05]  /*16500*/  BRA `(.L_x_1102) ;  /* 0xfffffeec00e47947 */ /* 0x000fea000383ffff */
.L_x_1122:
[----:B-1----:R-:W-:-:S04]  /*16510*/  IMAD.U32 R5, RZ, RZ, UR6 ;  /* 0x00000006ff057e24 */ /* 0x002fc8000f8e00ff */
[----:B------:R1:W3:Y:S03]  /*16520*/  SYNCS.PHASECHK.TRANS64.TRYWAIT P2, [R5+URZ+0x2d830], R0 ;  /* 0x02d83000050075a7 */ /* 0x0002e6000804017f */
[----:B---3--:R-:W-:Y:S05]  /*16530*/  @!P2 NANOSLEEP.SYNCS 0x989680 ;  /* 0x009896800000a95d */ /* 0x008fea0003900000 */
[----:B------:R-:W3:Y:S02]  /*16540*/  @!P2 SYNCS.PHASECHK.TRANS64 P2, [R5+URZ+0x2d830], R0 ;  /* 0x02d830000500a5a7 */ /* 0x000ee4000804007f */
[----:B---3--:R-:W-:Y:S05]  /*16550*/  @!P2 BRA `(.L_x_1122) ;  /* 0xfffffffc00eca947 */ /* 0x008fea000383ffff */
[----:B------:R-:W-:Y:S05]  /*16560*/  BRA `(.L_x_1119) ;  /* 0xffffff20001c7947 */ /* 0x000fea000383ffff */
.L_x_1126:
[----:B-1----:R-:W-:-:S04]  /*16570*/  IMAD.U32 R5, RZ, RZ, UR6 ;  /* 0x00000006ff057e24 */ /* 0x002fc8000f8e00ff */
[----:B------:R1:W2:Y:S03]  /*16580*/  SYNCS.PHASECHK.TRANS64.TRYWAIT P2, [R5+URZ+0x2d850], R0 ;  /* 0x02d85000050075a7 */ /* 0x0002a6000804017f */
[----:B--2---:R-:W-:Y:S05]  /*16590*/  @!P2 NANOSLEEP.SYNCS 0x989680 ;  /* 0x009896800000a95d */ /* 0x004fea0003900000 */
[----:B------:R-:W2:Y:S02]  /*165a0*/  @!P2 SYNCS.PHASECHK.TRANS64 P2, [R5+URZ+0x2d850], R0 ;  /* 0x02d850000500a5a7 */ /* 0x000ea4000804007f */
[----:B--2---:R-:W-:Y:S05]  /*165b0*/  @!P2 BRA `(.L_x_1126) ;  /* 0xfffffffc00eca947 */ /* 0x004fea000383ffff */
[----:B------:R-:W-:Y:S05]  /*165c0*/  BRA `(.L_x_1123) ;  /* 0xffffff2000bc7947 */ /* 0x000fea000383ffff */
.L_x_1132:
[----:B-1----:R-:W-:-:S04]  /*165d0*/  IMAD.U32 R5, RZ, RZ, UR6 ;  /* 0x00000006ff057e24 */ /* 0x002fc8000f8e00ff */
[----:B------:R1:W3:Y:S03]  /*165e0*/  SYNCS.PHASECHK.TRANS64.TRYWAIT P2, [R5+URZ+0x2d830], R0 ;  /* 0x02d83000050075a7 */ /* 0x0002e6000804017f */
[----:B---3--:R-:W-:Y:S05]  /*165f0*/  @!P2 NANOSLEEP.SYNCS 0x989680 ;  /* 0x009896800000a95d */ /* 0x008fea0003900000 */
[----:B------:R-:W3:Y:S02]  /*16600*/  @!P2 SYNCS.PHASECHK.TRANS64 P2, [R5+URZ+0x2d830], R0 ;  /* 0x02d830000500a5a7 */ /* 0x000ee4000804007f */
[----:B---3--:R-:W-:Y:S05]  /*16610*/  @!P2 BRA `(.L_x_1132) ;  /* 0xfffffffc00eca947 */ /* 0x008fea000383ffff */
[----:B------:R-:W-:Y:S05]  /*16620*/  BRA `(.L_x_1129) ;  /* 0xffffff4000247947 */ /* 0x000fea000383ffff */
.L_x_1136:
[----:B-1----:R-:W-:-:S04]  /*16630*/  IMAD.U32 R5, RZ, RZ, UR6 ;  /* 0x00000006ff057e24 */ /* 0x002fc8000f8e00ff */
[----:B------:R1:W2:Y:S03]  /*16640*/  SYNCS.PHASECHK.TRANS64.TRYWAIT P2, [R5+URZ+0x2d850], R0 ;  /* 0x02d85000050075a7 */ /* 0x0002a6000804017f */
[----:B--2---:R-:W-:Y:S05]  /*16650*/  @!P2 NANOSLEEP.SYNCS 0x989680 ;  /* 0x009896800000a95d */ /* 0x004fea0003900000 */
[----:B------:R-:W2:Y:S02]  /*16660*/  @!P2 SYNCS.PHASECHK.TRANS64 P2, [R5+URZ+0x2d850], R0 ;  /* 0x02d850000500a5a7 */ /* 0x000ea4000804007f */
[----:B--2---:R-:W-:Y:S05]  /*16670*/  @!P2 BRA `(.L_x_1136) ;  /* 0xfffffffc00eca947 */ /* 0x004fea000383ffff */
[----:B------:R-:W-:Y:S05]  /*16680*/  BRA `(.L_x_1133) ;  /* 0xffffff4000c47947 */ /* 0x000fea000383ffff */
.L_x_1149:
[----:B-1----:R-:W-:-:S04]  /*16690*/  IMAD.U32 R7, RZ, RZ, UR9 ;  /* 0x00000009ff077e24 */ /* 0x002fc8000f8e00ff */
[----:B------:R1:W3:Y:S03]  /*166a0*/  SYNCS.PHASECHK.TRANS64.TRYWAIT P0, [R7+URZ+0x2d850], R2 ;  /* 0x02d85002070075a7 */ /* 0x0002e6000800017f */
[----:B---3--:R-:W-:Y:S05]  /*166b0*/  @!P0 NANOSLEEP.SYNCS 0x989680 ;  /* 0x009896800000895d */ /* 0x008fea0003900000 */
[----:B------:R-:W3:Y:S02]  /*166c0*/  @!P0 SYNCS.PHASECHK.TRANS64 P0, [R7+URZ+0x2d850], R2 ;  /* 0x02d85002070085a7 */ /* 0x000ee4000800007f */
[----:B---3--:R-:W-:Y:S05]  /*166d0*/  @!P0 BRA `(.L_x_1149) ;  /* 0xfffffffc00ec8947 */ /* 0x008fea000383ffff */
[----:B------:R-:W-:Y:S05]  /*166e0*/  BRA `(.L_x_1148) ;  /* 0xffffff7000087947 */ /* 0x000fea000383ffff */
.L_x_1191:
        /* <DEDUP_REMOVED lines=8> */
[----:B-1----:R-:W-:Y:S05]  /*16770*/  WARPSYNC.COLLECTIVE R15, `(.L_x_1298) ;  /* 0x000000000f087348 */ /* 0x002fea0003c00000 */
[----:B------:R0:W2:Y:S02]  /*16780*/  SHFL.IDX P6, R14, R13, R12, R11 ;  /* 0x0000000c0d0e7389 */ /* 0x0000a400000c000b */
[----:B012---:R-:W-:Y:S01]  /*16790*/  ENDCOLLECTIVE ;  /* 0x000000000000791b */ /* 0x007fe20003800000 */
.L_x_1298:
[----:B------:R-:W-:Y:S05]  /*167a0*/  BSYNC B0 ;  /* 0x0000000000007941 */ /* 0x000fea0003800000 */
.L_x_1297:
[----:B------:R-:W-:Y:S05]  /*167b0*/  BRA `(.L_x_1299) ;  /* 0xffffffb000207947 */ /* 0x000fea000383ffff */
.L_x_1193:
[----:B------:R-:W-:Y:S01]  /*167c0*/  BSSY B0, `(.L_x_1300) ;  /* 0x0000006000007945 */ /* 0x000fe20003800000 */
[----:B------:R-:W-:-:S07]  /*167d0*/  IMAD.MOV.U32 R15, RZ, RZ, -0x1 ;  /* 0xffffffffff0f7424 */ /* 0x000fce00078e00ff */
[----:B01----:R-:W-:Y:S05]  /*167e0*/  WARPSYNC.COLLECTIVE R15, `(.L_x_1301) ;  /* 0x000000000f0c7348 */ /* 0x003fea0003c00000 */
[----:B------:R-:W-:Y:S02]  /*167f0*/  ELECT P6, UR62, PT ;  /* 0x00000000003e782f */ /* 0x000fe400038c0000 */
[----:B------:R-:W-:Y:S01]  /*16800*/  MOV R14, UR62 ;  /* 0x0000003e000e7c02 */ /* 0x000fe20008000f00 */
[----:B01----:R-:W-:Y:S10]  /*16810*/  ENDCOLLECTIVE ;  /* 0x000000000000791b */ /* 0x003ff40003800000 */
.L_x_1301:
[----:B------:R-:W-:Y:S05]  /*16820*/  BSYNC B0 ;  /* 0x0000000000007941 */ /* 0x000fea0003800000 */
.L_x_1300:
[----:B------:R-:W-:Y:S05]  /*16830*/  BRA `(.L_x_1302) ;  /* 0xffffffb000287947 */ /* 0x000fea000383ffff */
.L_x_1195:
[----:B0-----:R0:W2:Y:S02]  /*16840*/  SYNCS.PHASECHK.TRANS64.TRYWAIT P0, [R0+URZ+0x2d840], R3 ;  /* 0x02d84003000075a7 */ /* 0x0010a4000800017f */
[----:B--2---:R-:W-:Y:S05]  /*16850*/  @!P0 NANOSLEEP.SYNCS 0x989680 ;  /* 0x009896800000895d */ /* 0x004fea0003900000 */
[----:B------:R-:W2:Y:S02]  /*16860*/  @!P0 SYNCS.PHASECHK.TRANS64 P0, [R0+URZ+0x2d840], R3 ;  /* 0x02d84003000085a7 */ /* 0x000ea4000800007f */
[----:B--2---:R-:W-:Y:S05]  /*16870*/  @!P0 BRA `(.L_x_1195) ;  /* 0xfffffffc00f08947 */ /* 0x004fea000383ffff */
[----:B------:R-:W-:Y:S05]  /*16880*/  BRA `(.L_x_1303) ;  /* 0xffffffb000787947 */ /* 0x000fea000383ffff */
.L_x_1199:
[----:B------:R-:W2:Y:S01]  /*16890*/  LDL.LU R11, [R1+0x10] ;  /* 0x00001000010b7983 */ /* 0x000ea20000300800 */
[----:B------:R-:W-:Y:S02]  /*168a0*/  IMAD.MOV.U32 R0, RZ, RZ, R12 ;  /* 0x000000ffff007224 */ /* 0x000fe400078e000c */
[----:B------:R-:W-:Y:S02]  /*168b0*/  IMAD.MOV.U32 R13, RZ, RZ, R4 ;  /* 0x000000ffff0d7224 */ /* 0x000fe400078e0004 */
[----:B------:R-:W-:Y:S02]  /*168c0*/  IMAD.MOV.U32 R12, RZ, RZ, RZ ;  /* 0x000000ffff0c7224 */ /* 0x000fe400078e00ff */
[----:B------:R-:W-:Y:S02]  /*168d0*/  IMAD.MOV.U32 R15, RZ, RZ, -0x1 ;  /* 0xffffffffff0f7424 */ /* 0x000fe400078e00ff */
[----:B------:R-:W-:Y:S02]  /*168e0*/  IMAD.IADD R0, R21, 0x1, R0 ;  /* 0x0000000115007824 */ /* 0x000fe400078e0200 */
[----:B--2---:R-:W-:-:S02]  /*168f0*/  IMAD R6, R11, R9, RZ ;  /* 0x000000090b067224 */ /* 0x004fc400078e02ff */
[----:B------:R-:W-:Y:S02]  /*16900*/  IMAD.MOV.U32 R11, RZ, RZ, 0x1c1f ;  /* 0x00001c1fff0b7424 */ /* 0x000fe400078e00ff */
[C---:B------:R-:W-:Y:S01]  /*16910*/  VIADD R9, R0.reuse, 0x20 ;  /* 0x0000002000097836 */ /* 0x040fe20000000000 */
[----:B------:R-:W-:-:S13]  /*16920*/  ISETP.GE.AND P4, PT, R0, R6, PT ;  /* 0x000000060000720c */ /* 0x000fda0003f86270 */
[----:B-----5:R-:W-:Y:S05]  /*16930*/  WARPSYNC.COLLECTIVE R15, `(.L_x_1304) ;  /* 0x000000000f087348 */ /* 0x020fea0003c00000 */
[----:B------:R0:W1:Y:S02]  /*16940*/  SHFL.IDX P6, R14, R13, R12, R11 ;  /* 0x0000000c0d0e7389 */ /* 0x00006400000c000b */
[----:B01---5:R-:W-:Y:S01]  /*16950*/  ENDCOLLECTIVE ;  /* 0x000000000000791b */ /* 0x023fe20003800000 */
.L_x_1304:
[----:B------:R-:W-:Y:S02]  /*16960*/  IMAD.MOV.U32 R13, RZ, RZ, R5 ;  /* 0x000000ffff0d7224 */ /* 0x000fe400078e0005 */
[----:B------:R-:W-:-:S07]  /*16970*/  IMAD.MOV.U32 R2, RZ, RZ, R14 ;  /* 0x000000ffff027224 */ /* 0x000fce00078e000e */
[----:B------:R-:W-:Y:S05]  /*16980*/  WARPSYNC.COLLECTIVE R15, `(.L_x_1305) ;  /* 0x000000000f087348 */ /* 0x000fea0003c00000 */
[----:B------:R0:W1:Y:S02]  /*16990*/  SHFL.IDX P6, R14, R13, R12, R11 ;  /* 0x0000000c0d0e7389 */ /* 0x00006400000c000b */
[----:B01----:R-:W-:Y:S01]  /*169a0*/  ENDCOLLECTIVE ;  /* 0x000000000000791b */ /* 0x003fe20003800000 */
.L_x_1305:
[----:B------:R-:W-:Y:S02]  /*169b0*/  IMAD.MOV.U32 R13, RZ, RZ, R4 ;  /* 0x000000ffff0d7224 */ /* 0x000fe400078e0004 */
[----:B------:R-:W-:Y:S02]  /*169c0*/  IMAD.MOV.U32 R12, RZ, RZ, 0x1 ;  /* 0x00000001ff0c7424 */ /* 0x000fe400078e00ff */
[----:B------:R-:W-:-:S07]  /*169d0*/  IMAD.MOV.U32 R3, RZ, RZ, R14 ;  /* 0x000000ffff037224 */ /* 0x000fce00078e000e */
[----:B------:R-:W-:Y:S05]  /*169e0*/  WARPSYNC.COLLECTIVE R15, `(.L_x_1306) ;  /* 0x000000000f087348 */ /* 0x000fea0003c00000 */
[----:B------:R0:W1:Y:S02]  /*169f0*/  SHFL.IDX P6, R14, R13, R12, R11 ;  /* 0x0000000c0d0e7389 */ /* 0x00006400000c000b */
[----:B01----:R-:W-:Y:S01]  /*16a00*/  ENDCOLLECTIVE ;  /* 0x000000000000791b */ /* 0x003fe20003800000 */
.L_x_1306:
        /* <DEDUP_REMOVED lines=17> */
.L_x_1307:
[----:B------:R-:W-:Y:S02]  /*16b20*/  IMAD.MOV.U32 R13, RZ, RZ, R4 ;  /* 0x000000ffff0d7224 */ /* 0x000fe400078e0004 */
[----:B------:R-:W-:Y:S02]  /*16b30*/  IMAD.MOV.U32 R12, RZ, RZ, 0x2 ;  /* 0x00000002ff0c7424 */ /* 0x000fe400078e00ff */
[----:B------:R-:W-:-:S07]  /*16b40*/  IMAD.MOV.U32 R3, RZ, RZ, R14 ;  /* 0x000000ffff037224 */ /* 0x000fce00078e000e */
[----:B------:R-:W-:Y:S05]  /*16b50*/  WARPSYNC.COLLECTIVE R15, `(.L_x_1308) ;  /* 0x000000000f087348 */ /* 0x000fea0003c00000 */
[----:B------:R0:W1:Y:S02]  /*16b60*/  SHFL.IDX P6, R14, R13, R12, R11 ;  /* 0x0000000c0d0e7389 */ /* 0x00006400000c000b */
[----:B01----:R-:W-:Y:S01]  /*16b70*/  ENDCOLLECTIVE ;  /* 0x000000000000791b */ /* 0x003fe20003800000 */
.L_x_1308:
        /* <DEDUP_REMOVED lines=18> */
.L_x_1309:
[----:B------:R-:W-:Y:S02]  /*16ca0*/  IMAD.MOV.U32 R13, RZ, RZ, R4 ;  /* 0x000000ffff0d7224 */ /* 0x000fe400078e0004 */
[----:B------:R-:W-:Y:S02]  /*16cb0*/  IMAD.MOV.U32 R12, RZ, RZ, 0x3 ;  /* 0x00000003ff0c7424 */ /* 0x000fe400078e00ff */
[----:B------:R-:W-:-:S07]  /*16cc0*/  IMAD.MOV.U32 R3, RZ, RZ, R14 ;  /* 0x000000ffff037224 */ /* 0x000fce00078e000e */
[----:B------:R-:W-:Y:S05]  /*16cd0*/  WARPSYNC.COLLECTIVE R15, `(.L_x_1310) ;  /* 0x000000000f087348 */ /* 0x000fea0003c00000 */
[----:B------:R0:W1:Y:S02]  /*16ce0*/  SHFL.IDX P6, R14, R13, R12, R11 ;  /* 0x0000000c0d0e7389 */ /* 0x00006400000c000b */
[----:B01----:R-:W-:Y:S01]  /*16cf0*/  ENDCOLLECTIVE ;  /* 0x000000000000791b */ /* 0x003fe20003800000 */
.L_x_1310:
        /* <DEDUP_REMOVED lines=10> */
.L_x_1311:
        /* <DEDUP_REMOVED lines=8> */
[----:B0-----:R-:W-:Y:S02]  /*16e20*/  VIADD R2, R0, 0x60 ;  /* 0x0000006000027836 */ /* 0x001fe40000000000 */
[----:B------:R-:W-:-:S07]  /*16e30*/  IMAD.MOV.U32 R3, RZ, RZ, R14 ;  /* 0x000000ffff037224 */ /* 0x000fce00078e000e */
[----:B------:R-:W-:Y:S05]  /*16e40*/  WARPSYNC.COLLECTIVE R15, `(.L_x_1312) ;  /* 0x000000000f087348 */ /* 0x000fea0003c00000 */
[----:B------:R0:W1:Y:S02]  /*16e50*/  SHFL.IDX P6, R14, R13, R12, R11 ;  /* 0x0000000c0d0e7389 */ /* 0x00006400000c000b */
[----:B01----:R-:W-:Y:S01]  /*16e60*/  ENDCOLLECTIVE ;  /* 0x000000000000791b */ /* 0x003fe20003800000 */
.L_x_1312:
[----:B------:R-:W-:-:S13]  /*16e70*/  ISETP.GE.AND P3, PT, R2, R6, PT ;  /* 0x000000060200720c */ /* 0x000fda0003f66270 */
[----:B------:R-:W-:Y:S01]  /*16e80*/  @!P3 LEA R3, P5, R20, R3, 0x1 ;  /* 0x000000031403b211 */ /* 0x000fe200078a08ff */
[----:B------:R-:W-:-:S04]  /*16e90*/  IMAD.MOV.U32 R13, RZ, RZ, R8 ;  /* 0x000000ffff0d7224 */ /* 0x000fc800078e0008 */
        /* <DEDUP_REMOVED lines=13> */
.L_x_1313:
        /* <DEDUP_REMOVED lines=8> */
.L_x_1314:
        /* <DEDUP_REMOVED lines=15> */
.L_x_1315:
[----:B------:R-:W-:Y:S05]  /*170e0*/  BRA `(.L_x_1316) ;  /* 0xffffffb800087947 */ /* 0x000fea000383ffff */
.L_x_1202:
[----:B0-----:R0:W1:Y:S02]  /*170f0*/  SYNCS.PHASECHK.TRANS64.TRYWAIT P0, [R22+URZ+0x2d820], R3 ;  /* 0x02d82003160075a7 */ /* 0x001064000800017f */
[----:B-1----:R-:W-:Y:S05]  /*17100*/  @!P0 NANOSLEEP.SYNCS 0x989680 ;  /* 0x009896800000895d */ /* 0x002fea0003900000 */
[----:B------:R-:W1:Y:S02]  /*17110*/  @!P0 SYNCS.PHASECHK.TRANS64 P0, [R22+URZ+0x2d820], R3 ;  /* 0x02d82003160085a7 */ /* 0x000e64000800007f */
[----:B-1----:R-:W-:Y:S05]  /*17120*/  @!P0 BRA `(.L_x_1202) ;  /* 0xfffffffc00f08947 */ /* 0x002fea000383ffff */
[----:B------:R-:W-:Y:S05]  /*17130*/  BRA `(.L_x_1317) ;  /* 0xffffffb8007c7947 */ /* 0x000fea000383ffff */
.L_x_1211:
[----:B-1----:R1:W2:Y:S02]  /*17140*/  SYNCS.PHASECHK.TRANS64.TRYWAIT P0, [R3+URZ+0x2d840], R2 ;  /* 0x02d84002030075a7 */ /* 0x0022a4000800017f */
[----:B--2---:R-:W-:Y:S05]  /*17150*/  @!P0 NANOSLEEP.SYNCS 0x989680 ;  /* 0x009896800000895d */ /* 0x004fea0003900000 */
[----:B------:R-:W2:Y:S02]  /*17160*/  @!P0 SYNCS.PHASECHK.TRANS64 P0, [R3+URZ+0x2d840], R2 ;  /* 0x02d84002030085a7 */ /* 0x000ea4000800007f */
[----:B--2---:R-:W-:Y:S05]  /*17170*/  @!P0 BRA `(.L_x_1211) ;  /* 0xfffffffc00f08947 */ /* 0x004fea000383ffff */
[----:B------:R-:W-:Y:S05]  /*17180*/  BRA `(.L_x_1318) ;  /* 0xffffffbc00287947 */ /* 0x000fea000383ffff */
.L_x_1218:
[----:B0-----:R0:W1:Y:S02]  /*17190*/  SYNCS.PHASECHK.TRANS64.TRYWAIT P0, [R3+URZ+0x60], R2 ;  /* 0x00006002030075a7 */ /* 0x001064000800017f */
[----:B-1----:R-:W-:Y:S05]  /*171a0*/  @!P0 NANOSLEEP.SYNCS 0x989680 ;  /* 0x009896800000895d */ /* 0x002fea0003900000 */
[----:B------:R-:W1:Y:S02]  /*171b0*/  @!P0 SYNCS.PHASECHK.TRANS64 P0, [R3+URZ+0x60], R2 ;  /* 0x00006002030085a7 */ /* 0x000e64000800007f */
[----:B-1----:R-:W-:Y:S05]  /*171c0*/  @!P0 BRA `(.L_x_1218) ;  /* 0xfffffffc00f08947 */ /* 0x002fea000383ffff */
[----:B------:R-:W-:Y:S05]  /*171d0*/  BRA `(.L_x_1319) ;  /* 0xffffffc000347947 */ /* 0x000fea000383ffff */
.L_x_1228:
[----:B-1----:R1:W2:Y:S02]  /*171e0*/  SYNCS.PHASECHK.TRANS64.TRYWAIT P0, [R3+URZ+0x2d840], R2 ;  /* 0x02d84002030075a7 */ /* 0x0022a4000800017f */
[----:B--2---:R-:W-:Y:S05]  /*171f0*/  @!P0 NANOSLEEP.SYNCS 0x989680 ;  /* 0x009896800000895d */ /* 0x004fea0003900000 */
[----:B------:R-:W2:Y:S02]  /*17200*/  @!P0 SYNCS.PHASECHK.TRANS64 P0, [R3+URZ+0x2d840], R2 ;  /* 0x02d84002030085a7 */ /* 0x000ea4000800007f */
[----:B--2---:R-:W-:Y:S05]  /*17210*/  @!P0 BRA `(.L_x_1228) ;  /* 0xfffffffc00f08947 */ /* 0x004fea000383ffff */
[----:B------:R-:W-:Y:S05]  /*17220*/  BRA `(.L_x_1320) ;  /* 0xffffffc400f07947 */ /* 0x000fea000383ffff */
.L_x_1235:
[----:B0-----:R0:W1:Y:S02]  /*17230*/  SYNCS.PHASECHK.TRANS64.TRYWAIT P0, [R12+URZ+0x60], R26 ;  /* 0x0000601a0c0075a7 */ /* 0x001064000800017f */
[----:B-1----:R-:W-:Y:S05]  /*17240*/  @!P0 NANOSLEEP.SYNCS 0x989680 ;  /* 0x009896800000895d */ /* 0x002fea0003900000 */
[----:B------:R-:W1:Y:S02]  /*17250*/  @!P0 SYNCS.PHASECHK.TRANS64 P0, [R12+URZ+0x60], R26 ;  /* 0x0000601a0c0085a7 */ /* 0x000e64000800007f */
[----:B-1----:R-:W-:Y:S05]  /*17260*/  @!P0 BRA `(.L_x_1235) ;  /* 0xfffffffc00f08947 */ /* 0x002fea000383ffff */
[----:B------:R-:W-:Y:S05]  /*17270*/  BRA `(.L_x_1321) ;  /* 0xffffffc800fc7947 */ /* 0x000fea000383ffff */
.L_x_1245:
[----:B-1----:R1:W2:Y:S02]  /*17280*/  SYNCS.PHASECHK.TRANS64.TRYWAIT P0, [R2+URZ+0x2d840], R3 ;  /* 0x02d84003020075a7 */ /* 0x0022a4000800017f */
[----:B--2---:R-:W-:Y:S05]  /*17290*/  @!P0 NANOSLEEP.SYNCS 0x989680 ;  /* 0x009896800000895d */ /* 0x004fea0003900000 */
[----:B------:R-:W2:Y:S02]  /*172a0*/  @!P0 SYNCS.PHASECHK.TRANS64 P0, [R2+URZ+0x2d840], R3 ;  /* 0x02d84003020085a7 */ /* 0x000ea4000800007f */
[----:B--2---:R-:W-:Y:S05]  /*172b0*/  @!P0 BRA `(.L_x_1245) ;  /* 0xfffffffc00f08947 */ /* 0x004fea000383ffff */
[----:B------:R-:W-:Y:S05]  /*172c0*/  BRA `(.L_x_1322) ;  /* 0xffffffd000847947 */ /* 0x000fea000383ffff */
.L_x_1252:
[----:B0-----:R0:W1:Y:S02]  /*172d0*/  SYNCS.PHASECHK.TRANS64.TRYWAIT P0, [R7+URZ+0x60], R2 ;  /* 0x00006002070075a7 */ /* 0x001064000800017f */
[----:B-1----:R-:W-:Y:S05]  /*172e0*/  @!P0 NANOSLEEP.SYNCS 0x989680 ;  /* 0x009896800000895d */ /* 0x002fea0003900000 */
[----:B------:R-:W1:Y:S02]  /*172f0*/  @!P0 SYNCS.PHASECHK.TRANS64 P0, [R7+URZ+0x60], R2 ;  /* 0x00006002070085a7 */ /* 0x000e64000800007f */
[----:B-1----:R-:W-:Y:S05]  /*17300*/  @!P0 BRA `(.L_x_1252) ;  /* 0xfffffffc00f08947 */ /* 0x002fea000383ffff */
[----:B------:R-:W-:Y:S05]  /*17310*/  BRA `(.L_x_1323) ;  /* 0xffffffd400947947 */ /* 0x000fea000383ffff */
.L_x_1264:
[----:B0-----:R0:W1:Y:S02]  /*17320*/  SYNCS.PHASECHK.TRANS64.TRYWAIT P0, [R3+URZ+0x2d860], R0 ;  /* 0x02d86000030075a7 */ /* 0x001064000800017f */
[----:B-1----:R-:W-:Y:S05]  /*17330*/  @!P0 NANOSLEEP.SYNCS 0x989680 ;  /* 0x009896800000895d */ /* 0x002fea0003900000 */
[----:B------:R-:W1:Y:S02]  /*17340*/  @!P0 SYNCS.PHASECHK.TRANS64 P0, [R3+URZ+0x2d860], R0 ;  /* 0x02d86000030085a7 */ /* 0x000e64000800007f */
[----:B-1----:R-:W-:Y:S05]  /*17350*/  @!P0 BRA `(.L_x_1264) ;  /* 0xfffffffc00f08947 */ /* 0x002fea000383ffff */
[----:B------:R-:W-:Y:S05]  /*17360*/  BRA `(.L_x_1324) ;  /* 0xffffffdc00087947 */ /* 0x000fea000383ffff */
.L_x_1272:
        /* <DEDUP_REMOVED lines=8> */
.L_x_1326:
[----:B------:R-:W-:Y:S05]  /*173f0*/  BSYNC B0 ;  /* 0x0000000000007941 */ /* 0x000fea0003800000 */
.L_x_1325:
        /* <DEDUP_REMOVED lines=9> */
.L_x_1327:
[----:B------:R-:W-:Y:S02]  /*17490*/  ULDC UR4, c[0x0][0xc3c] ;  /* 0x00030f0000047ab9 */ /* 0x000fe40000000800 */
[----:B------:R-:W-:-:S13]  /*174a0*/  ISETP.GE.OR P1, PT, R7, UR4, !P0 ;  /* 0x0000000407007c0c */ /* 0x000fda000c726670 */
[----:B------:R-:W0:Y:S01]  /*174b0*/  @!P1 LDC.64 R2, c[0x0][0xc80] ;  /* 0x00032000ff029b82 */ /* 0x000e220000000a00 */
[----:B------:R-:W-:Y:S02]  /*174c0*/  IMAD.MOV.U32 R17, RZ, RZ, RZ ;  /* 0x000000ffff117224 */ /* 0x000fe400078e00ff */
[----:B------:R-:W-:Y:S02]  /*174d0*/  IMAD.MOV.U32 R11, RZ, RZ, RZ ;  /* 0x000000ffff0b7224 */ /* 0x000fe400078e00ff */
[----:B------:R-:W-:Y:S02]  /*174e0*/  IMAD.MOV.U32 R5, RZ, RZ, R14 ;  /* 0x000000ffff057224 */ /* 0x000fe400078e000e */
[----:B0-----:R-:W-:-:S06]  /*174f0*/  @!P1 IMAD.WIDE R2, R7, 0x4, R2 ;  /* 0x0000000407029825 */ /* 0x001fcc00078e0202 */
[----:B------:R-:W2:Y:S01]  /*17500*/  @!P1 LDG.E R2, desc[UR50][R2.64] ;  /* 0x0000003202029981 */ /* 0x000ea2000c1e1900 */
[C---:B------:R-:W-:Y:S02]  /*17510*/  ISETP.GE.U32.AND P2, PT, R8.reuse, 0x2, PT ;  /* 0x000000020800780c */ /* 0x040fe40003f46070 */
[C---:B------:R-:W-:Y:S02]  /*17520*/  ISETP.GE.U32.AND P3, PT, R8.reuse, 0x4, PT ;  /* 0x000000040800780c */ /* 0x040fe40003f66070 */
[C---:B------:R-:W-:Y:S02]  /*17530*/  ISETP.GE.U32.AND P4, PT, R8.reuse, 0x8, PT ;  /* 0x000000080800780c */ /* 0x040fe40003f86070 */
[C---:B------:R-:W-:Y:S01]  /*17540*/  ISETP.GE.U32.AND P5, PT, R8.reuse, 0x10, PT ;  /* 0x000000100800780c */ /* 0x040fe20003fa6070 */
[----:B--2---:R-:W-:Y:S01]  /*17550*/  @!P1 IMAD.MOV.U32 R17, RZ, RZ, R2 ;  /* 0x000000ffff119224 */ /* 0x004fe200078e0002 */
[----:B------:R-:W-:-:S03]  /*17560*/  ISETP.NE.AND P1, PT, R8, RZ, PT ;  /* 0x000000ff0800720c */ /* 0x000fc60003f25270 */
[----:B------:R-:W-:-:S10]  /*17570*/  IMAD.MOV.U32 R13, RZ, RZ, R17 ;  /* 0x000000ffff0d7224 */ /* 0x000fd400078e0011 */
[----:B------:R-:W-:Y:S05]  /*17580*/  WARPSYNC.COLLECTIVE R15, `(.L_x_1328) ;  /* 0x000000000f087348 */ /* 0x000fea0003c00000 */
[----:B------:R0:W1:Y:S02]  /*17590*/  SHFL.UP P6, R14, R13, R12, R11 ;  /* 0x0400000c0d0e7389 */ /* 0x00006400000c000b */
[----:B01----:R-:W-:Y:S01]  /*175a0*/  ENDCOLLECTIVE ;  /* 0x000000000000791b */ /* 0x003fe20003800000 */
.L_x_1328:
[----:B------:R-:W-:Y:S01]  /*175b0*/  IMAD.MOV.U32 R12, RZ, RZ, 0x2 ;  /* 0x00000002ff0c7424 */ /* 0x000fe200078e00ff */
[----:B------:R-:W-:-:S05]  /*175c0*/  SEL R4, R14, RZ, P1 ;  /* 0x000000ff0e047207 */ /* 0x000fca0000800000 */
[----:B------:R-:W-:-:S04]  /*175d0*/  IMAD.IADD R4, R17, 0x1, R4 ;  /* 0x0000000111047824 */ /* 0x000fc800078e0204 */
[----:B------:R-:W-:-:S07]  /*175e0*/  IMAD.MOV.U32 R13, RZ, RZ, R4 ;  /* 0x000000ffff0d7224 */ /* 0x000fce00078e0004 */
[----:B------:R-:W-:Y:S05]  /*175f0*/  WARPSYNC.COLLECTIVE R15, `(.L_x_1329) ;  /* 0x000000000f087348 */ /* 0x000fea0003c00000 */
[----:B------:R0:W1:Y:S02]  /*17600*/  SHFL.UP P6, R14, R13, R12, R11 ;  /* 0x0400000c0d0e7389 */ /* 0x00006400000c000b */
[----:B01----:R-:W-:Y:S01]  /*17610*/  ENDCOLLECTIVE ;  /* 0x000000000000791b */ /* 0x003fe20003800000 */
.L_x_1329:
[----:B------:R-:W-:Y:S01]  /*17620*/  IMAD.MOV.U32 R12, RZ, RZ, 0x4 ;  /* 0x00000004ff0c7424 */ /* 0x000fe200078e00ff */
[----:B------:R-:W-:-:S05]  /*17630*/  SEL R3, R14, RZ, P2 ;  /* 0x000000ff0e037207 */ /* 0x000fca0001000000 */
[----:B------:R-:W-:-:S04]  /*17640*/  IMAD.IADD R6, R4, 0x1, R3 ;  /* 0x0000000104067824 */ /* 0x000fc800078e0203 */
[----:B------:R-:W-:-:S07]  /*17650*/  IMAD.MOV.U32 R13, RZ, RZ, R6 ;  /* 0x000000ffff0d7224 */ /* 0x000fce00078e0006 */
[----:B------:R-:W-:Y:S05]  /*17660*/  WARPSYNC.COLLECTIVE R15, `(.L_x_1330) ;  /* 0x000000000f087348 */ /* 0x000fea0003c00000 */
[----:B------:R0:W1:Y:S02]  /*17670*/  SHFL.UP P6, R14, R13, R12, R11 ;  /* 0x0400000c0d0e7389 */ /* 0x00006400000c000b */
[----:B01----:R-:W-:Y:S01]  /*17680*/  ENDCOLLECTIVE ;  /* 0x000000000000791b */ /* 0x003fe20003800000 */
.L_x_1330:
[----:B------:R-:W-:Y:S01]  /*17690*/  IMAD.MOV.U32 R12, RZ, RZ, 0x8 ;  /* 0x00000008ff0c7424 */ /* 0x000fe200078e00ff */
[----:B------:R-:W-:-:S05]  /*176a0*/  SEL R3, R14, RZ, P3 ;  /* 0x000000ff0e037207 */ /* 0x000fca0001800000 */
[----:B------:R-:W-:-:S04]  /*176b0*/  IMAD.IADD R2, R6, 0x1, R3 ;  /* 0x0000000106027824 */ /* 0x000fc800078e0203 */
[----:B------:R-:W-:-:S07]  /*176c0*/  IMAD.MOV.U32 R13, RZ, RZ, R2 ;  /* 0x000000ffff0d7224 */ /* 0x000fce00078e0002 */
[----:B------:R-:W-:Y:S05]  /*176d0*/  WARPSYNC.COLLECTIVE R15, `(.L_x_1331) ;  /* 0x000000000f087348 */ /* 0x000fea0003c00000 */
[----:B------:R0:W1:Y:S02]  /*176e0*/  SHFL.UP P6, R14, R13, R12, R11 ;  /* 0x0400000c0d0e7389 */ /* 0x00006400000c000b */
[----:B01----:R-:W-:Y:S01]  /*176f0*/  ENDCOLLECTIVE ;  /* 0x000000000000791b */ /* 0x003fe20003800000 */
.L_x_1331:
[----:B------:R-:W-:Y:S01]  /*17700*/  IMAD.MOV.U32 R12, RZ, RZ, 0x10 ;  /* 0x00000010ff0c7424 */ /* 0x000fe200078e00ff */
[----:B------:R-:W-:-:S05]  /*17710*/  SEL R3, R14, RZ, P4 ;  /* 0x000000ff0e037207 */ /* 0x000fca0002000000 */
[----:B------:R-:W-:-:S04]  /*17720*/  IMAD.IADD R3, R2, 0x1, R3 ;  /* 0x0000000102037824 */ /* 0x000fc800078e0203 */
[----:B------:R-:W-:-:S07]  /*17730*/  IMAD.MOV.U32 R13, RZ, RZ, R3 ;  /* 0x000000ffff0d7224 */ /* 0x000fce00078e0003 */
[----:B------:R-:W-:Y:S05]  /*17740*/  WARPSYNC.COLLECTIVE R15, `(.L_x_1332) ;  /* 0x000000000f087348 */ /* 0x000fea0003c00000 */
[----:B------:R0:W1:Y:S02]  /*17750*/  SHFL.UP P6, R14, R13, R12, R11 ;  /* 0x0400000c0d0e7389 */ /* 0x00006400000c000b */
[----:B01----:R-:W-:Y:S01]  /*17760*/  ENDCOLLECTIVE ;  /* 0x000000000000791b */ /* 0x003fe20003800000 */
.L_x_1332:
        /* <DEDUP_REMOVED lines=8> */
.L_x_1333:
[----:B------:R-:W-:Y:S05]  /*177f0*/  BRA `(.L_x_1334) ;  /* 0xffffffdc00b47947 */ /* 0x000fea000383ffff */
.L_x_1277:
[----:B------:R-:W-:Y:S01]  /*17800*/  BSSY B0, `(.L_x_1335) ;  /* 0x0000008000007945 */ /* 0x000fe20003800000 */
[----:B-----5:R-:W-:Y:S02]  /*17810*/  IMAD.MOV.U32 R13, RZ, RZ, R17 ;  /* 0x000000ffff0d7224 */ /* 0x020fe400078e0011 */
[----:B------:R-:W-:Y:S02]  /*17820*/  IMAD.MOV.U32 R12, RZ, RZ, 0x1 ;  /* 0x00000001ff0c7424 */ /* 0x000fe400078e00ff */
[----:B------:R-:W-:Y:S02]  /*17830*/  IMAD.MOV.U32 R11, RZ, RZ, RZ ;  /* 0x000000ffff0b7224 */ /* 0x000fe400078e00ff */
[----:B------:R-:W-:-:S07]  /*17840*/  IMAD.MOV.U32 R15, RZ, RZ, -0x1 ;  /* 0xffffffffff0f7424 */ /* 0x000fce00078e00ff */
[----:B012---:R-:W-:Y:S05]  /*17850*/  WARPSYNC.COLLECTIVE R15, `(.L_x_1336) ;  /* 0x000000000f087348 */ /* 0x007fea0003c00000 */
[----:B------:R3:W4:Y:S02]  /*17860*/  SHFL.UP P6, R14, R13, R12, R11 ;  /* 0x0400000c0d0e7389 */ /* 0x00072400000c000b */
[----:B01234-:R-:W-:Y:S01]  /*17870*/  ENDCOLLECTIVE ;  /* 0x000000000000791b */ /* 0x01ffe20003800000 */
.L_x_1336:
[----:B------:R-:W-:Y:S05]  /*17880*/  BSYNC B0 ;  /* 0x0000000000007941 */ /* 0x000fea0003800000 */
.L_x_1335:
        /* <DEDUP_REMOVED lines=8> */
.L_x_1337:
[----:B------:R-:W-:Y:S01]  /*17910*/  IMAD.MOV.U32 R12, RZ, RZ, 0x4 ;  /* 0x00000004ff0c7424 */ /* 0x000fe200078e00ff */
[----:B------:R-:W-:-:S05]  /*17920*/  SEL R2, R14, RZ, P2 ;  /* 0x000000ff0e027207 */ /* 0x000fca0001000000 */
[----:B------:R-:W-:-:S04]  /*17930*/  IMAD.IADD R2, R13, 0x1, R2 ;  /* 0x000000010d027824 */ /* 0x000fc800078e0202 */
[----:B------:R-:W-:-:S07]  /*17940*/  IMAD.MOV.U32 R13, RZ, RZ, R2 ;  /* 0x000000ffff0d7224 */ /* 0x000fce00078e0002 */
[----:B------:R-:W-:Y:S05]  /*17950*/  WARPSYNC.COLLECTIVE R15, `(.L_x_1338) ;  /* 0x000000000f087348 */ /* 0x000fea0003c00000 */
[----:B------:R0:W1:Y:S02]  /*17960*/  SHFL.UP P6, R14, R13, R12, R11 ;  /* 0x0400000c0d0e7389 */ /* 0x00006400000c000b */
[----:B01----:R-:W-:Y:S01]  /*17970*/  ENDCOLLECTIVE ;  /* 0x000000000000791b */ /* 0x003fe20003800000 */
.L_x_1338:
[----:B------:R-:W-:Y:S01]  /*17980*/  IMAD.MOV.U32 R12, RZ, RZ, 0x8 ;  /* 0x00000008ff0c7424 */ /* 0x000fe200078e00ff */
[----:B------:R-:W-:-:S05]  /*17990*/  SEL R3, R14, RZ, P3 ;  /* 0x000000ff0e037207 */ /* 0x000fca0001800000 */
[----:B------:R-:W-:-:S04]  /*179a0*/  IMAD.IADD R3, R2, 0x1, R3 ;  /* 0x0000000102037824 */ /* 0x000fc800078e0203 */
[----:B------:R-:W-:-:S07]  /*179b0*/  IMAD.MOV.U32 R13, RZ, RZ, R3 ;  /* 0x000000ffff0d7224 */ /* 0x000fce00078e0003 */
[----:B------:R-:W-:Y:S05]  /*179c0*/  WARPSYNC.COLLECTIVE R15, `(.L_x_1339) ;  /* 0x000000000f087348 */ /* 0x000fea0003c00000 */
[----:B------:R0:W1:Y:S02]  /*179d0*/  SHFL.UP P6, R14, R13, R12, R11 ;  /* 0x0400000c0d0e7389 */ /* 0x00006400000c000b */
[----:B01----:R-:W-:Y:S01]  /*179e0*/  ENDCOLLECTIVE ;  /* 0x000000000000791b */ /* 0x003fe20003800000 */
.L_x_1339:
[----:B------:R-:W-:Y:S01]  /*179f0*/  IMAD.MOV.U32 R12, RZ, RZ, 0x10 ;  /* 0x00000010ff0c7424 */ /* 0x000fe200078e00ff */
[----:B------:R-:W-:-:S05]  /*17a00*/  SEL R4, R14, RZ, P4 ;  /* 0x000000ff0e047207 */ /* 0x000fca0002000000 */
[----:B------:R-:W-:-:S04]  /*17a10*/  IMAD.IADD R4, R3, 0x1, R4 ;  /* 0x0000000103047824 */ /* 0x000fc800078e0204 */
[----:B------:R-:W-:-:S07]  /*17a20*/  IMAD.MOV.U32 R13, RZ, RZ, R4 ;  /* 0x000000ffff0d7224 */ /* 0x000fce00078e0004 */
[----:B------:R-:W-:Y:S05]  /*17a30*/  WARPSYNC.COLLECTIVE R15, `(.L_x_1340) ;  /* 0x000000000f087348 */ /* 0x000fea0003c00000 */
[----:B------:R0:W1:Y:S02]  /*17a40*/  SHFL.UP P6, R14, R13, R12, R11 ;  /* 0x0400000c0d0e7389 */ /* 0x00006400000c000b */
[----:B01----:R-:W-:Y:S01]  /*17a50*/  ENDCOLLECTIVE ;  /* 0x000000000000791b */ /* 0x003fe20003800000 */
.L_x_1340:
        /* <DEDUP_REMOVED lines=8> */
.L_x_1341:
[----:B------:R-:W-:Y:S05]  /*17ae0*/  BRA `(.L_x_1342) ;  /* 0xffffffdc00947947 */ /* 0x000fea000383ffff */
.L_x_1279:
[----:B------:R-:W-:Y:S01]  /*17af0*/  BSSY B0, `(.L_x_1343) ;  /* 0x0000006000007945 */ /* 0x000fe20003800000 */
[----:B------:R-:W-:Y:S01]  /*17b00*/  PLOP3.LUT P6, PT, P6, PT, PT, 0x8, 0x0 ;  /* 0x000000000000781c */ /* 0x000fe200037ce170 */
[----:B------:R-:W-:-:S12]  /*17b10*/  IMAD.MOV.U32 R15, RZ, RZ, -0x1 ;  /* 0xffffffffff0f7424 */ /* 0x000fd800078e00ff */
[----:B012---:R-:W-:Y:S05]  /*17b20*/  WARPSYNC.COLLECTIVE R15, `(.L_x_1344) ;  /* 0x000000000f087348 */ /* 0x007fea0003c00000 */
[----:B------:R-:W-:Y:S01]  /*17b30*/  VOTE.ANY R14, PT, P6 ;  /* 0x00000000000e7806 */ /* 0x000fe200030e0100 */
[----:B012---:R-:W-:Y:S06]  /*17b40*/  ENDCOLLECTIVE ;  /* 0x000000000000791b */ /* 0x007fec0003800000 */
.L_x_1344:
[----:B------:R-:W-:Y:S05]  /*17b50*/  BSYNC B0 ;  /* 0x0000000000007941 */ /* 0x000fea0003800000 */
.L_x_1343:
        /* <DEDUP_REMOVED lines=9> */
.L_x_1345:
[----:B------:R-:W-:Y:S01]  /*17bf0*/  IMAD.MOV.U32 R17, RZ, RZ, R14 ;  /* 0x000000ffff117224 */ /* 0x000fe200078e000e */
[----:B------:R-:W-:Y:S06]  /*17c00*/  BRA `(.L_x_1346) ;  /* 0xffffffdc00847947 */ /* 0x000fec000383ffff */
.L_x_1281:
[----:B------:R-:W-:Y:S01]  /*17c10*/  BSSY B0, `(.L_x_1347) ;  /* 0x0000007000007945 */ /* 0x000fe20003800000 */
[----:B------:R-:W-:Y:S02]  /*17c20*/  IMAD.MOV.U32 R13, RZ, RZ, R3 ;  /* 0x000000ffff0d7224 */ /* 0x000fe400078e0003 */
[----:B------:R-:W-:Y:S02]  /*17c30*/  IMAD.MOV.U32 R11, RZ, RZ, 0x1f ;  /* 0x0000001fff0b7424 */ /* 0x000fe400078e00ff */
[----:B------:R-:W-:-:S07]  /*17c40*/  IMAD.MOV.U32 R15, RZ, RZ, -0x1 ;  /* 0xffffffffff0f7424 */ /* 0x000fce00078e00ff */
[----:B01234-:R-:W-:Y:S05]  /*17c50*/  WARPSYNC.COLLECTIVE R15, `(.L_x_1348) ;  /* 0x000000000f087348 */ /* 0x01ffea0003c00000 */
[----:B------:R0:W0:Y:S02]  /*17c60*/  SHFL.IDX P6, R14, R13, R12, R11 ;  /* 0x0000000c0d0e7389 */ /* 0x00002400000c000b */
[----:B01234-:R-:W-:Y:S01]  /*17c70*/  ENDCOLLECTIVE ;  /* 0x000000000000791b */ /* 0x01ffe20003800000 */
.L_x_1348:
[----:B------:R-:W-:Y:S05]  /*17c80*/  BSYNC B0 ;  /* 0x0000000000007941 */ /* 0x000fea0003800000 */
.L_x_1347:
[----:B------:R-:W-:Y:S05]  /*17c90*/  BRA `(.L_x_1280) ;  /* 0xffffffdc007c7947 */ /* 0x000fea000383ffff */
.L_x_1285:
[----:B0-----:R0:W1:Y:S02]  /*17ca0*/  SYNCS.PHASECHK.TRANS64.TRYWAIT P0, [R9+URZ+0x2d820], R0 ;  /* 0x02d82000090075a7 */ /* 0x001064000800017f */
[----:B-1----:R-:W-:Y:S05]  /*17cb0*/  @!P0 NANOSLEEP.SYNCS 0x989680 ;  /* 0x009896800000895d */ /* 0x002fea0003900000 */
[----:B------:R-:W1:Y:S02]  /*17cc0*/  @!P0 SYNCS.PHASECHK.TRANS64 P0, [R9+URZ+0x2d820], R0 ;  /* 0x02d82000090085a7 */ /* 0x000e64000800007f */
[----:B-1----:R-:W-:Y:S05]  /*17cd0*/  @!P0 BRA `(.L_x_1285) ;  /* 0xfffffffc00f08947 */ /* 0x002fea000383ffff */
[----:B------:R-:W-:Y:S05]  /*17ce0*/  BRA `(.L_x_1349) ;  /* 0xffffffe000f47947 */ /* 0x000fea000383ffff */
.L_x_1286:
        /* <DEDUP_REMOVED lines=8> */
[----:B0-2-4-:R-:W-:Y:S05]  /*17d70*/  WARPSYNC.COLLECTIVE R15, `(.L_x_1351) ;  /* 0x000000000f087348 */ /* 0x015fea0003c00000 */
[----:B------:R1:W3:Y:S02]  /*17d80*/  SHFL.IDX P6, R14, R13, R12, R11 ;  /* 0x0000000c0d0e7389 */ /* 0x0002e400000c000b */
[----:B01234-:R-:W-:Y:S01]  /*17d90*/  ENDCOLLECTIVE ;  /* 0x000000000000791b */ /* 0x01ffe20003800000 */
.L_x_1351:
[----:B------:R-:W-:Y:S05]  /*17da0*/  BSYNC B0 ;  /* 0x0000000000007941 */ /* 0x000fea0003800000 */
.L_x_1350:
[----:B------:R-:W-:Y:S05]  /*17db0*/  BRA `(.L_x_1352) ;  /* 0xffffffe000dc7947 */ /* 0x000fea000383ffff */
.L_x_1289:
[----:B------:R-:W-:Y:S01]  /*17dc0*/  BSSY B1, `(.L_x_1353) ;  /* 0x0000006000017945 */ /* 0x000fe20003800000 */
[----:B------:R-:W-:-:S07]  /*17dd0*/  IMAD.MOV.U32 R15, RZ, RZ, -0x1 ;  /* 0xffffffffff0f7424 */ /* 0x000fce00078e00ff */
[----:B0-2-4-:R-:W-:Y:S05]  /*17de0*/  WARPSYNC.COLLECTIVE R15, `(.L_x_1354) ;  /* 0x000000000f0c7348 */ /* 0x015fea0003c00000 */
[----:B------:R-:W-:Y:S02]  /*17df0*/  ELECT P6, UR62, PT ;  /* 0x00000000003e782f */ /* 0x000fe400038c0000 */
[----:B------:R-:W-:Y:S01]  /*17e00*/  MOV R14, UR62 ;  /* 0x0000003e000e7c02 */ /* 0x000fe20008000f00 */
[----:B0-2-4-:R-:W-:Y:S10]  /*17e10*/  ENDCOLLECTIVE ;  /* 0x000000000000791b */ /* 0x015ff40003800000 */
.L_x_1354:
[----:B------:R-:W-:Y:S05]  /*17e20*/  BSYNC B1 ;  /* 0x0000000000017941 */ /* 0x000fea0003800000 */
.L_x_1353:
[----:B------:R-:W-:Y:S05]  /*17e30*/  BRA `(.L_x_1355) ;  /* 0xffffffe000d47947 */ /* 0x000fea000383ffff */
.L_x_1291:
[----:B0-----:R0:W1:Y:S02]  /*17e40*/  SYNCS.PHASECHK.TRANS64.TRYWAIT P0, [R5+URZ], R4 ;  /* 0x00000004050075a7 */ /* 0x001064000800017f */
[----:B-1----:R-:W-:Y:S05]  /*17e50*/  @!P0 NANOSLEEP.SYNCS 0x989680 ;  /* 0x009896800000895d */ /* 0x002fea0003900000 */
[----:B------:R-:W1:Y:S02]  /*17e60*/  @!P0 SYNCS.PHASECHK.TRANS64 P0, [R5+URZ], R4 ;  /* 0x00000004050085a7 */ /* 0x000e64000800007f */
[----:B-1----:R-:W-:Y:S05]  /*17e70*/  @!P0 BRA `(.L_x_1291) ;  /* 0xfffffffc00f08947 */ /* 0x002fea000383ffff */
[----:B------:R-:W-:Y:S05]  /*17e80*/  BRA `(.L_x_1356) ;  /* 0xffffffe400087947 */ /* 0x000fea000383ffff */
.L_x_1292:
[----:B-1----:R1:W3:Y:S02]  /*17e90*/  SYNCS.PHASECHK.TRANS64.TRYWAIT P0, [R3+URZ], R2 ;  /* 0x00000002030075a7 */ /* 0x0022e4000800017f */
[----:B---3--:R-:W-:Y:S05]  /*17ea0*/  @!P0 NANOSLEEP.SYNCS 0x989680 ;  /* 0x009896800000895d */ /* 0x008fea0003900000 */
[----:B------:R-:W3:Y:S02]  /*17eb0*/  @!P0 SYNCS.PHASECHK.TRANS64 P0, [R3+URZ], R2 ;  /* 0x00000002030085a7 */ /* 0x000ee4000800007f */
[----:B---3--:R-:W-:Y:S05]  /*17ec0*/  @!P0 BRA `(.L_x_1292) ;  /* 0xfffffffc00f08947 */ /* 0x008fea000383ffff */
[----:B------:R-:W-:Y:S05]  /*17ed0*/  BRA `(.L_x_1357) ;  /* 0xffffffe000fc7947 */ /* 0x000fea000383ffff */
.L_x_1294:
[----:B---3--:R3:W0:Y:S02]  /*17ee0*/  SYNCS.PHASECHK.TRANS64.TRYWAIT P0, [R23+URZ], R4 ;  /* 0x00000004170075a7 */ /* 0x008624000800017f */
[----:B0-----:R-:W-:Y:S05]  /*17ef0*/  @!P0 NANOSLEEP.SYNCS 0x989680 ;  /* 0x009896800000895d */ /* 0x001fea0003900000 */
[----:B------:R-:W0:Y:S02]  /*17f00*/  @!P0 SYNCS.PHASECHK.TRANS64 P0, [R23+URZ], R4 ;  /* 0x00000004170085a7 */ /* 0x000e24000800007f */
[----:B0-----:R-:W-:Y:S05]  /*17f10*/  @!P0 BRA `(.L_x_1294) ;  /* 0xfffffffc00f08947 */ /* 0x001fea000383ffff */
[----:B------:R-:W-:Y:S05]  /*17f20*/  BRA `(.L_x_1358) ;  /* 0xffffffe400007947 */ /* 0x000fea000383ffff */
.L_x_1359:
        /* <DEDUP_REMOVED lines=13> */
.L_x_2728:


//--------------------- .text._ZN7cutlass13device_kernelIN5flash11enable_sm90INS1_16FlashAttnFwdSm90INS1_25CollectiveMainloopFwdSm90ILi2EN4cute5tupleIJNS5_1CILi1EEES8_S8_EEENS6_IJNS7_ILi192EEENS7_ILi128EEENS7_ILi96EEEEEELi96ENS_10bfloat16_tEfNS_4arch4Sm90ELb0ELb1ELb0ELb1ELb0ELb1ELb0ELb0ELb1ELb1ELb0ELb0EEENS1_21CollectiveEpilogueFwdINS6_IJSA_SC_SB_EEES9_SE_SG_Li384ELb1ELb1ELb0ELb0EEENS1_36VarlenDynamicPersistentTileSchedulerILi192ELi128ELi384ELi128ELb0ELb1ELb1ELb1ELb0ELb1EEEEEEEEEvNT_6ParamsE --------------------------
	.section	.text._ZN7cutlass13device_kernelIN5flash11enable_sm90INS1_16FlashAttnFwdSm90INS1_25CollectiveMainloopFwdSm90ILi2EN4cute5tupleIJNS5_1CILi1EEES8_S8_EEENS6_IJNS7_ILi192EEENS7_ILi128EEENS7_ILi96EEEEEELi96ENS_10bfloat16_tEfNS_4arch4Sm90ELb0ELb1ELb0ELb1ELb0ELb1ELb0ELb0ELb1ELb1ELb0ELb0EEENS1_21CollectiveEpilogueFwdINS6_IJSA_SC_SB_EEES9_SE_SG_Li384ELb1ELb1ELb0ELb0EEENS1_36VarlenDynamicPersistentTileSchedulerILi192ELi128ELi384ELi128ELb0ELb1ELb1ELb1ELb0ELb1EEEEEEEEEvNT_6ParamsE,"ax",@progbits
	.align	128
.text._ZN7cutlass13device_kernelIN5flash11enable_sm90INS1_16FlashAttnFwdSm90INS1_25CollectiveMainloopFwdSm90ILi2EN4cute5tupleIJNS5_1CILi1EEES8_S8_EEENS6_IJNS7_ILi192EEENS7_ILi128EEENS7_ILi96EEEEEELi96ENS_10bfloat16_tEfNS_4arch4Sm90ELb0ELb1ELb0ELb1ELb0ELb1ELb0ELb0ELb1ELb1ELb0ELb0EEENS1_21CollectiveEpilogueFwdINS6_IJSA_SC_SB_EEES9_SE_SG_Li384ELb1ELb1ELb0ELb0EEENS1_36VarlenDynamicPersistentTileSchedulerILi192ELi128ELi384ELi128ELb0ELb1ELb1ELb1ELb0ELb1EEEEEEEEEvNT_6ParamsE:
        .type           _ZN7cutlass13device_kernelIN5flash11enable_sm90INS1_16FlashAttnFwdSm90INS1_25CollectiveMainloopFwdSm90ILi2EN4cute5tupleIJNS5_1CILi1EEES8_S8_EEENS6_IJNS7_ILi192EEENS7_ILi128EEENS7_ILi96EEEEEELi96ENS_10bfloat16_tEfNS_4arch4Sm90ELb0ELb1ELb0ELb1ELb0ELb1ELb0ELb0ELb1ELb1ELb0ELb0EEENS1_21CollectiveEpilogueFwdINS6_IJSA_SC_SB_EEES9_SE_SG_Li384ELb1ELb1ELb0ELb0EEENS1_36VarlenDynamicPersistentTileSchedulerILi192ELi128ELi384ELi128ELb0ELb1ELb1ELb1ELb0ELb1EEEEEEEEEvNT_6ParamsE,@function
        .size           _ZN7cutlass13device_kernelIN5flash11enable_sm90INS1_16FlashAttnFwdSm90INS1_25CollectiveMainloopFwdSm90ILi2EN4cute5tupleIJNS5_1CILi1EEES8_S8_EEENS6_IJNS7_ILi192EEENS7_ILi128EEENS7_ILi96EEEEEELi96ENS_10bfloat16_tEfNS_4arch4Sm90ELb0ELb1ELb0ELb1ELb0ELb1ELb0ELb0ELb1ELb1ELb0ELb0EEENS1_21CollectiveEpilogueFwdINS6_IJSA_SC_SB_EEES9_SE_SG_Li384ELb1ELb1ELb0ELb0EEENS1_36VarlenDynamicPersistentTileSchedulerILi192ELi128ELi384ELi128ELb0ELb1ELb1ELb1ELb0ELb1EEEEEEEEEvNT_6ParamsE,(.L_x_2729 - _ZN7cutlass13device_kernelIN5flash11enable_sm90INS1_16FlashAttnFwdSm90INS1_25CollectiveMainloopFwdSm90ILi2EN4cute5tupleIJNS5_1CILi1EEES8_S8_EEENS6_IJNS7_ILi192EEENS7_ILi128EEENS7_ILi96EEEEEELi96ENS_10bfloat16_tEfNS_4arch4Sm90ELb0ELb1ELb0ELb1ELb0ELb1ELb0ELb0ELb1ELb1ELb0ELb0EEENS1_21CollectiveEpilogueFwdINS6_IJSA_SC_SB_EEES9_SE_SG_Li384ELb1ELb1ELb0ELb0EEENS1_36VarlenDynamicPersistentTileSchedulerILi192ELi128ELi384ELi128ELb0ELb1ELb1ELb1ELb0ELb1EEEEEEEEEvNT_6ParamsE)
        .other          _ZN7cutlass13device_kernelIN5flash11enable_sm90INS1_16FlashAttnFwdSm90INS1_25CollectiveMainloopFwdSm90ILi2EN4cute5tupleIJNS5_1CILi1EEES8_S8_EEENS6_IJNS7_ILi192EEENS7_ILi128EEENS7_ILi96EEEEEELi96ENS_10bfloat16_tEfNS_4arch4Sm90ELb0ELb1ELb0ELb1ELb0ELb1ELb0ELb0ELb1ELb1ELb0ELb0EEENS1_21CollectiveEpilogueFwdINS6_IJSA_SC_SB_EEES9_SE_SG_Li384ELb1ELb1ELb0ELb0EEENS1_36VarlenDynamicPersistentTileSchedulerILi192ELi128ELi384ELi128ELb0ELb1ELb1ELb1ELb0ELb1EEEEEEEEEvNT_6ParamsE,@"STO_CUDA_ENTRY STV_DEFAULT"
_ZN7cutlass13device_kernelIN5flash11enable_sm90INS1_16FlashAttnFwdSm90INS1_25CollectiveMainloopFwdSm90ILi2EN4cute5tupleIJNS5_1CILi1EEES8_S8_EEENS6_IJNS7_ILi192EEENS7_ILi128EEENS7_ILi96EEEEEELi96ENS_10bfloat16_tEfNS_4arch4Sm90ELb0ELb1ELb0ELb1ELb0ELb1ELb0ELb0ELb1ELb1ELb0ELb0EEENS1_21CollectiveEpilogueFwdINS6_IJSA_SC_SB_EEES9_SE_SG_Li384ELb1ELb1ELb0ELb0EEENS1_36VarlenDynamicPersistentTileSchedulerILi192ELi128ELi384ELi128ELb0ELb1ELb1ELb1ELb0ELb1EEEEEEEEEvNT_6ParamsE:
        /* <DEDUP_REMOVED lines=24> */
.L_x_1361:
[----:B------:R-:W-:Y:S05]  /*0180*/  BSYNC B0 ;  /* 0x0000000000007941 */ /* 0x000fea0003800000 */
.L_x_1360:
        /* <DEDUP_REMOVED lines=41> */
.L_x_1362:
        /* <DEDUP_REMOVED lines=22> */
.L_x_1363:
        /* <DEDUP_REMOVED lines=18> */
.L_x_1364:
        /* <DEDUP_REMOVED lines=22> */
.L_x_1365:
        /* <DEDUP_REMOVED lines=22> */
.L_x_1366:
[----:B------:R-:W-:Y:S01]  /*0960*/  PLOP3.LUT P0, PT, PT, PT, UP0, 0x80, 0x0 ;  /* 0x000000000000781c */ /* 0x000fe20003f0f008 */
[----:B------:R-:W-:Y:S01]  /*0970*/  UMOV UR36, 0x1 ;  /* 0x0000000100247882 */ /* 0x000fe20000000000 */
[----:B------:R-:W-:Y:S01]  /*0980*/  NOP ;  /* 0x0000000000007918 */ /* 0x000fe20000000000 */
[----:B------:R-:W-:Y:S01]  /*0990*/  USEL UR36, UR36, 0x2, !UP0 ;  /* 0x0000000224247887 */ /* 0x000fe2000c000000 */
[----:B------:R-:W-:Y:S01]  /*09a0*/  BSSY B9, `(.L_x_1367) ;  /* 0x000222a000097945 */ /* 0x000fe20003800000 */
[----:B------:R-:W-:Y:S01]  /*09b0*/  ULDC.64 UR38, c[0x0][0x208] ;  /* 0x0000820000267ab9 */ /* 0x000fe20000000a00 */
[----:B012-4-:R-:W-:Y:S07]  /*09c0*/  BAR.SYNC.DEFER_BLOCKING 0x0 ;  /* 0x0000000000007b1d */ /* 0x017fee0000010000 */
[----:B------:R-:W-:Y:S05]  /*09d0*/  @!P0 BRA `(.L_x_1368) ;  /* 0x000001a000348947 */ /* 0x000fea0003800000 */
.L_x_1369:
[----:B------:R-:W-:-:S08]  /*09e0*/  NOP ;  /* 0x0000000000007918 */ /* 0x000fd00000000000 */
[----:B------:R-:W0:Y:S02]  /*09f0*/  USETMAXREG.TRY_ALLOC.CTAPOOL UP0, 0xa0 ;  /* 0x000000a0000079c8 */ /* 0x000e240008000600 */
[----:B0-----:R-:W-:-:S13]  /*0a00*/  PLOP3.LUT P0, PT, PT, PT, UP0, 0x80, 0x0 ;  /* 0x000000000000781c */ /* 0x001fda0003f0f008 */
[----:B------:R-:W-:Y:S05]  /*0a10*/  @!P0 BRA `(.L_x_1369) ;  /* 0xfffffffc00f08947 */ /* 0x000fea000383ffff */
[----:B------:R-:W2:Y:S01]  /*0a20*/  LDL.LU R0, [R1] ;  /* 0x0000000001007983 */ /* 0x000ea20000300800 */
[----:B------:R-:W0:Y:S01]  /*0a30*/  S2R R2, SR_TID.X ;  /* 0x0000000000027919 */ /* 0x000e220000002100 */
        /* <DEDUP_REMOVED lines=12> */
[----:B--2---:R-:W-:-:S04]  /*0b00*/  LOP3.LUT R0, R0, 0xdfffffff, RZ, 0xc0, !PT ;  /* 0xdfffffff00007812 */ /* 0x004fc800078ec0ff */
[----:B------:R-:W-:-:S05]  /*0b10*/  @P0 LOP3.LUT R0, R0, 0x20000000, RZ, 0xfc, !PT ;  /* 0x2000000000000812 */ /* 0x000fca00078efcff */
[----:B------:R1:W-:Y:S01]  /*0b20*/  STL [R1], R0 ;  /* 0x0000000001007387 */ /* 0x0003e20000100800 */
[----:B0-----:R-:W-:-:S13]  /*0b30*/  ISETP.GE.AND P0, PT, R75, UR4, PT ;  /* 0x000000044b007c0c */ /* 0x001fda000bf06270 */
[----:B-1----:R-:W-:Y:S05]  /*0b40*/  @P0 BRA `(.L_x_1370) ;  /* 0x00000220003c0947 */ /* 0x002fea0003800000 */
[----:B------:R-:W0:Y:S01]  /*0b50*/  S2R R0, SR_TID.X ;  /* 0x0000000000007919 */ /* 0x000e220000002100 */
[----:B------:R-:W-:Y:S01]  /*0b60*/  IMAD.MOV.U32 R140, RZ, RZ, 0x40 ;  /* 0x00000040ff8c7424 */ /* 0x000fe200078e00ff */
[----:B------:R-:W-:Y:S01]  /*0b70*/  R2UR UR40, R2 ;  /* 0x00000000022872ca */ /* 0x000fe200000e0000 */
[----:B------:R-:W-:Y:S01]  /*0b80*/  IMAD.MOV.U32 R155, RZ, RZ, RZ ;  /* 0x000000ffff9b7224 */ /* 0x000fe200078e00ff */
[----:B------:R-:W-:Y:S01]  /*0b90*/  ULOP3.LUT UR37, UR36, 0x1, URZ, 0xfc, !UPT ;  /* 0x0000000124257892 */ /* 0x000fe2000f8efc3f */
[----:B------:R-:W-:-:S10]  /*0ba0*/  IMAD.MOV.U32 R18, RZ, RZ, RZ ;  /* 0x000000ffff127224 */ /* 0x000fd400078e00ff */
[----:B------:R-:W-:Y:S01]  /*0bb0*/  UIADD3 UR40, UR40, 0xc400, URZ ;  /* 0x0000c40028287890 */ /* 0x000fe2000fffe03f */
[----:B0-----:R-:W-:-:S05]  /*0bc0*/  VIADD R16, R0, 0xffffff80 ;  /* 0xffffff8000107836 */ /* 0x001fca0000000000 */
[----:B------:R-:W-:Y:S02]  /*0bd0*/  SHF.R.S32.HI R0, RZ, 0x1f, R16 ;  /* 0x0000001fff007819 */ /* 0x000fe40000011410 */
[-C--:B------:R-:W-:Y:S02]  /*0be0*/  LEA.HI R8, R16, R16.reuse, RZ, 0x1 ;  /* 0x0000001010087211 */ /* 0x080fe400078f08ff */
[CC--:B------:R-:W-:Y:S02]  /*0bf0*/  LEA.HI R4, R0.reuse, R16.reuse, RZ, 0x4 ;  /* 0x0000001000047211 */ /* 0x0c0fe400078f20ff */
[----:B------:R-:W-:Y:S02]  /*0c00*/  SHF.R.S32.HI R19, RZ, 0x1, R8 ;  /* 0x00000001ff137819 */ /* 0x000fe40000011408 */
[----:B------:R-:W-:Y:S02]  /*0c10*/  SHF.R.S32.HI R7, RZ, 0x4, R4 ;  /* 0x00000004ff077819 */ /* 0x000fe40000011404 */
[----:B------:R-:W-:-:S02]  /*0c20*/  LEA.HI R3, R0, R16, RZ, 0x7 ;  /* 0x0000001000037211 */ /* 0x000fc400078f38ff */
[----:B------:R-:W-:Y:S02]  /*0c30*/  LOP3.LUT R5, R4, 0xfffffff0, RZ, 0xc0, !PT ;  /* 0xfffffff004057812 */ /* 0x000fe400078ec0ff */
[----:B------:R-:W-:Y:S02]  /*0c40*/  LEA.HI R6, R8, R19, RZ, 0x1 ;  /* 0x0000001308067211 */ /* 0x000fe400078f08ff */
[----:B------:R-:W-:Y:S01]  /*0c50*/  LEA.HI R4, R4, R7, RZ, 0x1 ;  /* 0x0000000704047211 */ /* 0x000fe200078f08ff */
[----:B------:R-:W-:Y:S01]  /*0c60*/  IMAD.IADD R5, R16, 0x1, -R5 ;  /* 0x0000000110057824 */ /* 0x000fe200078e0a05 */
[----:B------:R-:W-:Y:S02]  /*0c70*/  LOP3.LUT R12, R3, 0xffffff80, RZ, 0xc0, !PT ;  /* 0xffffff80030c7812 */ /* 0x000fe400078ec0ff */
[----:B------:R-:W-:Y:S02]  /*0c80*/  LOP3.LUT R6, R6, 0x7fffffe, RZ, 0xc0, !PT ;  /* 0x07fffffe06067812 */ /* 0x000fe400078ec0ff */
[----:B------:R-:W-:Y:S01]  /*0c90*/  LOP3.LUT R4, R4, 0x1ffffffe, RZ, 0xc0, !PT ;  /* 0x1ffffffe04047812 */ /* 0x000fe200078ec0ff */
[----:B------:R-:W-:Y:S01]  /*0ca0*/  IMAD.IADD R21, R16, 0x1, -R12 ;  /* 0x0000000110157824 */ /* 0x000fe200078e0a0c */
[CC--:B------:R-:W-:Y:S01]  /*0cb0*/  LEA.HI R9, R0.reuse, R16.reuse, RZ, 0x2 ;  /* 0x0000001000097211 */ /* 0x0c0fe200078f10ff */
[----:B------:R-:W-:Y:S01]  /*0cc0*/  IMAD.IADD R12, R19, 0x1, -R6 ;  /* 0x00000001130c7824 */ /* 0x000fe200078e0a06 */
[----:B------:R-:W-:Y:S01]  /*0cd0*/  SHF.R.S32.HI R17, RZ, 0x7, R3 ;  /* 0x00000007ff117819 */ /* 0x000fe20000011403 */
[C---:B------:R-:W-:Y:S01]  /*0ce0*/  IMAD.IADD R6, R7.reuse, 0x1, -R4 ;  /* 0x0000000107067824 */ /* 0x040fe200078e0a04 */
[----:B------:R-:W-:Y:S01]  /*0cf0*/  SHF.R.S32.HI R4, RZ, 0x1f, R5 ;  /* 0x0000001fff047819 */ /* 0x000fe20000011405 */
[----:B------:R-:W-:Y:S01]  /*0d00*/  IMAD R20, R7, 0x8, R12 ;  /* 0x0000000807147824 */ /* 0x000fe200078e020c */
[----:B------:R-:W-:Y:S01]  /*0d10*/  LEA.HI R7, R0, R16, RZ, 0x5 ;  /* 0x0000001000077211 */ /* 0x000fe200078f28ff */
[----:B------:R-:W-:Y:S01]  /*0d20*/  IMAD.SHL.U32 R3, R6, 0x8, RZ ;  /* 0x0000000806037824 */ /* 0x000fe200078e00ff */
[----:B------:R-:W-:-:S02]  /*0d30*/  LEA.HI R4, R4, R5, RZ, 0x3 ;  /* 0x0000000504047211 */ /* 0x000fc400078f18ff */
[----:B------:R-:W-:Y:S02]  /*0d40*/  SHF.R.S32.HI R13, RZ, 0x1f, R21 ;  /* 0x0000001fff0d7819 */ /* 0x000fe40000011415 */
[----:B------:R-:W-:Y:S01]  /*0d50*/  SHF.R.S32.HI R7, RZ, 0x5, R7 ;  /* 0x00000005ff077819 */ /* 0x000fe20000011407 */
[C---:B------:R-:W-:Y:S01]  /*0d60*/  IMAD.SHL.U32 R0, R4.reuse, 0x40, RZ ;  /* 0x0000004004007824 */ /* 0x040fe200078e00ff */
[----:B------:R-:W-:Y:S02]  /*0d70*/  LOP3.LUT R4, R4, 0xfffffff8, RZ, 0xc0, !PT ;  /* 0xfffffff804047812 */ /* 0x000fe400078ec0ff */
[----:B------:R-:W-:Y:S02]  /*0d80*/  LEA.HI R12, R13, R21, RZ, 0x2 ;  /* 0x000000150d0c7211 */ /* 0x000fe400078f10ff */
[----:B------:R-:W-:Y:S01]  /*0d90*/  LOP3.LUT R0, R0, 0x7ffffe00, RZ, 0xc0, !PT ;  /* 0x7ffffe0000007812 */ /* 0x000fe200078ec0ff */
[----:B------:R-:W-:Y:S01]  /*0da0*/  IMAD.IADD R4, R5, 0x1, -R4 ;  /* 0x0000000105047824 */ /* 0x000fe200078e0a04 */
[--C-:B------:R-:W-:Y:S01]  /*0db0*/  SHF.R.S32.HI R14, RZ, 0x2, R12.reuse ;  /* 0x00000002ff0e7819 */ /* 0x100fe2000001140c */
[----:B------:R-:W-:Y:S01]  /*0dc0*/  IMAD.HI R5, R17, 0x55555556, RZ ;  /* 0x5555555611057827 */ /* 0x000fe200078e02ff */
[----:B------:R-:W-:-:S02]  /*0dd0*/  SHF.R.S32.HI R15, RZ, 0x1f, R12 ;  /* 0x0000001fff0f7819 */ /* 0x000fc4000001140c */
[--C-:B------:R-:W-:Y:S01]  /*0de0*/  SHF.R.S32.HI R10, RZ, 0x2, R9.reuse ;  /* 0x00000002ff0a7819 */ /* 0x100fe20000011409 */
[----:B------:R-:W-:Y:S01]  /*0df0*/  IMAD R7, R7, 0x400, R0 ;  /* 0x0000040007077824 */ /* 0x000fe200078e0200 */
[----:B------:R-:W-:Y:S01]  /*0e00*/  LEA.HI R15, R15, R14, RZ, 0x3 ;  /* 0x0000000e0f0f7211 */ /* 0x000fe200078f18ff */
[----:B------:R-:W-:Y:S01]  /*0e10*/  IMAD.SHL.U32 R0, R4, 0x40, RZ ;  /* 0x0000004004007824 */ /* 0x000fe200078e00ff */
[----:B------:R-:W-:Y:S02]  /*0e20*/  SHF.R.S32.HI R11, RZ, 0x1f, R9 ;  /* 0x0000001fff0b7819 */ /* 0x000fe40000011409 */
[----:B------:R-:W-:Y:S02]  /*0e30*/  LOP3.LUT R15, R15, 0xfffffff8, RZ, 0xc0, !PT ;  /* 0xfffffff80f0f7812 */ /* 0x000fe400078ec0ff */
[----:B------:R-:W-:Y:S02]  /*0e40*/  LEA.HI R13, R13, R21, RZ, 0x5 ;  /* 0x000000150d0d7211 */ /* 0x000fe400078f28ff */
[----:B------:R-:W-:Y:S01]  /*0e50*/  LOP3.LUT R0, R0, 0x1c0, RZ, 0xc0, !PT ;  /* 0x000001c000007812 */ /* 0x000fe200078ec0ff */
[----:B------:R-:W-:Y:S01]  /*0e60*/  IMAD.IADD R14, R14, 0x1, -R15 ;  /* 0x000000010e0e7824 */ /* 0x000fe200078e0a0f */
[----:B------:R-:W-:-:S02]  /*0e70*/  LEA.HI R11, R11, R10, RZ, 0x2 ;  /* 0x0000000a0b0b7211 */ /* 0x000fc400078f10ff */
[----:B------:R-:W-:Y:S02]  /*0e80*/  LOP3.LUT R8, R8, 0xfffffffe, RZ, 0xc0, !PT ;  /* 0xfffffffe08087812 */ /* 0x000fe400078ec0ff */
[----:B------:R-:W-:Y:S02]  /*0e90*/  LEA.HI R5, R5, R5, RZ, 0x1 ;  /* 0x0000000505057211 */ /* 0x000fe400078f08ff */
[----:B------:R-:W-:Y:S01]  /*0ea0*/  SHF.R.S32.HI R13, RZ, 0x5, R13 ;  /* 0x00000005ff0d7819 */ /* 0x000fe2000001140d */
[----:B------:R-:W-:Y:S01]  /*0eb0*/  IMAD.IADD R8, R16, 0x1, -R8 ;  /* 0x0000000110087824 */ /* 0x000fe200078e0a08 */
[----:B------:R-:W-:Y:S01]  /*0ec0*/  LOP3.LUT R3, R0, 0x8, R3, 0xf8, !PT ;  /* 0x0000000800037812 */ /* 0x000fe200078ef803 */
[----:B------:R-:W-:Y:S01]  /*0ed0*/  IMAD R5, R5, -0x3, R17 ;  /* 0xfffffffd05057824 */ /* 0x000fe200078e0211 */
[----:B------:R-:W-:Y:S01]  /*0ee0*/  SHF.R.U32.HI R0, RZ, 0x3, R0 ;  /* 0x00000003ff007819 */ /* 0x000fe20000011600 */
[----:B------:R-:W-:Y:S01]  /*0ef0*/  IMAD R14, R13, 0x10, R14 ;  /* 0x000000100d0e7824 */ /* 0x000fe200078e020e */
[----:B------:R-:W-:Y:S01]  /*0f00*/  LOP3.LUT R11, R11, 0xfffffffc, RZ, 0xc0, !PT ;  /* 0xfffffffc0b0b7812 */ /* 0x000fe200078ec0ff */
[----:B------:R-:W-:Y:S01]  /*0f10*/  IMAD.SHL.U32 R22, R8, 0x8, RZ ;  /* 0x0000000808167824 */ /* 0x000fe200078e00ff */
[----:B------:R-:W-:-:S02]  /*0f20*/  LOP3.LUT R0, R3, R0, RZ, 0x3c, !PT ;  /* 0x0000000003007212 */ /* 0x000fc400078e3cff */
[----:B------:R-:W-:Y:S01]  /*0f30*/  R2P PR, R4, 0x6 ;  /* 0x0000000604007804 */ /* 0x000fe20000000000 */
[----:B------:R-:W-:Y:S01]  /*0f40*/  IMAD.IADD R11, R10, 0x1, -R11 ;  /* 0x000000010a0b7824 */ /* 0x000fe200078e0a0b */
[----:B------:R-:W-:Y:S01]  /*0f50*/  LOP3.LUT R9, R9, 0xfffffffc, RZ, 0xc0, !PT ;  /* 0xfffffffc09097812 */ /* 0x000fe200078ec0ff */
[----:B------:R-:W-:Y:S01]  /*0f60*/  IMAD.SHL.U32 R4, R8, 0x4, RZ ;  /* 0x0000000408047824 */ /* 0x000fe200078e00ff */
[----:B------:R-:W-:Y:S01]  /*0f70*/  LOP3.LUT R138, R12, 0x7ffffffc, RZ, 0xc0, !PT ;  /* 0x7ffffffc0c8a7812 */ /* 0x000fe200078ec0ff */
[----:B------:R-:W-:Y:S01]  /*0f80*/  IMAD R10, R5, 0x40, R14 ;  /* 0x00000040050a7824 */ /* 0x000fe200078e020e */
[----:B------:R-:W-:Y:S01]  /*0f90*/  SEL R140, R140, 0xffffffc0, !P2 ;  /* 0xffffffc08c8c7807 */ /* 0x000fe20005000000 */
[----:B------:R-:W-:Y:S01]  /*0fa0*/  IMAD.IADD R7, R7, 0x1, R0 ;  /* 0x0000000107077824 */ /* 0x000fe200078e0200 */
[----:B------:R-:W-:Y:S01]  /*0fb0*/  SHF.R.S32.HI R0, RZ, 0x1f, R19 ;  /* 0x0000001fff007819 */ /* 0x000fe20000011413 */
[C---:B------:R-:W-:Y:S01]  /*0fc0*/  VIADD R0, R4.reuse, 0x10 ;  /* 0x0000001004007836 */ /* 0x040fe20000000000 */
[----:B------:R-:W-:Y:S01]  /*0fd0*/  STL [R1+0x5c], R10 ;  /* 0x00005c0a01007387 */ /* 0x000fe20000100800 */
[----:B------:R-:W-:-:S02]  /*0fe0*/  VIADD R3, R4, 0x20 ;  /* 0x0000002004037836 */ /* 0x000fc40000000000 */
[----:B------:R-:W-:Y:S01]  /*0ff0*/  IMAD.SHL.U32 R11, R11, 0x40, RZ ;  /* 0x000000400b0b7824 */ /* 0x000fe200078e00ff */
[----:B------:R-:W-:Y:S01]  /*1000*/  STL [R1+0x58], RZ ;  /* 0x000058ff01007387 */ /* 0x000fe20000100800 */
[----:B------:R-:W-:Y:S01]  /*1010*/  IMAD.IADD R9, R16, 0x1, -R9 ;  /* 0x0000000110097824 */ /* 0x000fe200078e0a09 */
[----:B------:R-:W-:Y:S01]  /*1020*/  CS2R R16, SRZ ;  /* 0x0000000000107805 */ /* 0x000fe2000001ff00 */
[----:B------:R-:W-:Y:S01]  /*1030*/  VIADD R8, R4, 0x18 ;  /* 0x0000001804087836 */ /* 0x000fe20000000000 */
[----:B------:R-:W-:Y:S01]  /*1040*/  STL [R1+0x8], R4 ;  /* 0x0000080401007387 */ /* 0x000fe20000100800 */
[----:B------:R-:W-:Y:S01]  /*1050*/  IMAD R139, R7, 0x2, R2 ;  /* 0x00000002078b7824 */ /* 0x000fe200078e0202 */
[----:B------:R-:W-:Y:S01]  /*1060*/  LEA.HI R6, R9, R9, RZ, 0x1 ;  /* 0x0000000909067211 */ /* 0x000fe200078f08ff */
[----:B------:R-:W-:Y:S01]  /*1070*/  IMAD.IADD R138, R21, 0x1, -R138 ;  /* 0x00000001158a7824 */ /* 0x000fe200078e0a8a */
[----:B------:R0:W-:Y:S01]  /*1080*/  STL [R1+0x30], R0 ;  /* 0x0000300001007387 */ /* 0x0001e20000100800 */
[----:B------:R-:W-:Y:S01]  /*1090*/  VIADD R141, R139, 0x21800 ;  /* 0x000218008b8d7836 */ /* 0x000fe20000000000 */
[----:B------:R-:W-:-:S02]  /*10a0*/  LOP3.LUT R6, R6, 0x1ffffffe, RZ, 0xc0, !PT ;  /* 0x1ffffffe06067812 */ /* 0x000fc400078ec0ff */
[----:B------:R1:W-:Y:S03]  /*10b0*/  STL [R1+0x2c], R3 ;  /* 0x00002c0301007387 */ /* 0x0003e60000100800 */
[----:B------:R-:W-:Y:S02]  /*10c0*/  IMAD.IADD R6, R9, 0x1, -R6 ;  /* 0x0000000109067824 */ /* 0x000fe400078e0a06 */
[----:B0-----:R-:W-:Y:S01]  /*10d0*/  VIADD R0, R4, 0x8 ;  /* 0x0000000804007836 */ /* 0x001fe20000000000 */
[----:B-1----:R-:W-:-:S04]  /*10e0*/  LOP3.LUT R3, R11, 0xc0, RZ, 0xc0, !PT ;  /* 0x000000c00b037812 */ /* 0x002fc800078ec0ff */
[----:B------:R0:W-:Y:S01]  /*10f0*/  STL [R1+0x34], R0 ;  /* 0x0000340001007387 */ /* 0x0001e20000100800 */
[----:B------:R-:W-:-:S03]  /*1100*/  SHF.R.U32.HI R5, RZ, 0x3, R3 ;  /* 0x00000003ff057819 */ /* 0x000fc60000011603 */
[----:B------:R-:W-:Y:S01]  /*1110*/  STL [R1+0x38], R8 ;  /* 0x0000380801007387 */ /* 0x000fe20000100800 */
[----:B0-----:R-:W-:Y:S02]  /*1120*/  VIADD R0, R4, 0x28 ;  /* 0x0000002804007836 */ /* 0x001fe40000000000 */
[----:B------:R-:W-:-:S03]  /*1130*/  IMAD.SHL.U32 R4, R20, 0x20, RZ ;  /* 0x0000002014047824 */ /* 0x000fc600078e00ff */
[----:B------:R0:W-:Y:S04]  /*1140*/  STL [R1+0x40], R0 ;  /* 0x0000400001007387 */ /* 0x0001e80000100800 */
[----:B------:R1:W-:Y:S04]  /*1150*/  STL [R1+0x4], R3 ;  /* 0x0000040301007387 */ /* 0x0003e80000100800 */
[----:B------:R-:W-:Y:S01]  /*1160*/  STL [R1+0x10], R5 ;  /* 0x0000100501007387 */ /* 0x000fe20000100800 */
[----:B0-----:R-:W-:-:S03]  /*1170*/  LOP3.LUT R0, R3, 0x8, R22, 0xf8, !PT ;  /* 0x0000000803007812 */ /* 0x001fc600078ef816 */
[----:B------:R0:W-:Y:S01]  /*1180*/  STL [R1+0x14], R4 ;  /* 0x0000140401007387 */ /* 0x0001e20000100800 */
[----:B------:R-:W-:Y:S01]  /*1190*/  LOP3.LUT R0, R0, R5, RZ, 0x3c, !PT ;  /* 0x0000000500007212 */ /* 0x000fe200078e3cff */
[----:B-1----:R-:W-:Y:S02]  /*11a0*/  VIADD R3, R139, 0x21820 ;  /* 0x000218208b037836 */ /* 0x002fe40000000000 */
[C---:B------:R-:W-:Y:S02]  /*11b0*/  @P1 VIADD R3, R141.reuse, 0xffffffe0 ;  /* 0xffffffe08d031836 */ /* 0x040fe40000000000 */
[----:B------:R-:W-:Y:S02]  /*11c0*/  IMAD.IADD R141, R141, 0x1, R140 ;  /* 0x000000018d8d7824 */ /* 0x000fe400078e028c */
[----:B------:R-:W-:Y:S02]  /*11d0*/  IMAD.IADD R140, R140, 0x1, R3 ;  /* 0x000000018c8c7824 */ /* 0x000fe400078e0203 */
[----:B0-----:R-:W-:-:S02]  /*11e0*/  IMAD.IADD R4, R4, 0x1, R0 ;  /* 0x0000000104047824 */ /* 0x001fc400078e0200 */
[----:B------:R-:W-:-:S03]  /*11f0*/  IMAD R0, R6, 0x8, R10 ;  /* 0x0000000806007824 */ /* 0x000fc600078e020a */
[----:B------:R-:W-:Y:S04]  /*1200*/  STL [R1+0x4c], R4 ;  /* 0x00004c0401007387 */ /* 0x000fe80000100800 */
[----:B------:R-:W-:Y:S04]  /*1210*/  STL [R1+0x20], R3 ;  /* 0x0000200301007387 */ /* 0x000fe80000100800 */
[----:B------:R0:W-:Y:S02]  /*1220*/  STL [R1+0x44], R0 ;  /* 0x0000440001007387 */ /* 0x0001e40000100800 */
[----:B0-----:R-:W-:-:S05]  /*1230*/  VIADD R0, R3, 0x6000 ;  /* 0x0000600003007836 */ /* 0x001fca0000000000 */
[----:B------:R0:W-:Y:S02]  /*1240*/  STL [R1+0x24], R0 ;  /* 0x0000240001007387 */ /* 0x0001e40000100800 */
.L_x_1575:
[----:B------:R-:W-:Y:S05]  /*1250*/  YIELD ;  /* 0x0000000000007946 */ /* 0x000fea0003800000 */
[----:B------:R-:W-:Y:S01]  /*1260*/  ULDC.64 UR4, c[0x0][0xa28] ;  /* 0x00028a0000047ab9 */ /* 0x000fe20000000a00 */
[----:B0--34-:R-:W1:Y:S01]  /*1270*/  LDC.64 R6, c[0x0][0xa08] ;  /* 0x00028200ff067b82 */ /* 0x019e620000000a00 */
[----:B------:R-:W-:Y:S01]  /*1280*/  ISETP.NE.U32.AND P1, PT, RZ, UR4, PT ;  /* 0x00000004ff007c0c */ /* 0x000fe2000bf25070 */
[----:B0-----:R-:W-:Y:S02]  /*1290*/  IMAD.MOV.U32 R0, RZ, RZ, RZ ;  /* 0x000000ffff007224 */ /* 0x001fe400078e00ff */
[----:B------:R-:W-:Y:S01]  /*12a0*/  IMAD.MOV.U32 R70, RZ, RZ, RZ ;  /* 0x000000ffff467224 */ /* 0x000fe200078e00ff */
[----:B------:R-:W-:Y:S01]  /*12b0*/  ISETP.NE.AND.EX P1, PT, RZ, UR5, PT, P1 ;  /* 0x00000005ff007c0c */ /* 0x000fe2000bf25310 */
[----:B------:R-:W-:-:S02]  /*12c0*/  ULDC.64 UR4, c[0x0][0xa18] ;  /* 0x0002860000047ab9 */ /* 0x000fc40000000a00 */
[----:B------:R-:W-:-:S04]  /*12d0*/  ISETP.NE.U32.AND P2, PT, RZ, UR4, PT ;  /* 0x00000004ff007c0c */ /* 0x000fc8000bf45070 */
[----:B------:R-:W-:Y:S01]  /*12e0*/  ISETP.NE.AND.EX P2, PT, RZ, UR5, PT, P2 ;  /* 0x00000005ff007c0c */ /* 0x000fe2000bf45320 */
[----:B------:R-:W-:Y:S02]  /*12f0*/  ULDC.64 UR4, c[0x0][0xa08] ;  /* 0x0002820000047ab9 */ /* 0x000fe40000000a00 */
[----:B------:R-:W-:-:S03]  /*1300*/  ISETP.NE.U32.AND P0, PT, RZ, UR4, PT ;  /* 0x00000004ff007c0c */ /* 0x000fc6000bf05070 */
[----:B------:R-:W0:Y:S01]  /*1310*/  @P1 LDC.64 R4, c[0x0][0xa28] ;  /* 0x00028a00ff041b82 */ /* 0x000e220000000a00 */
[----:B------:R-:W-:Y:S01]  /*1320*/  ISETP.NE.AND.EX P0, PT, RZ, UR5, PT, P0 ;  /* 0x00000005ff007c0c */ /* 0x000fe2000bf05300 */
[----:B-1----:R-:W-:-:S06]  /*1330*/  IMAD.WIDE R10, R75, 0x4, R6 ;  /* 0x000000044b0a7825 */ /* 0x002fcc00078e0206 */
[----:B------:R-:W1:Y:S01]  /*1340*/  @P2 LDC.64 R8, c[0x0][0xa18] ;  /* 0x00028600ff082b82 */ /* 0x000e620000000a00 */
[----:B------:R-:W-:Y:S02]  /*1350*/  ULDC UR4, c[0x0][0x288] ;  /* 0x0000a20000047ab9 */ /* 0x000fe40000000800 */
[----:B------:R-:W-:Y:S01]  /*1360*/  IMAD.U32 R136, RZ, RZ, UR4 ;  /* 0x00000004ff887e24 */ /* 0x000fe2000f8e00ff */
[----:B------:R-:W-:Y:S02]  /*1370*/  ULDC.64 UR4, c[0x0][0x418] ;  /* 0x0001060000047ab9 */ /* 0x000fe40000000a00 */
[----:B--2---:R2:W5:Y:S01]  /*1380*/  @P0 LDG.E R70, desc[UR38][R10.64] ;  /* 0x000000260a460981 */ /* 0x004562000c1e1900 */
[----:B0-----:R-:W-:-:S05]  /*1390*/  @P1 IMAD.WIDE R4, R75, 0x4, R4 ;  /* 0x000000044b041825 */ /* 0x001fca00078e0204 */
[----:B------:R2:W5:Y:S01]  /*13a0*/  @P1 LDG.E R0, desc[UR38][R4.64] ;  /* 0x0000002604001981 */ /* 0x000562000c1e1900 */
[----:B-1----:R-:W-:-:S05]  /*13b0*/  @P2 IMAD.WIDE R6, R75, 0x4, R8 ;  /* 0x000000044b062825 */ /* 0x002fca00078e0208 */
        /* <DEDUP_REMOVED lines=9> */
[----:B------:R-:W-:Y:S01]  /*1450*/  IMAD.U32 R27, RZ, RZ, UR4 ;  /* 0x00000004ff1b7e24 */ /* 0x000fe2000f8e00ff */
[----:B--2---:R-:W-:Y:S06]  /*1460*/  @P2 BRA `(.L_x_1371) ;  /* 0x0000000000242947 */ /* 0x004fec0003800000 */
        /* <DEDUP_REMOVED lines=9> */
.L_x_1371:
[----:B------:R-:W-:Y:S01]  /*1500*/  ULDC.64 UR4, c[0x0][0xa20] ;  /* 0x0002880000047ab9 */ /* 0x000fe20000000a00 */
[----:B------:R0:W-:Y:S01]  /*1510*/  STL [R1+0x50], R74 ;  /* 0x0000504a01007387 */ /* 0x0001e20000100800 */
[----:B------:R-:W-:-:S03]  /*1520*/  ISETP.NE.U32.AND P1, PT, RZ, UR4, PT ;  /* 0x00000004ff007c0c */ /* 0x000fc6000bf25070 */
[----:B------:R0:W-:Y:S01]  /*1530*/  STL [R1+0x54], R75 ;  /* 0x0000544b01007387 */ /* 0x0001e20000100800 */
[----:B------:R-:W-:-:S13]  /*1540*/  ISETP.NE.AND.EX P1, PT, RZ, UR5, PT, P1 ;  /* 0x00000005ff007c0c */ /* 0x000fda000bf25310 */
[----:B0-----:R-:W-:Y:S05]  /*1550*/  @!P1 BRA `(.L_x_1372) ;  /* 0x0000000000109947 */ /* 0x001fea0003800000 */
[----:B------:R-:W0:Y:S02]  /*1560*/  LDC.64 R4, c[0x0][0xa20] ;  /* 0x00028800ff047b82 */ /* 0x000e240000000a00 */
[----:B0-----:R-:W-:-:S05]  /*1570*/  IMAD.WIDE R4, R75, 0x4, R4 ;  /* 0x000000044b047825 */ /* 0x001fca00078e0204 */
[----:B------:R0:W5:Y:S01]  /*1580*/  LDG.E R27, desc[UR38][R4.64] ;  /* 0x00000026041b7981 */ /* 0x000162000c1e1900 */
[----:B------:R-:W-:Y:S05]  /*1590*/  BRA `(.L_x_1373) ;  /* 0x0000000000107947 */ /* 0x000fea0003800000 */
.L_x_1372:
[----:B------:R-:W-:Y:S05]  /*15a0*/  @!P0 BRA `(.L_x_1373) ;  /* 0x00000000000c8947 */ /* 0x000fea0003800000 */
[----:B------:R-:W2:Y:S04]  /*15b0*/  LDG.E R4, desc[UR38][R10.64] ;  /* 0x000000260a047981 */ /* 0x000ea8000c1e1900 */
[----:B------:R-:W2:Y:S02]  /*15c0*/  LDG.E R27, desc[UR38][R10.64+0x4] ;  /* 0x000004260a1b7981 */ /* 0x000ea4000c1e1900 */
[----:B--2---:R-:W-:-:S07]  /*15d0*/  IMAD.IADD R27, R27, 0x1, -R4 ;  /* 0x000000011b1b7824 */ /* 0x004fce00078e0a04 */
.L_x_1373:
[----:B------:R-:W-:Y:S01]  /*15e0*/  ULDC.64 UR4, c[0x0][0xa10] ;  /* 0x0002840000047ab9 */ /* 0x000fe20000000a00 */
[----:B0-----:R-:W0:Y:S01]  /*15f0*/  LDC R4, c[0x0][0x448] ;  /* 0x00011200ff047b82 */ /* 0x001e220000000800 */
[----:B------:R-:W-:-:S04]  /*1600*/  ISETP.NE.U32.AND P0, PT, RZ, UR4, PT ;  /* 0x00000004ff007c0c */ /* 0x000fc8000bf05070 */
[----:B------:R-:W-:Y:S01]  /*1610*/  ISETP.NE.AND.EX P0, PT, RZ, UR5, PT, P0 ;  /* 0x00000005ff007c0c */ /* 0x000fe2000bf05300 */
[----:B------:R-:W-:Y:S02]  /*1620*/  ULDC.64 UR4, c[0x0][0xa30] ;  /* 0x00028c0000047ab9 */ /* 0x000fe40000000a00 */
[----:B------:R-:W-:-:S04]  /*1630*/  ISETP.NE.U32.AND P1, PT, RZ, UR4, PT ;  /* 0x00000004ff007c0c */ /* 0x000fc8000bf25070 */
[----:B------:R-:W-:-:S06]  /*1640*/  ISETP.NE.AND.EX P1, PT, RZ, UR5, PT, P1 ;  /* 0x00000005ff007c0c */ /* 0x000fcc000bf25310 */
[----:B------:R-:W1:Y:S08]  /*1650*/  @P0 LDC.64 R6, c[0x0][0xa10] ;  /* 0x00028400ff060b82 */ /* 0x000e700000000a00 */
[----:B------:R-:W2:Y:S01]  /*1660*/  @P1 LDC.64 R8, c[0x0][0xa30] ;  /* 0x00028c00ff081b82 */ /* 0x000ea20000000a00 */
[----:B-1----:R-:W-:-:S05]  /*1670*/  @P0 IMAD.WIDE R6, R75, 0x4, R6 ;  /* 0x000000044b060825 */ /* 0x002fca00078e0206 */
[----:B------:R-:W3:Y:S04]  /*1680*/  @P0 LDG.E R3, desc[UR38][R6.64] ;  /* 0x0000002606030981 */ /* 0x000ee8000c1e1900 */
[----:B------:R1:W3:Y:S01]  /*1690*/  @P0 LDG.E R10, desc[UR38][R6.64+0x4] ;  /* 0x00000426060a0981 */ /* 0x0002e2000c1e1900 */
[----:B-----5:R-:W-:Y:S02]  /*16a0*/  IMAD.MOV.U32 R106, RZ, RZ, R27 ;  /* 0x000000ffff6a7224 */ /* 0x020fe400078e001b */
[----:B--2---:R-:W-:-:S05]  /*16b0*/  @P1 IMAD.WIDE R8, R75, 0x4, R8 ;  /* 0x000000044b081825 */ /* 0x004fca00078e0208 */
[----:B------:R2:W5:Y:S01]  /*16c0*/  @P1 LDG.E R106, desc[UR38][R8.64] ;  /* 0x00000026086a1981 */ /* 0x000562000c1e1900 */
[----:B0-----:R-:W-:Y:S01]  /*16d0*/  ISETP.NE.AND P1, PT, R4, 0x1, PT ;  /* 0x000000010400780c */ /* 0x001fe20003f25270 */
[----:B------:R-:W-:Y:S01]  /*16e0*/  IMAD R14, R73, 0xc0, RZ ;  /* 0x000000c0490e7824 */ /* 0x000fe200078e02ff */
[----:B------:R-:W0:Y:S01]  /*16f0*/  LDC.64 R4, c[0x0][0x9e0] ;  /* 0x00027800ff047b82 */ /* 0x000e220000000a00 */
[----:B------:R-:W-:Y:S02]  /*1700*/  IMAD.IADD R13, R27, 0x1, -R0 ;  /* 0x000000011b0d7824 */ /* 0x000fe400078e0a00 */
[----:B------:R-:W-:Y:S01]  /*1710*/  VIADD R0, R14, 0xbf ;  /* 0x000000bf0e007836 */ /* 0x000fe20000000000 */
[----:B------:R4:W-:Y:S03]  /*1720*/  STL [R1+0x1c], R14 ;  /* 0x00001c0e01007387 */ /* 0x0009e60000100800 */
[----:B-1----:R-:W-:-:S04]  /*1730*/  IMAD.MOV.U32 R7, RZ, RZ, R0 ;  /* 0x000000ffff077224 */ /* 0x002fc800078e0000 */
[----:B------:R-:W1:Y:S08]  /*1740*/  @P1 LDC R11, c[0x0][0x44c] ;  /* 0x00011300ff0b1b82 */ /* 0x000e700000000800 */
[----:B------:R-:W2:Y:S01]  /*1750*/  @P1 LDC R12, c[0x0][0x450] ;  /* 0x00011400ff0c1b82 */ /* 0x000ea20000000800 */
[----:B0-----:R-:W-:Y:S01]  /*1760*/  ISETP.GE.AND P2, PT, R5, 0x1, PT ;  /* 0x000000010500780c */ /* 0x001fe20003f46270 */
[----:B---3--:R-:W-:-:S02]  /*1770*/  @P0 IMAD.IADD R24, R10, 0x1, -R3 ;  /* 0x000000010a180824 */ /* 0x008fc400078e0a03 */
[----:B-1----:R-:W-:-:S04]  /*1780*/  @P1 IMAD.HI.U32 R3, R0, R11, RZ ;  /* 0x0000000b00031227 */ /* 0x002fc800078e00ff */
[----:B------:R-:W-:Y:S01]  /*1790*/  IMAD.IADD R137, R13, 0x1, R24 ;  /* 0x000000010d897824 */ /* 0x000fe200078e0218 */
[----:B--2---:R-:W-:-:S03]  /*17a0*/  @P1 SHF.R.U32.HI R7, RZ, R12, R3 ;  /* 0x0000000cff071219 */ /* 0x004fc60000011603 */
[C---:B------:R-:W-:Y:S01]  /*17b0*/  VIADD R0, R137.reuse, 0x7f ;  /* 0x0000007f89007836 */ /* 0x040fe20000000000 */
[----:B------:R-:W-:-:S04]  /*17c0*/  IADD3 R112, R137, 0x1, -R136 ;  /* 0x0000000189707810 */ /* 0x000fc80007ffe888 */
[----:B------:R-:W-:Y:S01]  /*17d0*/  SHF.R.S32.HI R3, RZ, 0x1f, R0 ;  /* 0x0000001fff037819 */ /* 0x000fe20000011400 */
[----:B------:R-:W-:-:S03]  /*17e0*/  IMAD.IADD R9, R112, 0x1, R7 ;  /* 0x0000000170097824 */ /* 0x000fc600078e0207 */
[----:B------:R-:W-:Y:S01]  /*17f0*/  LEA.HI R3, R3, R0, RZ, 0x7 ;  /* 0x0000000003037211 */ /* 0x000fe200078f38ff */
[----:B------:R-:W-:-:S03]  /*1800*/  IMAD.IADD R4, R9, 0x1, R4 ;  /* 0x0000000109047824 */ /* 0x000fc600078e0204 */
[----:B------:R-:W-:Y:S01]  /*1810*/  SHF.R.S32.HI R113, RZ, 0x7, R3 ;  /* 0x00000007ff717819 */ /* 0x000fe20000011403 */
[----:B----4-:R-:W-:Y:S06]  /*1820*/  @!P2 BRA `(.L_x_1374) ;  /* 0x000000000048a947 */ /* 0x010fec0003800000 */
        /* <DEDUP_REMOVED lines=11> */
.L_x_1376:
[----:B------:R-:W-:-:S13]  /*18e0*/  ISETP.NE.AND P0, PT, R5, 0x1, PT ;  /* 0x000000010500780c */ /* 0x000fda0003f05270 */
[----:B------:R-:W0:Y:S02]  /*18f0*/  @P0 LDC.64 R6, c[0x0][0x9e8] ;  /* 0x00027a00ff060b82 */ /* 0x000e240000000a00 */
[----:B0-----:R-:W-:-:S05]  /*1900*/  @P0 IMAD.HI.U32 R6, R0, R6, RZ ;  /* 0x0000000600060227 */ /* 0x001fca00078e00ff */
[----:B------:R-:W-:-:S07]  /*1910*/  @P0 SHF.R.U32.HI R0, RZ, R7, R6 ;  /* 0x00000007ff000219 */ /* 0x000fce0000011606 */
.L_x_1377:
[----:B------:R-:W-:Y:S05]  /*1920*/  BSYNC B0 ;  /* 0x0000000000007941 */ /* 0x000fea0003800000 */
.L_x_1375:
[----:B------:R-:W-:-:S05]  /*1930*/  IMAD R3, R0, R5, R5 ;  /* 0x0000000500037224 */ /* 0x000fca00078e0205 */
[----:B------:R-:W-:-:S07]  /*1940*/  VIMNMX R4, R4, R3, PT ;  /* 0x0000000304047248 */ /* 0x000fce0003fe0100 */
.L_x_1374:
[----:B------:R-:W0:Y:S01]  /*1950*/  @P1 LDC R0, c[0x0][0x44c] ;  /* 0x00011300ff001b82 */ /* 0x000e220000000800 */
[----:B------:R-:W-:Y:S01]  /*1960*/  IMAD.MOV.U32 R3, RZ, RZ, R14 ;  /* 0x000000ffff037224 */ /* 0x000fe200078e000e */
[----:B------:R-:W-:Y:S01]  /*1970*/  ULDC UR4, c[0x0][0x9dc] ;  /* 0x0002770000047ab9 */ /* 0x000fe20000000800 */
[----:B------:R-:W-:-:S05]  /*1980*/  IMAD.IADD R114, R137, 0x1, -R136 ;  /* 0x0000000189727824 */ /* 0x000fca00078e0a88 */
[----:B------:R-:W1:Y:S01]  /*1990*/  @P1 LDC R7, c[0x0][0x450] ;  /* 0x00011400ff071b82 */ /* 0x000e620000000800 */
[----:B0-----:R-:W-:-:S05]  /*19a0*/  @P1 IMAD.HI.U32 R0, R14, R0, RZ ;  /* 0x000000000e001227 */ /* 0x001fca00078e00ff */
[----:B-1----:R-:W-:-:S05]  /*19b0*/  @P1 SHF.R.U32.HI R3, RZ, R7, R0 ;  /* 0x00000007ff031219 */ /* 0x002fca0000011600 */
[----:B------:R-:W-:-:S04]  /*19c0*/  IMAD.IADD R0, R114, 0x1, R3 ;  /* 0x0000000172007824 */ /* 0x000fc800078e0203 */
[----:B------:R-:W-:Y:S01]  /*19d0*/  VIADD R3, R0, -UR4 ;  /* 0x8000000400037c36 */ /* 0x000fe20008000000 */
[----:B------:R-:W-:Y:S06]  /*19e0*/  @!P2 BRA `(.L_x_1378) ;  /* 0x000000000044a947 */ /* 0x000fec0003800000 */
[----:B------:R-:W-:Y:S01]  /*19f0*/  ISETP.GT.AND P0, PT, R0, -0x1, PT ;  /* 0xffffffff0000780c */ /* 0x000fe20003f04270 */
[----:B------:R-:W-:-:S12]  /*1a00*/  BSSY B0, `(.L_x_1379) ;  /* 0x000000d000007945 */ /* 0x000fd80003800000 */
        /* <DEDUP_REMOVED lines=8> */
.L_x_1380:
[----:B------:R-:W-:-:S13]  /*1a90*/  ISETP.NE.AND P0, PT, R5, 0x1, PT ;  /* 0x000000010500780c */ /* 0x000fda0003f05270 */
[----:B------:R-:W0:Y:S02]  /*1aa0*/  @P0 LDC.64 R6, c[0x0][0x9e8] ;  /* 0x00027a00ff060b82 */ /* 0x000e240000000a00 */
[----:B0-----:R-:W-:-:S05]  /*1ab0*/  @P0 IMAD.HI.U32 R6, R0, R6, RZ ;  /* 0x0000000600060227 */ /* 0x001fca00078e00ff */
[----:B------:R-:W-:-:S07]  /*1ac0*/  @P0 SHF.R.U32.HI R0, RZ, R7, R6 ;  /* 0x00000007ff000219 */ /* 0x000fce0000011606 */
.L_x_1381:
[----:B------:R-:W-:Y:S05]  /*1ad0*/  BSYNC B0 ;  /* 0x0000000000007941 */ /* 0x000fea0003800000 */
.L_x_1379:
[----:B------:R-:W-:-:S05]  /*1ae0*/  IMAD R0, R0, R5, RZ ;  /* 0x0000000500007224 */ /* 0x000fca00078e02ff */
[----:B------:R-:W-:-:S07]  /*1af0*/  VIMNMX R3, R3, R0, !PT ;  /* 0x0000000003037248 */ /* 0x000fce0007fe0100 */
.L_x_1378:
[----:B------:R-:W-:Y:S01]  /*1b00*/  VIADD R4, R4, 0x7f ;  /* 0x0000007f04047836 */ /* 0x000fe20000000000 */
[----:B------:R-:W-:-:S04]  /*1b10*/  SHF.R.S32.HI R0, RZ, 0x1f, R3 ;  /* 0x0000001fff007819 */ /* 0x000fc80000011403 */
[----:B------:R-:W-:Y:S02]  /*1b20*/  SHF.R.S32.HI R5, RZ, 0x1f, R4 ;  /* 0x0000001fff057819 */ /* 0x000fe40000011404 */
[----:B------:R-:W-:Y:S02]  /*1b30*/  LEA.HI R0, R0, R3, RZ, 0x7 ;  /* 0x0000000300007211 */ /* 0x000fe400078f38ff */
[----:B------:R-:W-:Y:S02]  /*1b40*/  LEA.HI R5, R5, R4, RZ, 0x7 ;  /* 0x0000000405057211 */ /* 0x000fe400078f38ff */
[----:B------:R-:W-:Y:S02]  /*1b50*/  SHF.R.S32.HI R3, RZ, 0x7, R0 ;  /* 0x00000007ff037819 */ /* 0x000fe40000011400 */
[----:B------:R-:W-:Y:S02]  /*1b60*/  SHF.R.S32.HI R0, RZ, 0x7, R5 ;  /* 0x00000007ff007819 */ /* 0x000fe40000011405 */
[----:B------:R-:W-:-:S02]  /*1b70*/  VIMNMX R3, RZ, R3, !PT ;  /* 0x00000003ff037248 */ /* 0x000fc40007fe0100 */
[----:B------:R-:W-:-:S03]  /*1b80*/  VIMNMX R0, R113, R0, PT ;  /* 0x0000000071007248 */ /* 0x000fc60003fe0100 */
[--C-:B------:R-:W-:Y:S02]  /*1b90*/  IMAD R3, R3, 0x80, -R13.reuse ;  /* 0x0000008003037824 */ /* 0x100fe400078e0a0d */
[----:B------:R-:W-:-:S03]  /*1ba0*/  IMAD R5, R0, 0x80, -R13 ;  /* 0x0000008000057824 */ /* 0x000fc600078e0a0d */
[----:B------:R-:W-:Y:S02]  /*1bb0*/  VIMNMX R3, RZ, R3, !PT ;  /* 0x00000003ff037248 */ /* 0x000fe40007fe0100 */
[----:B------:R-:W-:Y:S02]  /*1bc0*/  VIMNMX R0, R5, R24, PT ;  /* 0x0000001805007248 */ /* 0x000fe40003fe0100 */
[----:B------:R-:W-:Y:S02]  /*1bd0*/  SHF.R.U32.HI R83, RZ, 0x7, R3 ;  /* 0x00000007ff537819 */ /* 0x000fe40000011603 */
[----:B------:R-:W-:-:S03]  /*1be0*/  ISETP.GT.AND P0, PT, R0, R3, PT ;  /* 0x000000030000720c */ /* 0x000fc60003f04270 */
[----:B------:R-:W-:-:S10]  /*1bf0*/  IMAD.MOV.U32 R25, RZ, RZ, R83 ;  /* 0x000000ffff197224 */ /* 0x000fd400078e0053 */
[----:B------:R-:W-:-:S05]  /*1c00*/  @P0 VIADD R0, R0, 0x7f ;  /* 0x0000007f00000836 */ /* 0x000fca0000000000 */
[----:B------:R-:W-:-:S04]  /*1c10*/  @P0 SHF.R.S32.HI R3, RZ, 0x1f, R0 ;  /* 0x0000001fff030819 */ /* 0x000fc80000011400 */
[----:B------:R-:W-:-:S04]  /*1c20*/  @P0 LEA.HI R3, R3, R0, RZ, 0x7 ;  /* 0x0000000003030211 */ /* 0x000fc800078f38ff */
[----:B------:R-:W-:Y:S02]  /*1c30*/  @P0 SHF.R.S32.HI R25, RZ, 0x7, R3 ;  /* 0x00000007ff190819 */ /* 0x000fe40000011403 */
[----:B------:R-:W-:Y:S02]  /*1c40*/  PLOP3.LUT P0, PT, PT, PT, PT, 0x80, 0x0 ;  /* 0x000000000000781c */ /* 0x000fe40003f0f070 */
[----:B------:R-:W-:-:S13]  /*1c50*/  ISETP.GT.AND P1, PT, R25, R83, PT ;  /* 0x000000531900720c */ /* 0x000fda0003f24270 */
[----:B------:R-:W-:Y:S05]  /*1c60*/  @!P1 BRA `(.L_x_1382) ;  /* 0x0000005400049947 */ /* 0x000fea0003800000 */
        /* <DEDUP_REMOVED lines=20> */
.L_x_1384:
[----:B------:R-:W-:Y:S05]  /*1db0*/  BSYNC B6 ;  /* 0x0000000000067941 */ /* 0x000fea0003800000 */
.L_x_1383:
        /* <DEDUP_REMOVED lines=20> */
.L_x_1386:
[----:B------:R-:W-:Y:S05]  /*1f00*/  BSYNC B6 ;  /* 0x0000000000067941 */ /* 0x000fea0003800000 */
.L_x_1385:
[----:B------:R-:W2:Y:S01]  /*1f10*/  LDL.64 R36, [R1+0x8] ;  /* 0x0000080001247983 */ /* 0x000ea20000100a00 */
[----:B------:R-:W-:Y:S01]  /*1f20*/  ULDC.64 UR4, c[0x0][0x9f8] ;  /* 0x00027e0000047ab9 */ /* 0x000fe20000000a00 */
[----:B------:R-:W0:Y:S01]  /*1f30*/  LDC.64 R10, c[0x0][0x300] ;  /* 0x0000c000ff0a7b82 */ /* 0x000e220000000a00 */
[----:B------:R-:W-:Y:S01]  /*1f40*/  ISETP.NE.U32.AND P0, PT, RZ, UR4, PT ;  /* 0x00000004ff007c0c */ /* 0x000fe2000bf05070 */
[----:B------:R-:W2:Y:S01]  /*1f50*/  LDL.64 R30, [R1+0x8] ;  /* 0x00000800011e7983 */ /* 0x000ea20000100a00 */
[----:B------:R-:W-:Y:S01]  /*1f60*/  IMAD.IADD R70, R70, 0x1, R27 ;  /* 0x0000000146467824 */ /* 0x000fe200078e021b */
[----:B------:R-:W-:Y:S01]  /*1f70*/  ULDC.64 UR6, c[0x0][0xa08] ;  /* 0x0002820000067ab9 */ /* 0x000fe20000000a00 */
[----:B------:R-:W-:Y:S01]  /*1f80*/  ISETP.NE.AND.EX P0, PT, RZ, UR5, PT, P0 ;  /* 0x00000005ff007c0c */ /* 0x000fe2000bf05300 */
[----:B------:R-:W3:Y:S01]  /*1f90*/  LDL.LU R28, [R1] ;  /* 0x00000000011c7983 */ /* 0x000ee20000300800 */
[----:B------:R-:W-:Y:S01]  /*1fa0*/  SHF.R.S32.HI R8, RZ, 0x1f, R74 ;  /* 0x0000001fff087819 */ /* 0x000fe2000001144a */
[----:B------:R-:W-:Y:S01]  /*1fb0*/  ULDC.64 UR4, c[0x0][0x308] ;  /* 0x0000c20000047ab9 */ /* 0x000fe20000000a00 */
[----:B------:R-:W1:Y:S01]  /*1fc0*/  S2R R20, SR_TID.X ;  /* 0x0000000000147919 */ /* 0x000e620000002100 */
[----:B------:R-:W-:Y:S01]  /*1fd0*/  SHF.R.S32.HI R23, RZ, 0x1f, R22 ;  /* 0x0000001fff177819 */ /* 0x000fe20000011416 */
[----:B------:R-:W4:Y:S01]  /*1fe0*/  LDC R35, c[0x0][0x3f4] ;  /* 0x0000fd00ff237b82 */ /* 0x000f220000000800 */
[----:B------:R-:W4:Y:S07]  /*1ff0*/  LDL R38, [R1+0x4] ;  /* 0x0000040001267983 */ /* 0x000f2e0000100800 */
[----:B------:R-:W1:Y:S02]  /*2000*/  @P0 LDC.64 R4, c[0x0][0x9f8] ;  /* 0x00027e00ff040b82 */ /* 0x000e640000000a00 */
[----:B-1----:R-:W-:-:S05]  /*2010*/  @P0 IMAD.WIDE R4, R75, 0x4, R4 ;  /* 0x000000044b040825 */ /* 0x002fca00078e0204 */
[----:B------:R1:W3:Y:S01]  /*2020*/  @P0 LDG.E R75, desc[UR38][R4.64] ;  /* 0x00000026044b0981 */ /* 0x0002e2000c1e1900 */
[----:B------:R-:W-:Y:S01]  /*2030*/  VIADD R20, R20, 0xffffff80 ;  /* 0xffffff8014147836 */ /* 0x000fe20000000000 */
[----:B------:R-:W-:Y:S01]  /*2040*/  SHF.R.S32.HI R13, RZ, 0x1f, R70 ;  /* 0x0000001fff0d7819 */ /* 0x000fe20000011446 */
[CC--:B0-----:R-:W-:Y:S01]  /*2050*/  IMAD.WIDE.U32 R6, R70.reuse, R10.reuse, RZ ;  /* 0x0000000a46067225 */ /* 0x0c1fe200078e00ff */
[----:B------:R-:W-:Y:S02]  /*2060*/  ISETP.NE.U32.AND P0, PT, RZ, UR6, PT ;  /* 0x00000006ff007c0c */ /* 0x000fe4000bf05070 */
[----:B------:R-:W-:Y:S01]  /*2070*/  SHF.R.S32.HI R9, RZ, 0x1f, R20 ;  /* 0x0000001fff097819 */ /* 0x000fe20000011414 */
[----:B------:R-:W-:Y:S01]  /*2080*/  IMAD R0, R13, R10, RZ ;  /* 0x0000000a0d007224 */ /* 0x000fe200078e02ff */
[----:B------:R-:W-:Y:S02]  /*2090*/  ISETP.NE.AND.EX P0, PT, RZ, UR7, PT, P0 ;  /* 0x00000007ff007c0c */ /* 0x000fe4000bf05300 */
[----:B------:R-:W-:Y:S01]  /*20a0*/  LEA.HI R9, R9, R20, RZ, 0x2 ;  /* 0x0000001409097211 */ /* 0x000fe200078f10ff */
[----:B------:R-:W-:Y:S01]  /*20b0*/  IMAD R3, R70, R11, R0 ;  /* 0x0000000b46037224 */ /* 0x000fe200078e0200 */
[----:B------:R-:W0:Y:S02]  /*20c0*/  S2R R20, SR_TID.X ;  /* 0x0000000000147919 */ /* 0x000e240000002100 */
[----:B------:R-:W-:Y:S01]  /*20d0*/  SHF.R.S32.HI R82, RZ, 0x2, R9 ;  /* 0x00000002ff527819 */ /* 0x000fe20000011409 */
[----:B------:R-:W-:Y:S01]  /*20e0*/  IMAD.IADD R7, R7, 0x1, R3 ;  /* 0x0000000107077824 */ /* 0x000fe200078e0203 */
[----:B------:R-:W-:Y:S01]  /*20f0*/  SHF.R.S32.HI R9, RZ, 0x1f, R9 ;  /* 0x0000001fff097819 */ /* 0x000fe20000011409 */
[----:B------:R-:W-:-:S02]  /*2100*/  IMAD R3, R8, UR4, RZ ;  /* 0x0000000408037c24 */ /* 0x000fc4000f8e02ff */
[----:B-1----:R-:W-:-:S04]  /*2110*/  IMAD.WIDE.U32 R4, R74, UR4, R6 ;  /* 0x000000044a047c25 */ /* 0x002fc8000f8e0006 */
[----:B--2---:R-:W-:Y:S01]  /*2120*/  IMAD.MOV.U32 R30, RZ, RZ, R36 ;  /* 0x000000ffff1e7224 */ /* 0x004fe200078e0024 */
[----:B0-----:R-:W-:Y:S01]  /*2130*/  SHF.R.U32.HI R34, RZ, 0x7, R20 ;  /* 0x00000007ff227819 */ /* 0x001fe20000011614 */
[----:B------:R-:W-:Y:S01]  /*2140*/  IMAD R3, R74, UR5, R3 ;  /* 0x000000054a037c24 */ /* 0x000fe2000f8e0203 */
[----:B------:R-:W-:Y:S01]  /*2150*/  ULDC.64 UR4, c[0x0][0x310] ;  /* 0x0000c40000047ab9 */ /* 0x000fe20000000a00 */
[----:B------:R-:W-:Y:S01]  /*2160*/  LEA.HI R9, R9, R82, RZ, 0x2 ;  /* 0x0000005209097211 */ /* 0x000fe200078f10ff */
[----:B------:R-:W0:Y:S01]  /*2170*/  LDC.64 R6, c[0x0][0x408] ;  /* 0x00010200ff067b82 */ /* 0x000e220000000a00 */
[----:B------:R-:W-:Y:S01]  /*2180*/  SHF.R.S32.HI R31, RZ, 0x1f, R30 ;  /* 0x0000001fff1f7819 */ /* 0x000fe2000001141e */
[----:B------:R-:W-:-:S04]  /*2190*/  IMAD.IADD R5, R5, 0x1, R3 ;  /* 0x0000000105057824 */ /* 0x000fc800078e0203 */
[----:B------:R1:W-:Y:S04]  /*21a0*/  STL [R1+0xc], R31 ;  /* 0x00000c1f01007387 */ /* 0x0003e80000100800 */
[----:B------:R-:W2:Y:S04]  /*21b0*/  LDL R37, [R1+0x10] ;  /* 0x0000100001257983 */ /* 0x000ea80000100800 */
[----:B------:R-:W2:Y:S01]  /*21c0*/  LDL R36, [R1+0x14] ;  /* 0x0000140001247983 */ /* 0x000ea20000100800 */
[----:B------:R-:W-:Y:S02]  /*21d0*/  ISETP.NE.AND P6, PT, R34, 0x1, PT ;  /* 0x000000012200780c */ /* 0x000fe40003fc5270 */
[----:B------:R-:W-:-:S02]  /*21e0*/  LOP3.LUT R9, R9, 0xfffffffc, RZ, 0xc0, !PT ;  /* 0xfffffffc09097812 */ /* 0x000fc400078ec0ff */
[----:B------:R-:W-:-:S03]  /*21f0*/  SHF.R.S32.HI R32, RZ, 0x1f, R19 ;  /* 0x0000001fff207819 */ /* 0x000fc60000011413 */
[----:B------:R-:W-:Y:S01]  /*2200*/  IMAD.IADD R82, R82, 0x1, -R9 ;  /* 0x0000000152527824 */ /* 0x000fe200078e0a09 */
[----:B---3--:R-:W-:Y:S02]  /*2210*/  SHF.R.S32.HI R0, RZ, 0x1f, R75 ;  /* 0x0000001fff007819 */ /* 0x008fe4000001144b */
[----:B------:R-:W-:Y:S02]  /*2220*/  SEL R75, R75, RZ, !P0 ;  /* 0x000000ff4b4b7207 */ /* 0x000fe40004000000 */
[----:B------:R-:W-:-:S05]  /*2230*/  SEL R15, R0, RZ, !P0 ;  /* 0x000000ff000f7207 */ /* 0x000fca0004000000 */
[----:B------:R-:W-:Y:S02]  /*2240*/  IMAD R0, R15, UR4, RZ ;  /* 0x000000040f007c24 */ /* 0x000fe4000f8e02ff */
[----:B------:R-:W-:-:S04]  /*2250*/  IMAD.WIDE.U32 R20, R75, UR4, R4 ;  /* 0x000000044b147c25 */ /* 0x000fc8000f8e0004 */
[----:B------:R-:W-:Y:S01]  /*2260*/  IMAD R3, R75, UR5, R0 ;  /* 0x000000054b037c24 */ /* 0x000fe2000f8e0200 */
[----:B------:R-:W-:Y:S05]  /*2270*/  @!P6 WARPSYNC.ALL ;  /* 0x000000000000e948 */ /* 0x000fea0003800000 */
[----:B------:R-:W-:Y:S01]  /*2280*/  ULDC.64 UR4, c[0x0][0x330] ;  /* 0x0000cc0000047ab9 */ /* 0x000fe20000000a00 */
[----:B------:R-:W-:Y:S01]  /*2290*/  VIADD R0, R22, 0x10 ;  /* 0x0000001016007836 */ /* 0x000fe20000000000 */
[----:B------:R-:W-:Y:S01]  /*22a0*/  LOP3.LUT R28, R28, 0xfffffffd, RZ, 0xc0, !PT ;  /* 0xfffffffd1c1c7812 */ /* 0x000fe200078ec0ff */
[----:B------:R-:W-:Y:S01]  /*22b0*/  IMAD R5, R8, UR4, RZ ;  /* 0x0000000408057c24 */ /* 0x000fe2000f8e02ff */
[----:B------:R-:W-:Y:S01]  /*22c0*/  ULDC.64 UR6, c[0x0][0x338] ;  /* 0x0000ce0000067ab9 */ /* 0x000fe20000000a00 */
[----:B------:R-:W-:Y:S01]  /*22d0*/  IMAD.WIDE.U32 R60, R74, UR4, R22 ;  /* 0x000000044a3c7c25 */ /* 0x000fe2000f8e0016 */
[----:B------:R-:W-:-:S02]  /*22e0*/  ULDC UR4, c[0x0][0x2f4] ;  /* 0x0000bd0000047ab9 */ /* 0x000fc40000000800 */
[----:B------:R-:W-:Y:S01]  /*22f0*/  ISETP.GE.AND P1, PT, R0, UR4, PT ;  /* 0x0000000400007c0c */ /* 0x000fe2000bf26270 */
[----:B------:R-:W-:Y:S02]  /*2300*/  IMAD R9, R74, UR5, R5 ;  /* 0x000000054a097c24 */ /* 0x000fe4000f8e0205 */
[-C--:B------:R-:W-:Y:S02]  /*2310*/  IMAD R8, R32, R10.reuse, RZ ;  /* 0x0000000a20087224 */ /* 0x080fe400078e02ff */
[----:B------:R-:W-:Y:S01]  /*2320*/  IMAD.WIDE.U32 R4, R19, R10, R22 ;  /* 0x0000000a13047225 */ /* 0x000fe200078e0016 */
[----:B------:R-:W-:-:S03]  /*2330*/  ISETP.GE.AND P0, PT, R22, UR4, PT ;  /* 0x0000000416007c0c */ /* 0x000fc6000bf06270 */
[----:B------:R-:W-:Y:S01]  /*2340*/  IMAD R95, R19, R11, R8 ;  /* 0x0000000b135f7224 */ /* 0x000fe200078e0208 */
[----:B------:R-:W-:Y:S02]  /*2350*/  SEL R8, RZ, 0xffffffff, P1 ;  /* 0xffffffffff087807 */ /* 0x000fe40000800000 */
[----:B------:R-:W-:Y:S02]  /*2360*/  IADD3 R96, P1, R20, R4, RZ ;  /* 0x0000000414607210 */ /* 0x000fe40007f3e0ff */
[----:B------:R-:W-:Y:S02]  /*2370*/  SEL R4, RZ, 0x1, P0 ;  /* 0x00000001ff047807 */ /* 0x000fe40000000000 */
[----:B------:R-:W-:Y:S01]  /*2380*/  LOP3.LUT P0, RZ, R82, 0x2, RZ, 0xc0, !PT ;  /* 0x0000000252ff7812 */ /* 0x000fe2000780c0ff */
[----:B------:R-:W-:Y:S02]  /*2390*/  IMAD.IADD R3, R21, 0x1, R3 ;  /* 0x0000000115037824 */ /* 0x000fe400078e0203 */
[----:B------:R-:W-:-:S02]  /*23a0*/  IMAD.IADD R61, R61, 0x1, R9 ;  /* 0x000000013d3d7824 */ /* 0x000fc400078e0209 */
[----:B------:R-:W-:Y:S01]  /*23b0*/  IMAD.SHL.U32 R9, R8, 0x2, RZ ;  /* 0x0000000208097824 */ /* 0x000fe200078e00ff */
[----:B------:R-:W-:Y:S01]  /*23c0*/  IADD3.X R95, R3, R5, R95, P1, !PT ;  /* 0x00000005035f7210 */ /* 0x000fe20000ffe45f */
[----:B------:R-:W-:-:S03]  /*23d0*/  VIADD R72, R22, 0x30 ;  /* 0x0000003016487836 */ /* 0x000fc60000000000 */
[----:B------:R-:W-:Y:S01]  /*23e0*/  LOP3.LUT R5, R9, 0x2, R4, 0xe2, !PT ;  /* 0x0000000209057812 */ /* 0x000fe200078ee204 */
[----:B------:R-:W-:Y:S01]  /*23f0*/  VIADD R4, R22, 0x20 ;  /* 0x0000002016047836 */ /* 0x000fe20000000000 */
[----:B------:R-:W3:Y:S01]  /*2400*/  LDC.64 R8, c[0x0][0x3f8] ;  /* 0x0000fe00ff087b82 */ /* 0x000ee20000000a00 */
[----:B------:R-:W-:Y:S01]  /*2410*/  @P0 LOP3.LUT R28, R28, 0x2, RZ, 0xfc, !PT ;  /* 0x000000021c1c0812 */ /* 0x000fe200078efcff */
[----:B0-----:R-:W-:Y:S01]  /*2420*/  IMAD R12, R32, R6, RZ ;  /* 0x00000006200c7224 */ /* 0x001fe200078e02ff */
[----:B------:R-:W-:Y:S01]  /*2430*/  ISETP.GE.AND P1, PT, R72, UR4, PT ;  /* 0x0000000448007c0c */ /* 0x000fe2000bf26270 */
[----:B------:R-:W-:Y:S01]  /*2440*/  VIADD R27, R22, 0x40 ;  /* 0x00000040161b7836 */ /* 0x000fe20000000000 */
[----:B------:R-:W-:Y:S01]  /*2450*/  ISETP.GE.AND P0, PT, R4, UR4, PT ;  /* 0x0000000404007c0c */ /* 0x000fe2000bf06270 */
[----:B------:R-:W-:Y:S01]  /*2460*/  IMAD R29, R19, R7, R12 ;  /* 0x00000007131d7224 */ /* 0x000fe200078e020c */
[----:B------:R-:W-:Y:S02]  /*2470*/  SEL R14, RZ, 0x8, P1 ;  /* 0x00000008ff0e7807 */ /* 0x000fe40000800000 */
[----:B------:R-:W-:-:S02]  /*2480*/  SEL R12, RZ, 0x4, P0 ;  /* 0x00000004ff0c7807 */ /* 0x000fc40000000000 */
[----:B------:R-:W-:Y:S02]  /*2490*/  ISETP.GE.AND P0, PT, R27, UR4, PT ;  /* 0x000000041b007c0c */ /* 0x000fe4000bf06270 */
[----:B------:R-:W-:Y:S02]  /*24a0*/  LOP3.LUT R12, R14, R5, R12, 0xfe, !PT ;  /* 0x000000050e0c7212 */ /* 0x000fe400078efe0c */
[----:B------:R-:W-:Y:S02]  /*24b0*/  SEL R5, RZ, 0x10, P0 ;  /* 0x00000010ff057807 */ /* 0x000fe40000000000 */
[----:B----4-:R-:W-:Y:S02]  /*24c0*/  ISETP.GE.AND P0, PT, R22, R35, PT ;  /* 0x000000231600720c */ /* 0x010fe40003f06270 */
[----:B------:R-:W-:Y:S02]  /*24d0*/  LOP3.LUT R12, R12, R5, RZ, 0xfc, !PT ;  /* 0x000000050c0c7212 */ /* 0x000fe400078efcff */
[----:B------:R-:W-:Y:S01]  /*24e0*/  SEL R5, R35, RZ, P0 ;  /* 0x000000ff23057207 */ /* 0x000fe20000000000 */
[----:B---3--:R-:W-:-:S04]  /*24f0*/  IMAD R14, R32, R8, RZ ;  /* 0x00000008200e7224 */ /* 0x008fc800078e02ff */
[----:B------:R-:W-:Y:S01]  /*2500*/  IMAD.IADD R5, R22, 0x1, R5 ;  /* 0x0000000116057824 */ /* 0x000fe200078e0205 */
[----:B------:R-:W-:Y:S01]  /*2510*/  ISETP.GE.AND P2, PT, R4, R35, PT ;  /* 0x000000230400720c */ /* 0x000fe20003f46270 */
[C---:B------:R-:W-:Y:S01]  /*2520*/  IMAD R33, R19.reuse, R9, R14 ;  /* 0x0000000913217224 */ /* 0x040fe200078e020e */
[----:B------:R-:W-:Y:S01]  /*2530*/  ISETP.GE.AND P1, PT, R0, R35, PT ;  /* 0x000000230000720c */ /* 0x000fe20003f26270 */
[----:B------:R-:W-:Y:S01]  /*2540*/  IMAD.WIDE.U32 R62, R19, R6, R22 ;  /* 0x00000006133e7225 */ /* 0x000fe200078e0016 */
[----:B------:R-:W-:-:S03]  /*2550*/  SHF.R.S32.HI R14, RZ, 0x1f, R5 ;  /* 0x0000001fff0e7819 */ /* 0x000fc60000011405 */
[----:B------:R-:W-:Y:S01]  /*2560*/  IMAD.WIDE.U32 R64, R19, R6, R30 ;  /* 0x0000000613407225 */ /* 0x000fe200078e001e */
[CC--:B------:R-:W-:Y:S02]  /*2570*/  LEA.HI R76, R14.reuse, R5.reuse, RZ, 0x3 ;  /* 0x000000050e4c7211 */ /* 0x0c0fe400078f18ff */
[----:B------:R-:W-:Y:S01]  /*2580*/  LEA.HI R5, R14, R5, RZ, 0x5 ;  /* 0x000000050e057211 */ /* 0x000fe200078f28ff */
[----:B------:R-:W-:Y:S01]  /*2590*/  IMAD.IADD R63, R63, 0x1, R29 ;  /* 0x000000013f3f7824 */ /* 0x000fe200078e021d */
[----:B------:R-:W-:Y:S01]  /*25a0*/  LOP3.LUT R28, R28, 0xfffffffe, RZ, 0xc0, !PT ;  /* 0xfffffffe1c1c7812 */ /* 0x000fe200078ec0ff */
[----:B------:R-:W-:Y:S01]  /*25b0*/  IMAD.IADD R65, R29, 0x1, R65 ;  /* 0x000000011d417824 */ /* 0x000fe200078e0241 */
[----:B------:R-:W-:Y:S01]  /*25c0*/  SEL R29, R35, RZ, P1 ;  /* 0x000000ff231d7207 */ /* 0x000fe20000800000 */
[-C--:B------:R-:W-:Y:S01]  /*25d0*/  IMAD.WIDE.U32 R68, R19, R8.reuse, R30 ;  /* 0x0000000813447225 */ /* 0x080fe200078e001e */
[----:B-1----:R-:W-:Y:S02]  /*25e0*/  SEL R31, R35, RZ, P2 ;  /* 0x000000ff231f7207 */ /* 0x002fe40001000000 */
[----:B------:R-:W-:Y:S01]  /*25f0*/  @P2 LOP3.LUT R28, R28, 0x1, RZ, 0xfc, !PT ;  /* 0x000000011c1c2812 */ /* 0x000fe200078efcff */
[----:B------:R-:W-:-:S04]  /*2600*/  IMAD.WIDE.U32 R66, R19, R8, R22 ;  /* 0x0000000813427225 */ /* 0x000fc800078e0016 */
[----:B------:R-:W-:Y:S01]  /*2610*/  IMAD.SHL.U32 R14, R5, 0x80, RZ ;  /* 0x00000080050e7824 */ /* 0x000fe200078e00ff */
[----:B------:R-:W-:Y:S01]  /*2620*/  LOP3.LUT R5, R38, 0x18, R76, 0xf8, !PT ;  /* 0x0000001826057812 */ /* 0x000fe200078ef84c */
[----:B------:R-:W-:Y:S02]  /*2630*/  IMAD.IADD R29, R0, 0x1, R29 ;  /* 0x00000001001d7824 */ /* 0x000fe400078e021d */
[----:B------:R-:W-:Y:S01]  /*2640*/  IMAD.IADD R31, R4, 0x1, R31 ;  /* 0x00000001041f7824 */ /* 0x000fe200078e021f */
[----:B------:R0:W-:Y:S01]  /*2650*/  STL [R1], R28 ;  /* 0x0000001c01007387 */ /* 0x0001e20000100800 */
[----:B------:R-:W-:Y:S01]  /*2660*/  IMAD.IADD R67, R67, 0x1, R33 ;  /* 0x0000000143437824 */ /* 0x000fe200078e0221 */
[----:B------:R-:W-:Y:S01]  /*2670*/  LOP3.LUT R14, R14, 0xfffff000, RZ, 0xc0, !PT ;  /* 0xfffff0000e0e7812 */ /* 0x000fe200078ec0ff */
[----:B------:R-:W-:Y:S01]  /*2680*/  IMAD.IADD R69, R33, 0x1, R69 ;  /* 0x0000000121457824 */ /* 0x000fe200078e0245 */
[----:B-----5:R-:W-:Y:S01]  /*2690*/  SHF.R.S32.HI R33, RZ, 0x1f, R106 ;  /* 0x0000001fff217819 */ /* 0x020fe2000001146a */
[----:B------:R-:W-:Y:S01]  /*26a0*/  IMAD R15, R15, UR6, RZ ;  /* 0x000000060f0f7c24 */ /* 0x000fe2000f8e02ff */
[----:B------:R-:W-:Y:S01]  /*26b0*/  SHF.R.S32.HI R30, RZ, 0x1f, R31 ;  /* 0x0000001fff1e7819 */ /* 0x000fe2000001141f */
[----:B------:R-:W-:Y:S01]  /*26c0*/  VIADD R81, R22, 0x50 ;  /* 0x0000005016517836 */ /* 0x000fe20000000000 */
[----:B------:R-:W-:-:S02]  /*26d0*/  IADD3 R70, P2, R19, R70, RZ ;  /* 0x0000004613467210 */ /* 0x000fc40007f5e0ff */
[----:B0-----:R-:W-:Y:S01]  /*26e0*/  SHF.R.S32.HI R28, RZ, 0x1f, R29 ;  /* 0x0000001fff1c7819 */ /* 0x001fe2000001141d */
[C---:B------:R-:W-:Y:S01]  /*26f0*/  IMAD R15, R75.reuse, UR7, R15 ;  /* 0x000000074b0f7c24 */ /* 0x040fe2000f8e020f */
[----:B------:R-:W-:Y:S01]  /*2700*/  LEA.HI R74, R30, R31, RZ, 0x3 ;  /* 0x0000001f1e4a7211 */ /* 0x000fe200078f18ff */
[----:B------:R-:W-:Y:S01]  /*2710*/  IMAD.WIDE.U32 R60, R75, UR6, R60 ;  /* 0x000000064b3c7c25 */ /* 0x000fe2000f8e003c */
[CC--:B------:R-:W-:Y:S02]  /*2720*/  LEA.HI R75, R28.reuse, R29.reuse, RZ, 0x3 ;  /* 0x0000001d1c4b7211 */ /* 0x0c0fe400078f18ff */
[----:B------:R-:W-:Y:S01]  /*2730*/  LEA.HI R28, R28, R29, RZ, 0x5 ;  /* 0x0000001d1c1c7211 */ /* 0x000fe200078f28ff */
[----:B------:R-:W-:Y:S01]  /*2740*/  IMAD.X R71, R32, 0x1, R13, P2 ;  /* 0x0000000120477824 */ /* 0x000fe200010e060d */
[----:B------:R-:W-:Y:S02]  /*2750*/  LEA.HI R30, R30, R31, RZ, 0x5 ;  /* 0x0000001f1e1e7211 */ /* 0x000fe400078f28ff */
[----:B------:R-:W-:Y:S01]  /*2760*/  ISETP.GE.AND P2, PT, R81, UR4, PT ;  /* 0x0000000451007c0c */ /* 0x000fe2000bf46270 */
[----:B------:R-:W-:Y:S01]  /*2770*/  IMAD.SHL.U32 R29, R28, 0x80, RZ ;  /* 0x000000801c1d7824 */ /* 0x000fe200078e00ff */
[----:B------:R-:W-:Y:S01]  /*2780*/  SHF.L.U64.HI R99, R8, 0x7, R9 ;  /* 0x0000000708637819 */ /* 0x000fe20000010209 */
[----:B------:R-:W-:Y:S01]  /*2790*/  IMAD.SHL.U32 R31, R30, 0x80, RZ ;  /* 0x000000801e1f7824 */ /* 0x000fe200078e00ff */
[----:B------:R-:W-:-:S02]  /*27a0*/  LOP3.LUT R28, R38, 0x18, R75, 0xf8, !PT ;  /* 0x00000018261c7812 */ /* 0x000fc400078ef84b */
[----:B------:R-:W-:Y:S01]  /*27b0*/  LOP3.LUT R30, R38, 0x18, R74, 0xf8, !PT ;  /* 0x00000018261e7812 */ /* 0x000fe200078ef84a */
[CC--:B------:R-:W-:Y:S01]  /*27c0*/  IMAD.WIDE.U32 R62, R106.reuse, R6.reuse, R62 ;  /* 0x000000066a3e7225 */ /* 0x0c0fe200078e003e */
[----:B------:R-:W-:Y:S02]  /*27d0*/  LOP3.LUT R29, R29, 0xfffff000, RZ, 0xc0, !PT ;  /* 0xfffff0001d1d7812 */ /* 0x000fe400078ec0ff */
[----:B------:R-:W-:Y:S01]  /*27e0*/  LOP3.LUT R31, R31, 0xfffff000, RZ, 0xc0, !PT ;  /* 0xfffff0001f1f7812 */ /* 0x000fe200078ec0ff */
[----:B------:R-:W-:Y:S01]  /*27f0*/  IMAD.WIDE.U32 R64, R106, R6, R64 ;  /* 0x000000066a407225 */ /* 0x000fe200078e0040 */
[----:B------:R-:W-:Y:S02]  /*2800*/  SHF.L.U64.HI R98, R6, 0x7, R7 ;  /* 0x0000000706627819 */ /* 0x000fe40000010207 */
[----:B------:R-:W-:Y:S01]  /*2810*/  LOP3.LUT R80, R76, 0xfffffff8, RZ, 0xc0, !PT ;  /* 0xfffffff84c507812 */ /* 0x000fe200078ec0ff */
[----:B------:R-:W-:Y:S01]  /*2820*/  IMAD.WIDE.U32 R66, R106, R8, R66 ;  /* 0x000000086a427225 */ /* 0x000fe200078e0042 */
[----:B------:R-:W-:-:S02]  /*2830*/  LOP3.LUT R79, R75, 0xfffffff8, RZ, 0xc0, !PT ;  /* 0xfffffff84b4f7812 */ /* 0x000fc400078ec0ff */
[----:B------:R-:W-:Y:S01]  /*2840*/  LOP3.LUT R77, R74, 0xfffffff8, RZ, 0xc0, !PT ;  /* 0xfffffff84a4d7812 */ /* 0x000fe200078ec0ff */
[----:B------:R-:W-:Y:S01]  /*2850*/  IMAD.WIDE.U32 R68, R106, R8, R68 ;  /* 0x000000086a447225 */ /* 0x000fe200078e0044 */
[----:B------:R-:W-:Y:S02]  /*2860*/  SHF.L.U64.HI R97, R10, 0x7, R11 ;  /* 0x000000070a617819 */ /* 0x000fe4000001020b */
[----:B------:R-:W-:Y:S01]  /*2870*/  SHF.R.S32.HI R102, RZ, 0x1f, R80 ;  /* 0x0000001fff667819 */ /* 0x000fe20000011450 */
[----:B------:R-:W-:Y:S01]  /*2880*/  VIADD R111, R34, 0x8 ;  /* 0x00000008226f7836 */ /* 0x000fe20000000000 */
[----:B------:R-:W-:Y:S01]  /*2890*/  SHF.R.S32.HI R101, RZ, 0x1f, R79 ;  /* 0x0000001fff657819 */ /* 0x000fe2000001144f */
[----:B------:R-:W-:Y:S01]  /*28a0*/  IMAD.SHL.U32 R108, R35, 0x2, RZ ;  /* 0x00000002236c7824 */ /* 0x000fe200078e00ff */
[----:B------:R-:W-:Y:S01]  /*28b0*/  SHF.R.S32.HI R100, RZ, 0x1f, R77 ;  /* 0x0000001fff647819 */ /* 0x000fe2000001144d */
[----:B------:R-:W-:Y:S01]  /*28c0*/  IMAD.IADD R94, R61, 0x1, R15 ;  /* 0x000000013d5e7824 */ /* 0x000fe200078e020f */
[----:B--2---:R-:W-:-:S04]  /*28d0*/  LOP3.LUT R5, R5, R37, RZ, 0x3c, !PT ;  /* 0x0000002505057212 */ /* 0x004fc800078e3cff */
[----:B------:R-:W-:Y:S01]  /*28e0*/  IADD3 R105, R5, R14, R36 ;  /* 0x0000000e05697210 */ /* 0x000fe20007ffe024 */
[C---:B------:R-:W-:Y:S02]  /*28f0*/  IMAD R14, R33.reuse, R6, RZ ;  /* 0x00000006210e7224 */ /* 0x040fe400078e02ff */
[----:B------:R-:W-:-:S04]  /*2900*/  IMAD R33, R33, R8, RZ ;  /* 0x0000000821217224 */ /* 0x000fc800078e02ff */
[C---:B------:R-:W-:Y:S01]  /*2910*/  IMAD R33, R106.reuse, R9, R33 ;  /* 0x000000096a217224 */ /* 0x040fe200078e0221 */
[----:B------:R-:W-:Y:S01]  /*2920*/  SEL R9, RZ, 0x20, P2 ;  /* 0x00000020ff097807 */ /* 0x000fe20001000000 */
[----:B------:R-:W-:Y:S01]  /*2930*/  IMAD R91, R106, R7, R14 ;  /* 0x000000076a5b7224 */ /* 0x000fe200078e020e */
[----:B------:R-:W-:Y:S02]  /*2940*/  LOP3.LUT R28, R28, R37, RZ, 0x3c, !PT ;  /* 0x000000251c1c7212 */ /* 0x000fe400078e3cff */
[----:B------:R-:W-:Y:S01]  /*2950*/  LOP3.LUT R13, R12, R9, RZ, 0xfc, !PT ;  /* 0x000000090c0d7212 */ /* 0x000fe200078efcff */
[----:B------:R-:W-:Y:S01]  /*2960*/  IMAD.SHL.U32 R7, R8, 0x80, RZ ;  /* 0x0000008008077824 */ /* 0x000fe200078e00ff */
[----:B------:R-:W-:Y:S01]  /*2970*/  LOP3.LUT R30, R30, R37, RZ, 0x3c, !PT ;  /* 0x000000251e1e7212 */ /* 0x000fe200078e3cff */
[----:B------:R-:W-:Y:S01]  /*2980*/  IMAD.SHL.U32 R5, R10, 0x80, RZ ;  /* 0x000000800a057824 */ /* 0x000fe200078e00ff */
[----:B------:R-:W-:Y:S01]  /*2990*/  LOP3.LUT R8, R12, 0x1, RZ, 0xc0, !PT ;  /* 0x000000010c087812 */ /* 0x000fe200078ec0ff */
[----:B------:R-:W-:Y:S01]  /*29a0*/  IMAD.IADD R93, R63, 0x1, R91 ;  /* 0x000000013f5d7824 */ /* 0x000fe200078e025b */
[C---:B------:R-:W-:Y:S01]  /*29b0*/  LOP3.LUT R9, R13.reuse, 0x2, RZ, 0xc0, !PT ;  /* 0x000000020d097812 */ /* 0x040fe200078ec0ff */
[----:B------:R-:W-:Y:S01]  /*29c0*/  IMAD.SHL.U32 R6, R6, 0x80, RZ ;  /* 0x0000008006067824 */ /* 0x000fe200078e00ff */
[----:B------:R-:W-:Y:S01]  /*29d0*/  LOP3.LUT R10, R13, 0x4, RZ, 0xc0, !PT ;  /* 0x000000040d0a7812 */ /* 0x000fe200078ec0ff */
[----:B------:R-:W-:Y:S01]  /*29e0*/  IMAD.IADD R91, R91, 0x1, R65 ;  /* 0x000000015b5b7824 */ /* 0x000fe200078e0241 */
[----:B------:R-:W-:Y:S01]  /*29f0*/  LOP3.LUT R11, R13, 0x8, RZ, 0xc0, !PT ;  /* 0x000000080d0b7812 */ /* 0x000fe200078ec0ff */
[----:B------:R-:W-:Y:S01]  /*2a00*/  IMAD.IADD R92, R67, 0x1, R33 ;  /* 0x00000001435c7824 */ /* 0x000fe200078e0221 */
[----:B------:R-:W-:Y:S01]  /*2a10*/  LOP3.LUT R12, R13, 0x10, RZ, 0xc0, !PT ;  /* 0x000000100d0c7812 */ /* 0x000fe200078ec0ff */
[----:B------:R-:W-:Y:S01]  /*2a20*/  IMAD.IADD R90, R33, 0x1, R69 ;  /* 0x00000001215a7824 */ /* 0x000fe200078e0245 */
[----:B------:R-:W-:-:S02]  /*2a30*/  IADD3 R104, R28, R29, R36 ;  /* 0x0000001d1c687210 */ /* 0x000fc40007ffe024 */
[----:B------:R-:W-:Y:S02]  /*2a40*/  IADD3 R103, R30, R31, R36 ;  /* 0x0000001f1e677210 */ /* 0x000fe40007ffe024 */
[----:B------:R-:W-:Y:S01]  /*2a50*/  LOP3.LUT R13, R13, 0x20, RZ, 0xc0, !PT ;  /* 0x000000200d0d7812 */ /* 0x000fe200078ec0ff */
[----:B------:R-:W-:Y:S06]  /*2a60*/  @!P6 BAR.SYNC.DEFER_BLOCKING 0x9, 0x100 ;  /* 0x024400000000eb1d */ /* 0x000fec0000010000 */
.L_x_1442:
[----:B---3--:R-:W2:Y:S01]  /*2a70*/  LDL R29, [R1+0x4c] ;  /* 0x00004c00011d7983 */ /* 0x008ea20000100800 */
[----:B------:R-:W0:Y:S01]  /*2a80*/  LDC.64 R86, c[0x0][0x2e8] ;  /* 0x0000ba00ff567b82 */ /* 0x000e220000000a00 */
[----:B-1----:R-:W-:Y:S01]  /*2a90*/  VIADD R28, R25, 0xffffffff ;  /* 0xffffffff191c7836 */ /* 0x002fe20000000000 */
[----:B------:R-:W-:Y:S01]  /*2aa0*/  LOP3.LUT P4, RZ, R82, 0x2, RZ, 0xc0, !PT ;  /* 0x0000000252ff7812 */ /* 0x000fe2000788c0ff */
        /* <DEDUP_REMOVED lines=8> */
[----:B------:R-:W-:-:S04]  /*2b30*/  IMAD.IADD R88, R57, 0x1, R15 ;  /* 0x0000000139587824 */ /* 0x000fc800078e020f */
[----:B------:R-:W-:Y:S01]  /*2b40*/  IMAD.X R25, R88, 0x1, R95, P2 ;  /* 0x0000000158197824 */ /* 0x000fe200010e065f */
[----:B0-----:R-:W-:Y:S02]  /*2b50*/  LEA R32, P3, R14, R86, 0x1 ;  /* 0x000000560e207211 */ /* 0x001fe400078608ff */
[----:B------:R-:W-:Y:S02]  /*2b60*/  ISETP.GT.AND P2, PT, R28, R83, PT ;  /* 0x000000531c00720c */ /* 0x000fe40003f44270 */
[----:B------:R-:W-:Y:S01]  /*2b70*/  LEA.HI.X R33, R14, R87, R25, 0x1, P3 ;  /* 0x000000570e217211 */ /* 0x000fe200018f0c19 */
[----:B------:R-:W-:Y:S01]  /*2b80*/  IMAD.MOV.U32 R25, RZ, RZ, R28 ;  /* 0x000000ffff197224 */ /* 0x000fe200078e001c */
[----:B-1----:R-:W-:Y:S01]  /*2b90*/  ISETP.GE.AND P3, PT, R107, 0x1, PT ;  /* 0x000000016b00780c */ /* 0x002fe20003f66270 */
[----:B--2---:R-:W-:-:S04]  /*2ba0*/  IMAD R15, R17, 0x3000, R29 ;  /* 0x00003000110f7824 */ /* 0x004fc800078e021d */
[C---:B------:R-:W-:Y:S02]  /*2bb0*/  VIADD R29, R15.reuse, 0x10 ;  /* 0x000000100f1d7836 */ /* 0x040fe40000000000 */
[C---:B------:R-:W-:Y:S02]  /*2bc0*/  @P4 VIADD R29, R15.reuse, 0xfffffff0 ;  /* 0xfffffff00f1d4836 */ /* 0x040fe40000000000 */
[--C-:B------:R-:W-:Y:S02]  /*2bd0*/  IMAD R78, R15, 0x2, R26.reuse ;  /* 0x000000020f4e7824 */ /* 0x100fe400078e021a */
[----:B------:R-:W-:Y:S02]  /*2be0*/  IMAD R15, R29, 0x2, R26 ;  /* 0x000000021d0f7824 */ /* 0x000fe400078e021a */
[----:B------:R-:W-:Y:S05]  /*2bf0*/  @!P3 BRA `(.L_x_1388) ;  /* 0x0000003c0068b947 */ /* 0x000fea0003800000 */
[----:B------:R-:W-:Y:S01]  /*2c00*/  ULDC.U8 UR4, c[0x0][0x410] ;  /* 0x0001040000047ab9 */ /* 0x000fe20000000000 */
[-C--:B------:R-:W-:Y:S01]  /*2c10*/  IMAD R14, R99, R28.reuse, RZ ;  /* 0x0000001c630e7224 */ /* 0x080fe200078e02ff */
[----:B------:R-:W-:Y:S01]  /*2c20*/  ISETP.NE.AND P3, PT, RZ, UR4, PT ;  /* 0x00000004ff007c0c */ /* 0x000fe2000bf65270 */
[----:B------:R-:W-:Y:S02]  /*2c30*/  IMAD R31, R98, R28, RZ ;  /* 0x0000001c621f7224 */ /* 0x000fe400078e02ff */
        /* <DEDUP_REMOVED lines=70> */
.L_x_1391:
[----:B------:R-:W-:Y:S05]  /*30a0*/  BSYNC B1 ;  /* 0x0000000000017941 */ /* 0x000fea0003800000 */
.L_x_1390:
[----:B-----5:R-:W-:Y:S01]  /*30b0*/  IMAD.MOV.U32 R14, RZ, RZ, R34 ;  /* 0x000000ffff0e7224 */ /* 0x020fe200078e0022 */
[----:B------:R-:W-:Y:S01]  /*30c0*/  UISETP.NE.AND UP0, UPT, UR37, 0x3, UPT ;  /* 0x000000032500788c */ /* 0x000fe2000bf05270 */
[----:B0-----:R-:W-:Y:S02]  /*30d0*/  IMAD.MOV.U32 R28, RZ, RZ, R35 ;  /* 0x000000ffff1c7224 */ /* 0x001fe400078e0023 */
        /* <DEDUP_REMOVED lines=25> */
[----:B------:R-:W-:Y:S01]  /*3270*/  PLOP3.LUT P3, PT, PT, PT, UP0, 0x80, 0x0 ;  /* 0x000000000000781c */ /* 0x000fe20003f6f008 */
        /* <DEDUP_REMOVED lines=17> */
[----:B------:R-:W-:-:S02]  /*3390*/  PRMT R54, R14, 0x7610, R54 ;  /* 0x000076100e367816 */ /* 0x000fc40000000036 */
[----:B------:R-:W-:Y:S02]  /*33a0*/  PRMT R89, R89, 0x5410, R29 ;  /* 0x0000541059597816 */ /* 0x000fe4000000001d */
[----:B------:R-:W-:Y:S02]  /*33b0*/  PRMT R88, R88, 0x5410, R30 ;  /* 0x0000541058587816 */ /* 0x000fe4000000001e */
[----:B------:R-:W-:Y:S01]  /*33c0*/  PRMT R109, R109, 0x5410, R28 ;  /* 0x000054106d6d7816 */ /* 0x000fe2000000001c */
[----:B------:R-:W-:Y:S06]  /*33d0*/  @!P3 BRA `(.L_x_1392) ;  /* 0x000000000004b947 */ /* 0x000fec0003800000 */
[----:B------:R-:W-:Y:S01]  /*33e0*/  BPT.TRAP 0x1 ;  /* 0x000000040000795c */ /* 0x000fe20000300000 */
.L_x_1392:
[----:B------:R-:W-:Y:S01]  /*33f0*/  IMAD R14, R17, 0x8, R2 ;  /* 0x00000008110e7824 */ /* 0x000fe200078e0202 */
[----:B------:R-:W-:Y:S01]  /*3400*/  SHF.L.U32 R85, R155, 0x1f, RZ ;  /* 0x0000001f9b557819 */ /* 0x000fe200000006ff */
[----:B------:R-:W-:Y:S03]  /*3410*/  BSSY B1, `(.L_x_1393) ;  /* 0x0000003000017945 */ /* 0x000fe60003800000 */
[----:B------:R-:W0:Y:S02]  /*3420*/  SYNCS.PHASECHK.TRANS64.TRYWAIT P5, [R14+URZ+0x2d890], R85 ;  /* 0x02d890550e0075a7 */ /* 0x000e2400080a017f */
[----:B0-----:R-:W-:Y:S05]  /*3430*/  @!P5 BRA `(.L_x_1394) ;  /* 0x000001f80008d947 */ /* 0x001fea0003800000 */
.L_x_1756:
[----:B------:R-:W-:Y:S05]  /*3440*/  BSYNC B1 ;  /* 0x0000000000017941 */ /* 0x000fea0003800000 */
.L_x_1393:
        /* <DEDUP_REMOVED lines=9> */
[----:B------:R-:W-:Y:S02]  /*34e0*/  SHF.R.U64 R53, R86, 0x10, R87 ;  /* 0x0000001056357819 */ /* 0x000fe40000001257 */
[----:B------:R-:W-:Y:S02]  /*34f0*/  SHF.R.U64 R52, R58, 0x10, R59 ;  /* 0x000000103a347819 */ /* 0x000fe4000000123b */
[C---:B------:R-:W-:Y:S02]  /*3500*/  PRMT R53, R54.reuse, 0x5410, R53 ;  /* 0x0000541036357816 */ /* 0x040fe40000000035 */
[----:B------:R-:W-:Y:S01]  /*3510*/  PRMT R52, R54, 0x5432, R52 ;  /* 0x0000543236347816 */ /* 0x000fe20000000034 */
[----:B------:R-:W-:Y:S01]  /*3520*/  IMAD.U32 R54, R29, 0x10000, RZ ;  /* 0x000100001d367824 */ /* 0x000fe200078e00ff */
[----:B------:R-:W-:Y:S02]  /*3530*/  SHF.R.U32.HI R55, RZ, 0x10, R59 ;  /* 0x00000010ff377819 */ /* 0x000fe4000001163b */
[----:B------:R-:W-:-:S02]  /*3540*/  SHF.R.U32.HI R58, RZ, 0x10, R87 ;  /* 0x00000010ff3a7819 */ /* 0x000fc40000011657 */
[----:B------:R-:W-:Y:S02]  /*3550*/  LOP3.LUT R86, R29, 0xffff0000, RZ, 0xc0, !PT ;  /* 0xffff00001d567812 */ /* 0x000fe400078ec0ff */
[----:B------:R-:W-:Y:S02]  /*3560*/  LOP3.LUT R59, R53, 0xffff0000, RZ, 0xc0, !PT ;  /* 0xffff0000353b7812 */ /* 0x000fe400078ec0ff */
[C---:B------:R-:W-:Y:S01]  /*3570*/  LOP3.LUT R87, R52.reuse, 0xffff0000, RZ, 0xc0, !PT ;  /* 0xffff000034577812 */ /* 0x040fe200078ec0ff */
[----:B------:R-:W-:Y:S01]  /*3580*/  IMAD.U32 R52, R52, 0x10000, RZ ;  /* 0x0001000034347824 */ /* 0x000fe200078e00ff */
[----:B------:R-:W-:Y:S01]  /*3590*/  PRMT R58, R109, 0x5432, R58 ;  /* 0x000054326d3a7816 */ /* 0x000fe2000000003a */
[C---:B------:R-:W-:Y:S01]  /*35a0*/  FMUL.FTZ R29, R86.reuse, R59 ;  /* 0x0000003b561d7220 */ /* 0x040fe20000410000 */
[----:B------:R-:W-:Y:S01]  /*35b0*/  PRMT R55, R115, 0x5410, R55 ;  /* 0x0000541073377816 */ /* 0x000fe20000000037 */
[-C--:B------:R-:W-:Y:S01]  /*35c0*/  FMUL.FTZ R86, R86, R87.reuse ;  /* 0x0000005756567220 */ /* 0x080fe20000410000 */
[----:B------:R-:W-:Y:S01]  /*35d0*/  LOP3.LUT R116, R30, 0xffff0000, RZ, 0xc0, !PT ;  /* 0xffff00001e747812 */ /* 0x000fe200078ec0ff */
[----:B------:R-:W-:-:S02]  /*35e0*/  FFMA.FTZ R29, R54, R87, -R29 ;  /* 0x00000057361d7223 */ /* 0x000fc4000001081d */
[----:B------:R-:W-:Y:S01]  /*35f0*/  FFMA.FTZ R54, R54, R59, R86 ;  /* 0x0000003b36367223 */ /* 0x000fe20000010056 */
[----:B------:R-:W-:Y:S02]  /*3600*/  IMAD.U32 R59, R58, 0x10000, RZ ;  /* 0x000100003a3b7824 */ /* 0x000fe400078e00ff */
[C---:B------:R-:W-:Y:S01]  /*3610*/  IMAD.U32 R87, R55.reuse, 0x10000, RZ ;  /* 0x0001000037577824 */ /* 0x040fe200078e00ff */
[----:B------:R-:W-:Y:S01]  /*3620*/  LOP3.LUT R55, R55, 0xffff0000, RZ, 0xc0, !PT ;  /* 0xffff000037377812 */ /* 0x000fe200078ec0ff */
[----:B------:R-:W-:Y:S02]  /*3630*/  IMAD.U32 R86, R30, 0x10000, RZ ;  /* 0x000100001e567824 */ /* 0x000fe400078e00ff */
[C---:B------:R-:W-:Y:S01]  /*3640*/  FMUL.FTZ R115, R116.reuse, R59 ;  /* 0x0000003b74737220 */ /* 0x040fe20000410000 */
[----:B------:R-:W-:Y:S01]  /*3650*/  FMUL.FTZ R116, R116, R87 ;  /* 0x0000005774747220 */ /* 0x000fe20000410000 */
[----:B------:R-:W-:Y:S02]  /*3660*/  F2FP.BF16.F32.PACK_AB R29, R54, R29 ;  /* 0x0000001d361d723e */ /* 0x000fe400000010ff */
[----:B------:R-:W-:Y:S01]  /*3670*/  FFMA.FTZ R30, R86, R87, -R115 ;  /* 0x00000057561e7223 */ /* 0x000fe20000010873 */
[----:B------:R-:W-:Y:S01]  /*3680*/  LOP3.LUT R87, R58, 0xffff0000, RZ, 0xc0, !PT ;  /* 0xffff00003a577812 */ /* 0x000fe200078ec0ff */
[----:B------:R-:W-:Y:S01]  /*3690*/  FFMA.FTZ R59, R86, R59, R116 ;  /* 0x0000003b563b7223 */ /* 0x000fe20000010074 */
[C---:B------:R-:W-:Y:S01]  /*36a0*/  LOP3.LUT R58, R31.reuse, 0xffff0000, RZ, 0xc0, !PT ;  /* 0xffff00001f3a7812 */ /* 0x040fe200078ec0ff */
[----:B------:R-:W-:-:S03]  /*36b0*/  IMAD.U32 R86, R31, 0x10000, RZ ;  /* 0x000100001f567824 */ /* 0x000fc600078e00ff */
[----:B------:R-:W-:Y:S01]  /*36c0*/  F2FP.BF16.F32.PACK_AB R30, R59, R30 ;  /* 0x0000001e3b1e723e */ /* 0x000fe200000010ff */
[C---:B------:R-:W-:Y:S01]  /*36d0*/  FMUL.FTZ R31, R58.reuse, R87 ;  /* 0x000000573a1f7220 */ /* 0x040fe20000410000 */
[----:B------:R-:W-:-:S03]  /*36e0*/  FMUL.FTZ R58, R58, R55 ;  /* 0x000000373a3a7220 */ /* 0x000fc60000410000 */
[C---:B------:R-:W-:Y:S01]  /*36f0*/  FFMA.FTZ R31, R86.reuse, R55, -R31 ;  /* 0x00000037561f7223 */ /* 0x040fe2000001081f */
[----:B------:R-:W-:Y:S01]  /*3700*/  FFMA.FTZ R58, R86, R87, R58 ;  /* 0x00000057563a7223 */ /* 0x000fe2000001003a */
[----:B------:R-:W-:Y:S01]  /*3710*/  IMAD.U32 R86, R53, 0x10000, RZ ;  /* 0x0001000035567824 */ /* 0x000fe200078e00ff */
[C---:B------:R-:W-:Y:S01]  /*3720*/  LOP3.LUT R53, R28.reuse, 0xffff0000, RZ, 0xc0, !PT ;  /* 0xffff00001c357812 */ /* 0x040fe200078ec0ff */
[----:B------:R-:W-:Y:S02]  /*3730*/  IMAD.U32 R55, R28, 0x10000, RZ ;  /* 0x000100001c377824 */ /* 0x000fe400078e00ff */
[----:B------:R-:W-:Y:S02]  /*3740*/  F2FP.BF16.F32.PACK_AB R31, R58, R31 ;  /* 0x0000001f3a1f723e */ /* 0x000fe400000010ff */
[C---:B------:R-:W-:Y:S01]  /*3750*/  FMUL.FTZ R28, R53.reuse, R86 ;  /* 0x00000056351c7220 */ /* 0x040fe20000410000 */
[----:B------:R-:W-:-:S03]  /*3760*/  FMUL.FTZ R53, R53, R52 ;  /* 0x0000003435357220 */ /* 0x000fc60000410000 */
[C---:B------:R-:W-:Y:S01]  /*3770*/  FFMA.FTZ R28, R55.reuse, R52, -R28 ;  /* 0x00000034371c7223 */ /* 0x040fe2000001081c */
[----:B------:R-:W-:-:S05]  /*3780*/  FFMA.FTZ R53, R55, R86, R53 ;  /* 0x0000005637357223 */ /* 0x000fca0000010035 */
[----:B------:R-:W-:-:S07]  /*3790*/  F2FP.BF16.F32.PACK_AB R28, R53, R28 ;  /* 0x0000001c351c723e */ /* 0x000fce00000010ff */
.L_x_1399:
[----:B------:R-:W-:Y:S05]  /*37a0*/  BSYNC B2 ;  /* 0x0000000000027941 */ /* 0x000fea0003800000 */
.L_x_1398:
[----:B------:R1:W-:Y:S02]  /*37b0*/  STG.E.128 desc[UR38][R32.64], R28 ;  /* 0x0000001c20007986 */ /* 0x0003e4000c101d26 */
.L_x_1397:
[----:B------:R-:W-:Y:S05]  /*37c0*/  BSYNC B1 ;  /* 0x0000000000017941 */ /* 0x000fea0003800000 */
.L_x_1396:
        /* <DEDUP_REMOVED lines=8> */
[----:B------:R-:W-:Y:S01]  /*3850*/  SHF.R.U64 R52, R50, 0x10, R51 ;  /* 0x0000001032347819 */ /* 0x000fe20000001233 */
[----:B------:R-:W-:Y:S01]  /*3860*/  IMAD.U32 R54, R29, 0x10000, RZ ;  /* 0x000100001d367824 */ /* 0x000fe200078e00ff */
[----:B------:R-:W-:Y:S02]  /*3870*/  SHF.R.U64 R50, R56, 0x10, R57 ;  /* 0x0000001038327819 */ /* 0x000fe40000001239 */
[----:B------:R-:W-:Y:S02]  /*3880*/  PRMT R127, R127, 0x5410, R52 ;  /* 0x000054107f7f7816 */ /* 0x000fe40000000034 */
[----:B------:R-:W-:Y:S02]  /*3890*/  PRMT R50, R88, 0x5432, R50 ;  /* 0x0000543258327816 */ /* 0x000fe40000000032 */
[----:B------:R-:W-:Y:S02]  /*38a0*/  SHF.R.U32.HI R51, RZ, 0x10, R51 ;  /* 0x00000010ff337819 */ /* 0x000fe40000011633 */
[----:B------:R-:W-:-:S02]  /*38b0*/  LOP3.LUT R52, R29, 0xffff0000, RZ, 0xc0, !PT ;  /* 0xffff00001d347812 */ /* 0x000fc400078ec0ff */
[----:B------:R-:W-:Y:S02]  /*38c0*/  LOP3.LUT R53, R50, 0xffff0000, RZ, 0xc0, !PT ;  /* 0xffff000032357812 */ /* 0x000fe400078ec0ff */
[----:B------:R-:W-:Y:S02]  /*38d0*/  SHF.R.U32.HI R56, RZ, 0x10, R57 ;  /* 0x00000010ff387819 */ /* 0x000fe40000011639 */
[C---:B------:R-:W-:Y:S01]  /*38e0*/  LOP3.LUT R55, R127.reuse, 0xffff0000, RZ, 0xc0, !PT ;  /* 0xffff00007f377812 */ /* 0x040fe200078ec0ff */
[----:B------:R-:W-:Y:S01]  /*38f0*/  FMUL.FTZ R29, R52, R53 ;  /* 0x00000035341d7220 */ /* 0x000fe20000410000 */
[----:B------:R-:W-:Y:S01]  /*3900*/  PRMT R128, R128, 0x5410, R51 ;  /* 0x0000541080807816 */ /* 0x000fe20000000033 */
[----:B------:R-:W-:Y:S01]  /*3910*/  IMAD.U32 R127, R127, 0x10000, RZ ;  /* 0x000100007f7f7824 */ /* 0x000fe200078e00ff */
[----:B------:R-:W-:Y:S01]  /*3920*/  PRMT R51, R89, 0x5432, R56 ;  /* 0x0000543259337816 */ /* 0x000fe20000000038 */
[-C--:B------:R-:W-:Y:S01]  /*3930*/  FMUL.FTZ R56, R52, R55.reuse ;  /* 0x0000003734387220 */ /* 0x080fe20000410000 */
[----:B------:R-:W-:Y:S01]  /*3940*/  FFMA.FTZ R52, R54, R55, -R29 ;  /* 0x0000003736347223 */ /* 0x000fe2000001081d */
[C---:B------:R-:W-:Y:S01]  /*3950*/  IMAD.U32 R55, R128.reuse, 0x10000, RZ ;  /* 0x0001000080377824 */ /* 0x040fe200078e00ff */
[----:B------:R-:W-:Y:S01]  /*3960*/  LOP3.LUT R128, R128, 0xffff0000, RZ, 0xc0, !PT ;  /* 0xffff000080807812 */ /* 0x000fe200078ec0ff */
[----:B------:R-:W-:Y:S01]  /*3970*/  FFMA.FTZ R29, R54, R53, R56 ;  /* 0x00000035361d7223 */ /* 0x000fe20000010038 */
[C---:B------:R-:W-:Y:S01]  /*3980*/  LOP3.LUT R54, R30.reuse, 0xffff0000, RZ, 0xc0, !PT ;  /* 0xffff00001e367812 */ /* 0x040fe200078ec0ff */
[C---:B------:R-:W-:Y:S01]  /*3990*/  IMAD.U32 R53, R51.reuse, 0x10000, RZ ;  /* 0x0001000033357824 */ /* 0x040fe200078e00ff */
[----:B------:R-:W-:Y:S01]  /*39a0*/  LOP3.LUT R51, R51, 0xffff0000, RZ, 0xc0, !PT ;  /* 0xffff000033337812 */ /* 0x000fe200078ec0ff */
[----:B------:R-:W-:Y:S01]  /*39b0*/  IMAD.U32 R30, R30, 0x10000, RZ ;  /* 0x000100001e1e7824 */ /* 0x000fe200078e00ff */
[----:B------:R-:W-:Y:S01]  /*39c0*/  F2FP.BF16.F32.PACK_AB R29, R29, R52 ;  /* 0x000000341d1d723e */ /* 0x000fe200000010ff */
[C---:B------:R-:W-:Y:S01]  /*39d0*/  FMUL.FTZ R57, R54.reuse, R53 ;  /* 0x0000003536397220 */ /* 0x040fe20000410000 */
[----:B------:R-:W-:-:S03]  /*39e0*/  FMUL.FTZ R54, R54, R55 ;  /* 0x0000003736367220 */ /* 0x000fc60000410000 */
[C---:B------:R-:W-:Y:S01]  /*39f0*/  FFMA.FTZ R57, R30.reuse, R55, -R57 ;  /* 0x000000371e397223 */ /* 0x040fe20000010839 */
[----:B------:R-:W-:Y:S01]  /*3a00*/  FFMA.FTZ R54, R30, R53, R54 ;  /* 0x000000351e367223 */ /* 0x000fe20000010036 */
[C---:B------:R-:W-:Y:S01]  /*3a10*/  LOP3.LUT R30, R31.reuse, 0xffff0000, RZ, 0xc0, !PT ;  /* 0xffff00001f1e7812 */ /* 0x040fe200078ec0ff */
[C---:B------:R-:W-:Y:S01]  /*3a20*/  IMAD.U32 R53, R28.reuse, 0x10000, RZ ;  /* 0x000100001c357824 */ /* 0x040fe200078e00ff */
[----:B------:R-:W-:Y:S01]  /*3a30*/  LOP3.LUT R28, R28, 0xffff0000, RZ, 0xc0, !PT ;  /* 0xffff00001c1c7812 */ /* 0x000fe200078ec0ff */
[----:B------:R-:W-:Y:S02]  /*3a40*/  IMAD.U32 R55, R50, 0x10000, RZ ;  /* 0x0001000032377824 */ /* 0x000fe400078e00ff */
[----:B------:R-:W-:Y:S02]  /*3a50*/  IMAD.U32 R31, R31, 0x10000, RZ ;  /* 0x000100001f1f7824 */ /* 0x000fe400078e00ff */
[C---:B------:R-:W-:Y:S01]  /*3a60*/  FMUL.FTZ R50, R30.reuse, R51 ;  /* 0x000000331e327220 */ /* 0x040fe20000410000 */
[----:B------:R-:W-:-:S03]  /*3a70*/  FMUL.FTZ R30, R30, R128 ;  /* 0x000000801e1e7220 */ /* 0x000fc60000410000 */
[C---:B------:R-:W-:Y:S01]  /*3a80*/  FFMA.FTZ R128, R31.reuse, R128, -R50 ;  /* 0x000000801f807223 */ /* 0x040fe20000010832 */
[C---:B------:R-:W-:Y:S01]  /*3a90*/  FMUL.FTZ R50, R28.reuse, R55 ;  /* 0x000000371c327220 */ /* 0x040fe20000410000 */
[----:B------:R-:W-:Y:S01]  /*3aa0*/  FMUL.FTZ R28, R28, R127 ;  /* 0x0000007f1c1c7220 */ /* 0x000fe20000410000 */
[----:B------:R-:W-:Y:S01]  /*3ab0*/  FFMA.FTZ R31, R31, R51, R30 ;  /* 0x000000331f1f7223 */ /* 0x000fe2000001001e */
[----:B------:R-:W-:Y:S01]  /*3ac0*/  F2FP.BF16.F32.PACK_AB R30, R54, R57 ;  /* 0x00000039361e723e */ /* 0x000fe200000010ff */
[C---:B------:R-:W-:Y:S01]  /*3ad0*/  FFMA.FTZ R50, R53.reuse, R127, -R50 ;  /* 0x0000007f35327223 */ /* 0x040fe20000010832 */
[----:B------:R-:W-:Y:S02]  /*3ae0*/  FFMA.FTZ R53, R53, R55, R28 ;  /* 0x0000003735357223 */ /* 0x000fe4000001001c */
[----:B------:R-:W-:-:S03]  /*3af0*/  F2FP.BF16.F32.PACK_AB R31, R31, R128 ;  /* 0x000000801f1f723e */ /* 0x000fc600000010ff */
[----:B------:R-:W-:-:S07]  /*3b00*/  F2FP.BF16.F32.PACK_AB R28, R53, R50 ;  /* 0x00000032351c723e */ /* 0x000fce00000010ff */
.L_x_1403:
[----:B------:R-:W-:Y:S05]  /*3b10*/  BSYNC B2 ;  /* 0x0000000000027941 */ /* 0x000fea0003800000 */
.L_x_1402:
[----:B------:R2:W-:Y:S02]  /*3b20*/  STG.E.128 desc[UR38][R32.64+0x20], R28 ;  /* 0x0000201c20007986 */ /* 0x0005e4000c101d26 */
.L_x_1401:
[----:B------:R-:W-:Y:S05]  /*3b30*/  BSYNC B1 ;  /* 0x0000000000017941 */ /* 0x000fea0003800000 */
.L_x_1400:
        /* <DEDUP_REMOVED lines=8> */
[----:B------:R-:W-:Y:S02]  /*3bc0*/  SHF.R.U64 R48, R48, 0x10, R49 ;  /* 0x0000001030307819 */ /* 0x000fe40000001231 */
[----:B------:R-:W-:Y:S01]  /*3bd0*/  SHF.R.U64 R50, R46, 0x10, R47 ;  /* 0x000000102e327819 */ /* 0x000fe2000000122f */
[----:B------:R-:W-:Y:S01]  /*3be0*/  IMAD.U32 R46, R30, 0x10000, RZ ;  /* 0x000100001e2e7824 */ /* 0x000fe200078e00ff */
[----:B------:R-:W-:Y:S02]  /*3bf0*/  SHF.R.U32.HI R49, RZ, 0x10, R49 ;  /* 0x00000010ff317819 */ /* 0x000fe40000011631 */
[----:B------:R-:W-:Y:S02]  /*3c00*/  PRMT R129, R129, 0x5410, R48 ;  /* 0x0000541081817816 */ /* 0x000fe40000000030 */
[----:B------:R-:W-:Y:S01]  /*3c10*/  PRMT R125, R125, 0x5410, R50 ;  /* 0x000054107d7d7816 */ /* 0x000fe20000000032 */
[----:B------:R-:W-:Y:S01]  /*3c20*/  IMAD.U32 R50, R29, 0x10000, RZ ;  /* 0x000100001d327824 */ /* 0x000fe200078e00ff */
[----:B------:R-:W-:-:S02]  /*3c30*/  SHF.R.U32.HI R51, RZ, 0x10, R47 ;  /* 0x00000010ff337819 */ /* 0x000fc4000001162f */
[----:B------:R-:W-:Y:S02]  /*3c40*/  PRMT R130, R130, 0x5410, R49 ;  /* 0x0000541082827816 */ /* 0x000fe40000000031 */
[----:B------:R-:W-:Y:S01]  /*3c50*/  LOP3.LUT R52, R29, 0xffff0000, RZ, 0xc0, !PT ;  /* 0xffff00001d347812 */ /* 0x000fe200078ec0ff */
[----:B------:R-:W-:Y:S01]  /*3c60*/  IMAD.U32 R29, R28, 0x10000, RZ ;  /* 0x000100001c1d7824 */ /* 0x000fe200078e00ff */
[----:B------:R-:W-:Y:S01]  /*3c70*/  LOP3.LUT R53, R129, 0xffff0000, RZ, 0xc0, !PT ;  /* 0xffff000081357812 */ /* 0x000fe200078ec0ff */
[----:B------:R-:W-:Y:S01]  /*3c80*/  IMAD.U32 R48, R130, 0x10000, RZ ;  /* 0x0001000082307824 */ /* 0x000fe200078e00ff */
[----:B------:R-:W-:Y:S01]  /*3c90*/  LOP3.LUT R49, R125, 0xffff0000, RZ, 0xc0, !PT ;  /* 0xffff00007d317812 */ /* 0x000fe200078ec0ff */
[----:B------:R-:W-:Y:S01]  /*3ca0*/  IMAD.U32 R129, R129, 0x10000, RZ ;  /* 0x0001000081817824 */ /* 0x000fe200078e00ff */
[----:B------:R-:W-:Y:S01]  /*3cb0*/  PRMT R126, R126, 0x5410, R51 ;  /* 0x000054107e7e7816 */ /* 0x000fe20000000033 */
[----:B------:R-:W-:Y:S01]  /*3cc0*/  FMUL.FTZ R55, R52, R53 ;  /* 0x0000003534377220 */ /* 0x000fe20000410000 */
[----:B------:R-:W-:Y:S01]  /*3cd0*/  LOP3.LUT R47, R30, 0xffff0000, RZ, 0xc0, !PT ;  /* 0xffff00001e2f7812 */ /* 0x000fe200078ec0ff */
[----:B------:R-:W-:Y:S01]  /*3ce0*/  FMUL.FTZ R52, R52, R49 ;  /* 0x0000003134347220 */ /* 0x000fe20000410000 */
[----:B------:R-:W-:Y:S01]  /*3cf0*/  LOP3.LUT R30, R31, 0xffff0000, RZ, 0xc0, !PT ;  /* 0xffff00001f1e7812 */ /* 0x000fe200078ec0ff */
[----:B------:R-:W-:-:S02]  /*3d00*/  IMAD.U32 R51, R126, 0x10000, RZ ;  /* 0x000100007e337824 */ /* 0x000fc400078e00ff */
[C---:B------:R-:W-:Y:S01]  /*3d10*/  FFMA.FTZ R49, R50.reuse, R49, -R55 ;  /* 0x0000003132317223 */ /* 0x040fe20000010837 */
[CC--:B------:R-:W-:Y:S01]  /*3d20*/  FMUL.FTZ R57, R47.reuse, R48.reuse ;  /* 0x000000302f397220 */ /* 0x0c0fe20000410000 */
[----:B------:R-:W-:Y:S01]  /*3d30*/  FFMA.FTZ R50, R50, R53, R52 ;  /* 0x0000003532327223 */ /* 0x000fe20000010034 */
[-C--:B------:R-:W-:Y:S01]  /*3d40*/  FMUL.FTZ R53, R47, R51.reuse ;  /* 0x000000332f357220 */ /* 0x080fe20000410000 */
[----:B------:R-:W-:Y:S01]  /*3d50*/  LOP3.LUT R130, R130, 0xffff0000, RZ, 0xc0, !PT ;  /* 0xffff000082827812 */ /* 0x000fe200078ec0ff */
[----:B------:R-:W-:Y:S01]  /*3d60*/  FFMA.FTZ R47, R46, R51, -R57 ;  /* 0x000000332e2f7223 */ /* 0x000fe20000010839 */
[----:B------:R-:W-:Y:S01]  /*3d70*/  LOP3.LUT R126, R126, 0xffff0000, RZ, 0xc0, !PT ;  /* 0xffff00007e7e7812 */ /* 0x000fe200078ec0ff */
[----:B------:R-:W-:Y:S01]  /*3d80*/  IMAD.U32 R125, R125, 0x10000, RZ ;  /* 0x000100007d7d7824 */ /* 0x000fe200078e00ff */
[----:B------:R-:W-:Y:S01]  /*3d90*/  LOP3.LUT R28, R28, 0xffff0000, RZ, 0xc0, !PT ;  /* 0xffff00001c1c7812 */ /* 0x000fe200078ec0ff */
[----:B------:R-:W-:Y:S01]  /*3da0*/  FFMA.FTZ R46, R46, R48, R53 ;  /* 0x000000302e2e7223 */ /* 0x000fe20000010035 */
[C---:B------:R-:W-:Y:S01]  /*3db0*/  FMUL.FTZ R48, R30.reuse, R130 ;  /* 0x000000821e307220 */ /* 0x040fe20000410000 */
[----:B------:R-:W-:Y:S01]  /*3dc0*/  FMUL.FTZ R51, R30, R126 ;  /* 0x0000007e1e337220 */ /* 0x000fe20000410000 */
[----:B------:R-:W-:-:S02]  /*3dd0*/  IMAD.U32 R31, R31, 0x10000, RZ ;  /* 0x000100001f1f7824 */ /* 0x000fc400078e00ff */
[C---:B------:R-:W-:Y:S01]  /*3de0*/  FMUL.FTZ R30, R28.reuse, R129 ;  /* 0x000000811c1e7220 */ /* 0x040fe20000410000 */
[----:B------:R-:W-:Y:S01]  /*3df0*/  FMUL.FTZ R28, R28, R125 ;  /* 0x0000007d1c1c7220 */ /* 0x000fe20000410000 */
[----:B------:R-:W-:Y:S01]  /*3e00*/  F2FP.BF16.F32.PACK_AB R49, R50, R49 ;  /* 0x000000313231723e */ /* 0x000fe200000010ff */
[----:B------:R-:W-:Y:S01]  /*3e10*/  FFMA.FTZ R48, R31, R126, -R48 ;  /* 0x0000007e1f307223 */ /* 0x000fe20000010830 */
[C---:B------:R-:W-:Y:S01]  /*3e20*/  FFMA.FTZ R30, R29.reuse, R125, -R30 ;  /* 0x0000007d1d1e7223 */ /* 0x040fe2000001081e */
[----:B------:R-:W-:Y:S01]  /*3e30*/  FFMA.FTZ R29, R29, R129, R28 ;  /* 0x000000811d1d7223 */ /* 0x000fe2000001001c */
[----:B------:R-:W-:Y:S01]  /*3e40*/  FFMA.FTZ R51, R31, R130, R51 ;  /* 0x000000821f337223 */ /* 0x000fe20000010033 */
[----:B------:R-:W-:-:S03]  /*3e50*/  F2FP.BF16.F32.PACK_AB R46, R46, R47 ;  /* 0x0000002f2e2e723e */ /* 0x000fc600000010ff */
[----:B------:R-:W-:Y:S01]  /*3e60*/  F2FP.BF16.F32.PACK_AB R28, R29, R30 ;  /* 0x0000001e1d1c723e */ /* 0x000fe200000010ff */
[----:B------:R-:W-:Y:S01]  /*3e70*/  IMAD.MOV.U32 R29, RZ, RZ, R49 ;  /* 0x000000ffff1d7224 */ /* 0x000fe200078e0031 */
[----:B------:R-:W-:Y:S01]  /*3e80*/  F2FP.BF16.F32.PACK_AB R31, R51, R48 ;  /* 0x00000030331f723e */ /* 0x000fe200000010ff */
[----:B------:R-:W-:-:S07]  /*3e90*/  IMAD.MOV.U32 R30, RZ, RZ, R46 ;  /* 0x000000ffff1e7224 */ /* 0x000fce00078e002e */
.L_x_1407:
[----:B------:R-:W-:Y:S05]  /*3ea0*/  BSYNC B2 ;  /* 0x0000000000027941 */ /* 0x000fea0003800000 */
.L_x_1406:
[----:B------:R3:W-:Y:S02]  /*3eb0*/  STG.E.128 desc[UR38][R32.64+0x40], R28 ;  /* 0x0000401c20007986 */ /* 0x0007e4000c101d26 */
.L_x_1405:
[----:B------:R-:W-:Y:S05]  /*3ec0*/  BSYNC B1 ;  /* 0x0000000000017941 */ /* 0x000fea0003800000 */
.L_x_1404:
        /* <DEDUP_REMOVED lines=9> */
[--C-:B------:R-:W-:Y:S01]  /*3f60*/  SHF.R.U64 R48, R42, 0x10, R43.reuse ;  /* 0x000000102a307819 */ /* 0x100fe2000000122b */
[----:B------:R-:W-:Y:S01]  /*3f70*/  IMAD.U32 R42, R30, 0x10000, RZ ;  /* 0x000100001e2a7824 */ /* 0x000fe200078e00ff */
[----:B------:R-:W-:Y:S02]  /*3f80*/  SHF.R.U32.HI R43, RZ, 0x10, R43 ;  /* 0x00000010ff2b7819 */ /* 0x000fe4000001162b */
[----:B------:R-:W-:Y:S02]  /*3f90*/  SHF.R.U32.HI R45, RZ, 0x10, R45 ;  /* 0x00000010ff2d7819 */ /* 0x000fe4000001162d */
[----:B------:R-:W-:Y:S02]  /*3fa0*/  PRMT R123, R123, 0x5410, R46 ;  /* 0x000054107b7b7816 */ /* 0x000fe4000000002e */
[----:B------:R-:W-:-:S02]  /*3fb0*/  PRMT R121, R121, 0x5410, R48 ;  /* 0x0000541079797816 */ /* 0x000fc40000000030 */
[----:B------:R-:W-:Y:S02]  /*3fc0*/  PRMT R122, R122, 0x5410, R43 ;  /* 0x000054107a7a7816 */ /* 0x000fe4000000002b */
[----:B------:R-:W-:Y:S01]  /*3fd0*/  PRMT R124, R124, 0x5410, R45 ;  /* 0x000054107c7c7816 */ /* 0x000fe2000000002d */
[C---:B------:R-:W-:Y:S01]  /*3fe0*/  IMAD.U32 R45, R29.reuse, 0x10000, RZ ;  /* 0x000100001d2d7824 */ /* 0x040fe200078e00ff */
        /* <DEDUP_REMOVED lines=11> */
[----:B------:R-:W-:Y:S01]  /*40a0*/  FMUL.FTZ R53, R44, R49 ;  /* 0x000000312c357220 */ /* 0x000fe20000410000 */
[C---:B------:R-:W-:Y:S01]  /*40b0*/  FFMA.FTZ R28, R45.reuse, R46, -R50 ;  /* 0x0000002e2d1c7223 */ /* 0x040fe20000010832 */
[----:B------:R-:W-:Y:S01]  /*40c0*/  LOP3.LUT R124, R124, 0xffff0000, RZ, 0xc0, !PT ;  /* 0xffff00007c7c7812 */ /* 0x000fe200078ec0ff */
[----:B------:R-:W-:Y:S01]  /*40d0*/  FFMA.FTZ R45, R45, R48, R51 ;  /* 0x000000302d2d7223 */ /* 0x000fe20000010033 */
[----:B------:R-:W-:Y:S01]  /*40e0*/  LOP3.LUT R122, R122, 0xffff0000, RZ, 0xc0, !PT ;  /* 0xffff00007a7a7812 */ /* 0x000fe200078ec0ff */
[----:B------:R-:W-:Y:S01]  /*40f0*/  FMUL.FTZ R51, R44, R47 ;  /* 0x0000002f2c337220 */ /* 0x000fe20000410000 */
[----:B------:R-:W-:-:S02]  /*4100*/  IMAD.U32 R46, R123, 0x10000, RZ ;  /* 0x000100007b2e7824 */ /* 0x000fc400078e00ff */
[----:B------:R-:W-:Y:S01]  /*4110*/  FFMA.FTZ R53, R42, R47, -R53 ;  /* 0x0000002f2a357223 */ /* 0x000fe20000010835 */
[----:B------:R-:W-:Y:S02]  /*4120*/  IMAD.U32 R44, R121, 0x10000, RZ ;  /* 0x00010000792c7824 */ /* 0x000fe400078e00ff */
[C---:B------:R-:W-:Y:S01]  /*4130*/  FMUL.FTZ R48, R30.reuse, R124 ;  /* 0x0000007c1e307220 */ /* 0x040fe20000410000 */
[----:B------:R-:W-:Y:S01]  /*4140*/  FMUL.FTZ R47, R30, R122 ;  /* 0x0000007a1e2f7220 */ /* 0x000fe20000410000 */
[C---:B------:R-:W-:Y:S01]  /*4150*/  FMUL.FTZ R30, R43.reuse, R46 ;  /* 0x0000002e2b1e7220 */ /* 0x040fe20000410000 */
[----:B------:R-:W-:Y:S01]  /*4160*/  FFMA.FTZ R42, R42, R49, R51 ;  /* 0x000000312a2a7223 */ /* 0x000fe20000010033 */
[-C--:B------:R-:W-:Y:S01]  /*4170*/  FMUL.FTZ R43, R43, R44.reuse ;  /* 0x0000002c2b2b7220 */ /* 0x080fe20000410000 */
[----:B------:R-:W-:Y:S02]  /*4180*/  IMAD.U32 R31, R31, 0x10000, RZ ;  /* 0x000100001f1f7824 */ /* 0x000fe400078e00ff */
        /* <DEDUP_REMOVED lines=8> */
[----:B------:R-:W-:-:S07]  /*4210*/  F2FP.BF16.F32.PACK_AB R31, R47, R48 ;  /* 0x000000302f1f723e */ /* 0x000fce00000010ff */
.L_x_1411:
[----:B------:R-:W-:Y:S05]  /*4220*/  BSYNC B2 ;  /* 0x0000000000027941 */ /* 0x000fea0003800000 */
.L_x_1410:
[----:B------:R4:W-:Y:S02]  /*4230*/  STG.E.128 desc[UR38][R32.64+0x60], R28 ;  /* 0x0000601c20007986 */ /* 0x0009e4000c101d26 */
.L_x_1409:
[----:B------:R-:W-:Y:S05]  /*4240*/  BSYNC B1 ;  /* 0x0000000000017941 */ /* 0x000fea0003800000 */
.L_x_1408:
        /* <DEDUP_REMOVED lines=53> */
.L_x_1415:
[----:B------:R-:W-:Y:S05]  /*45a0*/  BSYNC B2 ;  /* 0x0000000000027941 */ /* 0x000fea0003800000 */
.L_x_1414:
[----:B------:R1:W-:Y:S02]  /*45b0*/  STG.E.128 desc[UR38][R32.64+0x80], R28 ;  /* 0x0000801c20007986 */ /* 0x0003e4000c101d26 */
.L_x_1413:
[----:B------:R-:W-:Y:S05]  /*45c0*/  BSYNC B1 ;  /* 0x0000000000017941 */ /* 0x000fea0003800000 */
.L_x_1412:
[----:B------:R-:W-:-:S13]  /*45d0*/  ISETP.NE.AND P4, PT, R13, RZ, PT ;  /* 0x000000ff0d00720c */ /* 0x000fda0003f85270 */
[----:B------:R-:W-:Y:S05]  /*45e0*/  @!P4 BRA `(.L_x_1395) ;  /* 0x00000024006cc947 */ /* 0x000fea0003800000 */
[----:B------:R-:W5:Y:S01]  /*45f0*/  LDL R38, [R1+0x40] ;  /* 0x0000400001267983 */ /* 0x000f620000100800 */
[----:B------:R-:W-:Y:S03]  /*4600*/  BSSY B1, `(.L_x_1416) ;  /* 0x0000032000017945 */ /* 0x000fe60003800000 */
[----:B-1234-:R1:W2:Y:S01]  /*4610*/  LDS.128 R28, [R15+0x19000] ;  /* 0x019000000f1c7984 */ /* 0x01e2a20000000c00 */
[----:B-----5:R-:W-:-:S13]  /*4620*/  ISETP.GE.AND P4, PT, R38, R107, PT ;  /* 0x0000006b2600720c */ /* 0x020fda0003f86270 */
[----:B-12---:R-:W-:Y:S05]  /*4630*/  @P4 BRA `(.L_x_1417) ;  /* 0x0000000000b84947 */ /* 0x006fea0003800000 */
[----:B------:R-:W-:Y:S01]  /*4640*/  SHF.R.U64 R38, R36, 0x10, R37 ;  /* 0x0000001024267819 */ /* 0x000fe20000001225 */
        /* <DEDUP_REMOVED lines=8> */
[----:B------:R-:W-:Y:S02]  /*46d0*/  LOP3.LUT R37, R31, 0xffff0000, RZ, 0xc0, !PT ;  /* 0xffff00001f257812 */ /* 0x000fe400078ec0ff */
[----:B------:R-:W-:Y:S01]  /*46e0*/  PRMT R89, R89, 0x5410, R40 ;  /* 0x0000541059597816 */ /* 0x000fe20000000028 */
[----:B------:R-:W-:Y:S01]  /*46f0*/  IMAD.U32 R41, R110, 0x10000, RZ ;  /* 0x000100006e297824 */ /* 0x000fe200078e00ff */
[----:B------:R-:W-:Y:S02]  /*4700*/  LOP3.LUT R31, R29, 0xffff0000, RZ, 0xc0, !PT ;  /* 0xffff00001d1f7812 */ /* 0x000fe400078ec0ff */
[----:B------:R-:W-:Y:S01]  /*4710*/  LOP3.LUT R40, R109, 0xffff0000, RZ, 0xc0, !PT ;  /* 0xffff00006d287812 */ /* 0x000fe200078ec0ff */
[----:B------:R-:W-:Y:S01]  /*4720*/  IMAD.U32 R39, R89, 0x10000, RZ ;  /* 0x0001000059277824 */ /* 0x000fe200078e00ff */
[----:B------:R-:W-:Y:S01]  /*4730*/  LOP3.LUT R38, R88, 0xffff0000, RZ, 0xc0, !PT ;  /* 0xffff000058267812 */ /* 0x000fe200078ec0ff */
[----:B------:R-:W-:Y:S01]  /*4740*/  IMAD.U32 R109, R109, 0x10000, RZ ;  /* 0x000100006d6d7824 */ /* 0x000fe200078e00ff */
[----:B------:R-:W-:Y:S01]  /*4750*/  LOP3.LUT R35, R30, 0xffff0000, RZ, 0xc0, !PT ;  /* 0xffff00001e237812 */ /* 0x000fe200078ec0ff */
[----:B------:R-:W-:-:S02]  /*4760*/  IMAD.U32 R30, R29, 0x10000, RZ ;  /* 0x000100001d1e7824 */ /* 0x000fc400078e00ff */
[C---:B------:R-:W-:Y:S01]  /*4770*/  FMUL.FTZ R43, R31.reuse, R40 ;  /* 0x000000281f2b7220 */ /* 0x040fe20000410000 */
[C---:B------:R-:W-:Y:S02]  /*4780*/  IMAD.U32 R29, R28.reuse, 0x10000, RZ ;  /* 0x000100001c1d7824 */ /* 0x040fe400078e00ff */
[-C--:B------:R-:W-:Y:S01]  /*4790*/  FMUL.FTZ R31, R31, R38.reuse ;  /* 0x000000261f1f7220 */ /* 0x080fe20000410000 */
[----:B------:R-:W-:Y:S01]  /*47a0*/  LOP3.LUT R28, R28, 0xffff0000, RZ, 0xc0, !PT ;  /* 0xffff00001c1c7812 */ /* 0x000fe200078ec0ff */
[C---:B------:R-:W-:Y:S01]  /*47b0*/  FMUL.FTZ R45, R35.reuse, R41 ;  /* 0x00000029232d7220 */ /* 0x040fe20000410000 */
[----:B------:R-:W-:Y:S01]  /*47c0*/  LOP3.LUT R110, R110, 0xffff0000, RZ, 0xc0, !PT ;  /* 0xffff00006e6e7812 */ /* 0x000fe200078ec0ff */
[-C--:B------:R-:W-:Y:S01]  /*47d0*/  FMUL.FTZ R35, R35, R39.reuse ;  /* 0x0000002723237220 */ /* 0x080fe20000410000 */
[----:B------:R-:W-:Y:S01]  /*47e0*/  LOP3.LUT R89, R89, 0xffff0000, RZ, 0xc0, !PT ;  /* 0xffff000059597812 */ /* 0x000fe200078ec0ff */
[----:B------:R-:W-:Y:S02]  /*47f0*/  IMAD.U32 R88, R88, 0x10000, RZ ;  /* 0x0001000058587824 */ /* 0x000fe400078e00ff */
[C---:B------:R-:W-:Y:S01]  /*4800*/  FFMA.FTZ R43, R30.reuse, R38, -R43 ;  /* 0x000000261e2b7223 */ /* 0x040fe2000001082b */
[----:B------:R-:W-:Y:S01]  /*4810*/  FFMA.FTZ R40, R30, R40, R31 ;  /* 0x000000281e287223 */ /* 0x000fe2000001001f */
[----:B------:R-:W-:Y:S01]  /*4820*/  FFMA.FTZ R45, R34, R39, -R45 ;  /* 0x00000027222d7223 */ /* 0x000fe2000001082d */
[----:B------:R-:W-:Y:S01]  /*4830*/  FMUL.FTZ R30, R28, R109 ;  /* 0x0000006d1c1e7220 */ /* 0x000fe20000410000 */
[----:B------:R-:W-:Y:S01]  /*4840*/  FFMA.FTZ R34, R34, R41, R35 ;  /* 0x0000002922227223 */ /* 0x000fe20000010023 */
[C---:B------:R-:W-:Y:S01]  /*4850*/  FMUL.FTZ R31, R37.reuse, R110 ;  /* 0x0000006e251f7220 */ /* 0x040fe20000410000 */
[-C--:B------:R-:W-:Y:S01]  /*4860*/  FMUL.FTZ R28, R28, R88.reuse ;  /* 0x000000581c1c7220 */ /* 0x080fe20000410000 */
[-C--:B------:R-:W-:Y:S01]  /*4870*/  FMUL.FTZ R37, R37, R89.reuse ;  /* 0x0000005925257220 */ /* 0x080fe20000410000 */
[C---:B------:R-:W-:Y:S01]  /*4880*/  FFMA.FTZ R30, R29.reuse, R88, -R30 ;  /* 0x000000581d1e7223 */ /* 0x040fe2000001081e */
[C---:B------:R-:W-:Y:S01]  /*4890*/  FFMA.FTZ R31, R36.reuse, R89, -R31 ;  /* 0x00000059241f7223 */ /* 0x040fe2000001081f */
[----:B------:R-:W-:Y:S01]  /*48a0*/  FFMA.FTZ R29, R29, R109, R28 ;  /* 0x0000006d1d1d7223 */ /* 0x000fe2000001001c */
[----:B------:R-:W-:Y:S01]  /*48b0*/  FFMA.FTZ R36, R36, R110, R37 ;  /* 0x0000006e24247223 */ /* 0x000fe20000010025 */
[----:B------:R-:W-:-:S02]  /*48c0*/  F2FP.BF16.F32.PACK_AB R40, R40, R43 ;  /* 0x0000002b2828723e */ /* 0x000fc400000010ff */
[----:B------:R-:W-:Y:S02]  /*48d0*/  F2FP.BF16.F32.PACK_AB R34, R34, R45 ;  /* 0x0000002d2222723e */ /* 0x000fe400000010ff */
[----:B------:R-:W-:Y:S01]  /*48e0*/  F2FP.BF16.F32.PACK_AB R28, R29, R30 ;  /* 0x0000001e1d1c723e */ /* 0x000fe200000010ff */
[----:B------:R-:W-:Y:S01]  /*48f0*/  IMAD.MOV.U32 R29, RZ, RZ, R40 ;  /* 0x000000ffff1d7224 */ /* 0x000fe200078e0028 */
[----:B------:R-:W-:Y:S01]  /*4900*/  F2FP.BF16.F32.PACK_AB R31, R36, R31 ;  /* 0x0000001f241f723e */ /* 0x000fe200000010ff */
[----:B------:R-:W-:-:S07]  /*4910*/  IMAD.MOV.U32 R30, RZ, RZ, R34 ;  /* 0x000000ffff1e7224 */ /* 0x000fce00078e0022 */
.L_x_1417:
[----:B------:R-:W-:Y:S05]  /*4920*/  BSYNC B1 ;  /* 0x0000000000017941 */ /* 0x000fea0003800000 */
.L_x_1416:
[----:B------:R1:W-:Y:S01]  /*4930*/  STG.E.128 desc[UR38][R32.64+0xa0], R28 ;  /* 0x0000a01c20007986 */ /* 0x0003e2000c101d26 */
[----:B------:R-:W-:Y:S05]  /*4940*/  BRA `(.L_x_1395) ;  /* 0x0000002000947947 */ /* 0x000fea0003800000 */
.L_x_1389:
        /* <DEDUP_REMOVED lines=46> */
.L_x_1419:
[----:B------:R-:W-:Y:S05]  /*4c30*/  BSYNC B1 ;  /* 0x0000000000017941 */ /* 0x000fea0003800000 */
.L_x_1418:
[----:B-----5:R-:W-:Y:S01]  /*4c40*/  IMAD.MOV.U32 R14, RZ, RZ, R30 ;  /* 0x000000ffff0e7224 */ /* 0x020fe200078e001e */
[----:B------:R-:W-:Y:S01]  /*4c50*/  UISETP.NE.AND UP0, UPT, UR37, 0x3, UPT ;  /* 0x000000032500788c */ /* 0x000fe2000bf05270 */
[----:B0-----:R-:W-:Y:S02]  /*4c60*/  IMAD.MOV.U32 R52, RZ, RZ, R31 ;  /* 0x000000ffff347224 */ /* 0x001fe400078e001f */
[----:B------:R-:W-:Y:S02]  /*4c70*/  IMAD.MOV.U32 R53, RZ, RZ, R28 ;  /* 0x000000ffff357224 */ /* 0x000fe400078e001c */
        /* <DEDUP_REMOVED lines=14> */
[----:B------:R-:W-:-:S02]  /*4d60*/  IMAD.MOV.U32 R53, RZ, RZ, R36 ;  /* 0x000000ffff357224 */ /* 0x000fc400078e0024 */
[----:B------:R-:W-:Y:S01]  /*4d70*/  IMAD.MOV.U32 R54, RZ, RZ, R37 ;  /* 0x000000ffff367224 */ /* 0x000fe200078e0025 */
[----:B------:R-:W-:Y:S01]  /*4d80*/  PRMT R119, R52, 0x5410, R14 ;  /* 0x0000541034777816 */ /* 0x000fe2000000000e */
[----:B------:R-:W-:Y:S02]  /*4d90*/  IMAD.MOV.U32 R14, RZ, RZ, R42 ;  /* 0x000000ffff0e7224 */ /* 0x000fe400078e002a */
[----:B------:R-:W-:Y:S01]  /*4da0*/  IMAD.MOV.U32 R52, RZ, RZ, R43 ;  /* 0x000000ffff347224 */ /* 0x000fe200078e002b */
[----:B------:R-:W-:Y:S01]  /*4db0*/  PRMT R118, R54, 0x5410, R53 ;  /* 0x0000541036767816 */ /* 0x000fe20000000035 */
[----:B------:R-:W-:Y:S02]  /*4dc0*/  IMAD.MOV.U32 R53, RZ, RZ, R40 ;  /* 0x000000ffff357224 */ /* 0x000fe400078e0028 */
        /* <DEDUP_REMOVED lines=8> */
[----:B------:R-:W-:Y:S01]  /*4e50*/  IMAD.MOV.U32 R14, RZ, RZ, R50 ;  /* 0x000000ffff0e7224 */ /* 0x000fe200078e0032 */
[----:B------:R-:W-:Y:S01]  /*4e60*/  PRMT R127, R52, 0x5410, R53 ;  /* 0x00005410347f7816 */ /* 0x000fe20000000035 */
[----:B------:R-:W-:Y:S01]  /*4e70*/  IMAD.MOV.U32 R52, RZ, RZ, R51 ;  /* 0x000000ffff347224 */ /* 0x000fe200078e0033 */
[----:B------:R-:W-:Y:S02]  /*4e80*/  PRMT R126, R54, 0x7610, R126 ;  /* 0x00007610367e7816 */ /* 0x000fe4000000007e */
[----:B------:R-:W-:Y:S01]  /*4e90*/  PRMT R120, R14, 0x7610, R120 ;  /* 0x000076100e787816 */ /* 0x000fe20000000078 */
[----:B------:R-:W-:Y:S01]  /*4ea0*/  IMAD.MOV.U32 R14, RZ, RZ, R48 ;  /* 0x000000ffff0e7224 */ /* 0x000fe200078e0030 */
[----:B------:R-:W-:Y:S01]  /*4eb0*/  PRMT R121, R52, 0x7610, R121 ;  /* 0x0000761034797816 */ /* 0x000fe20000000079 */
[----:B------:R-:W-:-:S03]  /*4ec0*/  IMAD.MOV.U32 R52, RZ, RZ, R49 ;  /* 0x000000ffff347224 */ /* 0x000fc600078e0031 */
[----:B------:R-:W-:Y:S02]  /*4ed0*/  PRMT R120, R120, 0x5410, R14 ;  /* 0x0000541078787816 */ /* 0x000fe4000000000e */
[----:B------:R-:W-:Y:S01]  /*4ee0*/  PRMT R121, R121, 0x5410, R52 ;  /* 0x0000541079797816 */ /* 0x000fe20000000034 */
[----:B------:R-:W-:Y:S06]  /*4ef0*/  @!P3 BRA `(.L_x_1420) ;  /* 0x000000000004b947 */ /* 0x000fec0003800000 */
[----:B------:R-:W-:Y:S01]  /*4f00*/  BPT.TRAP 0x1 ;  /* 0x000000040000795c */ /* 0x000fe20000300000 */
.L_x_1420:
[----:B------:R-:W-:Y:S01]  /*4f10*/  IMAD R14, R17, 0x8, R2 ;  /* 0x00000008110e7824 */ /* 0x000fe200078e0202 */
[----:B------:R-:W-:Y:S01]  /*4f20*/  SHF.L.U32 R85, R155, 0x1f, RZ ;  /* 0x0000001f9b557819 */ /* 0x000fe200000006ff */
[----:B------:R-:W-:Y:S03]  /*4f30*/  BSSY B1, `(.L_x_1421) ;  /* 0x0000003000017945 */ /* 0x000fe60003800000 */
[----:B------:R-:W0:Y:S02]  /*4f40*/  SYNCS.PHASECHK.TRANS64.TRYWAIT P5, [R14+URZ+0x2d890], R85 ;  /* 0x02d890550e0075a7 */ /* 0x000e2400080a017f */
[----:B0-----:R-:W-:Y:S05]  /*4f50*/  @!P5 BRA `(.L_x_1422) ;  /* 0x000001dc0054d947 */ /* 0x001fea0003800000 */
.L_x_1757:
[----:B------:R-:W-:Y:S05]  /*4f60*/  BSYNC B1 ;  /* 0x0000000000017941 */ /* 0x000fea0003800000 */
.L_x_1421:
        /* <DEDUP_REMOVED lines=17> */
[----:B------:R-:W-:Y:S01]  /*5080*/  SEL R52, R108, R115, !P0 ;  /* 0x000000736c347207 */ /* 0x000fe20004000000 */
[----:B------:R-:W-:Y:S01]  /*5090*/  BSSY B2, `(.L_x_1425) ;  /* 0x0000072000027945 */ /* 0x000fe20003800000 */
[----:B------:R-:W-:-:S02]  /*50a0*/  ISETP.GE.AND P4, PT, R22, R107, PT ;  /* 0x0000006b1600720c */ /* 0x000fc40003f86270 */
[----:B------:R-:W-:-:S04]  /*50b0*/  SHF.R.S32.HI R53, RZ, 0x1f, R52 ;  /* 0x0000001fff357819 */ /* 0x000fc80000011434 */
[----:B------:R-:W-:-:S04]  /*50c0*/  LEA.HI R53, R53, R52, RZ, 0x4 ;  /* 0x0000003435357211 */ /* 0x000fc800078f20ff */
[----:B------:R-:W-:-:S04]  /*50d0*/  SHF.R.S32.HI R53, RZ, 0x4, R53 ;  /* 0x00000004ff357819 */ /* 0x000fc80000011435 */
[----:B------:R-:W-:-:S04]  /*50e0*/  LEA.HI.SX32 R116, R76, R53, 0x1d ;  /* 0x000000354c747211 */ /* 0x000fc800078feaff */
[----:B------:R-:W-:-:S04]  /*50f0*/  SHF.R.S32.HI R53, RZ, 0x1f, R116 ;  /* 0x0000001fff357819 */ /* 0x000fc80000011474 */
[----:B------:R-:W-:Y:S01]  /*5100*/  LEA.HI R52, R53, R116, RZ, 0x2 ;  /* 0x0000007435347211 */ /* 0x000fe200078f10ff */
[----:B------:R-:W-:-:S04]  /*5110*/  IMAD.SHL.U32 R116, R116, 0x8, RZ ;  /* 0x0000000874747824 */ /* 0x000fc800078e00ff */
[----:B------:R-:W-:-:S05]  /*5120*/  IMAD.SHL.U32 R52, R52, 0x400, RZ ;  /* 0x0000040034347824 */ /* 0x000fca00078e00ff */
[----:B------:R-:W-:Y:S02]  /*5130*/  LOP3.LUT R52, R52, 0x7ffff000, RZ, 0xc0, !PT ;  /* 0x7ffff00034347812 */ /* 0x000fe400078ec0ff */
[----:B--2---:R-:W-:-:S04]  /*5140*/  LOP3.LUT R53, R58, 0x18, R116, 0xf8, !PT ;  /* 0x000000183a357812 */ /* 0x004fc800078ef874 */
[----:B---3--:R-:W-:Y:S01]  /*5150*/  LOP3.LUT R53, R53, R55, RZ, 0x3c, !PT ;  /* 0x0000003735357212 */ /* 0x008fe200078e3cff */
[----:B------:R-:W-:-:S03]  /*5160*/  IMAD R55, R17, 0x3000, R105 ;  /* 0x0000300011377824 */ /* 0x000fc600078e0269 */
[----:B----4-:R-:W-:-:S05]  /*5170*/  IADD3 R52, R53, R52, R54 ;  /* 0x0000003435347210 */ /* 0x010fca0007ffe036 */
[----:B------:R-:W-:Y:S02]  /*5180*/  IMAD R53, R17, 0x3000, R52 ;  /* 0x0000300011357824 */ /* 0x000fe400078e0234 */
[--C-:B------:R-:W-:Y:S02]  /*5190*/  IMAD R52, R55, 0x2, R2.reuse ;  /* 0x0000000237347824 */ /* 0x100fe400078e0202 */
[----:B------:R-:W-:-:S04]  /*51a0*/  IMAD R56, R53, 0x2, R2 ;  /* 0x0000000235387824 */ /* 0x000fc800078e0202 */
[----:B------:R-:W1:Y:S04]  /*51b0*/  LDS.128 R52, [R52+0x15400] ;  /* 0x0154000034347984 */ /* 0x000e680000000c00 */
[----:B------:R-:W2:Y:S01]  /*51c0*/  LDS.128 R56, [R56+0x15400] ;  /* 0x0154000038387984 */ /* 0x000ea20000000c00 */
[----:B------:R-:W-:Y:S05]  /*51d0*/  @P4 BRA `(.L_x_1426) ;  /* 0x0000000400744947 */ /* 0x000fea0003800000 */
[--C-:B------:R-:W-:Y:S01]  /*51e0*/  SHF.R.U64 R36, R36, 0x10, R37.reuse ;  /* 0x0000001024247819 */ /* 0x100fe20000001225 */
[----:B--2---:R-:W-:Y:S01]  /*51f0*/  IMAD.U32 R122, R57, 0x10000, RZ ;  /* 0x00010000397a7824 */ /* 0x004fe200078e00ff */
[----:B------:R-:W-:Y:S02]  /*5200*/  SHF.R.U32.HI R37, RZ, 0x10, R37 ;  /* 0x00000010ff257819 */ /* 0x000fe40000011625 */
[C---:B------:R-:W-:Y:S02]  /*5210*/  PRMT R36, R118.reuse, 0x5432, R36 ;  /* 0x0000543276247816 */ /* 0x040fe40000000024 */
[----:B------:R-:W-:Y:S02]  /*5220*/  PRMT R37, R118, 0x5410, R37 ;  /* 0x0000541076257816 */ /* 0x000fe40000000025 */
[----:B------:R-:W-:Y:S02]  /*5230*/  SHF.R.U64 R38, R38, 0x10, R39 ;  /* 0x0000001026267819 */ /* 0x000fe40000001227 */
[----:B------:R-:W-:-:S02]  /*5240*/  SHF.R.U32.HI R118, RZ, 0x10, R49 ;  /* 0x00000010ff767819 */ /* 0x000fc40000011631 */
[----:B------:R-:W-:Y:S02]  /*5250*/  SHF.R.U64 R48, R48, 0x10, R49 ;  /* 0x0000001030307819 */ /* 0x000fe40000001231 */
[--C-:B------:R-:W-:Y:S02]  /*5260*/  SHF.R.U64 R49, R50, 0x10, R51.reuse ;  /* 0x0000001032317819 */ /* 0x100fe40000001233 */
[----:B------:R-:W-:Y:S02]  /*5270*/  PRMT R50, R119, 0x5432, R38 ;  /* 0x0000543277327816 */ /* 0x000fe40000000026 */
[----:B------:R-:W-:Y:S02]  /*5280*/  SHF.R.U32.HI R51, RZ, 0x10, R51 ;  /* 0x00000010ff337819 */ /* 0x000fe40000011633 */
[----:B------:R-:W-:Y:S01]  /*5290*/  PRMT R38, R121, 0x5432, R118 ;  /* 0x0000543279267816 */ /* 0x000fe20000000076 */
[----:B------:R-:W-:Y:S01]  /*52a0*/  IMAD.U32 R118, R37, 0x10000, RZ ;  /* 0x0001000025767824 */ /* 0x000fe200078e00ff */
[----:B------:R-:W-:-:S02]  /*52b0*/  SHF.R.U32.HI R39, RZ, 0x10, R39 ;  /* 0x00000010ff277819 */ /* 0x000fc40000011627 */
[----:B------:R-:W-:Y:S01]  /*52c0*/  PRMT R51, R121, 0x5410, R51 ;  /* 0x0000541079337816 */ /* 0x000fe20000000033 */
[----:B------:R-:W-:Y:S01]  /*52d0*/  IMAD.U32 R121, R38, 0x10000, RZ ;  /* 0x0001000026797824 */ /* 0x000fe200078e00ff */
[----:B------:R-:W-:Y:S02]  /*52e0*/  PRMT R39, R119, 0x5410, R39 ;  /* 0x0000541077277816 */ /* 0x000fe40000000027 */
[----:B------:R-:W-:Y:S01]  /*52f0*/  PRMT R48, R120, 0x5432, R48 ;  /* 0x0000543278307816 */ /* 0x000fe20000000030 */
[-C--:B------:R-:W-:Y:S01]  /*5300*/  FMUL.FTZ R119, R122, R121.reuse ;  /* 0x000000797a777220 */ /* 0x080fe20000410000 */
[----:B------:R-:W-:Y:S01]  /*5310*/  PRMT R49, R120, 0x5410, R49 ;  /* 0x0000541078317816 */ /* 0x000fe20000000031 */
[----:B-1----:R-:W-:Y:S01]  /*5320*/  IMAD.U32 R120, R53, 0x10000, RZ ;  /* 0x0001000035787824 */ /* 0x002fe200078e00ff */
[----:B------:R-:W-:Y:S02]  /*5330*/  LOP3.LUT R38, R38, 0xffff0000, RZ, 0xc0, !PT ;  /* 0xffff000026267812 */ /* 0x000fe400078ec0ff */
[----:B------:R-:W-:Y:S01]  /*5340*/  LOP3.LUT R57, R57, 0xffff0000, RZ, 0xc0, !PT ;  /* 0xffff000039397812 */ /* 0x000fe200078ec0ff */
[-C--:B------:R-:W-:Y:S01]  /*5350*/  FFMA.FTZ R119, R120, R118.reuse, -R119 ;  /* 0x0000007678777223 */ /* 0x080fe20000010877 */
[----:B------:R-:W-:Y:S01]  /*5360*/  FMUL.FTZ R118, R122, R118 ;  /* 0x000000767a767220 */ /* 0x000fe20000410000 */
[----:B------:R-:W-:Y:S01]  /*5370*/  LOP3.LUT R53, R53, 0xffff0000, RZ, 0xc0, !PT ;  /* 0xffff000035357812 */ /* 0x000fe200078ec0ff */
[C---:B------:R-:W-:Y:S01]  /*5380*/  IMAD.U32 R122, R59.reuse, 0x10000, RZ ;  /* 0x000100003b7a7824 */ /* 0x040fe200078e00ff */
[----:B------:R-:W-:Y:S01]  /*5390*/  LOP3.LUT R59, R59, 0xffff0000, RZ, 0xc0, !PT ;  /* 0xffff00003b3b7812 */ /* 0x000fe200078ec0ff */
[----:B------:R-:W-:Y:S01]  /*53a0*/  FFMA.FTZ R118, R120, R121, R118 ;  /* 0x0000007978767223 */ /* 0x000fe20000010076 */
[----:B------:R-:W-:Y:S01]  /*53b0*/  LOP3.LUT R120, R37, 0xffff0000, RZ, 0xc0, !PT ;  /* 0xffff000025787812 */ /* 0x000fe200078ec0ff */
[----:B------:R-:W-:Y:S01]  /*53c0*/  FMUL.FTZ R37, R57, R38 ;  /* 0x0000002639257220 */ /* 0x000fe20000410000 */
[C---:B------:R-:W-:Y:S01]  /*53d0*/  IMAD.U32 R121, R51.reuse, 0x10000, RZ ;  /* 0x0001000033797824 */ /* 0x040fe200078e00ff */
[----:B------:R-:W-:-:S02]  /*53e0*/  LOP3.LUT R51, R51, 0xffff0000, RZ, 0xc0, !PT ;  /* 0xffff000033337812 */ /* 0x000fc400078ec0ff */
[-C--:B------:R-:W-:Y:S01]  /*53f0*/  FMUL.FTZ R57, R57, R120.reuse ;  /* 0x0000007839397220 */ /* 0x080fe20000410000 */
[----:B------:R-:W-:Y:S01]  /*5400*/  FFMA.FTZ R37, R53, R120, -R37 ;  /* 0x0000007835257223 */ /* 0x000fe20000010825 */
[----:B------:R-:W-:Y:S02]  /*5410*/  IMAD.U32 R120, R55, 0x10000, RZ ;  /* 0x0001000037787824 */ /* 0x000fe400078e00ff */
[----:B------:R-:W-:Y:S01]  /*5420*/  FFMA.FTZ R38, R53, R38, R57 ;  /* 0x0000002635267223 */ /* 0x000fe20000010039 */
[----:B------:R-:W-:Y:S02]  /*5430*/  IMAD.U32 R57, R39, 0x10000, RZ ;  /* 0x0001000027397824 */ /* 0x000fe400078e00ff */
[----:B------:R-:W-:Y:S01]  /*5440*/  FMUL.FTZ R53, R122, R121 ;  /* 0x000000797a357220 */ /* 0x000fe20000410000 */
[----:B------:R-:W-:Y:S02]  /*5450*/  F2FP.BF16.F32.PACK_AB R37, R37, R119 ;  /* 0x000000772525723e */ /* 0x000fe400000010ff */
[----:B------:R-:W-:Y:S01]  /*5460*/  F2FP.BF16.F32.PACK_AB R38, R38, R118 ;  /* 0x000000762626723e */ /* 0x000fe200000010ff */
[-C--:B------:R-:W-:Y:S01]  /*5470*/  FFMA.FTZ R53, R120, R57.reuse, -R53 ;  /* 0x0000003978357223 */ /* 0x080fe20000010835 */
[----:B------:R-:W-:-:S04]  /*5480*/  FMUL.FTZ R57, R122, R57 ;  /* 0x000000397a397220 */ /* 0x000fc80000410000 */
[----:B------:R-:W-:Y:S01]  /*5490*/  FFMA.FTZ R57, R120, R121, R57 ;  /* 0x0000007978397223 */ /* 0x000fe20000010039 */
[----:B------:R-:W-:Y:S02]  /*54a0*/  LOP3.LUT R120, R39, 0xffff0000, RZ, 0xc0, !PT ;  /* 0xffff000027787812 */ /* 0x000fe400078ec0ff */
        /* <DEDUP_REMOVED lines=9> */
[----:B------:R-:W-:Y:S01]  /*5540*/  IMAD.U32 R53, R56, 0x10000, RZ ;  /* 0x0001000038357824 */ /* 0x000fe200078e00ff */
[----:B------:R-:W-:Y:S01]  /*5550*/  F2FP.BF16.F32.PACK_AB R59, R59, R57 ;  /* 0x000000393b3b723e */ /* 0x000fe200000010ff */
[C---:B------:R-:W-:Y:S01]  /*5560*/  IMAD.U32 R57, R36.reuse, 0x10000, RZ ;  /* 0x0001000024397824 */ /* 0x040fe200078e00ff */
[----:B------:R-:W-:Y:S01]  /*5570*/  LOP3.LUT R36, R36, 0xffff0000, RZ, 0xc0, !PT ;  /* 0xffff000024247812 */ /* 0x000fe200078ec0ff */
[----:B------:R-:W-:-:S02]  /*5580*/  FMUL.FTZ R118, R53, R51 ;  /* 0x0000003335767220 */ /* 0x000fc40000410000 */
[-C--:B------:R-:W-:Y:S02]  /*5590*/  FMUL.FTZ R53, R53, R57.reuse ;  /* 0x0000003935357220 */ /* 0x080fe40000410000 */
[C---:B------:R-:W-:Y:S01]  /*55a0*/  FFMA.FTZ R118, R39.reuse, R57, -R118 ;  /* 0x0000003927767223 */ /* 0x040fe20000010876 */
[----:B------:R-:W-:Y:S02]  /*55b0*/  IMAD.U32 R57, R58, 0x10000, RZ ;  /* 0x000100003a397824 */ /* 0x000fe400078e00ff */
[----:B------:R-:W-:Y:S01]  /*55c0*/  FFMA.FTZ R53, R39, R51, R53 ;  /* 0x0000003327357223 */ /* 0x000fe20000010035 */
[----:B------:R-:W-:Y:S02]  /*55d0*/  LOP3.LUT R39, R56, 0xffff0000, RZ, 0xc0, !PT ;  /* 0xffff000038277812 */ /* 0x000fe400078ec0ff */
        /* <DEDUP_REMOVED lines=9> */
[C---:B------:R-:W-:Y:S01]  /*5670*/  FMUL.FTZ R56, R57.reuse, R51 ;  /* 0x0000003339387220 */ /* 0x040fe20000410000 */
[----:B------:R-:W-:Y:S02]  /*5680*/  IMAD.U32 R48, R54, 0x10000, RZ ;  /* 0x0001000036307824 */ /* 0x000fe400078e00ff */
[----:B------:R-:W-:Y:S01]  /*5690*/  FMUL.FTZ R57, R57, R52 ;  /* 0x0000003439397220 */ /* 0x000fe20000410000 */
[----:B------:R-:W-:Y:S01]  /*56a0*/  F2FP.BF16.F32.PACK_AB R36, R36, R118 ;  /* 0x000000762424723e */ /* 0x000fe200000010ff */
[----:B------:R-:W-:-:S02]  /*56b0*/  FFMA.FTZ R56, R48, R52, -R56 ;  /* 0x0000003430387223 */ /* 0x000fc40000010838 */
[----:B------:R-:W-:Y:S01]  /*56c0*/  FFMA.FTZ R57, R48, R51, R57 ;  /* 0x0000003330397223 */ /* 0x000fe20000010039 */
[----:B------:R-:W-:Y:S02]  /*56d0*/  LOP3.LUT R48, R58, 0xffff0000, RZ, 0xc0, !PT ;  /* 0xffff00003a307812 */ /* 0x000fe400078ec0ff */
[----:B------:R-:W-:Y:S02]  /*56e0*/  LOP3.LUT R51, R54, 0xffff0000, RZ, 0xc0, !PT ;  /* 0xffff000036337812 */ /* 0x000fe400078ec0ff */
[----:B------:R-:W-:Y:S01]  /*56f0*/  F2FP.BF16.F32.PACK_AB R39, R39, R53 ;  /* 0x000000352727723e */ /* 0x000fe200000010ff */
[CC--:B------:R-:W-:Y:S01]  /*5700*/  FMUL.FTZ R52, R48.reuse, R49.reuse ;  /* 0x0000003130347220 */ /* 0x0c0fe20000410000 */
[-C--:B------:R-:W-:Y:S01]  /*5710*/  FMUL.FTZ R48, R48, R50.reuse ;  /* 0x0000003230307220 */ /* 0x080fe20000410000 */
[----:B------:R-:W-:Y:S02]  /*5720*/  IMAD.MOV.U32 R53, RZ, RZ, R37 ;  /* 0x000000ffff357224 */ /* 0x000fe400078e0025 */
        /* <DEDUP_REMOVED lines=8> */
.L_x_1426:
[----:B------:R-:W-:Y:S05]  /*57b0*/  BSYNC B2 ;  /* 0x0000000000027941 */ /* 0x000fea0003800000 */
.L_x_1425:
        /* <DEDUP_REMOVED lines=9> */
[----:B-1----:R1:W-:Y:S01]  /*5850*/  STG.E.128 desc[UR38][R36.64], R52 ;  /* 0x0000003424007986 */ /* 0x0023e2000c101d26 */
[----:B------:R-:W-:-:S05]  /*5860*/  @!P4 LEA.HI.X R39, R39, R87, R48, 0x1, P5 ;  /* 0x000000572727c211 */ /* 0x000fca00028f0c30 */
[----:B--2---:R1:W-:Y:S04]  /*5870*/  @!P4 STG.E.128 desc[UR38][R38.64], R56 ;  /* 0x000000382600c986 */ /* 0x0043e8000c101d26 */
.L_x_1424:
[----:B------:R-:W-:Y:S05]  /*5880*/  BSYNC B1 ;  /* 0x0000000000017941 */ /* 0x000fea0003800000 */
.L_x_1423:
[----:B------:R-:W-:Y:S01]  /*5890*/  ISETP.NE.AND P4, PT, R9, RZ, PT ;  /* 0x000000ff0900720c */ /* 0x000fe20003f85270 */
[----:B------:R-:W-:-:S12]  /*58a0*/  BSSY B1, `(.L_x_1427) ;  /* 0x0000083000017945 */ /* 0x000fd80003800000 */
[----:B------:R-:W-:Y:S05]  /*58b0*/  @!P4 BRA `(.L_x_1428) ;  /* 0x000000080004c947 */ /* 0x000fea0003800000 */
[----:B------:R-:W2:Y:S04]  /*58c0*/  LDL R48, [R1+0x4] ;  /* 0x0000040001307983 */ /* 0x000ea80000100800 */
[----:B-1----:R-:W3:Y:S04]  /*58d0*/  LDL R39, [R1+0x10] ;  /* 0x0000100001277983 */ /* 0x002ee80000100800 */
[----:B------:R-:W4:Y:S01]  /*58e0*/  LDL R38, [R1+0x14] ;  /* 0x0000140001267983 */ /* 0x000f220000100800 */
[----:B------:R-:W-:Y:S01]  /*58f0*/  SEL R36, R108, R115, !P1 ;  /* 0x000000736c247207 */ /* 0x000fe20004800000 */
[----:B------:R-:W-:Y:S01]  /*5900*/  BSSY B2, `(.L_x_1429) ;  /* 0x0000072000027945 */ /* 0x000fe20003800000 */
[----:B------:R-:W-:-:S02]  /*5910*/  IADD3 R52, P4, P5, R20, R88, R79 ;  /* 0x0000005814347210 */ /* 0x000fc40007d9e04f */
[----:B------:R-:W-:Y:S02]  /*5920*/  SHF.R.S32.HI R37, RZ, 0x1f, R36 ;  /* 0x0000001fff257819 */ /* 0x000fe40000011424 */
[----:B------:R-:W-:Y:S02]  /*5930*/  IADD3.X R53, R3, R110, R101, P4, P5 ;  /* 0x0000006e03357210 */ /* 0x000fe400027ea465 */
[----:B------:R-:W-:Y:S02]  /*5940*/  LEA.HI R37, R37, R36, RZ, 0x4 ;  /* 0x0000002425257211 */ /* 0x000fe400078f20ff */
[----:B------:R-:W-:Y:S02]  /*5950*/  ISETP.GE.AND P4, PT, R0, R107, PT ;  /* 0x0000006b0000720c */ /* 0x000fe40003f86270 */
[----:B------:R-:W-:-:S04]  /*5960*/  SHF.R.S32.HI R36, RZ, 0x4, R37 ;  /* 0x00000004ff247819 */ /* 0x000fc80000011425 */
[----:B------:R-:W-:-:S04]  /*5970*/  LEA.HI.SX32 R36, R75, R36, 0x1d ;  /* 0x000000244b247211 */ /* 0x000fc800078feaff */
[----:B------:R-:W-:Y:S01]  /*5980*/  SHF.R.S32.HI R37, RZ, 0x1f, R36 ;  /* 0x0000001fff257819 */ /* 0x000fe20000011424 */
[----:B------:R-:W-:-:S03]  /*5990*/  IMAD.SHL.U32 R54, R36, 0x8, RZ ;  /* 0x0000000824367824 */ /* 0x000fc600078e00ff */
[----:B------:R-:W-:-:S05]  /*59a0*/  LEA.HI R37, R37, R36, RZ, 0x2 ;  /* 0x0000002425257211 */ /* 0x000fca00078f10ff */
[----:B------:R-:W-:-:S05]  /*59b0*/  IMAD.SHL.U32 R37, R37, 0x400, RZ ;  /* 0x0000040025257824 */ /* 0x000fca00078e00ff */
[----:B------:R-:W-:Y:S02]  /*59c0*/  LOP3.LUT R37, R37, 0x7ffff000, RZ, 0xc0, !PT ;  /* 0x7ffff00025257812 */ /* 0x000fe400078ec0ff */
[----:B--2---:R-:W-:-:S04]  /*59d0*/  LOP3.LUT R36, R48, 0x18, R54, 0xf8, !PT ;  /* 0x0000001830247812 */ /* 0x004fc800078ef836 */
[----:B---3--:R-:W-:-:S04]  /*59e0*/  LOP3.LUT R36, R36, R39, RZ, 0x3c, !PT ;  /* 0x0000002724247212 */ /* 0x008fc800078e3cff */
[----:B----4-:R-:W-:Y:S01]  /*59f0*/  IADD3 R36, R36, R37, R38 ;  /* 0x0000002524247210 */ /* 0x010fe20007ffe026 */
[----:B------:R-:W-:-:S04]  /*5a00*/  IMAD R37, R17, 0x3000, R104 ;  /* 0x0000300011257824 */ /* 0x000fc800078e0268 */
[----:B------:R-:W-:Y:S02]  /*5a10*/  IMAD R39, R17, 0x3000, R36 ;  /* 0x0000300011277824 */ /* 0x000fe400078e0224 */
[--C-:B------:R-:W-:Y:S02]  /*5a20*/  IMAD R37, R37, 0x2, R2.reuse ;  /* 0x0000000225257824 */ /* 0x100fe400078e0202 */
[----:B------:R-:W-:-:S04]  /*5a30*/  IMAD R48, R39, 0x2, R2 ;  /* 0x0000000227307824 */ /* 0x000fc800078e0202 */
[----:B------:R-:W1:Y:S04]  /*5a40*/  LDS.128 R36, [R37+0x15400] ;  /* 0x0154000025247984 */ /* 0x000e680000000c00 */
[----:B------:R-:W2:Y:S01]  /*5a50*/  LDS.128 R48, [R48+0x15400] ;  /* 0x0154000030307984 */ /* 0x000ea20000000c00 */
[----:B------:R-:W-:Y:S05]  /*5a60*/  @P4 BRA `(.L_x_1430) ;  /* 0x00000004006c4947 */ /* 0x000fea0003800000 */
[----:B------:R-:W-:Y:S01]  /*5a70*/  SHF.R.U32.HI R57, RZ, 0x10, R45 ;  /* 0x00000010ff397819 */ /* 0x000fe2000001162d */
[----:B-1----:R-:W-:Y:S01]  /*5a80*/  IMAD.U32 R55, R37, 0x10000, RZ ;  /* 0x0001000025377824 */ /* 0x002fe200078e00ff */
[----:B------:R-:W-:Y:S01]  /*5a90*/  SHF.R.U32.HI R58, RZ, 0x10, R33 ;  /* 0x00000010ff3a7819 */ /* 0x000fe20000011621 */
[----:B--2---:R-:W-:Y:S01]  /*5aa0*/  IMAD.U32 R116, R49, 0x10000, RZ ;  /* 0x0001000031747824 */ /* 0x004fe200078e00ff */
[----:B------:R-:W-:Y:S02]  /*5ab0*/  PRMT R57, R128, 0x5410, R57 ;  /* 0x0000541080397816 */ /* 0x000fe40000000039 */
[----:B------:R-:W-:Y:S02]  /*5ac0*/  PRMT R58, R130, 0x5432, R58 ;  /* 0x00005432823a7816 */ /* 0x000fe4000000003a */
[----:B------:R-:W-:Y:S01]  /*5ad0*/  SHF.R.U64 R32, R32, 0x10, R33 ;  /* 0x0000001020207819 */ /* 0x000fe20000001221 */
[C---:B------:R-:W-:Y:S01]  /*5ae0*/  IMAD.U32 R59, R57.reuse, 0x10000, RZ ;  /* 0x00010000393b7824 */ /* 0x040fe200078e00ff */
[----:B------:R-:W-:Y:S01]  /*5af0*/  SHF.R.U64 R33, R44, 0x10, R45 ;  /* 0x000000102c217819 */ /* 0x000fe2000000122d */
[----:B------:R-:W-:Y:S01]  /*5b00*/  IMAD.U32 R56, R58, 0x10000, RZ ;  /* 0x000100003a387824 */ /* 0x000fe200078e00ff */
[----:B------:R-:W-:Y:S01]  /*5b10*/  LOP3.LUT R57, R57, 0xffff0000, RZ, 0xc0, !PT ;  /* 0xffff000039397812 */ /* 0x000fe200078ec0ff */
[C---:B------:R-:W-:Y:S01]  /*5b20*/  FMUL.FTZ R118, R116.reuse, R59 ;  /* 0x0000003b74767220 */ /* 0x040fe20000410000 */
[----:B------:R-:W-:Y:S01]  /*5b30*/  LOP3.LUT R45, R49, 0xffff0000, RZ, 0xc0, !PT ;  /* 0xffff0000312d7812 */ /* 0x000fe200078ec0ff */
[-C--:B------:R-:W-:Y:S01]  /*5b40*/  FMUL.FTZ R116, R116, R56.reuse ;  /* 0x0000003874747220 */ /* 0x080fe20000410000 */
[----:B------:R-:W-:Y:S01]  /*5b50*/  LOP3.LUT R44, R58, 0xffff0000, RZ, 0xc0, !PT ;  /* 0xffff00003a2c7812 */ /* 0x000fe200078ec0ff */
[----:B------:R-:W-:Y:S01]  /*5b60*/  FFMA.FTZ R56, R55, R56, -R118 ;  /* 0x0000003837387223 */ /* 0x000fe20000010876 */
[----:B------:R-:W-:Y:S01]  /*5b70*/  LOP3.LUT R37, R37, 0xffff0000, RZ, 0xc0, !PT ;  /* 0xffff000025257812 */ /* 0x000fe200078ec0ff */
[C---:B------:R-:W-:Y:S01]  /*5b80*/  FMUL.FTZ R49, R45.reuse, R57 ;  /* 0x000000392d317220 */ /* 0x040fe20000410000 */
[----:B------:R-:W-:Y:S01]  /*5b90*/  SHF.R.U32.HI R58, RZ, 0x10, R35 ;  /* 0x00000010ff3a7819 */ /* 0x000fe20000011623 */
[-C--:B------:R-:W-:Y:S01]  /*5ba0*/  FMUL.FTZ R45, R45, R44.reuse ;  /* 0x0000002c2d2d7220 */ /* 0x080fe20000410000 */
[----:B------:R-:W-:Y:S01]  /*5bb0*/  FFMA.FTZ R55, R55, R59, R116 ;  /* 0x0000003b37377223 */ /* 0x000fe20000010074 */
[C---:B------:R-:W-:Y:S01]  /*5bc0*/  FFMA.FTZ R44, R37.reuse, R44, -R49 ;  /* 0x0000002c252c7223 */ /* 0x040fe20000010831 */
[----:B------:R-:W-:Y:S01]  /*5bd0*/  PRMT R58, R128, 0x5432, R58 ;  /* 0x00005432803a7816 */ /* 0x000fe2000000003a */
[----:B------:R-:W-:Y:S01]  /*5be0*/  FFMA.FTZ R37, R37, R57, R45 ;  /* 0x0000003925257223 */ /* 0x000fe2000001002d */
[----:B------:R-:W-:Y:S01]  /*5bf0*/  PRMT R57, R129, 0x5432, R32 ;  /* 0x0000543281397816 */ /* 0x000fe20000000020 */
[C---:B------:R-:W-:Y:S01]  /*5c00*/  IMAD.U32 R116, R51.reuse, 0x10000, RZ ;  /* 0x0001000033747824 */ /* 0x040fe200078e00ff */
[----:B------:R-:W-:Y:S01]  /*5c10*/  SHF.R.U32.HI R32, RZ, 0x10, R47 ;  /* 0x00000010ff207819 */ /* 0x000fe2000001162f */
[----:B------:R-:W-:Y:S01]  /*5c20*/  IMAD.U32 R49, R58, 0x10000, RZ ;  /* 0x000100003a317824 */ /* 0x000fe200078e00ff */
[----:B------:R-:W-:Y:S01]  /*5c30*/  LOP3.LUT R51, R51, 0xffff0000, RZ, 0xc0, !PT ;  /* 0xffff000033337812 */ /* 0x000fe200078ec0ff */
[----:B------:R-:W-:Y:S01]  /*5c40*/  IMAD.U32 R45, R39, 0x10000, RZ ;  /* 0x00010000272d7824 */ /* 0x000fe200078e00ff */
[----:B------:R-:W-:-:S02]  /*5c50*/  PRMT R32, R127, 0x5432, R32 ;  /* 0x000054327f207816 */ /* 0x000fc40000000020 */
[----:B------:R-:W-:Y:S02]  /*5c60*/  PRMT R33, R127, 0x5410, R33 ;  /* 0x000054107f217816 */ /* 0x000fe40000000021 */
[----:B------:R-:W-:Y:S01]  /*5c70*/  SHF.R.U64 R46, R46, 0x10, R47 ;  /* 0x000000102e2e7819 */ /* 0x000fe2000000122f */
[----:B------:R-:W-:Y:S01]  /*5c80*/  IMAD.U32 R59, R32, 0x10000, RZ ;  /* 0x00010000203b7824 */ /* 0x000fe200078e00ff */
[----:B------:R-:W-:Y:S02]  /*5c90*/  SHF.R.U64 R34, R34, 0x10, R35 ;  /* 0x0000001022227819 */ /* 0x000fe40000001223 */
[----:B------:R-:W-:Y:S01]  /*5ca0*/  PRMT R46, R126, 0x5410, R46 ;  /* 0x000054107e2e7816 */ /* 0x000fe2000000002e */
[C---:B------:R-:W-:Y:S01]  /*5cb0*/  FMUL.FTZ R118, R116.reuse, R59 ;  /* 0x0000003b74767220 */ /* 0x040fe20000410000 */
[-C--:B------:R-:W-:Y:S01]  /*5cc0*/  FMUL.FTZ R116, R116, R49.reuse ;  /* 0x0000003174747220 */ /* 0x080fe20000410000 */
[----:B------:R-:W-:Y:S02]  /*5cd0*/  PRMT R34, R126, 0x5432, R34 ;  /* 0x000054327e227816 */ /* 0x000fe40000000022 */
[C---:B------:R-:W-:Y:S01]  /*5ce0*/  FFMA.FTZ R49, R45.reuse, R49, -R118 ;  /* 0x000000312d317223 */ /* 0x040fe20000010876 */
[----:B------:R-:W-:Y:S01]  /*5cf0*/  FFMA.FTZ R45, R45, R59, R116 ;  /* 0x0000003b2d2d7223 */ /* 0x000fe20000010074 */
[----:B------:R-:W-:Y:S01]  /*5d00*/  LOP3.LUT R59, R58, 0xffff0000, RZ, 0xc0, !PT ;  /* 0xffff00003a3b7812 */ /* 0x000fe200078ec0ff */
[----:B------:R-:W-:Y:S01]  /*5d10*/  IMAD.U32 R116, R57, 0x10000, RZ ;  /* 0x0001000039747824 */ /* 0x000fe200078e00ff */
[----:B------:R-:W-:Y:S01]  /*5d20*/  LOP3.LUT R58, R32, 0xffff0000, RZ, 0xc0, !PT ;  /* 0xffff0000203a7812 */ /* 0x000fe200078ec0ff */
[----:B------:R-:W-:Y:S01]  /*5d30*/  IMAD.U32 R47, R34, 0x10000, RZ ;  /* 0x00010000222f7824 */ /* 0x000fe200078e00ff */
[----:B------:R-:W-:-:S02]  /*5d40*/  LOP3.LUT R32, R39, 0xffff0000, RZ, 0xc0, !PT ;  /* 0xffff000027207812 */ /* 0x000fc400078ec0ff */
[----:B------:R-:W-:Y:S01]  /*5d50*/  LOP3.LUT R57, R57, 0xffff0000, RZ, 0xc0, !PT ;  /* 0xffff000039397812 */ /* 0x000fe200078ec0ff */
[C---:B------:R-:W-:Y:S01]  /*5d60*/  FMUL.FTZ R39, R51.reuse, R58 ;  /* 0x0000003a33277220 */ /* 0x040fe20000410000 */
[-C--:B------:R-:W-:Y:S01]  /*5d70*/  FMUL.FTZ R51, R51, R59.reuse ;  /* 0x0000003b33337220 */ /* 0x080fe20000410000 */
[----:B------:R-:W-:Y:S02]  /*5d80*/  F2FP.BF16.F32.PACK_AB R44, R44, R56 ;  /* 0x000000382c2c723e */ /* 0x000fe400000010ff */
[C---:B------:R-:W-:Y:S01]  /*5d90*/  FFMA.FTZ R39, R32.reuse, R59, -R39 ;  /* 0x0000003b20277223 */ /* 0x040fe20000010827 */
[----:B------:R-:W-:Y:S01]  /*5da0*/  FFMA.FTZ R32, R32, R58, R51 ;  /* 0x0000003a20207223 */ /* 0x000fe20000010033 */
[C---:B------:R-:W-:Y:S01]  /*5db0*/  IMAD.U32 R59, R48.reuse, 0x10000, RZ ;  /* 0x00010000303b7824 */ /* 0x040fe200078e00ff */
[----:B------:R-:W-:Y:S01]  /*5dc0*/  LOP3.LUT R48, R48, 0xffff0000, RZ, 0xc0, !PT ;  /* 0xffff000030307812 */ /* 0x000fe200078ec0ff */
[C---:B------:R-:W-:Y:S01]  /*5dd0*/  IMAD.U32 R58, R33.reuse, 0x10000, RZ ;  /* 0x00010000213a7824 */ /* 0x040fe200078e00ff */
[----:B------:R-:W-:Y:S01]  /*5de0*/  LOP3.LUT R33, R33, 0xffff0000, RZ, 0xc0, !PT ;  /* 0xffff000021217812 */ /* 0x000fe200078ec0ff */
[C---:B------:R-:W-:Y:S01]  /*5df0*/  IMAD.U32 R51, R36.reuse, 0x10000, RZ ;  /* 0x0001000024337824 */ /* 0x040fe200078e00ff */
[----:B------:R-:W-:Y:S01]  /*5e00*/  LOP3.LUT R36, R36, 0xffff0000, RZ, 0xc0, !PT ;  /* 0xffff000024247812 */ /* 0x000fe200078ec0ff */
        /* <DEDUP_REMOVED lines=8> */
[C---:B------:R-:W-:Y:S01]  /*5e90*/  IMAD.U32 R57, R50.reuse, 0x10000, RZ ;  /* 0x0001000032397824 */ /* 0x040fe200078e00ff */
[----:B------:R-:W-:Y:S01]  /*5ea0*/  LOP3.LUT R50, R50, 0xffff0000, RZ, 0xc0, !PT ;  /* 0xffff000032327812 */ /* 0x000fe200078ec0ff */
[----:B------:R-:W-:Y:S01]  /*5eb0*/  IMAD.U32 R36, R46, 0x10000, RZ ;  /* 0x000100002e247824 */ /* 0x000fe200078e00ff */
[----:B------:R-:W-:Y:S01]  /*5ec0*/  F2FP.BF16.F32.PACK_AB R32, R32, R45 ;  /* 0x0000002d2020723e */ /* 0x000fe200000010ff */
[----:B------:R-:W-:Y:S01]  /*5ed0*/  IMAD.U32 R33, R38, 0x10000, RZ ;  /* 0x0001000026217824 */ /* 0x000fe200078e00ff */
[----:B------:R-:W-:Y:S01]  /*5ee0*/  F2FP.BF16.F32.PACK_AB R35, R35, R118 ;  /* 0x000000762323723e */ /* 0x000fe200000010ff */
[C---:B------:R-:W-:Y:S01]  /*5ef0*/  FMUL.FTZ R51, R57.reuse, R36 ;  /* 0x0000002439337220 */ /* 0x040fe20000410000 */
[----:B------:R-:W-:Y:S01]  /*5f00*/  FMUL.FTZ R57, R57, R47 ;  /* 0x0000002f39397220 */ /* 0x000fe20000410000 */
[----:B------:R-:W-:-:S02]  /*5f10*/  F2FP.BF16.F32.PACK_AB R39, R39, R49 ;  /* 0x000000312727723e */ /* 0x000fc400000010ff */
[C---:B------:R-:W-:Y:S01]  /*5f20*/  FFMA.FTZ R51, R33.reuse, R47, -R51 ;  /* 0x0000002f21337223 */ /* 0x040fe20000010833 */
[----:B------:R-:W-:Y:S01]  /*5f30*/  FFMA.FTZ R57, R33, R36, R57 ;  /* 0x0000002421397223 */ /* 0x000fe20000010039 */
[----:B------:R-:W-:Y:S02]  /*5f40*/  LOP3.LUT R33, R46, 0xffff0000, RZ, 0xc0, !PT ;  /* 0xffff00002e217812 */ /* 0x000fe400078ec0ff */
[----:B------:R-:W-:Y:S02]  /*5f50*/  LOP3.LUT R47, R34, 0xffff0000, RZ, 0xc0, !PT ;  /* 0xffff0000222f7812 */ /* 0x000fe400078ec0ff */
[----:B------:R-:W-:Y:S01]  /*5f60*/  LOP3.LUT R36, R38, 0xffff0000, RZ, 0xc0, !PT ;  /* 0xffff000026247812 */ /* 0x000fe200078ec0ff */
[C---:B------:R-:W-:Y:S01]  /*5f70*/  FMUL.FTZ R119, R50.reuse, R33 ;  /* 0x0000002132777220 */ /* 0x040fe20000410000 */
[----:B------:R-:W-:Y:S01]  /*5f80*/  F2FP.BF16.F32.PACK_AB R49, R37, R55 ;  /* 0x000000372531723e */ /* 0x000fe200000010ff */
[----:B------:R-:W-:Y:S01]  /*5f90*/  FMUL.FTZ R50, R50, R47 ;  /* 0x0000002f32327220 */ /* 0x000fe20000410000 */
[----:B------:R-:W-:Y:S01]  /*5fa0*/  F2FP.BF16.F32.PACK_AB R48, R48, R59 ;  /* 0x0000003b3030723e */ /* 0x000fe200000010ff */
[----:B------:R-:W-:Y:S01]  /*5fb0*/  FFMA.FTZ R34, R36, R47, -R119 ;  /* 0x0000002f24227223 */ /* 0x000fe20000010877 */
[----:B------:R-:W-:-:S02]  /*5fc0*/  IMAD.MOV.U32 R37, RZ, RZ, R44 ;  /* 0x000000ffff257224 */ /* 0x000fc400078e002c */
[----:B------:R-:W-:Y:S02]  /*5fd0*/  FFMA.FTZ R36, R36, R33, R50 ;  /* 0x0000002124247223 */ /* 0x000fe40000010032 */
[----:B------:R-:W-:Y:S01]  /*5fe0*/  F2FP.BF16.F32.PACK_AB R38, R34, R51 ;  /* 0x000000332226723e */ /* 0x000fe200000010ff */
[----:B------:R-:W-:Y:S02]  /*5ff0*/  IMAD.MOV.U32 R51, RZ, RZ, R32 ;  /* 0x000000ffff337224 */ /* 0x000fe400078e0020 */
[----:B------:R-:W-:Y:S01]  /*6000*/  F2FP.BF16.F32.PACK_AB R50, R36, R57 ;  /* 0x000000392432723e */ /* 0x000fe200000010ff */
[----:B------:R-:W-:-:S07]  /*6010*/  IMAD.MOV.U32 R36, RZ, RZ, R35 ;  /* 0x000000ffff247224 */ /* 0x000fce00078e0023 */
.L_x_1430:
[----:B------:R-:W-:Y:S05]  /*6020*/  BSYNC B2 ;  /* 0x0000000000027941 */ /* 0x000fea0003800000 */
.L_x_1429:
[----:B------:R-:W-:-:S13]  /*6030*/  ISETP.GE.AND P4, PT, R54, R109, PT ;  /* 0x0000006d3600720c */ /* 0x000fda0003f86270 */
[--C-:B------:R-:W-:Y:S02]  /*6040*/  @!P4 SHF.R.S32.HI R32, RZ, 0x1f, R54.reuse ;  /* 0x0000001fff20c819 */ /* 0x100fe40000011436 */
[----:B------:R-:W-:-:S04]  /*6050*/  @!P4 IADD3 R54, P5, P6, R20, R88, R54 ;  /* 0x000000581436c210 */ /* 0x000fc80007ebe036 */
[----:B------:R-:W-:Y:S02]  /*6060*/  @!P4 IADD3.X R35, R3, R110, R32, P5, P6 ;  /* 0x0000006e0323c210 */ /* 0x000fe40002fec420 */
[----:B------:R-:W-:-:S04]  /*6070*/  LEA R32, P5, R52, R86, 0x1 ;  /* 0x0000005634207211 */ /* 0x000fc800078a08ff */
[----:B------:R-:W-:Y:S02]  /*6080*/  LEA.HI.X R33, R52, R87, R53, 0x1, P5 ;  /* 0x0000005734217211 */ /* 0x000fe400028f0c35 */
[----:B------:R-:W-:-:S03]  /*6090*/  @!P4 LEA R34, P5, R54, R86, 0x1 ;  /* 0x000000563622c211 */ /* 0x000fc600078a08ff */
[----:B-1----:R3:W-:Y:S01]  /*60a0*/  STG.E.128 desc[UR38][R32.64], R36 ;  /* 0x0000002420007986 */ /* 0x0027e2000c101d26 */
[----:B------:R-:W-:-:S05]  /*60b0*/  @!P4 LEA.HI.X R35, R54, R87, R35, 0x1, P5 ;  /* 0x000000573623c211 */ /* 0x000fca00028f0c23 */
[----:B--2---:R3:W-:Y:S04]  /*60c0*/  @!P4 STG.E.128 desc[UR38][R34.64], R48 ;  /* 0x000000302200c986 */ /* 0x0047e8000c101d26 */
.L_x_1428:
[----:B------:R-:W-:Y:S05]  /*60d0*/  BSYNC B1 ;  /* 0x0000000000017941 */ /* 0x000fea0003800000 */
.L_x_1427:
[----:B------:R-:W-:-:S13]  /*60e0*/  ISETP.NE.AND P4, PT, R10, RZ, PT ;  /* 0x000000ff0a00720c */ /* 0x000fda0003f85270 */
[----:B------:R-:W-:Y:S05]  /*60f0*/  @!P4 BRA `(.L_x_1395) ;  /* 0x0000000800a8c947 */ /* 0x000fea0003800000 */
[----:B---3--:R-:W2:Y:S04]  /*6100*/  LDL R32, [R1] ;  /* 0x0000000001207983 */ /* 0x008ea80000100800 */
[----:B------:R-:W1:Y:S04]  /*6110*/  LDL R35, [R1+0x4] ;  /* 0x0000040001237983 */ /* 0x000e680000100800 */
[----:B------:R-:W3:Y:S04]  /*6120*/  LDL R34, [R1+0x10] ;  /* 0x0000100001227983 */ /* 0x000ee80000100800 */
[----:B------:R-:W4:Y:S01]  /*6130*/  LDL R33, [R1+0x14] ;  /* 0x0000140001217983 */ /* 0x000f220000100800 */
[----:B------:R-:W-:Y:S01]  /*6140*/  BSSY B1, `(.L_x_1431) ;  /* 0x000007b000017945 */ /* 0x000fe20003800000 */
[----:B--2---:R-:W-:-:S02]  /*6150*/  LOP3.LUT P6, RZ, R32, 0x1, RZ, 0xc0, !PT ;  /* 0x0000000120ff7812 */ /* 0x004fc400078cc0ff */
[----:B------:R-:W-:Y:S01]  /*6160*/  IADD3 R32, P4, P5, R20, R88, R77 ;  /* 0x0000005814207210 */ /* 0x000fe20007d9e04d */
[----:B-1----:R-:W-:Y:S02]  /*6170*/  IMAD.MOV.U32 R36, RZ, RZ, R35 ;  /* 0x000000ffff247224 */ /* 0x002fe400078e0023 */
[----:B---3--:R-:W-:Y:S01]  /*6180*/  IMAD.MOV.U32 R35, RZ, RZ, R34 ;  /* 0x000000ffff237224 */ /* 0x008fe200078e0022 */
[----:B------:R-:W-:Y:S01]  /*6190*/  SEL R115, R108, R115, !P6 ;  /* 0x000000736c737207 */ /* 0x000fe20007000000 */
[----:B----4-:R-:W-:Y:S01]  /*61a0*/  IMAD.MOV.U32 R34, RZ, RZ, R33 ;  /* 0x000000ffff227224 */ /* 0x010fe200078e0021 */
        /* <DEDUP_REMOVED lines=10> */
[----:B------:R-:W-:-:S03]  /*6250*/  LOP3.LUT R32, R36, 0x18, R47, 0xf8, !PT ;  /* 0x0000001824207812 */ /* 0x000fc600078ef82f */
[----:B------:R-:W-:Y:S01]  /*6260*/  IMAD.SHL.U32 R33, R33, 0x400, RZ ;  /* 0x0000040021217824 */ /* 0x000fe200078e00ff */
[----:B------:R-:W-:-:S04]  /*6270*/  LOP3.LUT R32, R32, R35, RZ, 0x3c, !PT ;  /* 0x0000002320207212 */ /* 0x000fc800078e3cff */
[----:B------:R-:W-:-:S04]  /*6280*/  LOP3.LUT R33, R33, 0x7ffff000, RZ, 0xc0, !PT ;  /* 0x7ffff00021217812 */ /* 0x000fc800078ec0ff */
[----:B------:R-:W-:Y:S01]  /*6290*/  IADD3 R32, R32, R33, R34 ;  /* 0x0000002120207210 */ /* 0x000fe20007ffe022 */
[----:B------:R-:W-:-:S04]  /*62a0*/  IMAD R33, R17, 0x3000, R103 ;  /* 0x0000300011217824 */ /* 0x000fc800078e0267 */
        /* <DEDUP_REMOVED lines=9> */
[--C-:B------:R-:W-:Y:S01]  /*6340*/  SHF.R.U32.HI R46, RZ, 0x10, R29.reuse ;  /* 0x00000010ff2e7819 */ /* 0x100fe2000001161d */
[----:B-1----:R-:W-:Y:S01]  /*6350*/  IMAD.U32 R52, R35, 0x10000, RZ ;  /* 0x0001000023347824 */ /* 0x002fe200078e00ff */
[----:B------:R-:W-:Y:S01]  /*6360*/  PRMT R55, R125, 0x5432, R50 ;  /* 0x000054327d377816 */ /* 0x000fe20000000032 */
[----:B------:R-:W-:Y:S01]  /*6370*/  IMAD.U32 R51, R34, 0x10000, RZ ;  /* 0x0001000022337824 */ /* 0x000fe200078e00ff */
[----:B------:R-:W-:Y:S02]  /*6380*/  SHF.R.U64 R28, R28, 0x10, R29 ;  /* 0x000000101c1c7819 */ /* 0x000fe4000000121d */
[----:B------:R-:W-:Y:S01]  /*6390*/  SHF.R.U64 R40, R40, 0x10, R41 ;  /* 0x0000001028287819 */ /* 0x000fe20000001229 */
[----:B------:R-:W-:Y:S01]  /*63a0*/  IMAD.U32 R50, R55, 0x10000, RZ ;  /* 0x0001000037327824 */ /* 0x000fe200078e00ff */
[----:B------:R-:W-:-:S02]  /*63b0*/  PRMT R46, R123, 0x5432, R46 ;  /* 0x000054327b2e7816 */ /* 0x000fc4000000002e */
[--C-:B------:R-:W-:Y:S01]  /*63c0*/  SHF.R.U64 R29, R42, 0x10, R43.reuse ;  /* 0x000000102a1d7819 */ /* 0x100fe2000000122b */
[----:B------:R-:W-:Y:S01]  /*63d0*/  IMAD.U32 R42, R37, 0x10000, RZ ;  /* 0x00010000252a7824 */ /* 0x000fe200078e00ff */
[----:B------:R-:W-:Y:S02]  /*63e0*/  SHF.R.U32.HI R43, RZ, 0x10, R43 ;  /* 0x00000010ff2b7819 */ /* 0x000fe4000001162b */
[----:B------:R-:W-:Y:S01]  /*63f0*/  SHF.R.U32.HI R48, RZ, 0x10, R31 ;  /* 0x00000010ff307819 */ /* 0x000fe2000001161f */
[----:B------:R-:W-:Y:S01]  /*6400*/  FMUL.FTZ R58, R42, R50 ;  /* 0x000000322a3a7220 */ /* 0x000fe20000410000 */
[----:B------:R-:W-:Y:S01]  /*6410*/  PRMT R125, R125, 0x5410, R40 ;  /* 0x000054107d7d7816 */ /* 0x000fe20000000028 */
[----:B------:R-:W-:Y:S01]  /*6420*/  IMAD.U32 R40, R46, 0x10000, RZ ;  /* 0x000100002e287824 */ /* 0x000fe200078e00ff */
[C---:B------:R-:W-:Y:S02]  /*6430*/  PRMT R29, R124.reuse, 0x5410, R29 ;  /* 0x000054107c1d7816 */ /* 0x040fe4000000001d */
[----:B------:R-:W-:Y:S01]  /*6440*/  PRMT R124, R124, 0x5432, R43 ;  /* 0x000054327c7c7816 */ /* 0x000fe2000000002b */
[-C--:B------:R-:W-:Y:S01]  /*6450*/  FMUL.FTZ R42, R42, R40.reuse ;  /* 0x000000282a2a7220 */ /* 0x080fe20000410000 */
[----:B------:R-:W-:Y:S01]  /*6460*/  SHF.R.U64 R30, R30, 0x10, R31 ;  /* 0x000000101e1e7819 */ /* 0x000fe2000000121f */
[----:B------:R-:W-:Y:S01]  /*6470*/  IMAD.U32 R31, R33, 0x10000, RZ ;  /* 0x00010000211f7824 */ /* 0x000fe200078e00ff */
[----:B------:R-:W-:Y:S01]  /*6480*/  PRMT R48, R117, 0x5432, R48 ;  /* 0x0000543275307816 */ /* 0x000fe20000000030 */
[----:B------:R-:W-:Y:S01]  /*6490*/  IMAD.U32 R57, R124, 0x10000, RZ ;  /* 0x000100007c397824 */ /* 0x000fe200078e00ff */
[----:B------:R-:W-:Y:S01]  /*64a0*/  LOP3.LUT R49, R37, 0xffff0000, RZ, 0xc0, !PT ;  /* 0xffff000025317812 */ /* 0x000fe200078ec0ff */
[----:B------:R-:W-:Y:S01]  /*64b0*/  FFMA.FTZ R40, R31, R40, -R58 ;  /* 0x000000281f287223 */ /* 0x000fe2000001083a */
[----:B------:R-:W-:Y:S01]  /*64c0*/  LOP3.LUT R56, R55, 0xffff0000, RZ, 0xc0, !PT ;  /* 0xffff000037387812 */ /* 0x000fe200078ec0ff */
[----:B------:R-:W-:Y:S01]  /*64d0*/  IMAD.U32 R55, R48, 0x10000, RZ ;  /* 0x0001000030377824 */ /* 0x000fe200078e00ff */
[----:B------:R-:W-:Y:S01]  /*64e0*/  LOP3.LUT R46, R46, 0xffff0000, RZ, 0xc0, !PT ;  /* 0xffff00002e2e7812 */ /* 0x000fe200078ec0ff */
[----:B------:R-:W-:Y:S01]  /*64f0*/  FFMA.FTZ R31, R31, R50, R42 ;  /* 0x000000321f1f7223 */ /* 0x000fe2000001002a */
[----:B------:R-:W-:Y:S01]  /*6500*/  LOP3.LUT R41, R33, 0xffff0000, RZ, 0xc0, !PT ;  /* 0xffff000021297812 */ /* 0x000fe200078ec0ff */
[----:B------:R-:W-:Y:S01]  /*6510*/  FMUL.FTZ R58, R49, R56 ;  /* 0x00000038313a7220 */ /* 0x000fe20000410000 */
[----:B------:R-:W-:Y:S01]  /*6520*/  PRMT R28, R123, 0x5410, R28 ;  /* 0x000054107b1c7816 */ /* 0x000fe2000000001c */
[-C--:B------:R-:W-:Y:S01]  /*6530*/  FMUL.FTZ R42, R49, R46.reuse ;  /* 0x0000002e312a7220 */ /* 0x080fe20000410000 */
[C---:B------:R-:W-:Y:S01]  /*6540*/  FMUL.FTZ R49, R54.reuse, R57 ;  /* 0x0000003936317220 */ /* 0x040fe20000410000 */
[-C--:B------:R-:W-:Y:S01]  /*6550*/  FMUL.FTZ R54, R54, R55.reuse ;  /* 0x0000003736367220 */ /* 0x080fe20000410000 */
[----:B------:R-:W-:Y:S01]  /*6560*/  FFMA.FTZ R43, R41, R46, -R58 ;  /* 0x0000002e292b7223 */ /* 0x000fe2000001083a */
[----:B------:R-:W-:Y:S01]  /*6570*/  LOP3.LUT R39, R39, 0xffff0000, RZ, 0xc0, !PT ;  /* 0xffff000027277812 */ /* 0x000fe200078ec0ff */
[----:B------:R-:W-:Y:S01]  /*6580*/  FFMA.FTZ R42, R41, R56, R42 ;  /* 0x00000038292a7223 */ /* 0x000fe2000001002a */
[----:B------:R-:W-:Y:S01]  /*6590*/  LOP3.LUT R50, R124, 0xffff0000, RZ, 0xc0, !PT ;  /* 0xffff00007c327812 */ /* 0x000fe200078ec0ff */
[----:B------:R-:W-:Y:S01]  /*65a0*/  FFMA.FTZ R41, R52, R55, -R49 ;  /* 0x0000003734297223 */ /* 0x000fe20000010831 */
[----:B------:R-:W-:Y:S01]  /*65b0*/  LOP3.LUT R46, R48, 0xffff0000, RZ, 0xc0, !PT ;  /* 0xffff0000302e7812 */ /* 0x000fe200078ec0ff */
[----:B------:R-:W-:Y:S01]  /*65c0*/  FFMA.FTZ R52, R52, R57, R54 ;  /* 0x0000003934347223 */ /* 0x000fe20000010036 */
[----:B------:R-:W-:-:S02]  /*65d0*/  IMAD.U32 R37, R36, 0x10000, RZ ;  /* 0x0001000024257824 */ /* 0x000fc400078e00ff */
[----:B------:R-:W-:Y:S01]  /*65e0*/  FMUL.FTZ R56, R39, R50 ;  /* 0x0000003227387220 */ /* 0x000fe20000410000 */
[----:B------:R-:W-:Y:S02]  /*65f0*/  IMAD.U32 R54, R125, 0x10000, RZ ;  /* 0x000100007d367824 */ /* 0x000fe400078e00ff */
[----:B------:R-:W-:Y:S01]  /*6600*/  FMUL.FTZ R58, R39, R46 ;  /* 0x0000002e273a7220 */ /* 0x000fe20000410000 */
[C---:B------:R-:W-:Y:S01]  /*6610*/  IMAD.U32 R48, R28.reuse, 0x10000, RZ ;  /* 0x000100001c307824 */ /* 0x040fe200078e00ff */
[----:B------:R-:W-:Y:S01]  /*6620*/  LOP3.LUT R39, R28, 0xffff0000, RZ, 0xc0, !PT ;  /* 0xffff00001c277812 */ /* 0x000fe200078ec0ff */
[----:B------:R-:W-:Y:S02]  /*6630*/  IMAD.U32 R33, R32, 0x10000, RZ ;  /* 0x0001000020217824 */ /* 0x000fe400078e00ff */
[C---:B------:R-:W-:Y:S01]  /*6640*/  FMUL.FTZ R28, R37.reuse, R54 ;  /* 0x00000036251c7220 */ /* 0x040fe20000410000 */
[----:B------:R-:W-:Y:S01]  /*6650*/  LOP3.LUT R36, R36, 0xffff0000, RZ, 0xc0, !PT ;  /* 0xffff000024247812 */ /* 0x000fe200078ec0ff */
[-C--:B------:R-:W-:Y:S01]  /*6660*/  FMUL.FTZ R37, R37, R48.reuse ;  /* 0x0000003025257220 */ /* 0x080fe20000410000 */
[----:B------:R-:W-:Y:S01]  /*6670*/  LOP3.LUT R125, R125, 0xffff0000, RZ, 0xc0, !PT ;  /* 0xffff00007d7d7812 */ /* 0x000fe200078ec0ff */
[----:B------:R-:W-:Y:S01]  /*6680*/  FFMA.FTZ R28, R33, R48, -R28 ;  /* 0x00000030211c7223 */ /* 0x000fe2000001081c */
[----:B------:R-:W-:Y:S01]  /*6690*/  PRMT R30, R117, 0x5410, R30 ;  /* 0x00005410751e7816 */ /* 0x000fe2000000001e */
[----:B------:R-:W-:Y:S01]  /*66a0*/  FFMA.FTZ R33, R33, R54, R37 ;  /* 0x0000003621217223 */ /* 0x000fe20000010025 */
[----:B------:R-:W-:Y:S01]  /*66b0*/  LOP3.LUT R35, R35, 0xffff0000, RZ, 0xc0, !PT ;  /* 0xffff000023237812 */ /* 0x000fe200078ec0ff */
[----:B------:R-:W-:Y:S01]  /*66c0*/  FMUL.FTZ R49, R36, R125 ;  /* 0x0000007d24317220 */ /* 0x000fe20000410000 */
[----:B------:R-:W-:Y:S01]  /*66d0*/  LOP3.LUT R53, R34, 0xffff0000, RZ, 0xc0, !PT ;  /* 0xffff000022357812 */ /* 0x000fe200078ec0ff */
[----:B------:R-:W-:-:S02]  /*66e0*/  IMAD.U32 R34, R38, 0x10000, RZ ;  /* 0x0001000026227824 */ /* 0x000fc400078e00ff */
[----:B------:R-:W-:Y:S01]  /*66f0*/  FMUL.FTZ R55, R36, R39 ;  /* 0x0000002724377220 */ /* 0x000fe20000410000 */
[C---:B------:R-:W-:Y:S01]  /*6700*/  IMAD.U32 R37, R29.reuse, 0x10000, RZ ;  /* 0x000100001d257824 */ /* 0x040fe200078e00ff */
[----:B------:R-:W-:Y:S01]  /*6710*/  LOP3.LUT R38, R38, 0xffff0000, RZ, 0xc0, !PT ;  /* 0xffff000026267812 */ /* 0x000fe200078ec0ff */
[----:B------:R-:W-:Y:S01]  /*6720*/  IMAD.U32 R36, R30, 0x10000, RZ ;  /* 0x000100001e247824 */ /* 0x000fe200078e00ff */
[----:B------:R-:W-:Y:S01]  /*6730*/  LOP3.LUT R29, R29, 0xffff0000, RZ, 0xc0, !PT ;  /* 0xffff00001d1d7812 */ /* 0x000fe200078ec0ff */
[C---:B------:R-:W-:Y:S01]  /*6740*/  FFMA.FTZ R46, R35.reuse, R46, -R56 ;  /* 0x0000002e232e7223 */ /* 0x040fe20000010838 */
[----:B------:R-:W-:Y:S01]  /*6750*/  FMUL.FTZ R48, R34, R37 ;  /* 0x0000002522307220 */ /* 0x000fe20000410000 */
[----:B------:R-:W-:Y:S01]  /*6760*/  LOP3.LUT R32, R32, 0xffff0000, RZ, 0xc0, !PT ;  /* 0xffff000020207812 */ /* 0x000fe200078ec0ff */
[----:B------:R-:W-:Y:S01]  /*6770*/  FFMA.FTZ R35, R35, R50, R58 ;  /* 0x0000003223237223 */ /* 0x000fe2000001003a */
[----:B------:R-:W-:Y:S01]  /*6780*/  LOP3.LUT R30, R30, 0xffff0000, RZ, 0xc0, !PT ;  /* 0xffff00001e1e7812 */ /* 0x000fe200078ec0ff */
[-C--:B------:R-:W-:Y:S01]  /*6790*/  FMUL.FTZ R34, R34, R36.reuse ;  /* 0x0000002422227220 */ /* 0x080fe20000410000 */
[----:B------:R-:W-:Y:S01]  /*67a0*/  FMUL.FTZ R50, R38, R29 ;  /* 0x0000001d26327220 */ /* 0x000fe20000410000 */
[----:B------:R-:W-:Y:S01]  /*67b0*/  FFMA.FTZ R49, R32, R39, -R49 ;  /* 0x0000002720317223 */ /* 0x000fe20000010831 */
[C---:B------:R-:W-:Y:S01]  /*67c0*/  FFMA.FTZ R48, R51.reuse, R36, -R48 ;  /* 0x0000002433307223 */ /* 0x040fe20000010830 */
[----:B------:R-:W-:Y:S01]  /*67d0*/  FFMA.FTZ R34, R51, R37, R34 ;  /* 0x0000002533227223 */ /* 0x000fe20000010022 */
[-C--:B------:R-:W-:Y:S01]  /*67e0*/  FMUL.FTZ R38, R38, R30.reuse ;  /* 0x0000001e26267220 */ /* 0x080fe20000410000 */
[----:B------:R-:W-:Y:S01]  /*67f0*/  FFMA.FTZ R37, R53, R30, -R50 ;  /* 0x0000001e35257223 */ /* 0x000fe20000010832 */
[----:B------:R-:W-:Y:S01]  /*6800*/  FFMA.FTZ R32, R32, R125, R55 ;  /* 0x0000007d20207223 */ /* 0x000fe20000010037 */
[----:B------:R-:W-:Y:S01]  /*6810*/  F2FP.BF16.F32.PACK_AB R40, R43, R40 ;  /* 0x000000282b28723e */ /* 0x000fe200000010ff */
[----:B------:R-:W-:Y:S01]  /*6820*/  FFMA.FTZ R29, R53, R29, R38 ;  /* 0x0000001d351d7223 */ /* 0x000fe20000010026 */
[----:B------:R-:W-:-:S02]  /*6830*/  F2FP.BF16.F32.PACK_AB R41, R46, R41 ;  /* 0x000000292e29723e */ /* 0x000fc400000010ff */
[----:B------:R-:W-:Y:S02]  /*6840*/  F2FP.BF16.F32.PACK_AB R31, R42, R31 ;  /* 0x0000001f2a1f723e */ /* 0x000fe400000010ff */
[----:B------:R-:W-:Y:S02]  /*6850*/  F2FP.BF16.F32.PACK_AB R49, R49, R28 ;  /* 0x0000001c3131723e */ /* 0x000fe400000010ff */
[----:B------:R-:W-:Y:S01]  /*6860*/  F2FP.BF16.F32.PACK_AB R48, R37, R48 ;  /* 0x000000302530723e */ /* 0x000fe200000010ff */
[----:B------:R-:W-:Y:S01]  /*6870*/  IMAD.MOV.U32 R37, RZ, RZ, R31 ;  /* 0x000000ffff257224 */ /* 0x000fe200078e001f */
[----:B------:R-:W-:Y:S01]  /*6880*/  F2FP.BF16.F32.PACK_AB R39, R35, R52 ;  /* 0x000000342327723e */ /* 0x000fe200000010ff */
[----:B------:R-:W-:Y:S01]  /*6890*/  IMAD.MOV.U32 R35, RZ, RZ, R41 ;  /* 0x000000ffff237224 */ /* 0x000fe200078e0029 */
[----:B------:R-:W-:Y:S01]  /*68a0*/  F2FP.BF16.F32.PACK_AB R36, R32, R33 ;  /* 0x000000212024723e */ /* 0x000fe200000010ff */
[----:B------:R-:W-:Y:S01]  /*68b0*/  IMAD.MOV.U32 R32, RZ, RZ, R49 ;  /* 0x000000ffff207224 */ /* 0x000fe200078e0031 */
[----:B------:R-:W-:Y:S01]  /*68c0*/  F2FP.BF16.F32.PACK_AB R38, R29, R34 ;  /* 0x000000221d26723e */ /* 0x000fe200000010ff */
[----:B------:R-:W-:-:S02]  /*68d0*/  IMAD.MOV.U32 R33, RZ, RZ, R40 ;  /* 0x000000ffff217224 */ /* 0x000fc400078e0028 */
[----:B------:R-:W-:-:S07]  /*68e0*/  IMAD.MOV.U32 R34, RZ, RZ, R48 ;  /* 0x000000ffff227224 */ /* 0x000fce00078e0030 */
.L_x_1432:
[----:B------:R-:W-:Y:S05]  /*68f0*/  BSYNC B1 ;  /* 0x0000000000017941 */ /* 0x000fea0003800000 */
.L_x_1431:
        /* <DEDUP_REMOVED lines=10> */
.L_x_1388:
[----:B------:R-:W-:-:S06]  /*69a0*/  UISETP.NE.AND UP0, UPT, UR37, 0x3, UPT ;  /* 0x000000032500788c */ /* 0x000fcc000bf05270 */
[----:B------:R-:W-:-:S13]  /*69b0*/  PLOP3.LUT P3, PT, PT, PT, UP0, 0x80, 0x0 ;  /* 0x000000000000781c */ /* 0x000fda0003f6f008 */
[----:B------:R-:W-:Y:S05]  /*69c0*/  @!P3 BRA `(.L_x_1433) ;  /* 0x000000000004b947 */ /* 0x000fea0003800000 */
[----:B------:R-:W-:Y:S01]  /*69d0*/  BPT.TRAP 0x1 ;  /* 0x000000040000795c */ /* 0x000fe20000300000 */
.L_x_1433:
[----:B------:R-:W-:Y:S01]  /*69e0*/  IMAD R14, R17, 0x8, R2 ;  /* 0x00000008110e7824 */ /* 0x000fe200078e0202 */
[----:B------:R-:W-:Y:S01]  /*69f0*/  SHF.L.U32 R85, R155, 0x1f, RZ ;  /* 0x0000001f9b557819 */ /* 0x000fe200000006ff */
[----:B------:R-:W-:Y:S01]  /*6a00*/  IMAD R84, R25, -0x80, R24 ;  /* 0xffffff8019547824 */ /* 0x000fe200078e0218 */
[----:B------:R-:W-:Y:S02]  /*6a10*/  BSSY B1, `(.L_x_1434) ;  /* 0x0000004000017945 */ /* 0x000fe40003800000 */
[----:B------:R-:W0:Y:S02]  /*6a20*/  SYNCS.PHASECHK.TRANS64.TRYWAIT P4, [R14+URZ+0x2d890], R85 ;  /* 0x02d890550e0075a7 */ /* 0x000e24000808017f */
[----:B------:R-:W-:Y:S01]  /*6a30*/  VIMNMX R84, R84, 0x80, PT ;  /* 0x0000008054547848 */ /* 0x000fe20003fe0100 */
[----:B0-----:R-:W-:Y:S06]  /*6a40*/  @!P4 BRA `(.L_x_1435) ;  /* 0x000001c000acc947 */ /* 0x001fec0003800000 */
.L_x_1758:
[----:B------:R-:W-:Y:S05]  /*6a50*/  BSYNC B1 ;  /* 0x0000000000017941 */ /* 0x000fea0003800000 */
.L_x_1434:
        /* <DEDUP_REMOVED lines=20> */
.L_x_1395:
[----:B------:R-:W-:Y:S05]  /*6ba0*/  BSYNC B0 ;  /* 0x0000000000007941 */ /* 0x000fea0003800000 */
.L_x_1387:
        /* <DEDUP_REMOVED lines=17> */
.L_x_1437:
[----:B------:R-:W-:Y:S05]  /*6cc0*/  BSYNC B0 ;  /* 0x0000000000007941 */ /* 0x000fea0003800000 */
.L_x_1436:
[----:B------:R-:W2:Y:S01]  /*6cd0*/  SYNCS.PHASECHK.TRANS64.TRYWAIT P3, [R14+URZ+0x2d8b0], R85 ;  /* 0x02d8b0550e0075a7 */ /* 0x000ea2000806017f */
[----:B------:R-:W-:Y:S04]  /*6ce0*/  BSSY B0, `(.L_x_1438) ;  /* 0x0000002000007945 */ /* 0x000fe80003800000 */
[----:B--2---:R-:W-:Y:S05]  /*6cf0*/  @!P3 BRA `(.L_x_1439) ;  /* 0x000001c00014b947 */ /* 0x004fea0003800000 */
.L_x_1759:
[----:B------:R-:W-:Y:S05]  /*6d00*/  BSYNC B0 ;  /* 0x0000000000007941 */ /* 0x000fea0003800000 */
.L_x_1438:
        /* <DEDUP_REMOVED lines=33> */
.L_x_1441:
[----:B------:R-:W-:Y:S05]  /*6f20*/  BSYNC B0 ;  /* 0x0000000000007941 */ /* 0x000fea0003800000 */
.L_x_1440:
[----:B------:R-:W-:Y:S01]  /*6f30*/  @!PT LDS RZ, [RZ] ;  /* 0x00000000fffff984 */ /* 0x000fe20000000800 */
[----:B------:R-:W-:Y:S01]  /*6f40*/  @!PT LDS RZ, [RZ] ;  /* 0x00000000fffff984 */ /* 0x000fe20000000800 */
[----:B------:R-:W-:Y:S01]  /*6f50*/  @!PT LDS RZ, [RZ] ;  /* 0x00000000fffff984 */ /* 0x000fe20000000800 */
[----:B------:R-:W-:Y:S01]  /*6f60*/  @!PT LDS RZ, [RZ] ;  /* 0x00000000fffff984 */ /* 0x000fe20000000800 */
[----:B------:R4:W-:Y:S06]  /*6f70*/  MEMBAR.ALL.CTA ;  /* 0x0000000000007992 */ /* 0x0009ec0000008000 */
[----:B----4-:R-:W4:Y:S01]  /*6f80*/  FENCE.VIEW.ASYNC.S ;  /* 0x00000000000073c6 */ /* 0x010f220000000000 */
[----:B0-2---:R-:W-:Y:S02]  /*6f90*/  @!P4 VIADD R14, R14, 0x2d8c0 ;  /* 0x0002d8c00e0ec836 */ /* 0x005fe40000000000 */
[----:B------:R-:W-:-:S03]  /*6fa0*/  VIADD R17, R17, 0x1 ;  /* 0x0000000111117836 */ /* 0x000fc60000000000 */
[----:B------:R-:W-:Y:S01]  /*6fb0*/  @!P4 PRMT R14, RZ, 0x654, R14 ;  /* 0x00000654ff0ec816 */ /* 0x000fe2000000000e */
[----:B----4-:R0:W-:Y:S01]  /*6fc0*/  BAR.SYNC.DEFER_BLOCKING R111, 0x80 ;  /* 0x0002006f0000751d */ /* 0x0101e20000010000 */
[----:B------:R-:W-:-:S04]  /*6fd0*/  ISETP.NE.AND P3, PT, R17, 0x2, PT ;  /* 0x000000021100780c */ /* 0x000fc80003f65270 */
[----:B------:R-:W-:Y:S01]  /*6fe0*/  SEL R17, R17, RZ, P3 ;  /* 0x000000ff11117207 */ /* 0x000fe20001800000 */
[----:B------:R2:W-:Y:S02]  /*6ff0*/  @!P4 SYNCS.ARRIVE.TRANS64.RED.A1T0 RZ, [R14+URZ], RZ ;  /* 0x000000ff0effc9a7 */ /* 0x0005e4000810043f */
[----:B--2---:R-:W-:-:S04]  /*7000*/  SEL R14, RZ, 0x1, P3 ;  /* 0x00000001ff0e7807 */ /* 0x004fc80001800000 */
[----:B------:R-:W-:Y:S01]  /*7010*/  LOP3.LUT R155, R155, R14, RZ, 0x3c, !PT ;  /* 0x0000000e9b9b7212 */ /* 0x000fe200078e3cff */
[----:B0-----:R-:W-:Y:S06]  /*7020*/  @P2 BRA `(.L_x_1442) ;  /* 0xffffffb800902947 */ /* 0x001fec000383ffff */
[----:B------:R-:W0:Y:S01]  /*7030*/  S2R R15, SR_TID.X ;  /* 0x00000000000f7919 */ /* 0x000e220000002100 */
[----:B------:R-:W-:Y:S02]  /*7040*/  PLOP3.LUT P0, PT, PT, PT, PT, 0x8, 0x0 ;  /* 0x000000000000781c */ /* 0x000fe40003f0e170 */
[----:B0-----:R-:W-:-:S04]  /*7050*/  SHF.R.U32.HI R15, RZ, 0x7, R15 ;  /* 0x00000007ff0f7819 */ /* 0x001fc8000001160f */
[----:B------:R-:W-:-:S13]  /*7060*/  ISETP.NE.AND P5, PT, R15, 0x1, PT ;  /* 0x000000010f00780c */ /* 0x000fda0003fa5270 */
[----:B------:R-:W-:Y:S06]  /*7070*/  @!P5 BAR.ARV 0x9, 0x100 ;  /* 0x024400000000db1d */ /* 0x000fec0000002000 */
.L_x_1382:
[----:B------:R-:W2:Y:S01]  /*7080*/  LDL R10, [R1+0x1c] ;  /* 0x00001c00010a7983 */ /* 0x000ea20000100800 */
[----:B------:R-:W0:Y:S08]  /*7090*/  LDC R0, c[0x0][0x448] ;  /* 0x00011200ff007b82 */ /* 0x000e300000000800 */
[----:B------:R-:W4:Y:S01]  /*70a0*/  LDC.64 R6, c[0x0][0x9e0] ;  /* 0x00027800ff067b82 */ /* 0x000f220000000a00 */
[----:B0-----:R-:W-:-:S02]  /*70b0*/  ISETP.NE.AND P1, PT, R0, 0x1, PT ;  /* 0x000000010000780c */ /* 0x001fc40003f25270 */
[----:B----4-:R-:W-:-:S11]  /*70c0*/  ISETP.GE.AND P2, PT, R7, 0x1, PT ;  /* 0x000000010700780c */ /* 0x010fd60003f46270 */
[----:B------:R-:W0:Y:S08]  /*70d0*/  @P1 LDC R0, c[0x0][0x44c] ;  /* 0x00011300ff001b82 */ /* 0x000e300000000800 */
[----:B------:R-:W4:Y:S01]  /*70e0*/  @P1 LDC R5, c[0x0][0x450] ;  /* 0x00011400ff051b82 */ /* 0x000f220000000800 */
[----:B--2---:R-:W-:-:S04]  /*70f0*/  VIADD R3, R10, 0xbf ;  /* 0x000000bf0a037836 */ /* 0x004fc80000000000 */
[----:B0-----:R-:W-:-:S05]  /*7100*/  @P1 IMAD.HI.U32 R0, R3, R0, RZ ;  /* 0x0000000003001227 */ /* 0x001fca00078e00ff */
[----:B----4-:R-:W-:-:S05]  /*7110*/  @P1 SHF.R.U32.HI R3, RZ, R5, R0 ;  /* 0x00000005ff031219 */ /* 0x010fca0000011600 */
[----:B------:R-:W-:Y:S01]  /*7120*/  IMAD.IADD R5, R112, 0x1, R3 ;  /* 0x0000000170057824 */ /* 0x000fe200078e0203 */
[----:B------:R-:W-:Y:S06]  /*7130*/  @P0 BRA `(.L_x_1443) ;  /* 0x00000000000c0947 */ /* 0x000fec0003800000 */
[----:B------:R-:W0:Y:S01]  /*7140*/  FENCE.VIEW.ASYNC.G ;  /* 0x00000000000073c6 */ /* 0x000e220000000100 */
[----:B------:R-:W-:Y:S05]  /*7150*/  WARPSYNC.ALL ;  /* 0x0000000000007948 */ /* 0x000fea0003800000 */
[----:B0-----:R-:W-:Y:S06]  /*7160*/  BAR.ARV 0xc, 0x200 ;  /* 0x0308000000007b1d */ /* 0x001fec0000002000 */
.L_x_1443:
[----:B------:R-:W-:Y:S01]  /*7170*/  IMAD.IADD R0, R5, 0x1, R6 ;  /* 0x0000000105007824 */ /* 0x000fe200078e0206 */
[----:B------:R-:W-:Y:S06]  /*7180*/  @!P2 BRA `(.L_x_1444) ;  /* 0x000000000048a947 */ /* 0x000fec0003800000 */
        /* <DEDUP_REMOVED lines=11> */
.L_x_1446:
[----:B------:R-:W-:-:S13]  /*7240*/  ISETP.NE.AND P0, PT, R7, 0x1, PT ;  /* 0x000000010700780c */ /* 0x000fda0003f05270 */
[----:B------:R-:W0:Y:S02]  /*7250*/  @P0 LDC.64 R4, c[0x0][0x9e8] ;  /* 0x00027a00ff040b82 */ /* 0x000e240000000a00 */
[----:B0-----:R-:W-:-:S05]  /*7260*/  @P0 IMAD.HI.U32 R4, R3, R4, RZ ;  /* 0x0000000403040227 */ /* 0x001fca00078e00ff */
[----:B------:R-:W-:-:S07]  /*7270*/  @P0 SHF.R.U32.HI R3, RZ, R5, R4 ;  /* 0x00000005ff030219 */ /* 0x000fce0000011604 */
.L_x_1447:
[----:B------:R-:W-:Y:S05]  /*7280*/  BSYNC B0 ;  /* 0x0000000000007941 */ /* 0x000fea0003800000 */
.L_x_1445:
[----:B------:R-:W-:-:S05]  /*7290*/  IMAD R3, R3, R7, R7 ;  /* 0x0000000703037224 */ /* 0x000fca00078e0207 */
[----:B------:R-:W-:-:S07]  /*72a0*/  VIMNMX R0, R0, R3, PT ;  /* 0x0000000300007248 */ /* 0x000fce0003fe0100 */
.L_x_1444:
[----:B------:R-:W0:Y:S01]  /*72b0*/  @P1 LDC R4, c[0x0][0x44c] ;  /* 0x00011300ff041b82 */ /* 0x000e220000000800 */
[----:B------:R-:W-:Y:S01]  /*72c0*/  VIADD R0, R0, 0x7f ;  /* 0x0000007f00007836 */ /* 0x000fe20000000000 */
[----:B------:R-:W-:Y:S01]  /*72d0*/  ULDC UR4, c[0x0][0x9dc] ;  /* 0x0002770000047ab9 */ /* 0x000fe20000000800 */
[----:B------:R-:W-:-:S03]  /*72e0*/  IMAD.MOV.U32 R5, RZ, RZ, R10 ;  /* 0x000000ffff057224 */ /* 0x000fc600078e000a */
[----:B------:R-:W-:Y:S02]  /*72f0*/  SHF.R.S32.HI R3, RZ, 0x1f, R0 ;  /* 0x0000001fff037819 */ /* 0x000fe40000011400 */
[----:B------:R-:W2:Y:S02]  /*7300*/  @P1 LDC R9, c[0x0][0x450] ;  /* 0x00011400ff091b82 */ /* 0x000ea40000000800 */
[----:B------:R-:W-:-:S04]  /*7310*/  LEA.HI R3, R3, R0, RZ, 0x7 ;  /* 0x0000000003037211 */ /* 0x000fc800078f38ff */
[----:B------:R-:W-:-:S04]  /*7320*/  SHF.R.S32.HI R88, RZ, 0x7, R3 ;  /* 0x00000007ff587819 */ /* 0x000fc80000011403 */
[----:B------:R-:W-:Y:S01]  /*7330*/  VIMNMX R88, R113, R88, PT ;  /* 0x0000005871587248 */ /* 0x000fe20003fe0100 */
[----:B0-----:R-:W-:-:S05]  /*7340*/  @P1 IMAD.HI.U32 R4, R10, R4, RZ ;  /* 0x000000040a041227 */ /* 0x001fca00078e00ff */
[----:B--2---:R-:W-:-:S05]  /*7350*/  @P1 SHF.R.U32.HI R5, RZ, R9, R4 ;  /* 0x00000009ff051219 */ /* 0x004fca0000011604 */
        /* <DEDUP_REMOVED lines=13> */
.L_x_1450:
[----:B------:R-:W-:-:S13]  /*7430*/  ISETP.NE.AND P0, PT, R7, 0x1, PT ;  /* 0x000000010700780c */ /* 0x000fda0003f05270 */
[----:B------:R-:W0:Y:S02]  /*7440*/  @P0 LDC.64 R4, c[0x0][0x9e8] ;  /* 0x00027a00ff040b82 */ /* 0x000e240000000a00 */
[----:B0-----:R-:W-:-:S05]  /*7450*/  @P0 IMAD.HI.U32 R4, R0, R4, RZ ;  /* 0x0000000400040227 */ /* 0x001fca00078e00ff */
[----:B------:R-:W-:-:S07]  /*7460*/  @P0 SHF.R.U32.HI R0, RZ, R5, R4 ;  /* 0x00000005ff000219 */ /* 0x000fce0000011604 */
.L_x_1451:
[----:B------:R-:W-:Y:S05]  /*7470*/  BSYNC B0 ;  /* 0x0000000000007941 */ /* 0x000fea0003800000 */
.L_x_1449:
[----:B------:R-:W-:-:S05]  /*7480*/  IMAD R0, R0, R7, RZ ;  /* 0x0000000700007224 */ /* 0x000fca00078e02ff */
[----:B------:R-:W-:-:S07]  /*7490*/  VIMNMX R3, R3, R0, !PT ;  /* 0x0000000003037248 */ /* 0x000fce0007fe0100 */
.L_x_1448:
[----:B------:R-:W-:Y:S01]  /*74a0*/  SHF.R.S32.HI R0, RZ, 0x1f, R3 ;  /* 0x0000001fff007819 */ /* 0x000fe20000011403 */
[----:B------:R-:W-:Y:S01]  /*74b0*/  IMAD.MOV.U32 R20, RZ, RZ, RZ ;  /* 0x000000ffff147224 */ /* 0x000fe200078e00ff */
[----:B------:R-:W-:Y:S02]  /*74c0*/  PLOP3.LUT P0, PT, PT, PT, PT, 0x80, 0x0 ;  /* 0x000000000000781c */ /* 0x000fe40003f0f070 */
[----:B------:R-:W-:Y:S02]  /*74d0*/  CS2R R134, SRZ ;  /* 0x0000000000867805 */ /* 0x000fe4000001ff00 */
[----:B------:R-:W-:Y:S01]  /*74e0*/  LEA.HI R0, R0, R3, RZ, 0x7 ;  /* 0x0000000300007211 */ /* 0x000fe200078f38ff */
[----:B------:R-:W-:Y:S01]  /*74f0*/  IMAD.MOV.U32 R3, RZ, RZ, RZ ;  /* 0x000000ffff037224 */ /* 0x000fe200078e00ff */
[----:B------:R-:W-:Y:S02]  /*7500*/  CS2R R132, SRZ ;  /* 0x0000000000847805 */ /* 0x000fe4000001ff00 */
[----:B------:R-:W-:-:S02]  /*7510*/  CS2R R130, SRZ ;  /* 0x0000000000827805 */ /* 0x000fc4000001ff00 */
[----:B------:R-:W-:Y:S02]  /*7520*/  SHF.R.S32.HI R0, RZ, 0x7, R0 ;  /* 0x00000007ff007819 */ /* 0x000fe40000011400 */
[----:B------:R-:W-:Y:S02]  /*7530*/  CS2R R128, SRZ ;  /* 0x0000000000807805 */ /* 0x000fe4000001ff00 */
[----:B------:R-:W-:Y:S02]  /*7540*/  CS2R R126, SRZ ;  /* 0x00000000007e7805 */ /* 0x000fe4000001ff00 */
[----:B------:R-:W-:Y:S02]  /*7550*/  CS2R R124, SRZ ;  /* 0x00000000007c7805 */ /* 0x000fe4000001ff00 */
[----:B------:R-:W-:Y:S02]  /*7560*/  VIMNMX R4, RZ, R0, !PT ;  /* 0x00000000ff047248 */ /* 0x000fe40007fe0100 */
[----:B------:R-:W-:-:S02]  /*7570*/  CS2R R122, SRZ ;  /* 0x00000000007a7805 */ /* 0x000fc4000001ff00 */
[----:B------:R-:W-:Y:S02]  /*7580*/  CS2R R120, SRZ ;  /* 0x0000000000787805 */ /* 0x000fe4000001ff00 */
[----:B------:R-:W-:Y:S02]  /*7590*/  CS2R R118, SRZ ;  /* 0x0000000000767805 */ /* 0x000fe4000001ff00 */
[----:B------:R-:W-:Y:S01]  /*75a0*/  ISETP.GT.AND P1, PT, R88, R4, PT ;  /* 0x000000045800720c */ /* 0x000fe20003f24270 */
[----:B------:R0:W-:Y:S01]  /*75b0*/  STL [R1+0x48], R4 ;  /* 0x0000480401007387 */ /* 0x0001e20000100800 */
[----:B------:R-:W-:Y:S01]  /*75c0*/  CS2R R116, SRZ ;  /* 0x0000000000747805 */ /* 0x000fe2000001ff00 */
[----:B------:R-:W-:Y:S01]  /*75d0*/  IMAD.MOV.U32 R34, RZ, RZ, RZ ;  /* 0x000000ffff227224 */ /* 0x000fe200078e00ff */
[----:B------:R-:W-:Y:S01]  /*75e0*/  CS2R R112, SRZ ;  /* 0x0000000000707805 */ /* 0x000fe2000001ff00 */
[----:B---3--:R-:W-:Y:S01]  /*75f0*/  IMAD.MOV.U32 R33, RZ, RZ, RZ ;  /* 0x000000ffff217224 */ /* 0x008fe200078e00ff */
[----:B-1----:R-:W-:Y:S01]  /*7600*/  CS2R R110, SRZ ;  /* 0x00000000006e7805 */ /* 0x002fe2000001ff00 */
        /* <DEDUP_REMOVED lines=13> */
[----:B0-----:R-:W-:Y:S06]  /*76e0*/  @!P1 BRA `(.L_x_1452) ;  /* 0x0000011400989947 */ /* 0x001fec0003800000 */
[----:B------:R-:W-:-:S03]  /*76f0*/  UMOV UR4, 0xffffffff ;  /* 0xffffffff00047882 */ /* 0x000fc60000000000 */
[----:B------:R-:W-:Y:S05]  /*7700*/  BRA.DIV UR4, `(.L_x_1453) ;  /* 0x000001b604a47947 */ /* 0x000fea000b800000 */
[----:B------:R-:W0:Y:S02]  /*7710*/  S2R R0, SR_TID.X ;  /* 0x0000000000007919 */ /* 0x000e240000002100 */
[----:B0-----:R-:W-:-:S05]  /*7720*/  VIADD R3, R0, 0xffffff80 ;  /* 0xffffff8000037836 */ /* 0x001fca0000000000 */
[----:B------:R-:W-:-:S04]  /*7730*/  SHF.R.S32.HI R0, RZ, 0x1f, R3 ;  /* 0x0000001fff007819 */ /* 0x000fc80000011403 */
[----:B------:R-:W-:-:S04]  /*7740*/  LEA.HI R0, R0, R3, RZ, 0x7 ;  /* 0x0000000300007211 */ /* 0x000fc800078f38ff */
[----:B------:R-:W-:-:S05]  /*7750*/  SHF.R.S32.HI R0, RZ, 0x7, R0 ;  /* 0x00000007ff007819 */ /* 0x000fca0000011400 */
[----:B------:R0:W1:Y:S02]  /*7760*/  SHFL.IDX PT, R156, R0, RZ, 0x1f ;  /* 0x00001fff009c7589 */ /* 0x00006400000e0000 */
.L_x_1762:
[----:B01----:R-:W-:Y:S01]  /*7770*/  IMAD.HI R0, R156, 0x55555556, RZ ;  /* 0x555555569c007827 */ /* 0x003fe200078e02ff */
[----:B------:R-:W-:Y:S04]  /*7780*/  BSSY B6, `(.L_x_1454) ;  /* 0x000001f000067945 */ /* 0x000fe80003800000 */
[----:B------:R-:W-:-:S05]  /*7790*/  LEA.HI R3, R0, R0, RZ, 0x1 ;  /* 0x0000000000037211 */ /* 0x000fca00078f08ff */
[----:B------:R-:W-:Y:S02]  /*77a0*/  IMAD R4, R3, -0x3, R156 ;  /* 0xfffffffd03047824 */ /* 0x000fe400078e029c */
[----:B------:R-:W-:Y:S02]  /*77b0*/  VIADD R3, R2, 0x21800 ;  /* 0x0002180002037836 */ /* 0x000fe40000000000 */
[----:B------:R-:W-:Y:S01]  /*77c0*/  IMAD R0, R4, 0x1000, R2 ;  /* 0x0000100004007824 */ /* 0x000fe200078e0202 */
[----:B------:R0:W-:Y:S02]  /*77d0*/  STL [R1+0x28], R4 ;  /* 0x0000280401007387 */ /* 0x0001e40000100800 */
[----:B------:R-:W-:Y:S01]  /*77e0*/  LOP3.LUT P0, RZ, R3, 0x3ff, RZ, 0xc0, !PT ;  /* 0x000003ff03ff7812 */ /* 0x000fe2000780c0ff */
[----:B------:R-:W-:-:S05]  /*77f0*/  VIADD R0, R0, 0xc400 ;  /* 0x0000c40000007836 */ /* 0x000fca0000000000 */
[----:B------:R-:W-:Y:S01]  /*7800*/  SHF.R.U32.HI R0, RZ, 0x4, R0 ;  /* 0x00000004ff007819 */ /* 0x000fe20000011600 */
[----:B0-----:R-:W-:-:S03]  /*7810*/  IMAD R4, R4, 0x2000, R3 ;  /* 0x0000200004047824 */ /* 0x001fc600078e0203 */
[----:B------:R-:W-:Y:S02]  /*7820*/  LOP3.LUT R44, R0, 0x3fff, RZ, 0xc0, !PT ;  /* 0x00003fff002c7812 */ /* 0x000fe400078ec0ff */
[----:B------:R-:W-:-:S04]  /*7830*/  SHF.R.U32.HI R4, RZ, 0x4, R4 ;  /* 0x00000004ff047819 */ /* 0x000fc80000011604 */
[----:B------:R-:W-:-:S05]  /*7840*/  LOP3.LUT R3, R4, 0x3fff, RZ, 0xc0, !PT ;  /* 0x00003fff04037812 */ /* 0x000fca00078ec0ff */
[----:B------:R0:W-:Y:S01]  /*7850*/  STL [R1+0x3c], R3 ;  /* 0x00003c0301007387 */ /* 0x0001e20000100800 */
[----:B------:R-:W-:Y:S05]  /*7860*/  @!P0 BRA `(.L_x_1455) ;  /* 0x0000000000408947 */ /* 0x000fea0003800000 */
[----:B------:R-:W-:Y:S01]  /*7870*/  MOV R0, 0x0 ;  /* 0x0000000000007802 */ /* 0x000fe20000000f00 */
[----:B------:R-:W-:Y:S01]  /*7880*/  ULDC.64 UR4, c[0x4][0xa8] ;  /* 0x01002a0000047ab9 */ /* 0x000fe20000000a00 */
[----:B------:R-:W-:Y:S01]  /*7890*/  ULDC.64 UR6, c[0x4][0xb0] ;  /* 0x01002c0000067ab9 */ /* 0x000fe20000000a00 */
[----:B------:R-:W-:Y:S01]  /*78a0*/  IMAD.U32 R4, RZ, RZ, UR4 ;  /* 0x00000004ff047e24 */ /* 0x000fe2000f8e00ff */
[----:B------:R1:W2:Y:S01]  /*78b0*/  LDC.64 R14, c[0x4][R0] ;  /* 0x01000000000e7b82 */ /* 0x0002a20000000a00 */
        /* <DEDUP_REMOVED lines=9> */
[----:B------:R-:W-:-:S07]  /*7950*/  LEPC R20, `(.L_x_1455) ;  /* 0x000000001014794e */ /* 0x000fce0000000000 */
[----:B0-2--5:R-:W-:Y:S05]  /*7960*/  CALL.ABS.NOINC R14 ;  /* 0x000000000e007343 */ /* 0x025fea0003c00000 */
.L_x_1455:
[----:B------:R-:W-:Y:S05]  /*7970*/  BSYNC B6 ;  /* 0x0000000000067941 */ /* 0x000fea0003800000 */
.L_x_1454:
[----:B------:R-:W-:Y:S02]  /*7980*/  ULDC UR4, c[0x0][0x3f4] ;  /* 0x0000fd0000047ab9 */ /* 0x000fe40000000800 */
[----:B------:R-:W-:-:S13]  /*7990*/  ISETP.LT.AND P0, PT, RZ, UR4, PT ;  /* 0x00000004ff007c0c */ /* 0x000fda000bf01270 */
[----:B------:R-:W-:Y:S05]  /*79a0*/  @P0 BRA `(.L_x_1456) ;  /* 0x0000000000400947 */ /* 0x000fea0003800000 */
[----:B------:R-:W2:Y:S02]  /*79b0*/  LDL R20, [R1+0x58] ;  /* 0x0000580001147983 */ /* 0x000ea40000100800 */
[----:B--2---:R-:W-:-:S04]  /*79c0*/  LEA.HI R0, R20, R20, RZ, 0x1 ;  /* 0x0000001414007211 */ /* 0x004fc800078f08ff */
[----:B------:R-:W-:-:S05]  /*79d0*/  LOP3.LUT R0, R0, 0xfffffffe, RZ, 0xc0, !PT ;  /* 0xfffffffe00007812 */ /* 0x000fca00078ec0ff */
[----:B------:R-:W-:-:S05]  /*79e0*/  IMAD.IADD R0, R20, 0x1, -R0 ;  /* 0x0000000114007824 */ /* 0x000fca00078e0a00 */
[----:B0-----:R-:W-:-:S04]  /*79f0*/  SHF.L.U32 R3, R0, 0x1f, RZ ;  /* 0x0000001f00037819 */ /* 0x001fc800000006ff */
[----:B------:R0:W1:Y:S03]  /*7a00*/  SYNCS.PHASECHK.TRANS64.TRYWAIT P0, [R2+URZ+0x2d800], R3 ;  /* 0x02d80003020075a7 */ /* 0x000066000800017f */
[----:B-1----:R-:W-:Y:S05]  /*7a10*/  @!P0 NANOSLEEP.SYNCS 0x989680 ;  /* 0x009896800000895d */ /* 0x002fea0003900000 */
[----:B------:R-:W1:Y:S01]  /*7a20*/  @!P0 SYNCS.PHASECHK.TRANS64 P0, [R2+URZ+0x2d800], R3 ;  /* 0x02d80003020085a7 */ /* 0x000e62000800007f */
[----:B------:R-:W-:Y:S04]  /*7a30*/  BSSY B0, `(.L_x_1457) ;  /* 0x0000006000007945 */ /* 0x000fe80003800000 */
[----:B-1----:R-:W-:Y:S05]  /*7a40*/  @P0 BRA `(.L_x_1458) ;  /* 0x0000000000100947 */ /* 0x002fea0003800000 */
.L_x_1459:
[----:B-1----:R1:W2:Y:S02]  /*7a50*/  SYNCS.PHASECHK.TRANS64.TRYWAIT P0, [R2+URZ+0x2d800], R3 ;  /* 0x02d80003020075a7 */ /* 0x0022a4000800017f */
[----:B--2---:R-:W-:Y:S05]  /*7a60*/  @!P0 NANOSLEEP.SYNCS 0x989680 ;  /* 0x009896800000895d */ /* 0x004fea0003900000 */
[----:B------:R-:W2:Y:S02]  /*7a70*/  @!P0 SYNCS.PHASECHK.TRANS64 P0, [R2+URZ+0x2d800], R3 ;  /* 0x02d80003020085a7 */ /* 0x000ea4000800007f */
[----:B--2---:R-:W-:Y:S05]  /*7a80*/  @!P0 BRA `(.L_x_1459) ;  /* 0xfffffffc00f08947 */ /* 0x004fea000383ffff */
.L_x_1458:
[----:B------:R-:W-:Y:S05]  /*7a90*/  BSYNC B0 ;  /* 0x0000000000007941 */ /* 0x000fea0003800000 */
.L_x_1457:
[----:B------:R-:W-:Y:S05]  /*7aa0*/  BRA `(.L_x_1460) ;  /* 0x0000004000847947 */ /* 0x000fea0003800000 */
.L_x_1456:
[----:B------:R-:W-:Y:S01]  /*7ab0*/  ULOP3.LUT UP0, URZ, UR40, 0x1bf, URZ, 0xc0, !UPT ;  /* 0x000001bf283f7892 */ /* 0x000fe2000f80c03f */
[----:B-----5:R-:W-:Y:S01]  /*7ac0*/  SHF.R.S32.HI R0, RZ, 0x1f, R106 ;  /* 0x0000001fff007819 */ /* 0x020fe2000001146a */
[----:B------:R-:W-:Y:S01]  /*7ad0*/  ULDC.64 UR4, c[0x0][0x3f8] ;  /* 0x0000fe0000047ab9 */ /* 0x000fe20000000a00 */
[----:B------:R-:W-:Y:S01]  /*7ae0*/  ULDC.64 UR6, c[0x0][0x408] ;  /* 0x0001020000067ab9 */ /* 0x000fe20000000a00 */
[----:B------:R-:W-:Y:S02]  /*7af0*/  IMAD.WIDE.U32 R24, R106, UR4, RZ ;  /* 0x000000046a187c25 */ /* 0x000fe4000f8e00ff */
[----:B------:R-:W-:Y:S02]  /*7b00*/  PLOP3.LUT P0, PT, PT, PT, UP0, 0x80, 0x0 ;  /* 0x000000000000781c */ /* 0x000fe40003f0f008 */
[C---:B0-----:R-:W-:Y:S02]  /*7b10*/  IMAD R3, R0.reuse, UR4, RZ ;  /* 0x0000000400037c24 */ /* 0x041fe4000f8e02ff */
[----:B------:R-:W-:-:S02]  /*7b20*/  IMAD R5, R0, UR6, RZ ;  /* 0x0000000600057c24 */ /* 0x000fc4000f8e02ff */
[C---:B------:R-:W-:Y:S02]  /*7b30*/  IMAD R3, R106.reuse, UR5, R3 ;  /* 0x000000056a037c24 */ /* 0x040fe4000f8e0203 */
[C---:B------:R-:W-:Y:S02]  /*7b40*/  IMAD R5, R106.reuse, UR7, R5 ;  /* 0x000000076a057c24 */ /* 0x040fe4000f8e0205 */
[----:B------:R-:W-:-:S04]  /*7b50*/  IMAD.WIDE.U32 R106, R106, UR6, RZ ;  /* 0x000000066a6a7c25 */ /* 0x000fc8000f8e00ff */
[----:B------:R-:W-:Y:S02]  /*7b60*/  IMAD.IADD R27, R3, 0x1, R25 ;  /* 0x00000001031b7824 */ /* 0x000fe400078e0219 */
[----:B------:R-:W-:Y:S01]  /*7b70*/  IMAD.IADD R29, R5, 0x1, R107 ;  /* 0x00000001051d7824 */ /* 0x000fe200078e026b */
[----:B------:R-:W-:Y:S06]  /*7b80*/  @!P0 BRA `(.L_x_1461) ;  /* 0x0000000000408947 */ /* 0x000fec0003800000 */
        /* <DEDUP_REMOVED lines=16> */
.L_x_1461:
[----:B------:R-:W2:Y:S01]  /*7c90*/  LDL R20, [R1+0x1c] ;  /* 0x00001c0001147983 */ /* 0x000ea20000100800 */
[----:B------:R-:W-:Y:S01]  /*7ca0*/  ULDC.U8 UR4, c[0x0][0x410] ;  /* 0x0001040000047ab9 */ /* 0x000fe20000000000 */
[----:B------:R-:W-:Y:S01]  /*7cb0*/  BSSY B0, `(.L_x_1462) ;  /* 0x00003f8000007945 */ /* 0x000fe20003800000 */
[----:B------:R-:W-:Y:S01]  /*7cc0*/  ISETP.NE.AND P0, PT, RZ, UR4, PT ;  /* 0x00000004ff007c0c */ /* 0x000fe2000bf05270 */
[----:B--2---:R-:W-:-:S12]  /*7cd0*/  IMAD.IADD R10, R19, 0x1, R20 ;  /* 0x00000001130a7824 */ /* 0x004fd800078e0214 */
[----:B------:R-:W-:Y:S05]  /*7ce0*/  @!P0 BRA `(.L_x_1463) ;  /* 0x0000001c00f08947 */ /* 0x000fea0003800000 */
[----:B------:R-:W0:Y:S01]  /*7cf0*/  LDC R21, c[0x0][0x448] ;  /* 0x00011200ff157b82 */ /* 0x000e220000000800 */
[----:B------:R-:W-:Y:S01]  /*7d00*/  ULDC.64 UR4, c[0x0][0x3f8] ;  /* 0x0000fe0000047ab9 */ /* 0x000fe20000000a00 */
[----:B------:R-:W-:Y:S01]  /*7d10*/  ULDC.64 UR6, c[0x0][0x408] ;  /* 0x0001020000067ab9 */ /* 0x000fe20000000a00 */
[----:B------:R-:W-:Y:S02]  /*7d20*/  IMAD.MOV.U32 R6, RZ, RZ, R24 ;  /* 0x000000ffff067224 */ /* 0x000fe400078e0018 */
[----:B------:R-:W-:Y:S02]  /*7d30*/  IMAD.MOV.U32 R7, RZ, RZ, R27 ;  /* 0x000000ffff077224 */ /* 0x000fe400078e001b */
[----:B------:R-:W-:Y:S02]  /*7d40*/  IMAD.MOV.U32 R8, RZ, RZ, R106 ;  /* 0x000000ffff087224 */ /* 0x000fe400078e006a */
[----:B------:R-:W-:Y:S01]  /*7d50*/  IMAD.MOV.U32 R9, RZ, RZ, R29 ;  /* 0x000000ffff097224 */ /* 0x000fe200078e001d */
[----:B0-----:R-:W-:-:S13]  /*7d60*/  ISETP.NE.AND P0, PT, R21, 0x1, PT ;  /* 0x000000011500780c */ /* 0x001fda0003f05270 */
[----:B------:R-:W0:Y:S08]  /*7d70*/  @P0 LDC R3, c[0x0][0x44c] ;  /* 0x00011300ff030b82 */ /* 0x000e300000000800 */
[----:B------:R-:W1:Y:S01]  /*7d80*/  @P0 LDC R5, c[0x0][0x450] ;  /* 0x00011400ff050b82 */ /* 0x000e620000000800 */
[----:B0-----:R-:W-:-:S04]  /*7d90*/  @P0 IMAD.HI.U32 R0, R10, R3, RZ ;  /* 0x000000030a000227 */ /* 0x001fc800078e00ff */
[----:B------:R-:W-:Y:S01]  /*7da0*/  IMAD.MOV.U32 R3, RZ, RZ, R10 ;  /* 0x000000ffff037224 */ /* 0x000fe200078e000a */
[----:B-1----:R-:W-:-:S04]  /*7db0*/  @P0 SHF.R.U32.HI R3, RZ, R5, R0 ;  /* 0x00000005ff030219 */ /* 0x002fc80000011600 */
[----:B------:R-:W-:Y:S01]  /*7dc0*/  SHF.R.S32.HI R0, RZ, 0x1f, R3 ;  /* 0x0000001fff007819 */ /* 0x000fe20000011403 */
[----:B------:R-:W-:-:S04]  /*7dd0*/  IMAD.WIDE.U32 R6, R3, UR4, R6 ;  /* 0x0000000403067c25 */ /* 0x000fc8000f8e0006 */
[C---:B------:R-:W-:Y:S02]  /*7de0*/  IMAD R4, R0.reuse, UR4, RZ ;  /* 0x0000000400047c24 */ /* 0x040fe4000f8e02ff */
[----:B------:R-:W-:Y:S02]  /*7df0*/  IMAD R0, R0, UR6, RZ ;  /* 0x0000000600007c24 */ /* 0x000fe4000f8e02ff */
[C---:B------:R-:W-:Y:S01]  /*7e00*/  IMAD R13, R3.reuse, UR5, R4 ;  /* 0x00000005030d7c24 */ /* 0x040fe2000f8e0204 */
[----:B------:R-:W-:Y:S01]  /*7e10*/  ULDC.64 UR4, c[0x0][0x3e8] ;  /* 0x0000fa0000047ab9 */ /* 0x000fe20000000a00 */
[----:B------:R-:W-:-:S04]  /*7e20*/  IMAD.WIDE.U32 R8, R3, UR6, R8 ;  /* 0x0000000603087c25 */ /* 0x000fc8000f8e0008 */
[----:B------:R-:W-:Y:S01]  /*7e30*/  IMAD R5, R3, UR7, R0 ;  /* 0x0000000703057c24 */ /* 0x000fe2000f8e0200 */
[----:B------:R-:W-:Y:S01]  /*7e40*/  ULDC.64 UR6, c[0x0][0x400] ;  /* 0x0001000000067ab9 */ /* 0x000fe20000000a00 */
[----:B------:R-:W-:Y:S01]  /*7e50*/  IMAD.IADD R13, R7, 0x1, R13 ;  /* 0x00000001070d7824 */ /* 0x000fe200078e020d */
[----:B------:R-:W-:Y:S01]  /*7e60*/  LEA R0, P0, R6, UR4, 0x1 ;  /* 0x0000000406007c11 */ /* 0x000fe2000f8008ff */
[----:B------:R-:W-:Y:S01]  /*7e70*/  IMAD.IADD R5, R9, 0x1, R5 ;  /* 0x0000000109057824 */ /* 0x000fe200078e0205 */
[----:B------:R-:W-:Y:S01]  /*7e80*/  LEA R4, P1, R8, UR6, 0x1 ;  /* 0x0000000608047c11 */ /* 0x000fe2000f8208ff */
[----:B------:R-:W-:Y:S01]  /*7e90*/  UMOV UR4, 0xffffffff ;  /* 0xffffffff00047882 */ /* 0x000fe20000000000 */
[----:B------:R-:W-:Y:S02]  /*7ea0*/  LEA.HI.X R13, R6, UR5, R13, 0x1, P0 ;  /* 0x00000005060d7c11 */ /* 0x000fe400080f0c0d */
[----:B------:R-:W-:Y:S01]  /*7eb0*/  LEA.HI.X R5, R8, UR7, R5, 0x1, P1 ;  /* 0x0000000708057c11 */ /* 0x000fe200088f0c05 */
[----:B------:R-:W-:Y:S08]  /*7ec0*/  BRA.DIV UR4, `(.L_x_1464) ;  /* 0x000001ae04f47947 */ /* 0x000ff0000b800000 */
[----:B------:R0:W1:Y:S04]  /*7ed0*/  SHFL.IDX PT, R3, R13, RZ, 0x1e1f ;  /* 0x001e1fff0d037589 */ /* 0x00006800000e0000 */
[----:B------:R-:W2:Y:S04]  /*7ee0*/  SHFL.IDX PT, R0, R0, RZ, 0x1e1f ;  /* 0x001e1fff00007589 */ /* 0x000ea800000e0000 */
[----:B------:R-:W3:Y:S04]  /*7ef0*/  SHFL.IDX PT, R5, R5, RZ, 0x1e1f ;  /* 0x001e1fff05057589 */ /* 0x000ee800000e0000 */
[----:B------:R0:W4:Y:S02]  /*7f00*/  SHFL.IDX PT, R14, R4, RZ, 0x1e1f ;  /* 0x001e1fff040e7589 */ /* 0x00012400000e0000 */
.L_x_1768:
[----:B------:R-:W5:Y:S01]  /*7f10*/  LDL R55, [R1+0x58] ;  /* 0x0000580001377983 */ /* 0x000f620000100800 */
[----:B------:R-:W-:Y:S01]  /*7f20*/  IMAD R6, R136, R21, RZ ;  /* 0x0000001588067224 */ /* 0x000fe200078e02ff */
[----:B------:R-:W-:Y:S01]  /*7f30*/  BSSY B1, `(.L_x_1465) ;  /* 0x0000060000017945 */ /* 0x000fe20003800000 */
[----:B------:R-:W-:Y:S02]  /*7f40*/  CS2R R38, SRZ ;  /* 0x0000000000267805 */ /* 0x000fe4000001ff00 */
[----:B------:R-:W-:Y:S01]  /*7f50*/  CS2R R34, SRZ ;  /* 0x0000000000227805 */ /* 0x000fe2000001ff00 */
[----:B------:R-:W-:Y:S01]  /*7f60*/  IMAD R73, R73, -0xc0, R6 ;  /* 0xffffff4049497824 */ /* 0x000fe200078e0206 */
[----:B------:R-:W-:Y:S02]  /*7f70*/  ISETP.GE.AND P1, PT, R10, R6, PT ;  /* 0x000000060a00720c */ /* 0x000fe40003f26270 */
[----:B------:R-:W-:Y:S02]  /*7f80*/  CS2R R30, SRZ ;  /* 0x00000000001e7805 */ /* 0x000fe4000001ff00 */
[----:B------:R-:W-:-:S02]  /*7f90*/  CS2R R26, SRZ ;  /* 0x00000000001a7805 */ /* 0x000fc4000001ff00 */
[----:B0-----:R-:W-:Y:S02]  /*7fa0*/  CS2R R12, SRZ ;  /* 0x00000000000c7805 */ /* 0x001fe4000001ff00 */
        /* <DEDUP_REMOVED lines=28> */
[C---:B------:R-:W-:Y:S01]  /*8170*/  IMAD.SHL.U32 R11, R7.reuse, 0x2, RZ ;  /* 0x00000002070b7824 */ /* 0x040fe200078e00ff */
[----:B------:R-:W-:Y:S02]  /*8180*/  SHF.R.S32.HI R4, RZ, 0x1f, R7 ;  /* 0x0000001fff047819 */ /* 0x000fe40000011407 */
[----:B---3--:R-:W-:Y:S02]  /*8190*/  ISETP.GE.AND P3, PT, R40, UR4, PT ;  /* 0x0000000428007c0c */ /* 0x008fe4000bf66270 */
[----:B------:R-:W-:-:S07]  /*81a0*/  SHF.L.U64.HI R4, R7, 0x1, R4 ;  /* 0x0000000107047819 */ /* 0x000fce0000010204 */
[-C--:B----4-:R-:W-:Y:S02]  /*81b0*/  @!P4 IADD3 R10, P2, R14, R11.reuse, RZ ;  /* 0x0000000b0e0ac210 */ /* 0x090fe40007f5e0ff */
[----:B------:R-:W-:-:S03]  /*81c0*/  @!P4 IADD3 R8, P1, R0, R11, RZ ;  /* 0x0000000b0008c210 */ /* 0x000fc60007f3e0ff */
[--C-:B------:R-:W-:Y:S01]  /*81d0*/  @!P4 IMAD.X R11, R5, 0x1, R4.reuse, P2 ;  /* 0x00000001050bc824 */ /* 0x100fe200010e0604 */
[----:B------:R-:W-:Y:S01]  /*81e0*/  ISETP.GE.AND P2, PT, R42, UR4, PT ;  /* 0x000000042a007c0c */ /* 0x000fe2000bf46270 */
[----:B-1----:R-:W-:Y:S01]  /*81f0*/  @!P4 IMAD.X R9, R3, 0x1, R4, P1 ;  /* 0x000000010309c824 */ /* 0x002fe200008e0604 */
[----:B------:R-:W-:Y:S01]  /*8200*/  SHF.R.S32.HI R4, RZ, 0x1f, R40 ;  /* 0x0000001fff047819 */ /* 0x000fe20000011428 */
[C---:B------:R-:W-:Y:S01]  /*8210*/  IMAD.SHL.U32 R41, R40.reuse, 0x2, RZ ;  /* 0x0000000228297824 */ /* 0x040fe200078e00ff */
[----:B------:R-:W5:Y:S01]  /*8220*/  @!P4 LD.E.64 R34, desc[UR38][R10.64] ;  /* 0x000000260a22c980 */ /* 0x000f62000c101b00 */
[----:B------:R-:W-:Y:S02]  /*8230*/  ISETP.GE.AND P1, PT, R15, UR4, PT ;  /* 0x000000040f007c0c */ /* 0x000fe4000bf26270 */
[----:B------:R-:W-:Y:S01]  /*8240*/  SHF.L.U64.HI R4, R40, 0x1, R4 ;  /* 0x0000000128047819 */ /* 0x000fe20000010204 */
[----:B------:R0:W5:Y:S01]  /*8250*/  @!P4 LD.E.64 R32, desc[UR38][R8.64] ;  /* 0x000000260820c980 */ /* 0x000162000c101b00 */
[----:B------:R-:W-:Y:S01]  /*8260*/  @!P3 IADD3 R40, P4, R14, R41, RZ ;  /* 0x000000290e28b210 */ /* 0x000fe20007f9e0ff */
[----:B------:R-:W-:Y:S01]  /*8270*/  IMAD.SHL.U32 R47, R42, 0x2, RZ ;  /* 0x000000022a2f7824 */ /* 0x000fe200078e00ff */
[----:B------:R-:W-:-:S02]  /*8280*/  SHF.R.S32.HI R7, RZ, 0x1f, R42 ;  /* 0x0000001fff077819 */ /* 0x000fc4000001142a */
[----:B------:R-:W-:Y:S01]  /*8290*/  @!P3 IADD3 R6, P5, R0, R41, RZ ;  /* 0x000000290006b210 */ /* 0x000fe20007fbe0ff */
[--C-:B------:R-:W-:Y:S01]  /*82a0*/  @!P3 IMAD.X R41, R5, 0x1, R4.reuse, P4 ;  /* 0x000000010529b824 */ /* 0x100fe200020e0604 */
[-C--:B------:R-:W-:Y:S01]  /*82b0*/  @!P2 IADD3 R46, P4, R14, R47.reuse, RZ ;  /* 0x0000002f0e2ea210 */ /* 0x080fe20007f9e0ff */
[----:B------:R-:W-:Y:S01]  /*82c0*/  IMAD.SHL.U32 R49, R15, 0x2, RZ ;  /* 0x000000020f317824 */ /* 0x000fe200078e00ff */
[----:B0-----:R-:W-:Y:S01]  /*82d0*/  SHF.L.U64.HI R8, R42, 0x1, R7 ;  /* 0x000000012a087819 */ /* 0x001fe20000010207 */
[----:B------:R-:W-:Y:S01]  /*82e0*/  @!P3 IMAD.X R7, R3, 0x1, R4, P5 ;  /* 0x000000010307b824 */ /* 0x000fe200028e0604 */
[----:B------:R-:W-:Y:S01]  /*82f0*/  SHF.R.S32.HI R12, RZ, 0x1f, R15 ;  /* 0x0000001fff0c7819 */ /* 0x000fe2000001140f */
[----:B------:R-:W5:Y:S01]  /*8300*/  @!P3 LD.E.64 R30, desc[UR38][R40.64] ;  /* 0x00000026281eb980 */ /* 0x000f62000c101b00 */
[C---:B------:R-:W-:Y:S01]  /*8310*/  @!P2 IADD3 R42, P5, R0.reuse, R47, RZ ;  /* 0x0000002f002aa210 */ /* 0x040fe20007fbe0ff */
[----:B------:R-:W-:Y:S01]  /*8320*/  @!P2 IMAD.X R47, R5, 0x1, R8, P4 ;  /* 0x00000001052fa824 */ /* 0x000fe200020e0608 */
        /* <DEDUP_REMOVED lines=8> */
[----:B------:R-:W-:Y:S01]  /*83b0*/  IMAD.SHL.U32 R15, R13, 0x2, RZ ;  /* 0x000000020d0f7824 */ /* 0x000fe200078e00ff */
[----:B------:R-:W5:Y:S03]  /*83c0*/  @!P2 LD.E.64 R24, desc[UR38][R42.64] ;  /* 0x000000262a18a980 */ /* 0x000f66000c101b00 */
[----:B------:R-:W-:Y:S01]  /*83d0*/  @!P1 IMAD.X R49, R5, 0x1, R12, P4 ;  /* 0x0000000105319824 */ /* 0x000fe200020e060c */
[----:B------:R-:W-:Y:S01]  /*83e0*/  ISETP.GE.AND P4, PT, R13, UR4, PT ;  /* 0x000000040d007c0c */ /* 0x000fe2000bf86270 */
[----:B------:R-:W5:Y:S02]  /*83f0*/  @!P1 LD.E.64 R20, desc[UR38][R50.64] ;  /* 0x0000002632149980 */ /* 0x000f64000c101b00 */
[----:B------:R-:W-:-:S02]  /*8400*/  @!P5 IMAD.MOV.U32 R8, RZ, RZ, R0 ;  /* 0x000000ffff08d224 */ /* 0x000fc400078e0000 */
[----:B------:R-:W-:Y:S02]  /*8410*/  @!P5 IMAD.MOV.U32 R9, RZ, RZ, R3 ;  /* 0x000000ffff09d224 */ /* 0x000fe400078e0003 */
        /* <DEDUP_REMOVED lines=17> */
.L_x_1466:
[----:B------:R-:W-:Y:S05]  /*8530*/  BSYNC B1 ;  /* 0x0000000000017941 */ /* 0x000fea0003800000 */
.L_x_1465:
[----:B-1---5:R-:W-:Y:S01]  /*8540*/  IMAD.MOV.U32 R3, RZ, RZ, R39 ;  /* 0x000000ffff037224 */ /* 0x022fe200078e0027 */
[----:B------:R-:W-:Y:S01]  /*8550*/  LOP3.LUT R45, R45, 0xfffffffe, RZ, 0xc0, !PT ;  /* 0xfffffffe2d2d7812 */ /* 0x000fe200078ec0ff */
[----:B--2---:R-:W-:Y:S01]  /*8560*/  IMAD.MOV.U32 R0, RZ, RZ, R38 ;  /* 0x000000ffff007224 */ /* 0x004fe200078e0026 */
[----:B------:R-:W-:Y:S01]  /*8570*/  BSSY B1, `(.L_x_1467) ;  /* 0x0000030000017945 */ /* 0x000fe20003800000 */
[----:B------:R-:W-:Y:S01]  /*8580*/  IMAD.MOV.U32 R4, RZ, RZ, R34 ;  /* 0x000000ffff047224 */ /* 0x000fe200078e0022 */
[----:B------:R-:W-:Y:S01]  /*8590*/  PRMT R57, R3, 0x7610, R57 ;  /* 0x0000761003397816 */ /* 0x000fe20000000039 */
[----:B------:R-:W-:Y:S01]  /*85a0*/  IMAD.IADD R3, R55, 0x1, -R45 ;  /* 0x0000000137037824 */ /* 0x000fe200078e0a2d */
[----:B0---4-:R-:W-:Y:S01]  /*85b0*/  PRMT R14, R14, 0x5410, R0 ;  /* 0x000054100e0e7816 */ /* 0x011fe20000000000 */
[----:B------:R-:W-:Y:S01]  /*85c0*/  IMAD.MOV.U32 R0, RZ, RZ, R35 ;  /* 0x000000ffff007224 */ /* 0x000fe200078e0023 */
[----:B------:R-:W-:Y:S01]  /*85d0*/  PRMT R64, R4, 0x7610, R64 ;  /* 0x0000761004407816 */ /* 0x000fe20000000040 */
[----:B------:R-:W-:Y:S01]  /*85e0*/  IMAD.MOV.U32 R4, RZ, RZ, R30 ;  /* 0x000000ffff047224 */ /* 0x000fe200078e001e */
[----:B------:R-:W-:Y:S01]  /*85f0*/  SHF.L.U32 R3, R3, 0x1f, RZ ;  /* 0x0000001f03037819 */ /* 0x000fe200000006ff */
[----:B---3--:R-:W-:Y:S01]  /*8600*/  IMAD.MOV.U32 R5, RZ, RZ, R31 ;  /* 0x000000ffff057224 */ /* 0x008fe200078e001f */
        /* <DEDUP_REMOVED lines=38> */
.L_x_1769:
[----:B------:R-:W-:Y:S05]  /*8870*/  BSYNC B1 ;  /* 0x0000000000017941 */ /* 0x000fea0003800000 */
.L_x_1467:
        /* <DEDUP_REMOVED lines=10> */
[----:B------:R-:W5:Y:S01]  /*8920*/  LDL R6, [R1+0x40] ;  /* 0x0000400001067983 */ /* 0x000f620000100800 */
[----:B------:R-:W1:Y:S01]  /*8930*/  S2R R5, SR_TID.X ;  /* 0x0000000000057919 */ /* 0x000e620000002100 */
[----:B------:R-:W-:Y:S01]  /*8940*/  BSSY B1, `(.L_x_1470) ;  /* 0x0000041000017945 */ /* 0x000fe20003800000 */
[----:B-1----:R-:W-:-:S05]  /*8950*/  VIADD R5, R5, 0xffffff80 ;  /* 0xffffff8005057836 */ /* 0x002fca0000000000 */
[----:B------:R-:W-:-:S04]  /*8960*/  SHF.R.S32.HI R0, RZ, 0x1f, R5 ;  /* 0x0000001fff007819 */ /* 0x000fc80000011405 */
[----:B------:R-:W-:-:S04]  /*8970*/  LEA.HI R0, R0, R5, RZ, 0x2 ;  /* 0x0000000500007211 */ /* 0x000fc800078f10ff */
[--C-:B------:R-:W-:Y:S02]  /*8980*/  SHF.R.S32.HI R5, RZ, 0x2, R0.reuse ;  /* 0x00000002ff057819 */ /* 0x100fe40000011400 */
[----:B------:R-:W-:-:S04]  /*8990*/  SHF.R.S32.HI R0, RZ, 0x1f, R0 ;  /* 0x0000001fff007819 */ /* 0x000fc80000011400 */
[----:B------:R-:W-:-:S04]  /*89a0*/  LEA.HI R0, R0, R5, RZ, 0x2 ;  /* 0x0000000500007211 */ /* 0x000fc800078f10ff */
[----:B------:R-:W-:-:S05]  /*89b0*/  LOP3.LUT R0, R0, 0xfffffffc, RZ, 0xc0, !PT ;  /* 0xfffffffc00007812 */ /* 0x000fca00078ec0ff */
[----:B------:R-:W-:-:S05]  /*89c0*/  IMAD.IADD R5, R5, 0x1, -R0 ;  /* 0x0000000105057824 */ /* 0x000fca00078e0a00 */
[----:B------:R-:W-:Y:S02]  /*89d0*/  LOP3.LUT P0, RZ, R5, 0x2, RZ, 0xc0, !PT ;  /* 0x0000000205ff7812 */ /* 0x000fe4000780c0ff */
[----:B--2---:R-:W-:Y:S01]  /*89e0*/  ISETP.GE.AND P6, PT, R62, R4, PT ;  /* 0x000000043e00720c */ /* 0x004fe20003fc6270 */
[----:B0-----:R-:W-:-:S04]  /*89f0*/  IMAD R3, R59, 0x2, R2 ;  /* 0x000000023b037824 */ /* 0x001fc800078e0202 */
[----:B------:R-:W-:Y:S01]  /*8a00*/  VIADD R0, R3, 0x20 ;  /* 0x0000002003007836 */ /* 0x000fe20000000000 */
[-C--:B---3--:R-:W-:Y:S02]  /*8a10*/  ISETP.GE.AND P1, PT, R58, R4.reuse, PT ;  /* 0x000000043a00720c */ /* 0x088fe40003f26270 */
[-C--:B----4-:R-:W-:Y:S02]  /*8a20*/  ISETP.GE.AND P2, PT, R56, R4.reuse, PT ;  /* 0x000000043800720c */ /* 0x090fe40003f46270 */
[-C--:B-----5:R-:W-:Y:S02]  /*8a30*/  ISETP.GE.AND P3, PT, R55, R4.reuse, PT ;  /* 0x000000043700720c */ /* 0x0a0fe40003f66270 */
[-C--:B------:R-:W-:Y:S02]  /*8a40*/  ISETP.GE.AND P4, PT, R7, R4.reuse, PT ;  /* 0x000000040700720c */ /* 0x080fe40003f86270 */
[----:B------:R-:W-:Y:S01]  /*8a50*/  ISETP.GE.AND P5, PT, R6, R4, PT ;  /* 0x000000040600720c */ /* 0x000fe20003fa6270 */
[----:B------:R-:W-:-:S12]  /*8a60*/  @P6 BRA `(.L_x_1471) ;  /* 0x0000000000b86947 */ /* 0x000fd80003800000 */
[----:B------:R-:W0:Y:S01]  /*8a70*/  LDS.128 R4, [R3+0xc400] ;  /* 0x00c4000003047984 */ /* 0x000e220000000c00 */
[----:B------:R-:W-:Y:S02]  /*8a80*/  SHF.R.U32.HI R59, RZ, 0x10, R39 ;  /* 0x00000010ff3b7819 */ /* 0x000fe40000011627 */
[--C-:B------:R-:W-:Y:S02]  /*8a90*/  SHF.R.U32.HI R56, RZ, 0x10, R37.reuse ;  /* 0x00000010ff387819 */ /* 0x100fe40000011625 */
[----:B------:R-:W-:Y:S02]  /*8aa0*/  SHF.R.U64 R55, R36, 0x10, R37 ;  /* 0x0000001024377819 */ /* 0x000fe40000001225 */
[----:B------:R-:W-:Y:S02]  /*8ab0*/  PRMT R59, R57, 0x5410, R59 ;  /* 0x00005410393b7816 */ /* 0x000fe4000000003b */
[----:B------:R-:W-:Y:S02]  /*8ac0*/  PRMT R56, R15, 0x5432, R56 ;  /* 0x000054320f387816 */ /* 0x000fe40000000038 */
[----:B------:R-:W-:Y:S01]  /*8ad0*/  PRMT R55, R60, 0x5410, R55 ;  /* 0x000054103c377816 */ /* 0x000fe20000000037 */
[C---:B------:R-:W-:Y:S01]  /*8ae0*/  IMAD.U32 R60, R59.reuse, 0x10000, RZ ;  /* 0x000100003b3c7824 */ /* 0x040fe200078e00ff */
        /* <DEDUP_REMOVED lines=14> */
[----:B------:R-:W-:Y:S01]  /*8bd0*/  FMUL.FTZ R57, R39, R56 ;  /* 0x0000003827397220 */ /* 0x000fe20000410000 */
[----:B------:R-:W-:Y:S02]  /*8be0*/  IMAD.U32 R7, R5, 0x10000, RZ ;  /* 0x0001000005077824 */ /* 0x000fe400078e00ff */
[----:B------:R-:W-:Y:S01]  /*8bf0*/  FFMA.FTZ R60, R36, R60, R37 ;  /* 0x0000003c243c7223 */ /* 0x000fe20000010025 */
[----:B------:R-:W-:Y:S01]  /*8c00*/  IMAD.U32 R39, R58, 0x10000, RZ ;  /* 0x000100003a277824 */ /* 0x000fe200078e00ff */
[----:B------:R-:W-:Y:S01]  /*8c10*/  LOP3.LUT R4, R4, 0xffff0000, RZ, 0xc0, !PT ;  /* 0xffff000004047812 */ /* 0x000fe200078ec0ff */
[----:B------:R-:W-:Y:S01]  /*8c20*/  IMAD.U32 R37, R55, 0x10000, RZ ;  /* 0x0001000037257824 */ /* 0x000fe200078e00ff */
[----:B------:R-:W-:Y:S01]  /*8c30*/  LOP3.LUT R5, R5, 0xffff0000, RZ, 0xc0, !PT ;  /* 0xffff000005057812 */ /* 0x000fe200078ec0ff */
[----:B------:R-:W-:Y:S01]  /*8c40*/  FFMA.FTZ R63, R38, R56, -R63 ;  /* 0x00000038263f7223 */ /* 0x000fe2000001083f */
[----:B------:R-:W-:Y:S01]  /*8c50*/  LOP3.LUT R58, R58, 0xffff0000, RZ, 0xc0, !PT ;  /* 0xffff00003a3a7812 */ /* 0x000fe200078ec0ff */
[----:B------:R-:W-:Y:S01]  /*8c60*/  FFMA.FTZ R62, R38, R59, R57 ;  /* 0x0000003b263e7223 */ /* 0x000fe20000010039 */
[----:B------:R-:W-:Y:S01]  /*8c70*/  LOP3.LUT R36, R55, 0xffff0000, RZ, 0xc0, !PT ;  /* 0xffff000037247812 */ /* 0x000fe200078ec0ff */
[C---:B------:R-:W-:Y:S01]  /*8c80*/  FMUL.FTZ R55, R4.reuse, R39 ;  /* 0x0000002704377220 */ /* 0x040fe20000410000 */
[----:B------:R-:W-:Y:S01]  /*8c90*/  FMUL.FTZ R38, R4, R37 ;  /* 0x0000002504267220 */ /* 0x000fe20000410000 */
[----:B------:R-:W-:-:S02]  /*8ca0*/  FMUL.FTZ R56, R5, R58 ;  /* 0x0000003a05387220 */ /* 0x000fc40000410000 */
[-C--:B------:R-:W-:Y:S01]  /*8cb0*/  FMUL.FTZ R57, R5, R36.reuse ;  /* 0x0000002405397220 */ /* 0x080fe20000410000 */
[C---:B------:R-:W-:Y:S01]  /*8cc0*/  FFMA.FTZ R4, R6.reuse, R37, -R55 ;  /* 0x0000002506047223 */ /* 0x040fe20000010837 */
[----:B------:R-:W-:Y:S01]  /*8cd0*/  FFMA.FTZ R39, R6, R39, R38 ;  /* 0x0000002706277223 */ /* 0x000fe20000010026 */
[C---:B------:R-:W-:Y:S01]  /*8ce0*/  FFMA.FTZ R5, R7.reuse, R36, -R56 ;  /* 0x0000002407057223 */ /* 0x040fe20000010838 */
[----:B------:R-:W-:Y:S01]  /*8cf0*/  FFMA.FTZ R58, R7, R58, R57 ;  /* 0x0000003a073a7223 */ /* 0x000fe20000010039 */
[----:B------:R-:W-:Y:S02]  /*8d00*/  F2FP.BF16.F32.PACK_AB R6, R60, R61 ;  /* 0x0000003d3c06723e */ /* 0x000fe400000010ff */
[----:B------:R-:W-:Y:S02]  /*8d10*/  F2FP.BF16.F32.PACK_AB R7, R62, R63 ;  /* 0x0000003f3e07723e */ /* 0x000fe400000010ff */
[----:B------:R-:W-:Y:S02]  /*8d20*/  F2FP.BF16.F32.PACK_AB R4, R39, R4 ;  /* 0x000000042704723e */ /* 0x000fe400000010ff */
[----:B------:R-:W-:-:S05]  /*8d30*/  F2FP.BF16.F32.PACK_AB R5, R58, R5 ;  /* 0x000000053a05723e */ /* 0x000fca00000010ff */
[----:B------:R0:W-:Y:S02]  /*8d40*/  STS.128 [R3+0xc400], R4 ;  /* 0x00c4000403007388 */ /* 0x0001e40000000c00 */
.L_x_1471:
[----:B------:R-:W-:Y:S05]  /*8d50*/  BSYNC B1 ;  /* 0x0000000000017941 */ /* 0x000fea0003800000 */
.L_x_1470:
        /* <DEDUP_REMOVED lines=12> */
[----:B------:R-:W-:-:S02]  /*8e20*/  PRMT R36, R40, 0x5432, R36 ;  /* 0x0000543228247816 */ /* 0x000fc40000000024 */
[----:B------:R-:W-:Y:S02]  /*8e30*/  LOP3.LUT R55, R55, 0xffff0000, RZ, 0xc0, !PT ;  /* 0xffff000037377812 */ /* 0x000fe400078ec0ff */
        /* <DEDUP_REMOVED lines=8> */
[C---:B------:R-:W-:Y:S01]  /*8ec0*/  IMAD.U32 R6, R4.reuse, 0x10000, RZ ;  /* 0x0001000004067824 */ /* 0x040fe200078e00ff */
[----:B------:R-:W-:Y:S01]  /*8ed0*/  LOP3.LUT R4, R4, 0xffff0000, RZ, 0xc0, !PT ;  /* 0xffff000004047812 */ /* 0x000fe200078ec0ff */
[----:B------:R-:W-:-:S02]  /*8ee0*/  IMAD.U32 R7, R5, 0x10000, RZ ;  /* 0x0001000005077824 */ /* 0x000fc400078e00ff */
[C---:B------:R-:W-:Y:S01]  /*8ef0*/  FFMA.FTZ R56, R32.reuse, R56, R33 ;  /* 0x0000003820387223 */ /* 0x040fe20000010021 */
[----:B------:R-:W-:Y:S01]  /*8f00*/  FFMA.FTZ R57, R32, R38, -R57 ;  /* 0x0000002620397223 */ /* 0x000fe20000010839 */
[C---:B------:R-:W-:Y:S01]  /*8f10*/  IMAD.U32 R33, R36.reuse, 0x10000, RZ ;  /* 0x0001000024217824 */ /* 0x040fe200078e00ff */
[----:B------:R-:W-:Y:S01]  /*8f20*/  LOP3.LUT R5, R5, 0xffff0000, RZ, 0xc0, !PT ;  /* 0xffff000005057812 */ /* 0x000fe200078ec0ff */
[C---:B------:R-:W-:Y:S01]  /*8f30*/  FMUL.FTZ R59, R35.reuse, R55 ;  /* 0x00000037233b7220 */ /* 0x040fe20000410000 */
[-C--:B------:R-:W-:Y:S01]  /*8f40*/  FMUL.FTZ R61, R35, R37.reuse ;  /* 0x00000025233d7220 */ /* 0x080fe20000410000 */
[C---:B------:R-:W-:Y:S01]  /*8f50*/  LOP3.LUT R32, R39.reuse, 0xffff0000, RZ, 0xc0, !PT ;  /* 0xffff000027207812 */ /* 0x040fe200078ec0ff */
[----:B------:R-:W-:Y:S01]  /*8f60*/  IMAD.U32 R35, R39, 0x10000, RZ ;  /* 0x0001000027237824 */ /* 0x000fe200078e00ff */
[----:B------:R-:W-:Y:S01]  /*8f70*/  LOP3.LUT R36, R36, 0xffff0000, RZ, 0xc0, !PT ;  /* 0xffff000024247812 */ /* 0x000fe200078ec0ff */
[C---:B------:R-:W-:Y:S01]  /*8f80*/  FFMA.FTZ R59, R34.reuse, R37, -R59 ;  /* 0x00000025223b7223 */ /* 0x040fe2000001083b */
        /* <DEDUP_REMOVED lines=14> */
.L_x_1473:
[----:B------:R-:W-:Y:S05]  /*9070*/  BSYNC B1 ;  /* 0x0000000000017941 */ /* 0x000fea0003800000 */
.L_x_1472:
[----:B------:R-:W-:Y:S04]  /*9080*/  BSSY B1, `(.L_x_1474) ;  /* 0x0000030000017945 */ /* 0x000fe80003800000 */
[----:B------:R-:W-:Y:S05]  /*9090*/  @P2 BRA `(.L_x_1475) ;  /* 0x0000000000b82947 */ /* 0x000fea0003800000 */
[----:B01----:R-:W0:Y:S01]  /*90a0*/  LDS.128 R4, [R3+0xf400] ;  /* 0x00f4000003047984 */ /* 0x003e220000000c00 */
        /* <DEDUP_REMOVED lines=45> */
.L_x_1475:
[----:B------:R-:W-:Y:S05]  /*9380*/  BSYNC B1 ;  /* 0x0000000000017941 */ /* 0x000fea0003800000 */
.L_x_1474:
[----:B------:R-:W-:Y:S04]  /*9390*/  BSSY B1, `(.L_x_1476) ;  /* 0x0000030000017945 */ /* 0x000fe80003800000 */
[----:B------:R-:W-:Y:S05]  /*93a0*/  @P3 BRA `(.L_x_1477) ;  /* 0x0000000000b83947 */ /* 0x000fea0003800000 */
[----:B012---:R-:W0:Y:S01]  /*93b0*/  LDS.128 R4, [R0+0xf400] ;  /* 0x00f4000000047984 */ /* 0x007e220000000c00 */
        /* <DEDUP_REMOVED lines=18> */
[----:B------:R-:W-:Y:S01]  /*94e0*/  FMUL.FTZ R25, R27, R48 ;  /* 0x000000301b197220 */ /* 0x000fe20000410000 */
[----:B------:R-:W-:Y:S02]  /*94f0*/  IMAD.U32 R6, R4, 0x10000, RZ ;  /* 0x0001000004067824 */ /* 0x000fe400078e00ff */
[C---:B------:R-:W-:Y:S01]  /*9500*/  FFMA.FTZ R33, R24.reuse, R29, R30 ;  /* 0x0000001d18217223 */ /* 0x040fe2000001001e */
[----:B------:R-:W-:Y:S02]  /*9510*/  IMAD.U32 R7, R5, 0x10000, RZ ;  /* 0x0001000005077824 */ /* 0x000fe400078e00ff */
[----:B------:R-:W-:Y:S01]  /*9520*/  FFMA.FTZ R32, R24, R28, -R31 ;  /* 0x0000001c18207223 */ /* 0x000fe2000001081f */
[-C--:B------:R-:W-:Y:S01]  /*9530*/  FMUL.FTZ R29, R27, R50.reuse ;  /* 0x000000321b1d7220 */ /* 0x080fe20000410000 */
[----:B------:R-:W-:Y:S01]  /*9540*/  LOP3.LUT R4, R4, 0xffff0000, RZ, 0xc0, !PT ;  /* 0xffff000004047812 */ /* 0x000fe200078ec0ff */
[C---:B------:R-:W-:Y:S01]  /*9550*/  FFMA.FTZ R50, R26.reuse, R50, -R25 ;  /* 0x000000321a327223 */ /* 0x040fe20000010819 */
[----:B------:R-:W-:Y:S01]  /*9560*/  LOP3.LUT R5, R5, 0xffff0000, RZ, 0xc0, !PT ;  /* 0xffff000005057812 */ /* 0x000fe200078ec0ff */
[C---:B------:R-:W-:Y:S01]  /*9570*/  IMAD.U32 R27, R47.reuse, 0x10000, RZ ;  /* 0x000100002f1b7824 */ /* 0x040fe200078e00ff */
[----:B------:R-:W-:Y:S01]  /*9580*/  LOP3.LUT R28, R47, 0xffff0000, RZ, 0xc0, !PT ;  /* 0xffff00002f1c7812 */ /* 0x000fe200078ec0ff */
[C---:B------:R-:W-:Y:S01]  /*9590*/  IMAD.U32 R25, R49.reuse, 0x10000, RZ ;  /* 0x0001000031197824 */ /* 0x040fe200078e00ff */
        /* <DEDUP_REMOVED lines=15> */
.L_x_1477:
[----:B------:R-:W-:Y:S05]  /*9690*/  BSYNC B1 ;  /* 0x0000000000017941 */ /* 0x000fea0003800000 */
.L_x_1476:
        /* <DEDUP_REMOVED lines=16> */
[----:B------:R-:W-:Y:S01]  /*97a0*/  IMAD.U32 R12, R6, 0x10000, RZ ;  /* 0x00010000060c7824 */ /* 0x000fe200078e00ff */
[C---:B------:R-:W-:Y:S01]  /*97b0*/  LOP3.LUT R21, R7.reuse, 0xffff0000, RZ, 0xc0, !PT ;  /* 0xffff000007157812 */ /* 0x040fe200078ec0ff */
[----:B------:R-:W-:-:S02]  /*97c0*/  IMAD.U32 R20, R7, 0x10000, RZ ;  /* 0x0001000007147824 */ /* 0x000fc400078e00ff */
[C---:B------:R-:W-:Y:S01]  /*97d0*/  FMUL.FTZ R28, R13.reuse, R24 ;  /* 0x000000180d1c7220 */ /* 0x040fe20000410000 */
[----:B------:R-:W-:Y:S01]  /*97e0*/  FMUL.FTZ R27, R13, R25 ;  /* 0x000000190d1b7220 */ /* 0x000fe20000410000 */
[C---:B------:R-:W-:Y:S01]  /*97f0*/  FMUL.FTZ R13, R21.reuse, R43 ;  /* 0x0000002b150d7220 */ /* 0x040fe20000410000 */
[----:B------:R-:W-:Y:S02]  /*9800*/  IMAD.U32 R6, R4, 0x10000, RZ ;  /* 0x0001000004067824 */ /* 0x000fe400078e00ff */
[C---:B------:R-:W-:Y:S01]  /*9810*/  FFMA.FTZ R29, R12.reuse, R25, R28 ;  /* 0x000000190c1d7223 */ /* 0x040fe2000001001c */
[----:B------:R-:W-:Y:S01]  /*9820*/  FMUL.FTZ R25, R21, R46 ;  /* 0x0000002e15197220 */ /* 0x000fe20000410000 */
[C---:B------:R-:W-:Y:S02]  /*9830*/  IMAD.U32 R7, R5.reuse, 0x10000, RZ ;  /* 0x0001000005077824 */ /* 0x040fe400078e00ff */
[----:B------:R-:W-:Y:S01]  /*9840*/  FFMA.FTZ R26, R12, R24, -R27 ;  /* 0x000000180c1a7223 */ /* 0x000fe2000001081b */
[----:B------:R-:W-:Y:S01]  /*9850*/  IMAD.U32 R21, R42, 0x10000, RZ ;  /* 0x000100002a157824 */ /* 0x000fe200078e00ff */
[----:B------:R-:W-:Y:S01]  /*9860*/  LOP3.LUT R4, R4, 0xffff0000, RZ, 0xc0, !PT ;  /* 0xffff000004047812 */ /* 0x000fe200078ec0ff */
[----:B------:R-:W-:Y:S01]  /*9870*/  FFMA.FTZ R46, R20, R46, -R13 ;  /* 0x0000002e142e7223 */ /* 0x000fe2000001080d */
[----:B------:R-:W-:Y:S01]  /*9880*/  LOP3.LUT R5, R5, 0xffff0000, RZ, 0xc0, !PT ;  /* 0xffff000005057812 */ /* 0x000fe200078ec0ff */
[C---:B------:R-:W-:Y:S01]  /*9890*/  IMAD.U32 R13, R45.reuse, 0x10000, RZ ;  /* 0x000100002d0d7824 */ /* 0x040fe200078e00ff */
        /* <DEDUP_REMOVED lines=16> */
.L_x_1479:
[----:B------:R-:W-:Y:S05]  /*99a0*/  BSYNC B1 ;  /* 0x0000000000017941 */ /* 0x000fea0003800000 */
.L_x_1478:
        /* <DEDUP_REMOVED lines=48> */
.L_x_1463:
[----:B------:R-:W2:Y:S01]  /*9cb0*/  LDL R12, [R1+0x30] ;  /* 0x00003000010c7983 */ /* 0x000ea20000100800 */
[----:B------:R-:W0:Y:S01]  /*9cc0*/  LDC R25, c[0x0][0x448] ;  /* 0x00011200ff197b82 */ /* 0x000e220000000800 */
[----:B------:R-:W-:Y:S01]  /*9cd0*/  ULDC.64 UR4, c[0x0][0x3f8] ;  /* 0x0000fe0000047ab9 */ /* 0x000fe20000000a00 */
[----:B------:R-:W-:Y:S01]  /*9ce0*/  ULDC.64 UR6, c[0x0][0x408] ;  /* 0x0001020000067ab9 */ /* 0x000fe20000000a00 */
[----:B------:R-:W3:Y:S04]  /*9cf0*/  LDL R11, [R1+0x2c] ;  /* 0x00002c00010b7983 */ /* 0x000ee80000100800 */
[----:B------:R-:W2:Y:S01]  /*9d00*/  LDL.64 R14, [R1+0x8] ;  /* 0x00000800010e7983 */ /* 0x000ea20000100a00 */
[----:B------:R-:W-:Y:S02]  /*9d10*/  IMAD.MOV.U32 R6, RZ, RZ, R24 ;  /* 0x000000ffff067224 */ /* 0x000fe400078e0018 */
[----:B------:R-:W-:-:S02]  /*9d20*/  IMAD.MOV.U32 R7, RZ, RZ, R27 ;  /* 0x000000ffff077224 */ /* 0x000fc400078e001b */
        /* <DEDUP_REMOVED lines=24> */
[----:B--2---:R-:W-:-:S02]  /*9eb0*/  IMAD.IADD R49, R14, 0x1, R12 ;  /* 0x000000010e317824 */ /* 0x004fc400078e020c */
[----:B---3--:R-:W-:-:S03]  /*9ec0*/  IMAD.IADD R20, R14, 0x1, R11 ;  /* 0x000000010e147824 */ /* 0x008fc600078e020b */
[----:B------:R-:W-:Y:S02]  /*9ed0*/  SHF.R.S32.HI R48, RZ, 0x1f, R49 ;  /* 0x0000001fff307819 */ /* 0x000fe40000011431 */
[----:B------:R-:W-:Y:S02]  /*9ee0*/  SHF.R.S32.HI R21, RZ, 0x1f, R20 ;  /* 0x0000001fff157819 */ /* 0x000fe40000011414 */
[----:B------:R-:W-:Y:S02]  /*9ef0*/  LEA.HI R47, R48, R49, RZ, 0x3 ;  /* 0x00000031302f7211 */ /* 0x000fe400078f18ff */
[----:B------:R-:W-:Y:S02]  /*9f00*/  LEA.HI R45, R21, R20, RZ, 0x3 ;  /* 0x00000014152d7211 */ /* 0x000fe400078f18ff */
[----:B------:R-:W-:Y:S02]  /*9f10*/  SHF.R.S32.HI R50, RZ, 0x3, R47 ;  /* 0x00000003ff327819 */ /* 0x000fe4000001142f */
[----:B------:R-:W-:Y:S01]  /*9f20*/  SHF.R.S32.HI R46, RZ, 0x3, R45 ;  /* 0x00000003ff2e7819 */ /* 0x000fe2000001142d */
[----:B------:R-:W-:Y:S06]  /*9f30*/  BRA.DIV UR4, `(.L_x_1480) ;  /* 0x0000019204587947 */ /* 0x000fec000b800000 */
[----:B------:R-:W0:Y:S04]  /*9f40*/  SHFL.IDX PT, R3, R13, RZ, 0x1e1f ;  /* 0x001e1fff0d037589 */ /* 0x000e2800000e0000 */
[----:B------:R-:W1:Y:S04]  /*9f50*/  SHFL.IDX PT, R0, R0, RZ, 0x1e1f ;  /* 0x001e1fff00007589 */ /* 0x000e6800000e0000 */
[----:B------:R-:W2:Y:S04]  /*9f60*/  SHFL.IDX PT, R5, R5, RZ, 0x1e1f ;  /* 0x001e1fff05057589 */ /* 0x000ea800000e0000 */
[----:B------:R3:W4:Y:S01]  /*9f70*/  SHFL.IDX PT, R14, R4, RZ, 0x1e1f ;  /* 0x001e1fff040e7589 */ /* 0x00072200000e0000 */
[----:B0-----:R-:W-:-:S02]  /*9f80*/  IMAD.MOV.U32 R37, RZ, RZ, R3 ;  /* 0x000000ffff257224 */ /* 0x001fc400078e0003 */
[----:B-1-3--:R-:W-:-:S07]  /*9f90*/  IMAD.MOV.U32 R36, RZ, RZ, R0 ;  /* 0x000000ffff247224 */ /* 0x00afce00078e0000 */
.L_x_1775:
[----:B------:R-:W3:Y:S01]  /*9fa0*/  LDL R56, [R1+0x58] ;  /* 0x0000580001387983 */ /* 0x000ee20000100800 */
[----:B------:R-:W-:Y:S01]  /*9fb0*/  IMAD R25, R136, R25, RZ ;  /* 0x0000001988197224 */ /* 0x000fe200078e02ff */
[----:B------:R-:W-:Y:S01]  /*9fc0*/  BSSY B1, `(.L_x_1481) ;  /* 0x0000035000017945 */ /* 0x000fe20003800000 */
[----:B----4-:R-:W-:Y:S01]  /*9fd0*/  IMAD.MOV.U32 R38, RZ, RZ, R14 ;  /* 0x000000ffff267224 */ /* 0x010fe200078e000e */
[----:B------:R-:W-:Y:S01]  /*9fe0*/  CS2R R6, SRZ ;  /* 0x0000000000067805 */ /* 0x000fe2000001ff00 */
[----:B------:R-:W-:Y:S01]  /*9ff0*/  IMAD R73, R73, -0xc0, R25 ;  /* 0xffffff4049497824 */ /* 0x000fe200078e0219 */
[----:B------:R-:W-:Y:S01]  /*a000*/  ISETP.GE.AND P1, PT, R10, R25, PT ;  /* 0x000000190a00720c */ /* 0x000fe20003f26270 */
[----:B--2---:R-:W-:Y:S01]  /*a010*/  IMAD.MOV.U32 R39, RZ, RZ, R5 ;  /* 0x000000ffff277224 */ /* 0x004fe200078e0005 */
[----:B------:R-:W-:Y:S02]  /*a020*/  CS2R R4, SRZ ;  /* 0x0000000000047805 */ /* 0x000fe4000001ff00 */
[----:B------:R-:W-:-:S02]  /*a030*/  CS2R R8, SRZ ;  /* 0x0000000000087805 */ /* 0x000fc4000001ff00 */
[----:B------:R-:W-:Y:S02]  /*a040*/  VIMNMX R0, R73, 0xc0, PT ;  /* 0x000000c049007848 */ /* 0x000fe40003fe0100 */
[----:B------:R-:W-:Y:S02]  /*a050*/  CS2R R10, SRZ ;  /* 0x00000000000a7805 */ /* 0x000fe4000001ff00 */
[----:B------:R-:W-:Y:S02]  /*a060*/  CS2R R12, SRZ ;  /* 0x00000000000c7805 */ /* 0x000fe4000001ff00 */
[----:B------:R-:W-:Y:S02]  /*a070*/  CS2R R14, SRZ ;  /* 0x00000000000e7805 */ /* 0x000fe4000001ff00 */
[----:B------:R-:W-:Y:S02]  /*a080*/  ISETP.GE.AND P0, PT, R19, R0, PT ;  /* 0x000000001300720c */ /* 0x000fe40003f06270 */
[----:B------:R-:W-:-:S02]  /*a090*/  CS2R R24, SRZ ;  /* 0x0000000000187805 */ /* 0x000fc4000001ff00 */
[----:B------:R-:W-:Y:S02]  /*a0a0*/  CS2R R26, SRZ ;  /* 0x00000000001a7805 */ /* 0x000fe4000001ff00 */
[----:B------:R-:W-:Y:S02]  /*a0b0*/  CS2R R28, SRZ ;  /* 0x00000000001c7805 */ /* 0x000fe4000001ff00 */
[----:B------:R-:W-:Y:S02]  /*a0c0*/  CS2R R30, SRZ ;  /* 0x00000000001e7805 */ /* 0x000fe4000001ff00 */
[----:B------:R-:W-:Y:S02]  /*a0d0*/  CS2R R32, SRZ ;  /* 0x0000000000207805 */ /* 0x000fe4000001ff00 */
[----:B------:R-:W-:Y:S02]  /*a0e0*/  CS2R R34, SRZ ;  /* 0x0000000000227805 */ /* 0x000fe4000001ff00 */
[----:B---3--:R-:W-:Y:S01]  /*a0f0*/  LEA.HI R0, R56, R56, RZ, 0x1 ;  /* 0x0000003838007211 */ /* 0x008fe200078f08ff */
[----:B------:R-:W-:Y:S06]  /*a100*/  @P1 BRA `(.L_x_1482) ;  /* 0x0000000000801947 */ /* 0x000fec0003800000 */
[C---:B------:R-:W-:Y:S01]  /*a110*/  VIADD R3, R22.reuse, 0x10 ;  /* 0x0000001016037836 */ /* 0x040fe20000000000 */
[----:B------:R-:W-:Y:S01]  /*a120*/  ULDC UR4, c[0x0][0x3f4] ;  /* 0x0000fd0000047ab9 */ /* 0x000fe20000000800 */
[C---:B------:R-:W-:Y:S01]  /*a130*/  VIADD R4, R22.reuse, 0x20 ;  /* 0x0000002016047836 */ /* 0x040fe20000000000 */
[----:B------:R-:W-:Y:S02]  /*a140*/  ISETP.GE.AND P1, PT, R22, UR4, PT ;  /* 0x0000000416007c0c */ /* 0x000fe4000bf26270 */
[----:B------:R-:W-:Y:S02]  /*a150*/  CS2R R24, SRZ ;  /* 0x0000000000187805 */ /* 0x000fe4000001ff00 */
[----:B------:R-:W-:Y:S02]  /*a160*/  ISETP.GE.AND P2, PT, R3, UR4, PT ;  /* 0x0000000403007c0c */ /* 0x000fe4000bf46270 */
[----:B------:R-:W-:Y:S02]  /*a170*/  CS2R R26, SRZ ;  /* 0x00000000001a7805 */ /* 0x000fe4000001ff00 */
[----:B------:R-:W-:-:S02]  /*a180*/  ISETP.GE.AND P3, PT, R4, UR4, PT ;  /* 0x0000000404007c0c */ /* 0x000fc4000bf66270 */
[----:B------:R-:W-:Y:S02]  /*a190*/  CS2R R4, SRZ ;  /* 0x0000000000047805 */ /* 0x000fe4000001ff00 */
[----:B------:R-:W-:Y:S02]  /*a1a0*/  CS2R R6, SRZ ;  /* 0x0000000000067805 */ /* 0x000fe4000001ff00 */
[----:B------:R-:W-:Y:S01]  /*a1b0*/  CS2R R28, SRZ ;  /* 0x00000000001c7805 */ /* 0x000fe2000001ff00 */
[----:B------:R-:W-:-:S04]  /*a1c0*/  @!P1 IMAD.WIDE R12, R22, 0x2, R36 ;  /* 0x00000002160c9825 */ /* 0x000fc800078e0224 */
[----:B------:R-:W-:Y:S01]  /*a1d0*/  @!P2 IMAD.SHL.U32 R3, R50, 0x8, RZ ;  /* 0x000000083203a824 */ /* 0x000fe200078e00ff */
[----:B------:R0:W5:Y:S01]  /*a1e0*/  @!P1 LD.E.128 R24, desc[UR38][R12.64] ;  /* 0x000000260c189980 */ /* 0x000162000c101d00 */
[----:B------:R-:W-:Y:S01]  /*a1f0*/  @!P3 IMAD.SHL.U32 R53, R46, 0x8, RZ ;  /* 0x000000082e35b824 */ /* 0x000fe200078e00ff */
[----:B------:R-:W-:Y:S01]  /*a200*/  CS2R R30, SRZ ;  /* 0x00000000001e7805 */ /* 0x000fe2000001ff00 */
[--C-:B------:R-:W-:Y:S01]  /*a210*/  @!P2 IMAD.WIDE R40, R3, 0x2, R36.reuse ;  /* 0x000000020328a825 */ /* 0x100fe200078e0224 */
[----:B------:R-:W-:Y:S02]  /*a220*/  CS2R R8, SRZ ;  /* 0x0000000000087805 */ /* 0x000fe4000001ff00 */
[----:B------:R-:W-:Y:S02]  /*a230*/  CS2R R10, SRZ ;  /* 0x00000000000a7805 */ /* 0x000fe4000001ff00 */
[----:B------:R-:W-:Y:S01]  /*a240*/  CS2R R32, SRZ ;  /* 0x0000000000207805 */ /* 0x000fe2000001ff00 */
[----:B------:R-:W-:Y:S01]  /*a250*/  @!P3 IMAD.WIDE R42, R53, 0x2, R36 ;  /* 0x00000002352ab825 */ /* 0x000fe200078e0224 */
[----:B------:R-:W-:-:S02]  /*a260*/  CS2R R34, SRZ ;  /* 0x0000000000227805 */ /* 0x000fc4000001ff00 */
[----:B------:R-:W-:Y:S02]  /*a270*/  CS2R R14, SRZ ;  /* 0x00000000000e7805 */ /* 0x000fe4000001ff00 */
[----:B0-----:R-:W-:Y:S01]  /*a280*/  CS2R R12, SRZ ;  /* 0x00000000000c7805 */ /* 0x001fe2000001ff00 */
[--C-:B------:R-:W-:Y:S01]  /*a290*/  @!P2 IMAD.WIDE R36, R3, 0x2, R38.reuse ;  /* 0x000000020324a825 */ /* 0x100fe200078e0226 */
[----:B------:R0:W5:Y:S03]  /*a2a0*/  @!P2 LD.E.128 R28, desc[UR38][R40.64] ;  /* 0x00000026281ca980 */ /* 0x000166000c101d00 */
[--C-:B------:R-:W-:Y:S01]  /*a2b0*/  @!P3 IMAD.WIDE R52, R53, 0x2, R38.reuse ;  /* 0x000000023534b825 */ /* 0x100fe200078e0226 */
[----:B------:R0:W5:Y:S03]  /*a2c0*/  @!P2 LD.E.128 R8, desc[UR38][R36.64] ;  /* 0x000000262408a980 */ /* 0x000166000c101d00 */
[----:B------:R-:W-:Y:S01]  /*a2d0*/  @!P1 IMAD.WIDE R38, R22, 0x2, R38 ;  /* 0x0000000216269825 */ /* 0x000fe200078e0226 */
[----:B------:R0:W5:Y:S04]  /*a2e0*/  @!P3 LD.E.128 R32, desc[UR38][R42.64] ;  /* 0x000000262a20b980 */ /* 0x000168000c101d00 */
[----:B------:R0:W5:Y:S04]  /*a2f0*/  @!P1 LD.E.128 R4, desc[UR38][R38.64] ;  /* 0x0000002626049980 */ /* 0x000168000c101d00 */
[----:B------:R0:W5:Y:S02]  /*a300*/  @!P3 LD.E.128 R12, desc[UR38][R52.64] ;  /* 0x00000026340cb980 */ /* 0x000164000c101d00 */
.L_x_1482:
[----:B------:R-:W-:Y:S05]  /*a310*/  BSYNC B1 ;  /* 0x0000000000017941 */ /* 0x000fea0003800000 */
.L_x_1481:
        /* <DEDUP_REMOVED lines=9> */
[C---:B------:R-:W-:Y:S01]  /*a3b0*/  SHF.L.U32 R3, R0.reuse, 0x1f, RZ ;  /* 0x0000001f00037819 */ /* 0x040fe200000006ff */
        /* <DEDUP_REMOVED lines=42> */
.L_x_1776:
[----:B------:R-:W-:Y:S05]  /*a660*/  BSYNC B1 ;  /* 0x0000000000017941 */ /* 0x000fea0003800000 */
.L_x_1483:
        /* <DEDUP_REMOVED lines=14> */
[----:B------:R-:W0:Y:S01]  /*a750*/  S2R R39, SR_TID.X ;  /* 0x0000000000277919 */ /* 0x000e220000002100 */
[----:B-----5:R-:W-:Y:S02]  /*a760*/  LOP3.LUT R38, R85, 0x18, R22, 0xf8, !PT ;  /* 0x0000001855267812 */ /* 0x020fe400078ef816 */
[----:B------:R-:W-:Y:S02]  /*a770*/  SHF.R.U64 R76, R4, 0x10, R5 ;  /* 0x00000010044c7819 */ /* 0x000fe40000001205 */
[----:B------:R-:W-:Y:S02]  /*a780*/  LOP3.LUT R38, R38, R84, RZ, 0x3c, !PT ;  /* 0x0000005426267212 */ /* 0x000fe400078e3cff */
[----:B------:R-:W-:Y:S02]  /*a790*/  SHF.R.U64 R74, R24, 0x10, R25 ;  /* 0x00000010184a7819 */ /* 0x000fe40000001219 */
[----:B------:R-:W-:Y:S01]  /*a7a0*/  SHF.R.U64 R24, R26, 0x10, R27 ;  /* 0x000000101a187819 */ /* 0x000fe2000000121b */
[----:B------:R-:W-:Y:S01]  /*a7b0*/  IMAD.IADD R38, R82, 0x1, R38 ;  /* 0x0000000152267824 */ /* 0x000fe200078e0226 */
[----:B------:R-:W-:-:S02]  /*a7c0*/  SHF.R.U32.HI R75, RZ, 0x10, R25 ;  /* 0x00000010ff4b7819 */ /* 0x000fc40000011619 */
[----:B------:R-:W-:Y:S02]  /*a7d0*/  SHF.R.U32.HI R27, RZ, 0x10, R27 ;  /* 0x00000010ff1b7819 */ /* 0x000fe4000001161b */
[----:B------:R-:W-:Y:S02]  /*a7e0*/  LEA R58, R38, UR40, 0x1 ;  /* 0x00000028263a7c11 */ /* 0x000fe4000f8e08ff */
[----:B------:R-:W-:Y:S02]  /*a7f0*/  PRMT R76, R51, 0x5432, R76 ;  /* 0x00005432334c7816 */ /* 0x000fe4000000004c */
[----:B------:R-:W-:Y:S02]  /*a800*/  PRMT R74, R54, 0x5432, R74 ;  /* 0x00005432364a7816 */ /* 0x000fe4000000004a */
[----:B------:R-:W-:Y:S01]  /*a810*/  SHF.R.U32.HI R78, RZ, 0x10, R5 ;  /* 0x00000010ff4e7819 */ /* 0x000fe20000011605 */
[----:B------:R-:W-:Y:S01]  /*a820*/  IMAD.U32 R77, R76, 0x10000, RZ ;  /* 0x000100004c4d7824 */ /* 0x000fe200078e00ff */
[----:B------:R-:W-:-:S02]  /*a830*/  SHF.R.U64 R26, R6, 0x10, R7 ;  /* 0x00000010061a7819 */ /* 0x000fc40000001207 */
[----:B------:R-:W-:Y:S02]  /*a840*/  SHF.R.U32.HI R6, RZ, 0x10, R7 ;  /* 0x00000010ff067819 */ /* 0x000fe40000011607 */
[----:B------:R-:W-:Y:S02]  /*a850*/  PRMT R75, R68, 0x5410, R75 ;  /* 0x00005410444b7816 */ /* 0x000fe4000000004b */
[----:B------:R-:W-:Y:S02]  /*a860*/  PRMT R5, R69, 0x5410, R27 ;  /* 0x0000541045057816 */ /* 0x000fe4000000001b */
[----:B------:R-:W-:Y:S01]  /*a870*/  PRMT R78, R52, 0x5432, R78 ;  /* 0x00005432344e7816 */ /* 0x000fe2000000004e */
[----:B0-----:R-:W-:Y:S01]  /*a880*/  VIADD R39, R39, 0xffffff80 ;  /* 0xffffff8027277836 */ /* 0x001fe20000000000 */
[----:B------:R-:W-:Y:S02]  /*a890*/  PRMT R6, R0, 0x5432, R6 ;  /* 0x0000543200067816 */ /* 0x000fe40000000006 */
[----:B------:R-:W-:Y:S01]  /*a8a0*/  LOP3.LUT R76, R76, 0xffff0000, RZ, 0xc0, !PT ;  /* 0xffff00004c4c7812 */ /* 0x000fe200078ec0ff */
[----:B------:R-:W-:Y:S01]  /*a8b0*/  IMAD.U32 R79, R78, 0x10000, RZ ;  /* 0x000100004e4f7824 */ /* 0x000fe200078e00ff */
[----:B------:R-:W-:Y:S01]  /*a8c0*/  LEA.HI R36, R39, R39, RZ, 0x1 ;  /* 0x0000002727247211 */ /* 0x000fe200078f08ff */
[----:B------:R-:W-:Y:S01]  /*a8d0*/  IMAD.U32 R80, R6, 0x10000, RZ ;  /* 0x0001000006507824 */ /* 0x000fe200078e00ff */
[----:B------:R-:W-:-:S02]  /*a8e0*/  PRMT R24, R55, 0x5432, R24 ;  /* 0x0000543237187816 */ /* 0x000fc40000000018 */
[----:B------:R-:W-:Y:S02]  /*a8f0*/  LOP3.LUT R36, R36, 0xfffffffe, RZ, 0xc0, !PT ;  /* 0xfffffffe24247812 */ /* 0x000fe400078ec0ff */
[----:B------:R-:W-:Y:S02]  /*a900*/  PRMT R26, R53, 0x5432, R26 ;  /* 0x00005432351a7816 */ /* 0x000fe4000000001a */
[----:B------:R-:W-:Y:S01]  /*a910*/  LOP3.LUT R78, R78, 0xffff0000, RZ, 0xc0, !PT ;  /* 0xffff00004e4e7812 */ /* 0x000fe200078ec0ff */
[----:B------:R-:W-:-:S05]  /*a920*/  IMAD.IADD R36, R39, 0x1, -R36 ;  /* 0x0000000127247824 */ /* 0x000fca00078e0a24 */
[----:B------:R-:W-:-:S04]  /*a930*/  LEA.HI R36, R3, R36, RZ, 0x1d ;  /* 0x0000002403247211 */ /* 0x000fc800078fe8ff */
[----:B------:R-:W-:-:S04]  /*a940*/  SHF.R.S32.HI R37, RZ, 0x1f, R36 ;  /* 0x0000001fff257819 */ /* 0x000fc80000011424 */
[----:B------:R-:W-:Y:S01]  /*a950*/  LEA.HI R37, R37, R36, RZ, 0x2 ;  /* 0x0000002425257211 */ /* 0x000fe200078f10ff */
[----:B------:R-:W-:-:S03]  /*a960*/  IMAD.SHL.U32 R36, R36, 0x8, RZ ;  /* 0x0000000824247824 */ /* 0x000fc600078e00ff */
[----:B------:R-:W-:Y:S02]  /*a970*/  SHF.R.S32.HI R37, RZ, 0x2, R37 ;  /* 0x00000002ff257819 */ /* 0x000fe40000011425 */
[----:B------:R-:W-:-:S03]  /*a980*/  LOP3.LUT R36, R85, 0x18, R36, 0xf8, !PT ;  /* 0x0000001855247812 */ /* 0x000fc600078ef824 */
[----:B------:R-:W-:Y:S01]  /*a990*/  IMAD R37, R37, 0x1800, R82 ;  /* 0x0000180025257824 */ /* 0x000fe200078e0252 */
[----:B------:R-:W-:-:S05]  /*a9a0*/  LOP3.LUT R36, R36, R84, RZ, 0x3c, !PT ;  /* 0x0000005424247212 */ /* 0x000fca00078e3cff */
[----:B------:R-:W-:Y:S02]  /*a9b0*/  IMAD.IADD R59, R37, 0x1, R36 ;  /* 0x00000001253b7824 */ /* 0x000fe400078e0224 */
[----:B------:R-:W0:Y:S02]  /*a9c0*/  LDS.128 R36, [R58] ;  /* 0x000000003a247984 */ /* 0x000e240000000c00 */
        /* <DEDUP_REMOVED lines=8> */
[----:B------:R-:W-:Y:S01]  /*aa50*/  IMAD.U32 R36, R74, 0x10000, RZ ;  /* 0x000100004a247824 */ /* 0x000fe200078e00ff */
[C---:B-1----:R-:W-:Y:S01]  /*aa60*/  LOP3.LUT R39, R40.reuse, 0xffff0000, RZ, 0xc0, !PT ;  /* 0xffff000028277812 */ /* 0x042fe200078ec0ff */
[----:B------:R-:W-:Y:S01]  /*aa70*/  IMAD.U32 R27, R40, 0x10000, RZ ;  /* 0x00010000281b7824 */ /* 0x000fe200078e00ff */
[C---:B------:R-:W-:Y:S01]  /*aa80*/  LOP3.LUT R40, R41.reuse, 0xffff0000, RZ, 0xc0, !PT ;  /* 0xffff000029287812 */ /* 0x040fe200078ec0ff */
[----:B------:R-:W-:Y:S01]  /*aa90*/  IMAD.U32 R72, R41, 0x10000, RZ ;  /* 0x0001000029487824 */ /* 0x000fe200078e00ff */
[C---:B------:R-:W-:Y:S01]  /*aaa0*/  LOP3.LUT R25, R42.reuse, 0xffff0000, RZ, 0xc0, !PT ;  /* 0xffff00002a197812 */ /* 0x040fe200078ec0ff */
[----:B------:R-:W-:-:S02]  /*aab0*/  IMAD.U32 R41, R42, 0x10000, RZ ;  /* 0x000100002a297824 */ /* 0x000fc400078e00ff */
[-C--:B------:R-:W-:Y:S01]  /*aac0*/  FMUL.FTZ R81, R27, R77.reuse ;  /* 0x0000004d1b517220 */ /* 0x080fe20000410000 */
[C---:B------:R-:W-:Y:S01]  /*aad0*/  IMAD.U32 R73, R43.reuse, 0x10000, RZ ;  /* 0x000100002b497824 */ /* 0x040fe200078e00ff */
[----:B------:R-:W-:Y:S01]  /*aae0*/  LOP3.LUT R42, R43, 0xffff0000, RZ, 0xc0, !PT ;  /* 0xffff00002b2a7812 */ /* 0x000fe200078ec0ff */
[-C--:B------:R-:W-:Y:S01]  /*aaf0*/  FMUL.FTZ R83, R27, R36.reuse ;  /* 0x000000241b537220 */ /* 0x080fe20000410000 */
[----:B------:R-:W-:Y:S02]  /*ab00*/  IMAD.U32 R43, R75, 0x10000, RZ ;  /* 0x000100004b2b7824 */ /* 0x000fe400078e00ff */
[C---:B------:R-:W-:Y:S01]  /*ab10*/  FFMA.FTZ R27, R68.reuse, R36, -R81 ;  /* 0x00000024441b7223 */ /* 0x040fe20000010851 */
[----:B------:R-:W-:Y:S02]  /*ab20*/  IMAD.U32 R70, R37, 0x10000, RZ ;  /* 0x0001000025467824 */ /* 0x000fe400078e00ff */
[----:B------:R-:W-:Y:S01]  /*ab30*/  FFMA.FTZ R36, R68, R77, R83 ;  /* 0x0000004d44247223 */ /* 0x000fe20000010053 */
[C---:B------:R-:W-:Y:S01]  /*ab40*/  FMUL.FTZ R81, R72.reuse, R79 ;  /* 0x0000004f48517220 */ /* 0x040fe20000410000 */
[----:B------:R-:W-:Y:S01]  /*ab50*/  FMUL.FTZ R77, R72, R43 ;  /* 0x0000002b484d7220 */ /* 0x000fe20000410000 */
[----:B------:R-:W-:-:S02]  /*ab60*/  IMAD.U32 R68, R5, 0x10000, RZ ;  /* 0x0001000005447824 */ /* 0x000fc400078e00ff */
[C---:B------:R-:W-:Y:S01]  /*ab70*/  FMUL.FTZ R72, R73.reuse, R80 ;  /* 0x0000005049487220 */ /* 0x040fe20000410000 */
[----:B------:R-:W-:Y:S01]  /*ab80*/  FFMA.FTZ R81, R70, R43, -R81 ;  /* 0x0000002b46517223 */ /* 0x000fe20000010851 */
[----:B------:R-:W-:Y:S01]  /*ab90*/  LOP3.LUT R74, R74, 0xffff0000, RZ, 0xc0, !PT ;  /* 0xffff00004a4a7812 */ /* 0x000fe200078ec0ff */
[-C--:B------:R-:W-:Y:S01]  /*aba0*/  FMUL.FTZ R73, R73, R68.reuse ;  /* 0x0000004449497220 */ /* 0x080fe20000410000 */
[----:B------:R-:W-:Y:S01]  /*abb0*/  FFMA.FTZ R43, R71, R68, -R72 ;  /* 0x00000044472b7223 */ /* 0x000fe20000010848 */
[----:B------:R-:W-:Y:S01]  /*abc0*/  FMUL.FTZ R68, R39, R76 ;  /* 0x0000004c27447220 */ /* 0x000fe20000410000 */
[----:B------:R-:W-:Y:S01]  /*abd0*/  LOP3.LUT R75, R75, 0xffff0000, RZ, 0xc0, !PT ;  /* 0xffff00004b4b7812 */ /* 0x000fe200078ec0ff */
[----:B------:R-:W-:Y:S01]  /*abe0*/  FMUL.FTZ R72, R39, R74 ;  /* 0x0000004a27487220 */ /* 0x000fe20000410000 */
[----:B------:R-:W-:Y:S01]  /*abf0*/  LOP3.LUT R37, R37, 0xffff0000, RZ, 0xc0, !PT ;  /* 0xffff000025257812 */ /* 0x000fe200078ec0ff */
[----:B------:R-:W-:Y:S01]  /*ac00*/  FFMA.FTZ R77, R70, R79, R77 ;  /* 0x0000004f464d7223 */ /* 0x000fe2000001004d */
[----:B------:R-:W-:Y:S01]  /*ac10*/  FFMA.FTZ R73, R71, R80, R73 ;  /* 0x0000005047497223 */ /* 0x000fe20000010049 */
[----:B------:R-:W-:Y:S01]  /*ac20*/  FFMA.FTZ R74, R69, R74, -R68 ;  /* 0x0000004a454a7223 */ /* 0x000fe20000010844 */
[----:B------:R-:W-:-:S02]  /*ac30*/  IMAD.U32 R70, R26, 0x10000, RZ ;  /* 0x000100001a467824 */ /* 0x000fc400078e00ff */
[----:B------:R-:W-:Y:S01]  /*ac40*/  FMUL.FTZ R80, R40, R78 ;  /* 0x0000004e28507220 */ /* 0x000fe20000410000 */
[----:B------:R-:W-:Y:S02]  /*ac50*/  IMAD.U32 R68, R24, 0x10000, RZ ;  /* 0x0001000018447824 */ /* 0x000fe400078e00ff */
[-C--:B------:R-:W-:Y:S01]  /*ac60*/  FMUL.FTZ R39, R40, R75.reuse ;  /* 0x0000004b28277220 */ /* 0x080fe20000410000 */
[----:B------:R-:W-:Y:S01]  /*ac70*/  FFMA.FTZ R69, R69, R76, R72 ;  /* 0x0000004c45457223 */ /* 0x000fe20000010048 */
[----:B------:R-:W-:Y:S01]  /*ac80*/  FMUL.FTZ R40, R41, R70 ;  /* 0x0000004629287220 */ /* 0x000fe20000410000 */
[C---:B------:R-:W-:Y:S01]  /*ac90*/  FFMA.FTZ R80, R37.reuse, R75, -R80 ;  /* 0x0000004b25507223 */ /* 0x040fe20000010850 */
[----:B------:R-:W-:Y:S01]  /*aca0*/  FFMA.FTZ R78, R37, R78, R39 ;  /* 0x0000004e254e7223 */ /* 0x000fe20000010027 */
        /* <DEDUP_REMOVED lines=8> */
[----:B------:R-:W-:-:S02]  /*ad30*/  FMUL.FTZ R41, R42, R37 ;  /* 0x000000252a297220 */ /* 0x000fc40000410000 */
[-C--:B------:R-:W-:Y:S01]  /*ad40*/  FMUL.FTZ R25, R25, R24.reuse ;  /* 0x0000001819197220 */ /* 0x080fe20000410000 */
[----:B------:R-:W-:Y:S01]  /*ad50*/  FFMA.FTZ R7, R4, R24, -R7 ;  /* 0x0000001804077223 */ /* 0x000fe20000010807 */
[-C--:B------:R-:W-:Y:S01]  /*ad60*/  FMUL.FTZ R6, R42, R5.reuse ;  /* 0x000000052a067220 */ /* 0x080fe20000410000 */
[----:B------:R-:W-:Y:S01]  /*ad70*/  FFMA.FTZ R42, R38, R5, -R41 ;  /* 0x00000005262a7223 */ /* 0x000fe20000010829 */
[----:B------:R-:W-:Y:S01]  /*ad80*/  FFMA.FTZ R39, R4, R26, R25 ;  /* 0x0000001a04277223 */ /* 0x000fe20000010019 */
[----:B------:R-:W-:Y:S01]  /*ad90*/  F2FP.BF16.F32.PACK_AB R4, R74, R27 ;  /* 0x0000001b4a04723e */ /* 0x000fe200000010ff */
[----:B------:R-:W-:Y:S01]  /*ada0*/  FFMA.FTZ R38, R38, R37, R6 ;  /* 0x0000002526267223 */ /* 0x000fe20000010006 */
[----:B------:R-:W-:Y:S02]  /*adb0*/  F2FP.BF16.F32.PACK_AB R6, R7, R40 ;  /* 0x000000280706723e */ /* 0x000fe400000010ff */
[----:B------:R-:W-:Y:S02]  /*adc0*/  F2FP.BF16.F32.PACK_AB R5, R80, R81 ;  /* 0x000000515005723e */ /* 0x000fe400000010ff */
[----:B------:R-:W-:-:S02]  /*add0*/  F2FP.BF16.F32.PACK_AB R7, R42, R43 ;  /* 0x0000002b2a07723e */ /* 0x000fc400000010ff */
[----:B------:R-:W-:Y:S02]  /*ade0*/  F2FP.BF16.F32.PACK_AB R24, R69, R36 ;  /* 0x000000244518723e */ /* 0x000fe400000010ff */
[----:B------:R-:W-:Y:S01]  /*adf0*/  F2FP.BF16.F32.PACK_AB R25, R78, R77 ;  /* 0x0000004d4e19723e */ /* 0x000fe200000010ff */
[----:B------:R0:W-:Y:S01]  /*ae00*/  STS.128 [R58], R4 ;  /* 0x000000043a007388 */ /* 0x0001e20000000c00 */
[----:B------:R-:W-:Y:S02]  /*ae10*/  F2FP.BF16.F32.PACK_AB R26, R39, R72 ;  /* 0x00000048271a723e */ /* 0x000fe400000010ff */
[----:B------:R-:W-:-:S05]  /*ae20*/  F2FP.BF16.F32.PACK_AB R27, R38, R73 ;  /* 0x00000049261b723e */ /* 0x000fca00000010ff */
[----:B------:R0:W-:Y:S02]  /*ae30*/  STS.128 [R59+0xc400], R24 ;  /* 0x00c400183b007388 */ /* 0x0001e40000000c00 */
.L_x_1486:
[----:B------:R-:W-:Y:S05]  /*ae40*/  BSYNC B1 ;  /* 0x0000000000017941 */ /* 0x000fea0003800000 */
.L_x_1485:
[----:B------:R-:W-:Y:S04]  /*ae50*/  BSSY B1, `(.L_x_1487) ;  /* 0x000006f000017945 */ /* 0x000fe80003800000 */
[----:B------:R-:W-:Y:S05]  /*ae60*/  @P1 BRA `(.L_x_1488) ;  /* 0x0000000400b41947 */ /* 0x000fea0003800000 */
[----:B------:R-:W-:Y:S02]  /*ae70*/  LEA.HI R50, R3, R50, RZ, 0x1d ;  /* 0x0000003203327211 */ /* 0x000fe400078fe8ff */
[----:B------:R-:W-:Y:S02]  /*ae80*/  LEA.HI R48, R48, R49, RZ, 0x5 ;  /* 0x0000003130307211 */ /* 0x000fe400078f28ff */
[----:B0-----:R-:W-:Y:S01]  /*ae90*/  SHF.R.S32.HI R5, RZ, 0x1f, R50 ;  /* 0x0000001fff057819 */ /* 0x001fe20000011432 */
[----:B------:R-:W-:Y:S01]  /*aea0*/  IMAD.SHL.U32 R4, R50, 0x8, RZ ;  /* 0x0000000832047824 */ /* 0x000fe200078e00ff */
[----:B------:R-:W-:Y:S02]  /*aeb0*/  SHF.R.S32.HI R48, RZ, 0x5, R48 ;  /* 0x00000005ff307819 */ /* 0x000fe40000011430 */
[----:B------:R-:W-:Y:S02]  /*aec0*/  LEA.HI R5, R5, R50, RZ, 0x2 ;  /* 0x0000003205057211 */ /* 0x000fe400078f10ff */
[----:B-----5:R-:W-:Y:S01]  /*aed0*/  LOP3.LUT R4, R85, 0x18, R4, 0xf8, !PT ;  /* 0x0000001855047812 */ /* 0x020fe200078ef804 */
[----:B------:R-:W-:Y:S01]  /*aee0*/  IMAD R48, R48, 0x1800, R82 ;  /* 0x0000180030307824 */ /* 0x000fe200078e0252 */
[----:B------:R-:W-:-:S02]  /*aef0*/  SHF.R.S32.HI R5, RZ, 0x2, R5 ;  /* 0x00000002ff057819 */ /* 0x000fc40000011405 */
[----:B------:R-:W-:Y:S02]  /*af00*/  LOP3.LUT R47, R85, 0x18, R47, 0xf8, !PT ;  /* 0x00000018552f7812 */ /* 0x000fe400078ef82f */
[-C--:B------:R-:W-:Y:S01]  /*af10*/  LOP3.LUT R4, R4, R84.reuse, RZ, 0x3c, !PT ;  /* 0x0000005404047212 */ /* 0x080fe200078e3cff */
[----:B------:R-:W-:Y:S01]  /*af20*/  IMAD R5, R5, 0x1800, R82 ;  /* 0x0000180005057824 */ /* 0x000fe200078e0252 */
[----:B------:R-:W-:Y:S02]  /*af30*/  LOP3.LUT R47, R47, R84, RZ, 0x3c, !PT ;  /* 0x000000542f2f7212 */ /* 0x000fe400078e3cff */
[--C-:B------:R-:W-:Y:S01]  /*af40*/  SHF.R.U64 R41, R28, 0x10, R29.reuse ;  /* 0x000000101c297819 */ /* 0x100fe2000000121d */
[----:B------:R-:W-:Y:S01]  /*af50*/  IMAD.IADD R37, R5, 0x1, R4 ;  /* 0x0000000105257824 */ /* 0x000fe200078e0204 */
[----:B------:R-:W-:Y:S01]  /*af60*/  SHF.R.U32.HI R28, RZ, 0x10, R29 ;  /* 0x00000010ff1c7819 */ /* 0x000fe2000001161d */
[----:B------:R-:W-:Y:S01]  /*af70*/  IMAD.IADD R36, R48, 0x1, R47 ;  /* 0x0000000130247824 */ /* 0x000fe200078e022f */
[--C-:B------:R-:W-:Y:S01]  /*af80*/  SHF.R.U64 R29, R8, 0x10, R9.reuse ;  /* 0x00000010081d7819 */ /* 0x100fe20000001209 */
[----:B------:R-:W-:Y:S01]  /*af90*/  IMAD R37, R37, 0x2, R2 ;  /* 0x0000000225257824 */ /* 0x000fe200078e0202 */
[----:B------:R-:W-:-:S02]  /*afa0*/  SHF.R.U32.HI R8, RZ, 0x10, R9 ;  /* 0x00000010ff087819 */ /* 0x000fc40000011609 */
[----:B------:R-:W-:Y:S02]  /*afb0*/  LEA R36, R36, UR40, 0x1 ;  /* 0x0000002824247c11 */ /* 0x000fe4000f8e08ff */
[----:B------:R-:W0:Y:S01]  /*afc0*/  LDS.128 R24, [R37+0xc400] ;  /* 0x00c4000025187984 */ /* 0x000e220000000c00 */
[----:B------:R-:W-:Y:S02]  /*afd0*/  SHF.R.U64 R39, R30, 0x10, R31 ;  /* 0x000000101e277819 */ /* 0x000fe4000000121f */
[----:B------:R-:W-:Y:S01]  /*afe0*/  PRMT R64, R64, 0x5410, R41 ;  /* 0x0000541040407816 */ /* 0x000fe20000000029 */
[----:B------:R-:W1:Y:S01]  /*aff0*/  LDS.128 R4, [R36] ;  /* 0x0000000024047984 */ /* 0x000e620000000c00 */
[----:B------:R-:W-:Y:S02]  /*b000*/  PRMT R60, R60, 0x5410, R29 ;  /* 0x000054103c3c7816 */ /* 0x000fe4000000001d */
[--C-:B------:R-:W-:Y:S02]  /*b010*/  SHF.R.U64 R9, R10, 0x10, R11.reuse ;  /* 0x000000100a097819 */ /* 0x100fe4000000120b */
[----:B------:R-:W-:Y:S01]  /*b020*/  PRMT R61, R61, 0x5410, R8 ;  /* 0x000054103d3d7816 */ /* 0x000fe20000000008 */
[----:B------:R-:W-:Y:S01]  /*b030*/  IMAD.U32 R41, R60, 0x10000, RZ ;  /* 0x000100003c297824 */ /* 0x000fe200078e00ff */
[----:B------:R-:W-:-:S02]  /*b040*/  SHF.R.U32.HI R10, RZ, 0x10, R11 ;  /* 0x00000010ff0a7819 */ /* 0x000fc4000001160b */
[----:B------:R-:W-:Y:S01]  /*b050*/  PRMT R65, R65, 0x5410, R28 ;  /* 0x0000541041417816 */ /* 0x000fe2000000001c */
[----:B------:R-:W-:Y:S01]  /*b060*/  IMAD.U32 R38, R61, 0x10000, RZ ;  /* 0x000100003d267824 */ /* 0x000fe200078e00ff */
[----:B------:R-:W-:Y:S01]  /*b070*/  PRMT R66, R66, 0x5410, R39 ;  /* 0x0000541042427816 */ /* 0x000fe20000000027 */
[----:B------:R-:W-:Y:S01]  /*b080*/  IMAD.U32 R39, R64, 0x10000, RZ ;  /* 0x0001000040277824 */ /* 0x000fe200078e00ff */
[----:B------:R-:W-:Y:S02]  /*b090*/  SHF.R.U32.HI R30, RZ, 0x10, R31 ;  /* 0x00000010ff1e7819 */ /* 0x000fe4000001161f */
[----:B------:R-:W-:Y:S02]  /*b0a0*/  PRMT R63, R63, 0x5410, R10 ;  /* 0x000054103f3f7816 */ /* 0x000fe4000000000a */
[----:B------:R-:W-:Y:S02]  /*b0b0*/  PRMT R67, R67, 0x5410, R30 ;  /* 0x0000541043437816 */ /* 0x000fe4000000001e */
[----:B------:R-:W-:Y:S01]  /*b0c0*/  PRMT R62, R62, 0x5410, R9 ;  /* 0x000054103e3e7816 */ /* 0x000fe20000000009 */
[----:B------:R-:W-:-:S02]  /*b0d0*/  IMAD.U32 R40, R63, 0x10000, RZ ;  /* 0x000100003f287824 */ /* 0x000fc400078e00ff */
[C---:B0-----:R-:W-:Y:S01]  /*b0e0*/  IMAD.U32 R28, R24.reuse, 0x10000, RZ ;  /* 0x00010000181c7824 */ /* 0x041fe200078e00ff */
[----:B------:R-:W-:Y:S01]  /*b0f0*/  LOP3.LUT R24, R24, 0xffff0000, RZ, 0xc0, !PT ;  /* 0xffff000018187812 */ /* 0x000fe200078ec0ff */
[C---:B------:R-:W-:Y:S01]  /*b100*/  IMAD.U32 R29, R25.reuse, 0x10000, RZ ;  /* 0x00010000191d7824 */ /* 0x040fe200078e00ff */
[----:B------:R-:W-:Y:S01]  /*b110*/  LOP3.LUT R25, R25, 0xffff0000, RZ, 0xc0, !PT ;  /* 0xffff000019197812 */ /* 0x000fe200078ec0ff */
[----:B-1----:R-:W-:Y:S02]  /*b120*/  IMAD.U32 R8, R4, 0x10000, RZ ;  /* 0x0001000004087824 */ /* 0x002fe400078e00ff */
[C---:B------:R-:W-:Y:S01]  /*b130*/  FMUL.FTZ R43, R28.reuse, R41 ;  /* 0x000000291c2b7220 */ /* 0x040fe20000410000 */
[----:B------:R-:W-:Y:S01]  /*b140*/  FMUL.FTZ R47, R28, R39 ;  /* 0x000000271c2f7220 */ /* 0x000fe20000410000 */
[----:B------:R-:W-:Y:S02]  /*b150*/  IMAD.U32 R9, R5, 0x10000, RZ ;  /* 0x0001000005097824 */ /* 0x000fe400078e00ff */
[----:B------:R-:W-:Y:S01]  /*b160*/  FMUL.FTZ R42, R29, R38 ;  /* 0x000000261d2a7220 */ /* 0x000fe20000410000 */
[----:B------:R-:W-:-:S02]  /*b170*/  IMAD.U32 R28, R65, 0x10000, RZ ;  /* 0x00010000411c7824 */ /* 0x000fc400078e00ff */
[C---:B------:R-:W-:Y:S01]  /*b180*/  FFMA.FTZ R43, R8.reuse, R39, -R43 ;  /* 0x00000027082b7223 */ /* 0x040fe2000001082b */
[----:B------:R-:W-:Y:S02]  /*b190*/  IMAD.U32 R31, R27, 0x10000, RZ ;  /* 0x000100001b1f7824 */ /* 0x000fe400078e00ff */
[----:B------:R-:W-:Y:S01]  /*b1a0*/  FFMA.FTZ R47, R8, R41, R47 ;  /* 0x00000029082f7223 */ /* 0x000fe2000001002f */
[----:B------:R-:W-:Y:S02]  /*b1b0*/  IMAD.U32 R8, R67, 0x10000, RZ ;  /* 0x0001000043087824 */ /* 0x000fe400078e00ff */
[-C--:B------:R-:W-:Y:S01]  /*b1c0*/  FMUL.FTZ R48, R29, R28.reuse ;  /* 0x0000001c1d307220 */ /* 0x080fe20000410000 */
[----:B------:R-:W-:Y:S01]  /*b1d0*/  FFMA.FTZ R42, R9, R28, -R42 ;  /* 0x0000001c092a7223 */ /* 0x000fe2000001082a */
[----:B------:R-:W-:Y:S01]  /*b1e0*/  FMUL.FTZ R28, R31, R40 ;  /* 0x000000281f1c7220 */ /* 0x000fe20000410000 */
[----:B------:R-:W-:Y:S01]  /*b1f0*/  IMAD.U32 R11, R7, 0x10000, RZ ;  /* 0x00010000070b7824 */ /* 0x000fe200078e00ff */
[----:B------:R-:W-:Y:S01]  /*b200*/  LOP3.LUT R29, R60, 0xffff0000, RZ, 0xc0, !PT ;  /* 0xffff00003c1d7812 */ /* 0x000fe200078ec0ff */
[----:B------:R-:W-:Y:S01]  /*b210*/  FMUL.FTZ R31, R31, R8 ;  /* 0x000000081f1f7220 */ /* 0x000fe20000410000 */
[----:B------:R-:W-:Y:S01]  /*b220*/  FFMA.FTZ R48, R9, R38, R48 ;  /* 0x0000002609307223 */ /* 0x000fe20000010030 */
[----:B------:R-:W-:Y:S01]  /*b230*/  LOP3.LUT R9, R64, 0xffff0000, RZ, 0xc0, !PT ;  /* 0xffff000040097812 */ /* 0x000fe200078ec0ff */
[C---:B------:R-:W-:Y:S01]  /*b240*/  FFMA.FTZ R41, R11.reuse, R8, -R28 ;  /* 0x000000080b297223 */ /* 0x040fe2000001081c */
[----:B------:R-:W-:Y:S01]  /*b250*/  LOP3.LUT R4, R4, 0xffff0000, RZ, 0xc0, !PT ;  /* 0xffff000004047812 */ /* 0x000fe200078ec0ff */
[----:B------:R-:W-:Y:S01]  /*b260*/  FFMA.FTZ R49, R11, R40, R31 ;  /* 0x000000280b317223 */ /* 0x000fe2000001001f */
[C---:B------:R-:W-:Y:S01]  /*b270*/  FMUL.FTZ R11, R24.reuse, R29 ;  /* 0x0000001d180b7220 */ /* 0x040fe20000410000 */
[-C--:B------:R-:W-:Y:S01]  /*b280*/  FMUL.FTZ R31, R24, R9.reuse ;  /* 0x00000009181f7220 */ /* 0x080fe20000410000 */
[----:B------:R-:W-:Y:S01]  /*b290*/  IMAD.U32 R30, R26, 0x10000, RZ ;  /* 0x000100001a1e7824 */ /* 0x000fe200078e00ff */
[----:B------:R-:W-:Y:S01]  /*b2a0*/  LOP3.LUT R8, R65, 0xffff0000, RZ, 0xc0, !PT ;  /* 0xffff000041087812 */ /* 0x000fe200078ec0ff */
[----:B------:R-:W-:Y:S01]  /*b2b0*/  FFMA.FTZ R24, R4, R9, -R11 ;  /* 0x0000000904187223 */ /* 0x000fe2000001080b */
[----:B------:R-:W-:Y:S01]  /*b2c0*/  LOP3.LUT R28, R61, 0xffff0000, RZ, 0xc0, !PT ;  /* 0xffff00003d1c7812 */ /* 0x000fe200078ec0ff */
[----:B------:R-:W-:-:S02]  /*b2d0*/  IMAD.U32 R11, R62, 0x10000, RZ ;  /* 0x000100003e0b7824 */ /* 0x000fc400078e00ff */
[----:B------:R-:W-:Y:S01]  /*b2e0*/  FFMA.FTZ R38, R4, R29, R31 ;  /* 0x0000001d04267223 */ /* 0x000fe2000001001f */
[----:B------:R-:W-:Y:S01]  /*b2f0*/  LOP3.LUT R5, R5, 0xffff0000, RZ, 0xc0, !PT ;  /* 0xffff000005057812 */ /* 0x000fe200078ec0ff */
[----:B------:R-:W-:Y:S02]  /*b300*/  IMAD.U32 R10, R6, 0x10000, RZ ;  /* 0x00010000060a7824 */ /* 0x000fe400078e00ff */
[----:B------:R-:W-:Y:S01]  /*b310*/  FMUL.FTZ R29, R30, R11 ;  /* 0x0000000b1e1d7220 */ /* 0x000fe20000410000 */
[----:B------:R-:W-:Y:S02]  /*b320*/  IMAD.U32 R9, R66, 0x10000, RZ ;  /* 0x0001000042097824 */ /* 0x000fe400078e00ff */
[C---:B------:R-:W-:Y:S01]  /*b330*/  FMUL.FTZ R40, R25.reuse, R28 ;  /* 0x0000001c19287220 */ /* 0x040fe20000410000 */
[-C--:B------:R-:W-:Y:S01]  /*b340*/  FMUL.FTZ R39, R25, R8.reuse ;  /* 0x0000000819277220 */ /* 0x080fe20000410000 */
[----:B------:R-:W-:Y:S01]  /*b350*/  LOP3.LUT R26, R26, 0xffff0000, RZ, 0xc0, !PT ;  /* 0xffff00001a1a7812 */ /* 0x000fe200078ec0ff */
[-C--:B------:R-:W-:Y:S01]  /*b360*/  FMUL.FTZ R31, R30, R9.reuse ;  /* 0x000000091e1f7220 */ /* 0x080fe20000410000 */
[----:B------:R-:W-:Y:S01]  /*b370*/  FFMA.FTZ R29, R10, R9, -R29 ;  /* 0x000000090a1d7223 */ /* 0x000fe2000001081d */
[C---:B------:R-:W-:Y:S01]  /*b380*/  FFMA.FTZ R25, R5.reuse, R8, -R40 ;  /* 0x0000000805197223 */ /* 0x040fe20000010828 */
[----:B------:R-:W-:Y:S01]  /*b390*/  FFMA.FTZ R39, R5, R28, R39 ;  /* 0x0000001c05277223 */ /* 0x000fe20000010027 */
[----:B------:R-:W-:Y:S01]  /*b3a0*/  LOP3.LUT R9, R62, 0xffff0000, RZ, 0xc0, !PT ;  /* 0xffff00003e097812 */ /* 0x000fe200078ec0ff */
[----:B------:R-:W-:Y:S01]  /*b3b0*/  FFMA.FTZ R10, R10, R11, R31 ;  /* 0x0000000b0a0a7223 */ /* 0x000fe2000001001f */
[----:B------:R-:W-:-:S02]  /*b3c0*/  LOP3.LUT R27, R27, 0xffff0000, RZ, 0xc0, !PT ;  /* 0xffff00001b1b7812 */ /* 0x000fc400078ec0ff */
[----:B------:R-:W-:Y:S01]  /*b3d0*/  LOP3.LUT R5, R66, 0xffff0000, RZ, 0xc0, !PT ;  /* 0xffff000042057812 */ /* 0x000fe200078ec0ff */
[C---:B------:R-:W-:Y:S01]  /*b3e0*/  FMUL.FTZ R11, R26.reuse, R9 ;  /* 0x000000091a0b7220 */ /* 0x040fe20000410000 */
[----:B------:R-:W-:Y:S02]  /*b3f0*/  LOP3.LUT R8, R63, 0xffff0000, RZ, 0xc0, !PT ;  /* 0xffff00003f087812 */ /* 0x000fe400078ec0ff */
[----:B------:R-:W-:Y:S01]  /*b400*/  LOP3.LUT R4, R67, 0xffff0000, RZ, 0xc0, !PT ;  /* 0xffff000043047812 */ /* 0x000fe200078ec0ff */
[-C--:B------:R-:W-:Y:S01]  /*b410*/  FMUL.FTZ R28, R26, R5.reuse ;  /* 0x000000051a1c7220 */ /* 0x080fe20000410000 */
[----:B------:R-:W-:Y:S01]  /*b420*/  LOP3.LUT R6, R6, 0xffff0000, RZ, 0xc0, !PT ;  /* 0xffff000006067812 */ /* 0x000fe200078ec0ff */
[----:B------:R-:W-:Y:S01]  /*b430*/  FMUL.FTZ R30, R27, R8 ;  /* 0x000000081b1e7220 */ /* 0x000fe20000410000 */
[----:B------:R-:W-:Y:S01]  /*b440*/  LOP3.LUT R7, R7, 0xffff0000, RZ, 0xc0, !PT ;  /* 0xffff000007077812 */ /* 0x000fe200078ec0ff */
[-C--:B------:R-:W-:Y:S02]  /*b450*/  FMUL.FTZ R27, R27, R4.reuse ;  /* 0x000000041b1b7220 */ /* 0x080fe40000410000 */
[C---:B------:R-:W-:Y:S01]  /*b460*/  FFMA.FTZ R26, R6.reuse, R5, -R11 ;  /* 0x00000005061a7223 */ /* 0x040fe2000001080b */
[----:B------:R-:W-:Y:S01]  /*b470*/  FFMA.FTZ R11, R6, R9, R28 ;  /* 0x00000009060b7223 */ /* 0x000fe2000001001c */
[C---:B------:R-:W-:Y:S01]  /*b480*/  FFMA.FTZ R30, R7.reuse, R4, -R30 ;  /* 0x00000004071e7223 */ /* 0x040fe2000001081e */
[----:B------:R-:W-:Y:S01]  /*b490*/  FFMA.FTZ R28, R7, R8, R27 ;  /* 0x00000008071c7223 */ /* 0x000fe2000001001b */
[----:B------:R-:W-:-:S02]  /*b4a0*/  F2FP.BF16.F32.PACK_AB R4, R24, R43 ;  /* 0x0000002b1804723e */ /* 0x000fc400000010ff */
[----:B------:R-:W-:Y:S02]  /*b4b0*/  F2FP.BF16.F32.PACK_AB R5, R25, R42 ;  /* 0x0000002a1905723e */ /* 0x000fe400000010ff */
        /* <DEDUP_REMOVED lines=8> */
.L_x_1488:
[----:B------:R-:W-:Y:S05]  /*b540*/  BSYNC B1 ;  /* 0x0000000000017941 */ /* 0x000fea0003800000 */
.L_x_1487:
[----:B------:R-:W-:Y:S05]  /*b550*/  @P2 BRA `(.L_x_1469) ;  /* 0x0000000400b42947 */ /* 0x000fea0003800000 */
[----:B------:R-:W-:Y:S02]  /*b560*/  LEA.HI R3, R3, R46, RZ, 0x1d ;  /* 0x0000002e03037211 */ /* 0x000fe400078fe8ff */
[----:B------:R-:W-:Y:S02]  /*b570*/  LEA.HI R20, R21, R20, RZ, 0x5 ;  /* 0x0000001415147211 */ /* 0x000fe400078f28ff */
[----:B01----:R-:W-:Y:S01]  /*b580*/  SHF.R.S32.HI R6, RZ, 0x1f, R3 ;  /* 0x0000001fff067819 */ /* 0x003fe20000011403 */
        /* <DEDUP_REMOVED lines=10> */
[----:B------:R-:W-:Y:S01]  /*b630*/  SHF.R.U64 R27, R12, 0x10, R13 ;  /* 0x000000100c1b7819 */ /* 0x000fe2000000120d */
[----:B------:R-:W-:Y:S01]  /*b640*/  IMAD.IADD R9, R6, 0x1, R5 ;  /* 0x0000000106097824 */ /* 0x000fe200078e0205 */
[----:B------:R-:W-:Y:S01]  /*b650*/  SHF.R.U64 R25, R32, 0x10, R33 ;  /* 0x0000001020197819 */ /* 0x000fe20000001221 */
[----:B------:R-:W-:Y:S01]  /*b660*/  IMAD.IADD R3, R20, 0x1, R45 ;  /* 0x0000000114037824 */ /* 0x000fe200078e022d */
[----:B------:R-:W-:Y:S01]  /*b670*/  SHF.R.U32.HI R12, RZ, 0x10, R13 ;  /* 0x00000010ff0c7819 */ /* 0x000fe2000001160d */
[----:B------:R-:W-:Y:S01]  /*b680*/  IMAD R20, R9, 0x2, R2 ;  /* 0x0000000209147824 */ /* 0x000fe200078e0202 */
[----:B------:R-:W-:-:S02]  /*b690*/  PRMT R27, R0, 0x5410, R27 ;  /* 0x00005410001b7816 */ /* 0x000fc4000000001b */
[----:B------:R-:W-:Y:S02]  /*b6a0*/  LEA R3, R3, UR40, 0x1 ;  /* 0x0000002803037c11 */ /* 0x000fe4000f8e08ff */
[----:B------:R-:W0:Y:S01]  /*b6b0*/  LDS.128 R8, [R20+0xc400] ;  /* 0x00c4000014087984 */ /* 0x000e220000000c00 */
[----:B------:R-:W-:Y:S01]  /*b6c0*/  SHF.R.U64 R13, R14, 0x10, R15 ;  /* 0x000000100e0d7819 */ /* 0x000fe2000000120f */
[----:B------:R-:W-:Y:S01]  /*b6d0*/  IMAD.U32 R28, R27, 0x10000, RZ ;  /* 0x000100001b1c7824 */ /* 0x000fe200078e00ff */
[----:B------:R-:W-:Y:S01]  /*b6e0*/  PRMT R54, R54, 0x5410, R25 ;  /* 0x0000541036367816 */ /* 0x000fe20000000019 */
[----:B------:R-:W1:Y:S01]  /*b6f0*/  LDS.128 R4, [R3] ;  /* 0x0000000003047984 */ /* 0x000e620000000c00 */
[----:B------:R-:W-:Y:S02]  /*b700*/  SHF.R.U32.HI R32, RZ, 0x10, R33 ;  /* 0x00000010ff207819 */ /* 0x000fe40000011621 */
[----:B------:R-:W-:Y:S01]  /*b710*/  SHF.R.U64 R21, R34, 0x10, R35 ;  /* 0x0000001022157819 */ /* 0x000fe20000001223 */
[----:B------:R-:W-:Y:S01]  /*b720*/  IMAD.U32 R26, R54, 0x10000, RZ ;  /* 0x00010000361a7824 */ /* 0x000fe200078e00ff */
[----:B------:R-:W-:-:S02]  /*b730*/  SHF.R.U32.HI R14, RZ, 0x10, R15 ;  /* 0x00000010ff0e7819 */ /* 0x000fc4000001160f */
[----:B------:R-:W-:Y:S02]  /*b740*/  PRMT R51, R51, 0x5410, R12 ;  /* 0x0000541033337816 */ /* 0x000fe4000000000c */
[----:B------:R-:W-:Y:S02]  /*b750*/  PRMT R55, R55, 0x5410, R32 ;  /* 0x0000541037377816 */ /* 0x000fe40000000020 */
[----:B------:R-:W-:Y:S01]  /*b760*/  PRMT R56, R56, 0x5410, R21 ;  /* 0x0000541038387816 */ /* 0x000fe20000000015 */
[----:B------:R-:W-:Y:S01]  /*b770*/  IMAD.U32 R29, R51, 0x10000, RZ ;  /* 0x00010000331d7824 */ /* 0x000fe200078e00ff */
[----:B------:R-:W-:Y:S02]  /*b780*/  SHF.R.U32.HI R34, RZ, 0x10, R35 ;  /* 0x00000010ff227819 */ /* 0x000fe40000011623 */
[----:B------:R-:W-:Y:S02]  /*b790*/  PRMT R53, R53, 0x5410, R14 ;  /* 0x0000541035357816 */ /* 0x000fe4000000000e */
[----:B------:R-:W-:-:S02]  /*b7a0*/  PRMT R57, R57, 0x5410, R34 ;  /* 0x0000541039397816 */ /* 0x000fc40000000022 */
[----:B------:R-:W-:Y:S02]  /*b7b0*/  LOP3.LUT R27, R27, 0xffff0000, RZ, 0xc0, !PT ;  /* 0xffff00001b1b7812 */ /* 0x000fe400078ec0ff */
[----:B------:R-:W-:Y:S01]  /*b7c0*/  PRMT R52, R52, 0x5410, R13 ;  /* 0x0000541034347816 */ /* 0x000fe2000000000d */
[C---:B0-----:R-:W-:Y:S01]  /*b7d0*/  IMAD.U32 R15, R8.reuse, 0x10000, RZ ;  /* 0x00010000080f7824 */ /* 0x041fe200078e00ff */
[----:B------:R-:W-:Y:S01]  /*b7e0*/  LOP3.LUT R8, R8, 0xffff0000, RZ, 0xc0, !PT ;  /* 0xffff000008087812 */ /* 0x000fe200078ec0ff */
[C---:B------:R-:W-:Y:S01]  /*b7f0*/  IMAD.U32 R21, R9.reuse, 0x10000, RZ ;  /* 0x0001000009157824 */ /* 0x040fe200078e00ff */
[----:B------:R-:W-:Y:S01]  /*b800*/  LOP3.LUT R9, R9, 0xffff0000, RZ, 0xc0, !PT ;  /* 0xffff000009097812 */ /* 0x000fe200078ec0ff */
[----:B-1----:R-:W-:Y:S02]  /*b810*/  IMAD.U32 R0, R4, 0x10000, RZ ;  /* 0x0001000004007824 */ /* 0x002fe400078e00ff */
[C---:B------:R-:W-:Y:S01]  /*b820*/  FMUL.FTZ R31, R15.reuse, R28 ;  /* 0x0000001c0f1f7220 */ /* 0x040fe20000410000 */
[----:B------:R-:W-:Y:S01]  /*b830*/  FMUL.FTZ R33, R15, R26 ;  /* 0x0000001a0f217220 */ /* 0x000fe20000410000 */
[----:B------:R-:W-:-:S02]  /*b840*/  IMAD.U32 R12, R5, 0x10000, RZ ;  /* 0x00010000050c7824 */ /* 0x000fc400078e00ff */
[----:B------:R-:W-:Y:S01]  /*b850*/  FMUL.FTZ R35, R21, R29 ;  /* 0x0000001d15237220 */ /* 0x000fe20000410000 */
[C---:B------:R-:W-:Y:S01]  /*b860*/  FFMA.FTZ R31, R0.reuse, R26, -R31 ;  /* 0x0000001a001f7223 */ /* 0x040fe2000001081f */
[----:B------:R-:W-:Y:S02]  /*b870*/  IMAD.U32 R15, R55, 0x10000, RZ ;  /* 0x00010000370f7824 */ /* 0x000fe400078e00ff */
[----:B------:R-:W-:Y:S01]  /*b880*/  FFMA.FTZ R33, R0, R28, R33 ;  /* 0x0000001c00217223 */ /* 0x000fe20000010021 */
[----:B------:R-:W-:Y:S01]  /*b890*/  IMAD.U32 R25, R11, 0x10000, RZ ;  /* 0x000100000b197824 */ /* 0x000fe200078e00ff */
[----:B------:R-:W-:Y:S01]  /*b8a0*/  LOP3.LUT R4, R4, 0xffff0000, RZ, 0xc0, !PT ;  /* 0xffff000004047812 */ /* 0x000fe200078ec0ff */
[----:B------:R-:W-:Y:S02]  /*b8b0*/  IMAD.U32 R26, R53, 0x10000, RZ ;  /* 0x00010000351a7824 */ /* 0x000fe400078e00ff */
[-C--:B------:R-:W-:Y:S01]  /*b8c0*/  FMUL.FTZ R21, R21, R15.reuse ;  /* 0x0000000f15157220 */ /* 0x080fe20000410000 */
[----:B------:R-:W-:Y:S01]  /*b8d0*/  FFMA.FTZ R35, R12, R15, -R35 ;  /* 0x0000000f0c237223 */ /* 0x000fe20000010823 */
[----:B------:R-:W-:-:S02]  /*b8e0*/  IMAD.U32 R14, R7, 0x10000, RZ ;  /* 0x00010000070e7824 */ /* 0x000fc400078e00ff */
[----:B------:R-:W-:Y:S01]  /*b8f0*/  FMUL.FTZ R15, R25, R26 ;  /* 0x0000001a190f7220 */ /* 0x000fe20000410000 */
[----:B------:R-:W-:Y:S02]  /*b900*/  IMAD.U32 R0, R57, 0x10000, RZ ;  /* 0x0001000039007824 */ /* 0x000fe400078e00ff */
[----:B------:R-:W-:Y:S01]  /*b910*/  FFMA.FTZ R29, R12, R29, R21 ;  /* 0x0000001d0c1d7223 */ /* 0x000fe20000010015 */
[----:B------:R-:W-:Y:S01]  /*b920*/  LOP3.LUT R12, R51, 0xffff0000, RZ, 0xc0, !PT ;  /* 0xffff0000330c7812 */ /* 0x000fe200078ec0ff */
[----:B------:R-:W-:Y:S01]  /*b930*/  FMUL.FTZ R21, R8, R27 ;  /* 0x0000001b08157220 */ /* 0x000fe20000410000 */
[-C--:B------:R-:W-:Y:S01]  /*b940*/  FFMA.FTZ R32, R14, R0.reuse, -R15 ;  /* 0x000000000e207223 */ /* 0x080fe2000001080f */
[----:B------:R-:W-:Y:S01]  /*b950*/  FMUL.FTZ R25, R25, R0 ;  /* 0x0000000019197220 */ /* 0x000fe20000410000 */
[----:B------:R-:W-:Y:S01]  /*b960*/  LOP3.LUT R15, R54, 0xffff0000, RZ, 0xc0, !PT ;  /* 0xffff0000360f7812 */ /* 0x000fe200078ec0ff */
[----:B------:R-:W-:Y:S01]  /*b970*/  IMAD.U32 R24, R10, 0x10000, RZ ;  /* 0x000100000a187824 */ /* 0x000fe200078e00ff */
[----:B------:R-:W-:Y:S01]  /*b980*/  LOP3.LUT R0, R55, 0xffff0000, RZ, 0xc0, !PT ;  /* 0xffff000037007812 */ /* 0x000fe200078ec0ff */
[----:B------:R-:W-:Y:S01]  /*b990*/  FFMA.FTZ R34, R14, R26, R25 ;  /* 0x0000001a0e227223 */ /* 0x000fe20000010019 */
[----:B------:R-:W-:-:S02]  /*b9a0*/  IMAD.U32 R14, R52, 0x10000, RZ ;  /* 0x00010000340e7824 */ /* 0x000fc400078e00ff */
[-C--:B------:R-:W-:Y:S01]  /*b9b0*/  FMUL.FTZ R25, R8, R15.reuse ;  /* 0x0000000f08197220 */ /* 0x080fe20000410000 */
[----:B------:R-:W-:Y:S01]  /*b9c0*/  LOP3.LUT R5, R5, 0xffff0000, RZ, 0xc0, !PT ;  /* 0xffff000005057812 */ /* 0x000fe200078ec0ff */
[C---:B------:R-:W-:Y:S01]  /*b9d0*/  FMUL.FTZ R30, R9.reuse, R12 ;  /* 0x0000000c091e7220 */ /* 0x040fe20000410000 */
[C---:B------:R-:W-:Y:S01]  /*b9e0*/  FFMA.FTZ R26, R4.reuse, R15, -R21 ;  /* 0x0000000f041a7223 */ /* 0x040fe20000010815 */
[----:B------:R-:W-:Y:S01]  /*b9f0*/  FMUL.FTZ R9, R9, R0 ;  /* 0x0000000009097220 */ /* 0x000fe20000410000 */
[----:B------:R-:W-:Y:S01]  /*ba00*/  FFMA.FTZ R28, R4, R27, R25 ;  /* 0x0000001b041c7223 */ /* 0x000fe20000010019 */
[----:B------:R-:W-:Y:S02]  /*ba10*/  IMAD.U32 R13, R6, 0x10000, RZ ;  /* 0x00010000060d7824 */ /* 0x000fe400078e00ff */
[----:B------:R-:W-:Y:S01]  /*ba20*/  FMUL.FTZ R4, R24, R14 ;  /* 0x0000000e18047220 */ /* 0x000fe20000410000 */
[----:B------:R-:W-:Y:S02]  /*ba30*/  IMAD.U32 R8, R56, 0x10000, RZ ;  /* 0x0001000038087824 */ /* 0x000fe400078e00ff */
[C---:B------:R-:W-:Y:S01]  /*ba40*/  FFMA.FTZ R12, R5.reuse, R12, R9 ;  /* 0x0000000c050c7223 */ /* 0x040fe20000010009 */
[----:B------:R-:W-:Y:S01]  /*ba50*/  LOP3.LUT R10, R10, 0xffff0000, RZ, 0xc0, !PT ;  /* 0xffff00000a0a7812 */ /* 0x000fe200078ec0ff */
[----:B------:R-:W-:Y:S01]  /*ba60*/  FFMA.FTZ R30, R5, R0, -R30 ;  /* 0x00000000051e7223 */ /* 0x000fe2000001081e */
[-C--:B------:R-:W-:Y:S01]  /*ba70*/  FMUL.FTZ R24, R24, R8.reuse ;  /* 0x0000000818187220 */ /* 0x080fe20000410000 */
[----:B------:R-:W-:Y:S01]  /*ba80*/  FFMA.FTZ R15, R13, R8, -R4 ;  /* 0x000000080d0f7223 */ /* 0x000fe20000010804 */
[----:B------:R-:W-:-:S02]  /*ba90*/  LOP3.LUT R9, R52, 0xffff0000, RZ, 0xc0, !PT ;  /* 0xffff000034097812 */ /* 0x000fc400078ec0ff */
[----:B------:R-:W-:Y:S01]  /*baa0*/  LOP3.LUT R11, R11, 0xffff0000, RZ, 0xc0, !PT ;  /* 0xffff00000b0b7812 */ /* 0x000fe200078ec0ff */
[----:B------:R-:W-:Y:S01]  /*bab0*/  FFMA.FTZ R24, R13, R14, R24 ;  /* 0x0000000e0d187223 */ /* 0x000fe20000010018 */
[----:B------:R-:W-:Y:S01]  /*bac0*/  LOP3.LUT R5, R56, 0xffff0000, RZ, 0xc0, !PT ;  /* 0xffff000038057812 */ /* 0x000fe200078ec0ff */
[C---:B------:R-:W-:Y:S01]  /*bad0*/  FMUL.FTZ R13, R10.reuse, R9 ;  /* 0x000000090a0d7220 */ /* 0x040fe20000410000 */
[----:B------:R-:W-:Y:S02]  /*bae0*/  LOP3.LUT R4, R53, 0xffff0000, RZ, 0xc0, !PT ;  /* 0xffff000035047812 */ /* 0x000fe400078ec0ff */
[----:B------:R-:W-:Y:S01]  /*baf0*/  LOP3.LUT R0, R57, 0xffff0000, RZ, 0xc0, !PT ;  /* 0xffff000039007812 */ /* 0x000fe200078ec0ff */
[----:B------:R-:W-:Y:S01]  /*bb00*/  FMUL.FTZ R8, R10, R5 ;  /* 0x000000050a087220 */ /* 0x000fe20000410000 */
[----:B------:R-:W-:Y:S01]  /*bb10*/  LOP3.LUT R6, R6, 0xffff0000, RZ, 0xc0, !PT ;  /* 0xffff000006067812 */ /* 0x000fe200078ec0ff */
[----:B------:R-:W-:Y:S01]  /*bb20*/  FMUL.FTZ R14, R11, R4 ;  /* 0x000000040b0e7220 */ /* 0x000fe20000410000 */
[----:B------:R-:W-:Y:S01]  /*bb30*/  LOP3.LUT R7, R7, 0xffff0000, RZ, 0xc0, !PT ;  /* 0xffff000007077812 */ /* 0x000fe200078ec0ff */
[----:B------:R-:W-:-:S02]  /*bb40*/  FMUL.FTZ R21, R11, R0 ;  /* 0x000000000b157220 */ /* 0x000fc40000410000 */
[C---:B------:R-:W-:Y:S01]  /*bb50*/  FFMA.FTZ R10, R6.reuse, R5, -R13 ;  /* 0x00000005060a7223 */ /* 0x040fe2000001080d */
[----:B------:R-:W-:Y:S01]  /*bb60*/  FFMA.FTZ R11, R6, R9, R8 ;  /* 0x00000009060b7223 */ /* 0x000fe20000010008 */
[C---:B------:R-:W-:Y:S01]  /*bb70*/  FFMA.FTZ R13, R7.reuse, R0, -R14 ;  /* 0x00000000070d7223 */ /* 0x040fe2000001080e */
[----:B------:R-:W-:Y:S01]  /*bb80*/  FFMA.FTZ R21, R7, R4, R21 ;  /* 0x0000000407157223 */ /* 0x000fe20000010015 */
[----:B------:R-:W-:Y:S02]  /*bb90*/  F2FP.BF16.F32.PACK_AB R4, R26, R31 ;  /* 0x0000001f1a04723e */ /* 0x000fe400000010ff */
[----:B------:R-:W-:Y:S02]  /*bba0*/  F2FP.BF16.F32.PACK_AB R6, R10, R15 ;  /* 0x0000000f0a06723e */ /* 0x000fe400000010ff */
[----:B------:R-:W-:Y:S02]  /*bbb0*/  F2FP.BF16.F32.PACK_AB R5, R30, R35 ;  /* 0x000000231e05723e */ /* 0x000fe400000010ff */
[----:B------:R-:W-:-:S02]  /*bbc0*/  F2FP.BF16.F32.PACK_AB R10, R11, R24 ;  /* 0x000000180b0a723e */ /* 0x000fc400000010ff */
[----:B------:R-:W-:Y:S02]  /*bbd0*/  F2FP.BF16.F32.PACK_AB R7, R13, R32 ;  /* 0x000000200d07723e */ /* 0x000fe400000010ff */
[----:B------:R-:W-:Y:S02]  /*bbe0*/  F2FP.BF16.F32.PACK_AB R8, R28, R33 ;  /* 0x000000211c08723e */ /* 0x000fe400000010ff */
[----:B------:R-:W-:Y:S01]  /*bbf0*/  F2FP.BF16.F32.PACK_AB R9, R12, R29 ;  /* 0x0000001d0c09723e */ /* 0x000fe200000010ff */
[----:B------:R0:W-:Y:S01]  /*bc00*/  STS.128 [R3], R4 ;  /* 0x0000000403007388 */ /* 0x0001e20000000c00 */
[----:B------:R-:W-:-:S05]  /*bc10*/  F2FP.BF16.F32.PACK_AB R11, R21, R34 ;  /* 0x00000022150b723e */ /* 0x000fca00000010ff */
[----:B------:R0:W-:Y:S02]  /*bc20*/  STS.128 [R20+0xc400], R8 ;  /* 0x00c4000814007388 */ /* 0x0001e40000000c00 */
.L_x_1469:
[----:B------:R-:W-:Y:S05]  /*bc30*/  BSYNC B0 ;  /* 0x0000000000007941 */ /* 0x000fea0003800000 */
.L_x_1462:
        /* <DEDUP_REMOVED lines=8> */
.L_x_1460:
[----:B0--3--:R-:W-:-:S05]  /*bcc0*/  IMAD.U32 R0, RZ, RZ, UR37 ;  /* 0x00000025ff007e24 */ /* 0x009fca000f8e00ff */
[----:B------:R-:W-:-:S13]  /*bcd0*/  ISETP.NE.AND P0, PT, R0, 0x3, PT ;  /* 0x000000030000780c */ /* 0x000fda0003f05270 */
[----:B------:R-:W-:Y:S05]  /*bce0*/  @!P0 BRA `(.L_x_1489) ;  /* 0x0000000000048947 */ /* 0x000fea0003800000 */
[----:B------:R-:W-:Y:S01]  /*bcf0*/  BPT.TRAP 0x1 ;  /* 0x000000040000795c */ /* 0x000fe20000300000 */
.L_x_1489:
[----:B------:R-:W-:Y:S01]  /*bd00*/  IMAD R11, R16, 0x8, R2 ;  /* 0x00000008100b7824 */ /* 0x000fe200078e0202 */
[----:B------:R-:W-:-:S04]  /*bd10*/  SHF.L.U32 R0, R18, 0x1f, RZ ;  /* 0x0000001f12007819 */ /* 0x000fc800000006ff */
[----:B------:R0:W3:Y:S01]  /*bd20*/  SYNCS.PHASECHK.TRANS64.TRYWAIT P2, [R11+URZ+0x2d830], R0 ;  /* 0x02d830000b0075a7 */ /* 0x0000e2000804017f */
[----:B------:R-:W-:Y:S05]  /*bd30*/  @!P0 BRA `(.L_x_1490) ;  /* 0x0000000000048947 */ /* 0x000fea0003800000 */
[----:B------:R-:W-:Y:S01]  /*bd40*/  BPT.TRAP 0x1 ;  /* 0x000000040000795c */ /* 0x000fe20000300000 */
.L_x_1490:
[----:B-12-4-:R-:W1:Y:S02]  /*bd50*/  S2R R3, SR_TID.X ;  /* 0x0000000000037919 */ /* 0x016e640000002100 */
[----:B-1----:R-:W-:-:S04]  /*bd60*/  LOP3.LUT R3, R3, 0x7f, RZ, 0xc0, !PT ;  /* 0x0000007f03037812 */ /* 0x002fc800078ec0ff */
[----:B------:R-:W-:Y:S01]  /*bd70*/  ISETP.NE.AND P1, PT, R3, RZ, PT ;  /* 0x000000ff0300720c */ /* 0x000fe20003f25270 */
[----:B---3--:R-:W-:-:S12]  /*bd80*/  @P2 BRA `(.L_x_1491) ;  /* 0x0000000000082947 */ /* 0x008fd80003800000 */
[----:B------:R-:W1:Y:S02]  /*bd90*/  SYNCS.PHASECHK.TRANS64.TRYWAIT P2, [R11+URZ+0x2d830], R0 ;  /* 0x02d830000b0075a7 */ /* 0x000e64000804017f */
[----:B-1----:R-:W-:Y:S05]  /*bda0*/  @!P2 BRA `(.L_x_1492) ;  /* 0x000001740044a947 */ /* 0x002fea0003800000 */
.L_x_1491:
[----:B------:R-:W-:Y:S05]  /*bdb0*/  WARPSYNC.ALL ;  /* 0x0000000000007948 */ /* 0x000fea0003800000 */
[----:B01----:R-:W-:Y:S01]  /*bdc0*/  VIADD R0, R2, 0x15400 ;  /* 0x0001540002007836 */ /* 0x003fe20000000000 */
[----:B------:R-:W2:Y:S04]  /*bdd0*/  LDL R8, [R1+0x44] ;  /* 0x0000440001087983 */ /* 0x000ea80000100800 */
[----:B------:R-:W-:Y:S01]  /*bde0*/  SHF.R.U32.HI R0, RZ, 0x4, R0 ;  /* 0x00000004ff007819 */ /* 0x000fe20000011600 */
[----:B------:R-:W2:Y:S01]  /*bdf0*/  LDL R89, [R1+0x1c] ;  /* 0x00001c0001597983 */ /* 0x000ea20000100800 */
[----:B------:R-:W-:Y:S01]  /*be00*/  IMAD.MOV.U32 R13, RZ, RZ, -0x7fffffe0 ;  /* 0x80000020ff0d7424 */ /* 0x000fe200078e00ff */
[----:B------:R-:W-:Y:S01]  /*be10*/  LOP3.LUT R12, R44, 0x10000, RZ, 0xfc, !PT ;  /* 0x000100002c0c7812 */ /* 0x000fe200078efcff */
[----:B------:R-:W-:Y:S01]  /*be20*/  IMAD.MOV.U32 R5, RZ, RZ, -0x7fffffe0 ;  /* 0x80000020ff057424 */ /* 0x000fe200078e00ff */
[----:B------:R-:W-:Y:S01]  /*be30*/  LOP3.LUT R0, R0, 0x3fff, RZ, 0xc0, !PT ;  /* 0x00003fff00007812 */ /* 0x000fe200078ec0ff */
[----:B-----5:R-:W-:Y:S01]  /*be40*/  WARPGROUP.ARRIVE ;  /* 0x00000000000079c5 */ /* 0x020fe20000000000 */
[C---:B------:R-:W-:Y:S01]  /*be50*/  R2UR UR4, R12.reuse ;  /* 0x000000000c0472ca */ /* 0x040fe200000e0000 */
[----:B------:R-:W-:Y:S01]  /*be60*/  VIADD R152, R12, 0x2 ;  /* 0x000000020c987836 */ /* 0x000fe20000000000 */
[----:B------:R-:W-:Y:S01]  /*be70*/  LOP3.LUT R157, R0, 0x10000, RZ, 0xfc, !PT ;  /* 0x00010000009d7812 */ /* 0x000fe200078efcff */
[----:B------:R-:W-:Y:S01]  /*be80*/  IMAD.MOV.U32 R153, RZ, RZ, -0x7fffffe0 ;  /* 0x80000020ff997424 */ /* 0x000fe200078e00ff */
[----:B------:R-:W-:Y:S01]  /*be90*/  R2UR UR5, R13 ;  /* 0x000000000d0572ca */ /* 0x000fe200000e0000 */
[----:B------:R-:W-:Y:S01]  /*bea0*/  IMAD.MOV.U32 R7, RZ, RZ, -0x7fffffe0 ;  /* 0x80000020ff077424 */ /* 0x000fe200078e00ff */
[----:B------:R-:W-:Y:S01]  /*beb0*/  R2UR UR7, R5 ;  /* 0x00000000050772ca */ /* 0x000fe200000e0000 */
[----:B------:R-:W-:Y:S01]  /*bec0*/  IMAD R4, R16, 0x600, R157 ;  /* 0x0000060010047824 */ /* 0x000fe200078e029d */
[----:B------:R-:W0:Y:S01]  /*bed0*/  LDC R0, c[0x0][0x448] ;  /* 0x00011200ff007b82 */ /* 0x000e220000000800 */
[----:B------:R-:W-:-:S02]  /*bee0*/  VIADD R150, R12, 0x300 ;  /* 0x000003000c967836 */ /* 0x000fc40000000000 */
[C---:B------:R-:W-:Y:S01]  /*bef0*/  VIADD R6, R4.reuse, 0x2 ;  /* 0x0000000204067836 */ /* 0x040fe20000000000 */
[----:B------:R-:W-:Y:S01]  /*bf00*/  R2UR UR6, R4 ;  /* 0x00000000040672ca */ /* 0x000fe200000e0000 */
[----:B------:R-:W-:Y:S02]  /*bf10*/  IMAD.MOV.U32 R151, RZ, RZ, -0x7fffffe0 ;  /* 0x80000020ff977424 */ /* 0x000fe400078e00ff */
[C---:B------:R-:W-:Y:S02]  /*bf20*/  VIADD R148, R12.reuse, 0x302 ;  /* 0x000003020c947836 */ /* 0x040fe40000000000 */
[----:B------:R-:W-:Y:S02]  /*bf30*/  IMAD.MOV.U32 R149, RZ, RZ, -0x7fffffe0 ;  /* 0x80000020ff957424 */ /* 0x000fe400078e00ff */
[----:B------:R-:W-:Y:S02]  /*bf40*/  VIADD R146, R12, 0x600 ;  /* 0x000006000c927836 */ /* 0x000fe40000000000 */
[----:B------:R-:W-:-:S02]  /*bf50*/  IMAD.MOV.U32 R147, RZ, RZ, -0x7fffffe0 ;  /* 0x80000020ff937424 */ /* 0x000fc400078e00ff */
[----:B------:R-:W-:Y:S02]  /*bf60*/  VIADD R14, R12, 0x602 ;  /* 0x000006020c0e7836 */ /* 0x000fe40000000000 */
[----:B------:R-:W-:Y:S01]  /*bf70*/  HGMMA.64x128x16.F32.BF16 R24, gdesc[UR4], RZ, !UPT, gsb0 ;  /* 0x01e00000041879f0 */ /* 0x000fe2000c0018ff */
[----:B------:R-:W-:Y:S01]  /*bf80*/  R2UR UR4, R152 ;  /* 0x00000000980472ca */ /* 0x000fe200000e0000 */
[----:B------:R-:W-:Y:S01]  /*bf90*/  IMAD.MOV.U32 R15, RZ, RZ, -0x7fffffe0 ;  /* 0x80000020ff0f7424 */ /* 0x000fe200078e00ff */
[----:B------:R-:W-:Y:S01]  /*bfa0*/  R2UR UR5, R153 ;  /* 0x00000000990572ca */ /* 0x000fe200000e0000 */
[----:B------:R-:W-:Y:S01]  /*bfb0*/  IMAD.MOV.U32 R5, RZ, RZ, -0x7fffffe0 ;  /* 0x80000020ff057424 */ /* 0x000fe200078e00ff */
[----:B------:R-:W-:Y:S01]  /*bfc0*/  R2UR UR6, R6 ;  /* 0x00000000060672ca */ /* 0x000fe200000e0000 */
[----:B------:R-:W-:Y:S01]  /*bfd0*/  VIADD R6, R4, 0x200 ;  /* 0x0000020004067836 */ /* 0x000fe20000000000 */
[----:B------:R-:W-:Y:S01]  /*bfe0*/  R2UR UR7, R7 ;  /* 0x00000000070772ca */ /* 0x000fe200000e0000 */
[----:B------:R-:W-:Y:S01]  /*bff0*/  IMAD.MOV.U32 R7, RZ, RZ, -0x7fffffe0 ;  /* 0x80000020ff077424 */ /* 0x000fe200078e00ff */
[----:B0-----:R-:W-:-:S13]  /*c000*/  ISETP.NE.AND P2, PT, R0, 0x1, PT ;  /* 0x000000010000780c */ /* 0x001fda0003f45270 */
[----:B------:R-:W0:Y:S08]  /*c010*/  @P2 LDC R0, c[0x0][0x44c] ;  /* 0x00011300ff002b82 */ /* 0x000e300000000800 */
[----:B------:R-:W1:Y:S01]  /*c020*/  @P2 LDC R3, c[0x0][0x450] ;  /* 0x00011400ff032b82 */ /* 0x000e620000000800 */
[----:B------:R-:W-:Y:S02]  /*c030*/  WARPGROUP.DEPBAR.LE gsb0, 0x0 ;  /* 0x00008000000079c5 */ /* 0x000fe40000010000 */
[----:B------:R-:W-:-:S06]  /*c040*/  WARPGROUP.ARRIVE ;  /* 0x00000000000079c5 */ /* 0x000fcc0000000000 */
[----:B------:R-:W-:Y:S01]  /*c050*/  HGMMA.64x128x16.F32.BF16 R24, gdesc[UR4], R24, gsb0 ;  /* 0x01e00000041879f0 */ /* 0x000fe20008001818 */
[----:B------:R-:W-:Y:S02]  /*c060*/  R2UR UR4, R150 ;  /* 0x00000000960472ca */ /* 0x000fe400000e0000 */
[----:B------:R-:W-:Y:S02]  /*c070*/  R2UR UR5, R151 ;  /* 0x00000000970572ca */ /* 0x000fe400000e0000 */
[----:B------:R-:W-:Y:S01]  /*c080*/  R2UR UR6, R6 ;  /* 0x00000000060672ca */ /* 0x000fe200000e0000 */
[----:B------:R-:W-:Y:S01]  /*c090*/  VIADD R6, R4, 0x202 ;  /* 0x0000020204067836 */ /* 0x000fe20000000000 */
[----:B------:R-:W-:Y:S01]  /*c0a0*/  R2UR UR7, R7 ;  /* 0x00000000070772ca */ /* 0x000fe200000e0000 */
[----:B------:R-:W-:Y:S02]  /*c0b0*/  IMAD.MOV.U32 R7, RZ, RZ, -0x7fffffe0 ;  /* 0x80000020ff077424 */ /* 0x000fe400078e00ff */
[----:B--2---:R-:W-:-:S04]  /*c0c0*/  IMAD.IADD R9, R8, 0x1, R89 ;  /* 0x0000000108097824 */ /* 0x004fc800078e0259 */
[----:B0-----:R-:W-:Y:S01]  /*c0d0*/  @P2 IMAD.HI.U32 R0, R9, R0, RZ ;  /* 0x0000000009002227 */ /* 0x001fe200078e00ff */
[----:B------:R-:W-:Y:S02]  /*c0e0*/  WARPGROUP.DEPBAR.LE gsb0, 0x0 ;  /* 0x00008000000079c5 */ /* 0x000fe40000010000 */
[----:B------:R-:W-:Y:S02]  /*c0f0*/  WARPGROUP.ARRIVE ;  /* 0x00000000000079c5 */ /* 0x000fe40000000000 */
[----:B-1----:R-:W-:Y:S01]  /*c100*/  @P2 SHF.R.U32.HI R9, RZ, R3, R0 ;  /* 0x00000003ff092219 */ /* 0x002fe20000011600 */
[----:B------:R-:W-:Y:S02]  /*c110*/  IMAD.MOV.U32 R3, RZ, RZ, -0x80 ;  /* 0xffffff80ff037424 */ /* 0x000fe400078e00ff */
[----:B------:R-:W-:Y:S01]  /*c120*/  @!P1 VIADD R0, R11, 0x2d840 ;  /* 0x0002d8400b009836 */ /* 0x000fe20000000000 */
[----:B------:R-:W-:Y:S01]  /*c130*/  HGMMA.64x128x16.F32.BF16 R24, gdesc[UR4], R24, gsb0 ;  /* 0x01e00000041879f0 */ /* 0x000fe20008001818 */
[----:B------:R-:W-:Y:S01]  /*c140*/  R2UR UR4, R148 ;  /* 0x00000000940472ca */ /* 0x000fe200000e0000 */
[----:B------:R-:W0:Y:S01]  /*c150*/  SHFL.IDX PT, R20, R9, RZ, 0x1c1f ;  /* 0x001c1fff09147589 */ /* 0x000e2200000e0000 */
[----:B------:R-:W-:Y:S01]  /*c160*/  R2UR UR5, R149 ;  /* 0x00000000950572ca */ /* 0x000fe200000e0000 */
[----:B------:R-:W-:Y:S01]  /*c170*/  IMAD R8, R88, R3, 0x80 ;  /* 0x0000008058087424 */ /* 0x000fe200078e0203 */
[----:B------:R-:W-:Y:S01]  /*c180*/  R2UR UR6, R6 ;  /* 0x00000000060672ca */ /* 0x000fe200000e0000 */
[C---:B------:R-:W-:Y:S01]  /*c190*/  VIADD R6, R4.reuse, 0x400 ;  /* 0x0000040004067836 */ /* 0x040fe20000000000 */
[----:B------:R-:W-:Y:S01]  /*c1a0*/  R2UR UR7, R7 ;  /* 0x00000000070772ca */ /* 0x000fe200000e0000 */
[----:B------:R-:W-:Y:S01]  /*c1b0*/  IMAD.MOV.U32 R7, RZ, RZ, -0x7fffffe0 ;  /* 0x80000020ff077424 */ /* 0x000fe200078e00ff */
[----:B------:R-:W-:Y:S01]  /*c1c0*/  @!P1 PRMT R0, RZ, 0x654, R0 ;  /* 0x00000654ff009816 */ /* 0x000fe20000000000 */
[----:B------:R-:W-:-:S02]  /*c1d0*/  VIADD R4, R4, 0x402 ;  /* 0x0000040204047836 */ /* 0x000fc40000000000 */
[----:B------:R-:W-:-:S04]  /*c1e0*/  VIADD R3, R8, 0x1 ;  /* 0x0000000108037836 */ /* 0x000fc80000000000 */
[----:B------:R-:W-:-:S05]  /*c1f0*/  IMAD R3, R138, -0x2, R3 ;  /* 0xfffffffe8a037824 */ /* 0x000fca00078e0203 */
[----:B------:R-:W-:Y:S01]  /*c200*/  IADD3 R3, -R136, R3, R137 ;  /* 0x0000000388037210 */ /* 0x000fe20007ffe189 */
[----:B------:R-:W-:Y:S02]  /*c210*/  WARPGROUP.DEPBAR.LE gsb0, 0x0 ;  /* 0x00008000000079c5 */ /* 0x000fe40000010000 */
[----:B------:R-:W-:-:S06]  /*c220*/  WARPGROUP.ARRIVE ;  /* 0x00000000000079c5 */ /* 0x000fcc0000000000 */
[----:B------:R-:W-:Y:S01]  /*c230*/  HGMMA.64x128x16.F32.BF16 R24, gdesc[UR4], R24, gsb0 ;  /* 0x01e00000041879f0 */ /* 0x000fe20008001818 */
[----:B------:R-:W-:Y:S02]  /*c240*/  R2UR UR4, R146 ;  /* 0x00000000920472ca */ /* 0x000fe400000e0000 */
[----:B------:R-:W-:Y:S02]  /*c250*/  R2UR UR5, R147 ;  /* 0x00000000930572ca */ /* 0x000fe400000e0000 */
[----:B------:R-:W-:Y:S02]  /*c260*/  R2UR UR6, R6 ;  /* 0x00000000060672ca */ /* 0x000fe400000e0000 */
[----:B------:R-:W-:Y:S01]  /*c270*/  R2UR UR7, R7 ;  /* 0x00000000070772ca */ /* 0x000fe200000e0000 */
[----:B------:R-:W-:-:S04]  /*c280*/  IMAD.IADD R7, R137, 0x1, R8 ;  /* 0x0000000189077824 */ /* 0x000fc800078e0208 */
[----:B------:R-:W-:Y:S01]  /*c290*/  IMAD R7, R138, -0x2, R7 ;  /* 0xfffffffe8a077824 */ /* 0x000fe200078e0207 */
[----:B------:R-:W-:Y:S02]  /*c2a0*/  WARPGROUP.DEPBAR.LE gsb0, 0x0 ;  /* 0x00008000000079c5 */ /* 0x000fe40000010000 */
[----:B------:R-:W-:-:S06]  /*c2b0*/  WARPGROUP.ARRIVE ;  /* 0x00000000000079c5 */ /* 0x000fcc0000000000 */
[----:B------:R-:W-:Y:S01]  /*c2c0*/  HGMMA.64x128x16.F32.BF16 R24, gdesc[UR4], R24, gsb0 ;  /* 0x01e00000041879f0 */ /* 0x000fe20008001818 */
[----:B------:R-:W-:Y:S02]  /*c2d0*/  R2UR UR4, R14 ;  /* 0x000000000e0472ca */ /* 0x000fe400000e0000 */
[----:B------:R-:W-:Y:S02]  /*c2e0*/  R2UR UR5, R15 ;  /* 0x000000000f0572ca */ /* 0x000fe400000e0000 */
[----:B------:R-:W-:Y:S02]  /*c2f0*/  R2UR UR6, R4 ;  /* 0x00000000040672ca */ /* 0x000fe400000e0000 */
[----:B------:R-:W-:Y:S02]  /*c300*/  R2UR UR7, R5 ;  /* 0x00000000050772ca */ /* 0x000fe400000e0000 */
[----:B------:R-:W-:Y:S01]  /*c310*/  LEA R4, R88, 0xffffff80, 0x7 ;  /* 0xffffff8058047811 */ /* 0x000fe200078e38ff */
[----:B------:R-:W-:-:S02]  /*c320*/  WARPGROUP.DEPBAR.LE gsb0, 0x0 ;  /* 0x00008000000079c5 */ /* 0x000fc40000010000 */
[----:B------:R-:W-:-:S08]  /*c330*/  WARPGROUP.ARRIVE ;  /* 0x00000000000079c5 */ /* 0x000fd00000000000 */
[----:B------:R-:W-:Y:S01]  /*c340*/  HGMMA.64x128x16.F32.BF16 R24, gdesc[UR4], R24, gsb0 ;  /* 0x01e00000041879f0 */ /* 0x000fe20008001818 */
[----:B------:R-:W-:Y:S01]  /*c350*/  ULDC.64 UR4, c[0x0][0x9e0] ;  /* 0x0002780000047ab9 */ /* 0x000fe20000000a00 */
[----:B------:R-:W-:Y:S01]  /*c360*/  ULDC UR6, c[0x0][0x9dc] ;  /* 0x0002770000067ab9 */ /* 0x000fe20000000800 */
[----:B------:R-:W-:Y:S01]  /*c370*/  UISETP.GE.AND UP0, UPT, UR5, 0x1, UPT ;  /* 0x000000010500788c */ /* 0x000fe2000bf06270 */
[----:B------:R-:W-:Y:S02]  /*c380*/  IMAD.U32 R10, RZ, RZ, UR6 ;  /* 0x00000006ff0a7e24 */ /* 0x000fe4000f8e00ff */
[----:B------:R-:W-:-:S03]  /*c390*/  VIADD R6, R3, UR4 ;  /* 0x0000000403067c36 */ /* 0x000fc60008000000 */
[----:B------:R-:W-:Y:S01]  /*c3a0*/  PLOP3.LUT P3, PT, PT, PT, UP0, 0x40, 0x0 ;  /* 0x000000000000781c */ /* 0x000fe20003f6e808 */
[----:B------:R-:W-:Y:S02]  /*c3b0*/  WARPGROUP.DEPBAR.LE gsb0, 0x0 ;  /* 0x00008000000079c5 */ /* 0x000fe40000010000 */
[----:B------:R1:W-:Y:S02]  /*c3c0*/  @!P1 SYNCS.ARRIVE.TRANS64.RED.A1T0 RZ, [R0+URZ], RZ ;  /* 0x000000ff00ff99a7 */ /* 0x0003e4000810043f */
[----:B-1----:R-:W-:-:S05]  /*c3d0*/  LOP3.LUT R0, RZ, R10, RZ, 0x33, !PT ;  /* 0x0000000aff007212 */ /* 0x002fca00078e33ff */
[----:B------:R-:W-:Y:S01]  /*c3e0*/  IMAD.IADD R5, R3, 0x1, R0 ;  /* 0x0000000103057824 */ /* 0x000fe200078e0200 */
[----:B0-----:R-:W-:-:S03]  /*c3f0*/  VIADDMNMX R3, R20, R6, R7, PT ;  /* 0x0000000614037246 */ /* 0x001fc60003800107 */
[----:B------:R-:W-:Y:S01]  /*c400*/  IMAD.IADD R0, R5, 0x1, R20 ;  /* 0x0000000105007824 */ /* 0x000fe200078e0214 */
[----:B------:R-:W-:Y:S06]  /*c410*/  @P3 BRA `(.L_x_1493) ;  /* 0x0000000000583947 */ /* 0x000fec0003800000 */
[----:B------:R-:W-:Y:S01]  /*c420*/  IADD3 R11, -R136, R137, R20 ;  /* 0x00000089880b7210 */ /* 0x000fe20007ffe114 */
[----:B------:R-:W-:Y:S03]  /*c430*/  BSSY B0, `(.L_x_1494) ;  /* 0x0000010000007945 */ /* 0x000fe60003800000 */
        /* <DEDUP_REMOVED lines=10> */
.L_x_1495:
[----:B------:R-:W-:-:S06]  /*c4e0*/  UISETP.NE.AND UP1, UPT, UR5, 0x1, UPT ;  /* 0x000000010500788c */ /* 0x000fcc000bf25270 */
[----:B------:R-:W-:-:S05]  /*c4f0*/  PLOP3.LUT P3, PT, PT, PT, UP1, 0x80, 0x0 ;  /* 0x000000000000781c */ /* 0x000fca0003f6f018 */
[----:B------:R-:W-:-:S08]  /*c500*/  @UP1 ULDC.64 UR6, c[0x0][0x9e8] ;  /* 0x00027a0000061ab9 */ /* 0x000fd00000000a00 */
[----:B------:R-:W-:-:S05]  /*c510*/  @P3 IMAD.HI.U32 R20, R11, UR6, RZ ;  /* 0x000000060b143c27 */ /* 0x000fca000f8e00ff */
[----:B------:R-:W-:-:S07]  /*c520*/  @P3 SHF.R.U32.HI R11, RZ, UR7, R20 ;  /* 0x00000007ff0b3c19 */ /* 0x000fce0008011614 */
.L_x_1496:
[----:B------:R-:W-:Y:S05]  /*c530*/  BSYNC B0 ;  /* 0x0000000000007941 */ /* 0x000fea0003800000 */
.L_x_1494:
[----:B------:R-:W-:-:S04]  /*c540*/  IMAD R11, R11, UR5, -R4 ;  /* 0x000000050b0b7c24 */ /* 0x000fc8000f8e0a04 */
[----:B------:R-:W-:-:S05]  /*c550*/  IMAD R11, R138, -0x2, R11 ;  /* 0xfffffffe8a0b7824 */ /* 0x000fca00078e020b */
[----:B------:R-:W-:Y:S02]  /*c560*/  VIMNMX R0, R0, R11, !PT ;  /* 0x0000000b00007248 */ /* 0x000fe40007fe0100 */
[----:B------:R-:W-:-:S07]  /*c570*/  VIADDMNMX R3, R11, UR5, R3, PT ;  /* 0x000000050b037c46 */ /* 0x000fce000b800103 */
.L_x_1493:
[----:B------:R-:W2:Y:S01]  /*c580*/  LDL.LU R11, [R1] ;  /* 0x00000000010b7983 */ /* 0x000ea20000300800 */
[C---:B------:R-:W-:Y:S02]  /*c590*/  ISETP.GE.AND P3, PT, R8.reuse, 0x2, PT ;  /* 0x000000020800780c */ /* 0x040fe40003f66270 */
[----:B------:R-:W-:Y:S02]  /*c5a0*/  ISETP.GE.AND P5, PT, R8, 0x9, PT ;  /* 0x000000090800780c */ /* 0x000fe40003fa6270 */
[----:B------:R-:W-:-:S04]  /*c5b0*/  ISETP.GT.AND P4, PT, R0, 0x1, !P3 ;  /* 0x000000010000780c */ /* 0x000fc80005f84270 */
[----:B------:R-:W-:-:S04]  /*c5c0*/  ISETP.LT.OR P4, PT, R3, 0x2, P4 ;  /* 0x000000020300780c */ /* 0x000fc80002781670 */
[----:B------:R-:W-:Y:S02]  /*c5d0*/  FSEL R25, R25, -INF , !P4 ;  /* 0xff80000019197808 */ /* 0x000fe40006000000 */
[----:B------:R-:W-:-:S04]  /*c5e0*/  ISETP.GT.AND P4, PT, R0, 0x8, !P5 ;  /* 0x000000080000780c */ /* 0x000fc80006f84270 */
[----:B------:R-:W-:-:S04]  /*c5f0*/  ISETP.LT.OR P4, PT, R3, 0x9, P4 ;  /* 0x000000090300780c */ /* 0x000fc80002781670 */
[----:B------:R-:W-:Y:S02]  /*c600*/  FSEL R28, R28, -INF , !P4 ;  /* 0xff8000001c1c7808 */ /* 0x000fe40006000000 */
[----:B--2---:R-:W-:-:S04]  /*c610*/  LOP3.LUT R11, R11, 0xfffffffd, RZ, 0xc0, !PT ;  /* 0xfffffffd0b0b7812 */ /* 0x004fc800078ec0ff */
[----:B------:R-:W-:Y:S02]  /*c620*/  @P5 LOP3.LUT R11, R11, 0x2, RZ, 0xfc, !PT ;  /* 0x000000020b0b5812 */ /* 0x000fe400078efcff */
[----:B------:R-:W-:Y:S02]  /*c630*/  ISETP.GE.AND P5, PT, R8, 0xa, PT ;  /* 0x0000000a0800780c */ /* 0x000fe40003fa6270 */
[----:B------:R-:W-:Y:S02]  /*c640*/  LOP3.LUT R11, R11, 0xfffffffb, RZ, 0xc0, !PT ;  /* 0xfffffffb0b0b7812 */ /* 0x000fe400078ec0ff */
[----:B------:R-:W-:-:S04]  /*c650*/  ISETP.GT.AND P4, PT, R0, 0x9, !P5 ;  /* 0x000000090000780c */ /* 0x000fc80006f84270 */
[----:B------:R-:W-:-:S04]  /*c660*/  ISETP.LT.OR P4, PT, R3, 0xa, P4 ;  /* 0x0000000a0300780c */ /* 0x000fc80002781670 */
[----:B------:R-:W-:Y:S02]  /*c670*/  FSEL R29, R29, -INF , !P4 ;  /* 0xff8000001d1d7808 */ /* 0x000fe40006000000 */
        /* <DEDUP_REMOVED lines=169> */
[----:B------:R-:W0:Y:S02]  /*d110*/  SHFL.IDX PT, R0, R9, 0x1, 0x1c1f ;  /* 0x003c1f0009007f89 */ /* 0x000e2400000e0000 */
[----:B------:R-:W-:Y:S02]  /*d120*/  ISETP.LT.OR P6, PT, R3, 0x7a, P6 ;  /* 0x0000007a0300780c */ /* 0x000fe400037c1670 */
[----:B------:R1:W-:Y:S02]  /*d130*/  STL [R1], R11 ;  /* 0x0000000b01007387 */ /* 0x0003e40000100800 */
[----:B------:R-:W-:-:S02]  /*d140*/  FSEL R85, R85, -INF , !P6 ;  /* 0xff80000055557808 */ /* 0x000fc40007000000 */
[----:B------:R-:W-:Y:S02]  /*d150*/  PLOP3.LUT P6, PT, PT, PT, UP0, 0x40, 0x0 ;  /* 0x000000000000781c */ /* 0x000fe40003fce808 */
[----:B0-----:R-:W-:Y:S01]  /*d160*/  VIADDMNMX R6, R0, R6, R7, PT ;  /* 0x0000000600067246 */ /* 0x001fe20003800107 */
[----:B------:R-:W-:-:S10]  /*d170*/  IMAD.IADD R5, R5, 0x1, R0 ;  /* 0x0000000105057824 */ /* 0x000fd400078e0200 */
[----:B-1----:R-:W-:Y:S05]  /*d180*/  @P6 BRA `(.L_x_1497) ;  /* 0x0000000000606947 */ /* 0x002fea0003800000 */
        /* <DEDUP_REMOVED lines=13> */
.L_x_1499:
[----:B------:R-:W-:-:S06]  /*d260*/  UISETP.NE.AND UP1, UPT, UR5, 0x1, UPT ;  /* 0x000000010500788c */ /* 0x000fcc000bf25270 */
[----:B------:R-:W-:-:S05]  /*d270*/  PLOP3.LUT P6, PT, PT, PT, UP1, 0x80, 0x0 ;  /* 0x000000000000781c */ /* 0x000fca0003fcf018 */
[----:B------:R-:W-:-:S08]  /*d280*/  @UP1 ULDC.64 UR6, c[0x0][0x9e8] ;  /* 0x00027a0000061ab9 */ /* 0x000fd00000000a00 */
[----:B------:R-:W-:Y:S01]  /*d290*/  @P6 IMAD.HI.U32 R0, R3, UR6, RZ ;  /* 0x0000000603006c27 */ /* 0x000fe2000f8e00ff */
[----:B------:R-:W-:-:S13]  /*d2a0*/  PLOP3.LUT P6, PT, PT, PT, UP1, 0x80, 0x0 ;  /* 0x000000000000781c */ /* 0x000fda0003fcf018 */
[----:B------:R-:W-:-:S07]  /*d2b0*/  @P6 SHF.R.U32.HI R3, RZ, UR7, R0 ;  /* 0x00000007ff036c19 */ /* 0x000fce0008011600 */
.L_x_1500:
[----:B------:R-:W-:Y:S05]  /*d2c0*/  BSYNC B0 ;  /* 0x0000000000007941 */ /* 0x000fea0003800000 */
.L_x_1498:
[----:B------:R-:W-:-:S04]  /*d2d0*/  IMAD R3, R3, UR5, -R4 ;  /* 0x0000000503037c24 */ /* 0x000fc8000f8e0a04 */
[----:B------:R-:W-:-:S05]  /*d2e0*/  IMAD R3, R138, -0x2, R3 ;  /* 0xfffffffe8a037824 */ /* 0x000fca00078e0203 */
[----:B------:R-:W-:Y:S02]  /*d2f0*/  VIMNMX R5, R5, R3, !PT ;  /* 0x0000000305057248 */ /* 0x000fe40007fe0100 */
[----:B------:R-:W-:-:S07]  /*d300*/  VIADDMNMX R6, R3, UR5, R6, PT ;  /* 0x0000000503067c46 */ /* 0x000fce000b800106 */
.L_x_1497:
[----:B------:R-:W-:Y:S01]  /*d310*/  ISETP.GT.AND P3, PT, R5, 0x1, !P3 ;  /* 0x000000010500780c */ /* 0x000fe20005f64270 */
[----:B------:R-:W-:Y:S01]  /*d320*/  ULDC UR41, c[0x0][0x988] ;  /* 0x0002620000297ab9 */ /* 0x000fe20000000800 */
[----:B------:R-:W-:Y:S01]  /*d330*/  LOP3.LUT P6, RZ, R11, 0x2000000, RZ, 0xc0, !PT ;  /* 0x020000000bff7812 */ /* 0x000fe200078cc0ff */
[----:B------:R-:W2:Y:S01]  /*d340*/  LDL R91, [R1+0x20] ;  /* 0x00002000015b7983 */ /* 0x000ea20000100800 */
        /* <DEDUP_REMOVED lines=28> */
[C---:B------:R-:W-:Y:S02]  /*d510*/  ISETP.LT.OR P3, PT, R6.reuse, 0x12, P3 ;  /* 0x000000120600780c */ /* 0x040fe40001f61670 */
[----:B------:R-:W-:Y:S02]  /*d520*/  FMNMX.FTZ R3, R49, R0, !PT ;  /* 0x0000000031037209 */ /* 0x000fe40007810000 */
[----:B------:R-:W-:Y:S02]  /*d530*/  FSEL R35, R35, -INF , !P3 ;  /* 0xff80000023237808 */ /* 0x000fe40005800000 */
[----:B------:R-:W-:Y:S02]  /*d540*/  ISETP.GT.AND P3, PT, R5, 0x18, !P6 ;  /* 0x000000180500780c */ /* 0x000fe40007764270 */
[----:B------:R-:W-:Y:S02]  /*d550*/  LOP3.LUT P6, RZ, R11, 0x4000, RZ, 0xc0, !PT ;  /* 0x000040000bff7812 */ /* 0x000fe400078cc0ff */
        /* <DEDUP_REMOVED lines=42> */
[----:B------:R-:W-:-:S03]  /*d800*/  ISETP.LT.OR P3, PT, R6, 0x31, P3 ;  /* 0x000000310600780c */ /* 0x000fc60001f61670 */
[----:B------:R-:W0:Y:S01]  /*d810*/  SHFL.BFLY PT, R3, R4, 0x2, 0x1f ;  /* 0x0c401f0004037f89 */ /* 0x000e2200000e0000 */
[----:B------:R-:W-:Y:S02]  /*d820*/  FSEL R50, R50, -INF , !P3 ;  /* 0xff80000032327808 */ /* 0x000fe40005800000 */
[----:B------:R-:W-:-:S04]  /*d830*/  LOP3.LUT P3, RZ, R11, 0x40000, RZ, 0xc0, !PT ;  /* 0x000400000bff7812 */ /* 0x000fc8000786c0ff */
[----:B------:R-:W-:-:S04]  /*d840*/  ISETP.GT.AND P3, PT, R5, 0x31, !P3 ;  /* 0x000000310500780c */ /* 0x000fc80005f64270 */
[----:B------:R-:W-:-:S04]  /*d850*/  ISETP.LT.OR P3, PT, R6, 0x32, P3 ;  /* 0x000000320600780c */ /* 0x000fc80001f61670 */
[----:B------:R-:W-:Y:S02]  /*d860*/  FSEL R51, R51, -INF , !P3 ;  /* 0xff80000033337808 */ /* 0x000fe40005800000 */
[----:B------:R-:W-:-:S04]  /*d870*/  LOP3.LUT P3, RZ, R11, 0x20000, RZ, 0xc0, !PT ;  /* 0x000200000bff7812 */ /* 0x000fc8000786c0ff */
[----:B------:R-:W-:Y:S02]  /*d880*/  ISETP.GT.AND P3, PT, R5, 0x38, !P3 ;  /* 0x000000380500780c */ /* 0x000fe40005f64270 */
[----:B0-----:R-:W-:Y:S02]  /*d890*/  FMNMX.FTZ R7, R4, R3, !PT ;  /* 0x0000000304077209 */ /* 0x001fe40007810000 */
        /* <DEDUP_REMOVED lines=11> */
[----:B------:R-:W-:Y:S01]  /*d950*/  FMUL.FTZ R3, R0, UR41 ;  /* 0x0000002900037c20 */ /* 0x000fe20008410000 */
[----:B------:R-:W-:Y:S02]  /*d960*/  FSEL R58, R58, -INF , !P3 ;  /* 0xff8000003a3a7808 */ /* 0x000fe40005800000 */
[----:B------:R-:W-:Y:S02]  /*d970*/  ISETP.GT.AND P3, PT, R5, 0x41, !P6 ;  /* 0x000000410500780c */ /* 0x000fe40007764270 */
[----:B------:R-:W-:Y:S02]  /*d980*/  LOP3.LUT P6, RZ, R11, 0x8, RZ, 0xc0, !PT ;  /* 0x000000080bff7812 */ /* 0x000fe400078cc0ff */
        /* <DEDUP_REMOVED lines=49> */
[----:B------:R-:W-:Y:S02]  /*dca0*/  LOP3.LUT P6, RZ, R11, 0x10000000, RZ, 0xc0, !PT ;  /* 0x100000000bff7812 */ /* 0x000fe400078cc0ff */
[----:B------:R-:W-:-:S04]  /*dcb0*/  ISETP.LT.OR P3, PT, R6, 0x1, P3 ;  /* 0x000000010600780c */ /* 0x000fc80001f61670 */
[----:B------:R-:W-:-:S04]  /*dcc0*/  FSEL R26, R26, -INF , !P3 ;  /* 0xff8000001a1a7808 */ /* 0x000fc80005800000 */
        /* <DEDUP_REMOVED lines=23> */
[--C-:B------:R-:W-:Y:S01]  /*de40*/  FFMA.FTZ R8, R28, UR41, -R3.reuse ;  /* 0x000000291c087c23 */ /* 0x100fe20008010803 */
[--C-:B------:R-:W-:Y:S02]  /*de50*/  FFMA.FTZ R28, R32, UR41, -R3.reuse ;  /* 0x00000029201c7c23 */ /* 0x100fe40008010803 */
[----:B------:R-:W-:Y:S01]  /*de60*/  FMNMX.FTZ R20, R74, R11, !PT ;  /* 0x0000000b4a147209 */ /* 0x000fe20007810000 */
[----:B------:R-:W-:-:S03]  /*de70*/  FFMA.FTZ R32, R37, UR41, -R3 ;  /* 0x0000002925207c23 */ /* 0x000fc60008010803 */
[----:B------:R-:W-:Y:S02]  /*de80*/  FMNMX.FTZ R37, R75, R20, !PT ;  /* 0x000000144b257209 */ /* 0x000fe40007810000 */
[C---:B------:R-:W-:Y:S02]  /*de90*/  ISETP.GT.AND P4, PT, R5.reuse, 0x71, !P4 ;  /* 0x000000710500780c */ /* 0x040fe40006784270 */
[----:B------:R-:W-:Y:S02]  /*dea0*/  FMNMX.FTZ R20, R78, R37, !PT ;  /* 0x000000254e147209 */ /* 0x000fe40007810000 */
[C---:B------:R-:W-:Y:S02]  /*deb0*/  ISETP.GT.AND P5, PT, R5.reuse, 0x78, !P5 ;  /* 0x000000780500780c */ /* 0x040fe40006fa4270 */
[----:B------:R-:W-:Y:S02]  /*dec0*/  ISETP.GT.AND P3, PT, R5, 0x79, !P6 ;  /* 0x000000790500780c */ /* 0x000fe40007764270 */
[----:B------:R-:W-:-:S02]  /*ded0*/  ISETP.LT.OR P4, PT, R6, 0x72, P4 ;  /* 0x000000720600780c */ /* 0x000fc40002781670 */
[----:B------:R-:W-:Y:S02]  /*dee0*/  FMNMX.FTZ R5, R79, R20, !PT ;  /* 0x000000144f057209 */ /* 0x000fe40007810000 */
[----:B------:R-:W-:Y:S02]  /*def0*/  ISETP.LT.OR P5, PT, R6, 0x79, P5 ;  /* 0x000000790600780c */ /* 0x000fe40002fa1670 */
[----:B------:R-:W-:Y:S02]  /*df00*/  FSEL R83, R83, -INF , !P4 ;  /* 0xff80000053537808 */ /* 0x000fe40006000000 */
[----:B------:R-:W-:Y:S02]  /*df10*/  FMNMX.FTZ R20, R82, R5, !PT ;  /* 0x0000000552147209 */ /* 0x000fe40007810000 */
[----:B------:R-:W-:Y:S02]  /*df20*/  ISETP.LT.OR P3, PT, R6, 0x7a, P3 ;  /* 0x0000007a0600780c */ /* 0x000fe40001f61670 */
[----:B------:R-:W-:-:S02]  /*df30*/  FSEL R86, R86, -INF , !P5 ;  /* 0xff80000056567808 */ /* 0x000fc40006800000 */
[----:B------:R-:W-:Y:S02]  /*df40*/  FMNMX.FTZ R5, R83, R20, !PT ;  /* 0x0000001453057209 */ /* 0x000fe40007810000 */
[----:B------:R-:W-:Y:S02]  /*df50*/  FSEL R87, R87, -INF , !P3 ;  /* 0xff80000057577808 */ /* 0x000fe40005800000 */
[----:B------:R-:W-:-:S04]  /*df60*/  FMNMX.FTZ R6, R86, R5, !PT ;  /* 0x0000000556067209 */ /* 0x000fc80007810000 */
[----:B------:R-:W-:-:S05]  /*df70*/  FMNMX.FTZ R6, R87, R6, !PT ;  /* 0x0000000657067209 */ /* 0x000fca0007810000 */
[----:B------:R-:W0:Y:S01]  /*df80*/  SHFL.BFLY PT, R5, R6, 0x2, 0x1f ;  /* 0x0c401f0006057f89 */ /* 0x000e2200000e0000 */
[--C-:B------:R-:W-:Y:S01]  /*df90*/  FFMA.FTZ R9, R25, UR41, -R3.reuse ;  /* 0x0000002919097c23 */ /* 0x100fe20008010803 */
[--C-:B------:R-:W-:Y:S01]  /*dfa0*/  FFMA.FTZ R25, R33, UR41, -R3.reuse ;  /* 0x0000002921197c23 */ /* 0x100fe20008010803 */
[--C-:B------:R-:W-:Y:S01]  /*dfb0*/  FFMA.FTZ R33, R40, UR41, -R3.reuse ;  /* 0x0000002928217c23 */ /* 0x100fe20008010803 */
[--C-:B------:R-:W-:Y:S01]  /*dfc0*/  FFMA.FTZ R92, R45, UR41, -R3.reuse ;  /* 0x000000292d5c7c23 */ /* 0x100fe20008010803 */
[----:B------:R-:W-:Y:S01]  /*dfd0*/  FFMA.FTZ R45, R65, UR41, -R3 ;  /* 0x00000029412d7c23 */ /* 0x000fe20008010803 */
[----:B0-----:R-:W-:-:S05]  /*dfe0*/  FMNMX.FTZ R40, R6, R5, !PT ;  /* 0x0000000506287209 */ /* 0x001fca0007810000 */
[----:B------:R-:W0:Y:S01]  /*dff0*/  SHFL.BFLY PT, R65, R40, 0x1, 0x1f ;  /* 0x0c201f0028417f89 */ /* 0x000e2200000e0000 */
[--C-:B------:R-:W-:Y:S01]  /*e000*/  FFMA.FTZ R24, R24, UR41, -R3.reuse ;  /* 0x0000002918187c23 */ /* 0x100fe20008010803 */
[----:B------:R-:W-:Y:S01]  /*e010*/  MUFU.EX2 R9, R9 ;  /* 0x0000000900097308 */ /* 0x000fe20000000800 */
[--C-:B------:R-:W-:Y:S01]  /*e020*/  FFMA.FTZ R90, R41, UR41, -R3.reuse ;  /* 0x00000029295a7c23 */ /* 0x100fe20008010803 */
[--C-:B------:R-:W-:Y:S01]  /*e030*/  FFMA.FTZ R21, R29, UR41, -R3.reuse ;  /* 0x000000291d157c23 */ /* 0x100fe20008010803 */
[--C-:B------:R-:W-:Y:S01]  /*e040*/  FFMA.FTZ R41, R44, UR41, -R3.reuse ;  /* 0x000000292c297c23 */ /* 0x100fe20008010803 */
[----:B------:R-:W-:-:S04]  /*e050*/  FFMA.FTZ R44, R64, UR41, -R3 ;  /* 0x00000029402c7c23 */ /* 0x000fc80008010803 */
[----:B------:R-:W1:Y:S01]  /*e060*/  MUFU.EX2 R24, R24 ;  /* 0x0000001800187308 */ /* 0x000e620000000800 */
[--C-:B------:R-:W-:Y:S01]  /*e070*/  FFMA.FTZ R64, R77, UR41, -R3.reuse ;  /* 0x000000294d407c23 */ /* 0x100fe20008010803 */
[----:B------:R-:W-:-:S06]  /*e080*/  FFMA.FTZ R56, R56, UR41, -R3 ;  /* 0x0000002938387c23 */ /* 0x000fcc0008010803 */
[----:B------:R-:W3:Y:S01]  /*e090*/  MUFU.EX2 R8, R8 ;  /* 0x0000000800087308 */ /* 0x000ee20000000800 */
[----:B0-----:R-:W-:-:S07]  /*e0a0*/  FMNMX.FTZ R6, R40, R65, !PT ;  /* 0x0000004128067209 */ /* 0x001fce0007810000 */
[----:B------:R-:W0:Y:S01]  /*e0b0*/  MUFU.EX2 R21, R21 ;  /* 0x0000001500157308 */ /* 0x000e220000000800 */
[C---:B------:R-:W-:Y:S01]  /*e0c0*/  FSETP.NEU.FTZ.AND P3, PT, R6.reuse, -INF , PT ;  /* 0xff8000000600780b */ /* 0x040fe20003f7d000 */
[----:B------:R-:W-:Y:S01]  /*e0d0*/  FMUL.FTZ R77, R6, UR41 ;  /* 0x00000029064d7c20 */ /* 0x000fe20008410000 */
[----:B------:R-:W-:-:S04]  /*e0e0*/  FFMA.FTZ R29, R36, UR41, -R3 ;  /* 0x00000029241d7c23 */ /* 0x000fc80008010803 */
[----:B------:R-:W-:Y:S01]  /*e0f0*/  FSEL R77, R77, RZ, P3 ;  /* 0x000000ff4d4d7208 */ /* 0x000fe20001800000 */
[----:B------:R-:W4:Y:S01]  /*e100*/  MUFU.EX2 R28, R28 ;  /* 0x0000001c001c7308 */ /* 0x000f220000000800 */
[--C-:B------:R-:W-:Y:S01]  /*e110*/  FFMA.FTZ R36, R48, UR41, -R3.reuse ;  /* 0x0000002930247c23 */ /* 0x100fe20008010803 */
[----:B------:R-:W-:Y:S02]  /*e120*/  FFMA.FTZ R48, R68, UR41, -R3 ;  /* 0x0000002944307c23 */ /* 0x000fe40008010803 */
[--C-:B------:R-:W-:Y:S01]  /*e130*/  FFMA.FTZ R65, R26, UR41, -R77.reuse ;  /* 0x000000291a417c23 */ /* 0x100fe2000801084d */
[----:B------:R-:W-:-:S03]  /*e140*/  FFMA.FTZ R68, R27, UR41, -R77 ;  /* 0x000000291b447c23 */ /* 0x000fc6000801084d */
[----:B------:R5:W-:Y:S01]  /*e150*/  MUFU.EX2 R37, R56 ;  /* 0x0000003800257308 */ /* 0x000be20000000800 */
[----:B------:R-:W-:Y:S01]  /*e160*/  FFMA.FTZ R53, R53, UR41, -R3 ;  /* 0x0000002935357c23 */ /* 0x000fe20008010803 */
[----:B------:R-:W-:Y:S01]  /*e170*/  FFMA.FTZ R27, R30, UR41, -R77 ;  /* 0x000000291e1b7c23 */ /* 0x000fe2000801084d */
[----:B-----5:R-:W-:Y:S01]  /*e180*/  FFMA.FTZ R56, R73, UR41, -R3 ;  /* 0x0000002949387c23 */ /* 0x020fe20008010803 */
[----:B------:R-:W-:-:S04]  /*e190*/  FFMA.FTZ R73, R46, UR41, -R77 ;  /* 0x000000292e497c23 */ /* 0x000fc8000801084d */
[----:B------:R-:W5:Y:S01]  /*e1a0*/  MUFU.EX2 R25, R25 ;  /* 0x0000001900197308 */ /* 0x000f620000000800 */
[----:B------:R-:W-:Y:S01]  /*e1b0*/  FFMA.FTZ R46, R55, UR41, -R77 ;  /* 0x00000029372e7c23 */ /* 0x000fe2000801084d */
[----:B-1----:R-:W-:Y:S01]  /*e1c0*/  FADD.FTZ R55, R24, R9 ;  /* 0x0000000918377221 */ /* 0x002fe20000010000 */
[----:B------:R-:W-:Y:S01]  /*e1d0*/  FFMA.FTZ R5, R80, UR41, -R3 ;  /* 0x0000002950057c23 */ /* 0x000fe20008010803 */
[----:B------:R-:W-:Y:S02]  /*e1e0*/  FFMA.FTZ R80, R43, UR41, -R77 ;  /* 0x000000292b507c23 */ /* 0x000fe4000801084d */
[----:B---3--:R-:W-:Y:S02]  /*e1f0*/  FADD.FTZ R26, R8, R55 ;  /* 0x00000037081a7221 */ /* 0x008fe40000010000 */
[----:B------:R-:W1:Y:S01]  /*e200*/  MUFU.EX2 R29, R29 ;  /* 0x0000001d001d7308 */ /* 0x000e620000000800 */
[--C-:B------:R-:W-:Y:S01]  /*e210*/  FFMA.FTZ R43, R54, UR41, -R77.reuse ;  /* 0x00000029362b7c23 */ /* 0x100fe2000801084d */
[----:B------:R-:W-:Y:S01]  /*e220*/  FFMA.FTZ R54, R63, UR41, -R77 ;  /* 0x000000293f367c23 */ /* 0x000fe2000801084d */
[----:B0-----:R-:W-:-:S05]  /*e230*/  FADD.FTZ R63, R21, R26 ;  /* 0x0000001a153f7221 */ /* 0x001fca0000010000 */
[----:B------:R0:W-:Y:S01]  /*e240*/  MUFU.EX2 R11, R53 ;  /* 0x00000035000b7308 */ /* 0x0001e20000000800 */
[----:B----4-:R-:W-:-:S07]  /*e250*/  FADD.FTZ R30, R28, R63 ;  /* 0x0000003f1c1e7221 */ /* 0x010fce0000010000 */
[----:B------:R-:W-:Y:S01]  /*e260*/  MUFU.EX2 R65, R65 ;  /* 0x0000004100417308 */ /* 0x000fe20000000800 */
[----:B0-----:R-:W-:Y:S01]  /*e270*/  FFMA.FTZ R53, R72, UR41, -R3 ;  /* 0x0000002948357c23 */ /* 0x001fe20008010803 */
[----:B------:R-:W-:-:S06]  /*e280*/  FFMA.FTZ R72, R31, UR41, -R77 ;  /* 0x000000291f487c23 */ /* 0x000fcc000801084d */
[----:B------:R-:W0:Y:S01]  /*e290*/  MUFU.EX2 R68, R68 ;  /* 0x0000004400447308 */ /* 0x000e220000000800 */
[----:B------:R-:W-:-:S07]  /*e2a0*/  FFMA.FTZ R31, R34, UR41, -R77 ;  /* 0x00000029221f7c23 */ /* 0x000fce000801084d */
[----:B------:R-:W3:Y:S01]  /*e2b0*/  MUFU.EX2 R32, R32 ;  /* 0x0000002000207308 */ /* 0x000ee20000000800 */
[----:B------:R-:W-:-:S07]  /*e2c0*/  FFMA.FTZ R40, R84, UR41, -R3 ;  /* 0x0000002954287c23 */ /* 0x000fce0008010803 */
[----:B------:R-:W4:Y:S01]  /*e2d0*/  MUFU.EX2 R27, R27 ;  /* 0x0000001b001b7308 */ /* 0x000f220000000800 */
[----:B-----5:R-:W-:Y:S01]  /*e2e0*/  FADD.FTZ R30, R25, R30 ;  /* 0x0000001e191e7221 */ /* 0x020fe20000010000 */
[----:B------:R-:W-:-:S06]  /*e2f0*/  FFMA.FTZ R84, R47, UR41, -R77 ;  /* 0x000000292f547c23 */ /* 0x000fcc000801084d */
[----:B------:R-:W5:Y:S01]  /*e300*/  MUFU.EX2 R33, R33 ;  /* 0x0000002100217308 */ /* 0x000f620000000800 */
[--C-:B------:R-:W-:Y:S01]  /*e310*/  FFMA.FTZ R47, R58, UR41, -R77.reuse ;  /* 0x000000293a2f7c23 */ /* 0x100fe2000801084d */
[----:B------:R-:W-:-:S06]  /*e320*/  FFMA.FTZ R58, R67, UR41, -R77 ;  /* 0x00000029433a7c23 */ /* 0x000fcc000801084d */
[----:B------:R-:W2:Y:S01]  /*e330*/  MUFU.EX2 R72, R72 ;  /* 0x0000004800487308 */ /* 0x000ea20000000800 */
[----:B-1----:R-:W-:-:S07]  /*e340*/  FADD.FTZ R67, R29, R30 ;  /* 0x0000001e1d437221 */ /* 0x002fce0000010000 */
[----:B------:R-:W1:Y:S01]  /*e350*/  MUFU.EX2 R90, R90 ;  /* 0x0000005a005a7308 */ /* 0x000e620000000800 */
[----:B0-----:R-:W-:-:S07]  /*e360*/  FADD.FTZ R26, R65, R68 ;  /* 0x00000044411a7221 */ /* 0x001fce0000010000 */
[----:B------:R-:W0:Y:S01]  /*e370*/  MUFU.EX2 R31, R31 ;  /* 0x0000001f001f7308 */ /* 0x000e220000000800 */
[----:B---3--:R-:W-:-:S07]  /*e380*/  FADD.FTZ R30, R32, R67 ;  /* 0x00000043201e7221 */ /* 0x008fce0000010000 */
[----:B------:R-:W3:Y:S01]  /*e390*/  MUFU.EX2 R41, R41 ;  /* 0x0000002900297308 */ /* 0x000ee20000000800 */
[----:B----4-:R-:W-:-:S07]  /*e3a0*/  FADD.FTZ R63, R27, R26 ;  /* 0x0000001a1b3f7221 */ /* 0x010fce0000010000 */
[----:B------:R-:W4:Y:S01]  /*e3b0*/  MUFU.EX2 R92, R92 ;  /* 0x0000005c005c7308 */ /* 0x000f220000000800 */
[----:B-----5:R-:W-:Y:S01]  /*e3c0*/  FADD.FTZ R67, R33, R30 ;  /* 0x0000001e21437221 */ /* 0x020fe20000010000 */
[----:B--2---:R-:W-:-:S03]  /*e3d0*/  FADD.FTZ R26, R72, R63 ;  /* 0x0000003f481a7221 */ /* 0x004fc60000010000 */
[----:B-1----:R-:W-:Y:S01]  /*e3e0*/  FADD.FTZ R34, R90, R67 ;  /* 0x000000435a227221 */ /* 0x002fe20000010000 */
[----:B0-----:R-:W-:Y:S01]  /*e3f0*/  FADD.FTZ R63, R31, R26 ;  /* 0x0000001a1f3f7221 */ /* 0x001fe20000010000 */
[----:B------:R-:W-:Y:S02]  /*e400*/  F2FP.BF16.F32.PACK_AB R26, R21, R8 ;  /* 0x00000008151a723e */ /* 0x000fe400000010ff */
[----:B---3--:R-:W-:Y:S01]  /*e410*/  FADD.FTZ R21, R41, R34 ;  /* 0x0000002229157221 */ /* 0x008fe20000010000 */
[----:B----4-:R-:W-:Y:S02]  /*e420*/  F2FP.BF16.F32.PACK_AB R34, R92, R41 ;  /* 0x000000295c22723e */ /* 0x010fe400000010ff */
[----:B------:R-:W2:Y:S01]  /*e430*/  LDL R41, [R1+0x24] ;  /* 0x0000240001297983 */ /* 0x000ea20000100800 */
[--C-:B------:R-:W-:Y:S01]  /*e440*/  FFMA.FTZ R4, R52, UR41, -R3.reuse ;  /* 0x0000002934047c23 */ /* 0x100fe20008010803 */
[--C-:B------:R-:W-:Y:S01]  /*e450*/  FFMA.FTZ R52, R57, UR41, -R3.reuse ;  /* 0x0000002939347c23 */ /* 0x100fe20008010803 */
[----:B------:R-:W-:Y:S01]  /*e460*/  FFMA.FTZ R57, R76, UR41, -R3 ;  /* 0x000000294c397c23 */ /* 0x000fe20008010803 */
[--C-:B------:R-:W-:Y:S01]  /*e470*/  FFMA.FTZ R76, R35, UR41, -R77.reuse ;  /* 0x00000029234c7c23 */ /* 0x100fe2000801084d */
[----:B------:R-:W-:Y:S01]  /*e480*/  FFMA.FTZ R35, R38, UR41, -R77 ;  /* 0x0000002926237c23 */ /* 0x000fe2000801084d */
[----:B------:R-:W-:Y:S01]  /*e490*/  FFMA.FTZ R49, R49, UR41, -R3 ;  /* 0x0000002931317c23 */ /* 0x000fe20008010803 */
[----:B------:R-:W-:-:S03]  /*e4a0*/  FFMA.FTZ R38, R39, UR41, -R77 ;  /* 0x0000002927267c23 */ /* 0x000fc6000801084d */
[----:B------:R-:W0:Y:S08]  /*e4b0*/  MUFU.EX2 R76, R76 ;  /* 0x0000004c004c7308 */ /* 0x000e300000000800 */
[----:B------:R1:W-:Y:S08]  /*e4c0*/  MUFU.EX2 R7, R49 ;  /* 0x0000003100077308 */ /* 0x0003f00000000800 */
[----:B------:R-:W3:Y:S01]  /*e4d0*/  MUFU.EX2 R35, R35 ;  /* 0x0000002300237308 */ /* 0x000ee20000000800 */
[----:B-1----:R-:W-:Y:S01]  /*e4e0*/  FFMA.FTZ R49, R69, UR41, -R3 ;  /* 0x0000002945317c23 */ /* 0x002fe20008010803 */
[----:B------:R-:W-:-:S06]  /*e4f0*/  FFMA.FTZ R69, R42, UR41, -R77 ;  /* 0x000000292a457c23 */ /* 0x000fcc000801084d */
[----:B------:R-:W1:Y:S01]  /*e500*/  MUFU.EX2 R38, R38 ;  /* 0x0000002600267308 */ /* 0x000e620000000800 */
[----:B0-----:R-:W-:-:S07]  /*e510*/  FADD.FTZ R30, R76, R63 ;  /* 0x0000003f4c1e7221 */ /* 0x001fce0000010000 */
[----:B------:R-:W0:Y:S01]  /*e520*/  MUFU.EX2 R69, R69 ;  /* 0x0000004500457308 */ /* 0x000e220000000800 */
[----:B------:R-:W-:-:S07]  /*e530*/  F2FP.BF16.F32.PACK_AB R24, R9, R24 ;  /* 0x000000180918723e */ /* 0x000fce00000010ff */
[----:B------:R-:W4:Y:S01]  /*e540*/  MUFU.EX2 R36, R36 ;  /* 0x0000002400247308 */ /* 0x000f220000000800 */
[----:B---3--:R-:W-:Y:S01]  /*e550*/  FADD.FTZ R9, R35, R30 ;  /* 0x0000001e23097221 */ /* 0x008fe20000010000 */
[----:B------:R-:W-:-:S06]  /*e560*/  FFMA.FTZ R39, R50, UR41, -R77 ;  /* 0x0000002932277c23 */ /* 0x000fcc000801084d */
[----:B------:R-:W3:Y:S01]  /*e570*/  MUFU.EX2 R80, R80 ;  /* 0x0000005000507308 */ /* 0x000ee20000000800 */
[--C-:B------:R-:W-:Y:S01]  /*e580*/  FFMA.FTZ R42, R51, UR41, -R77.reuse ;  /* 0x00000029332a7c23 */ /* 0x100fe2000801084d */
[----:B------:R-:W-:Y:S01]  /*e590*/  FFMA.FTZ R51, R62, UR41, -R77 ;  /* 0x000000293e337c23 */ /* 0x000fe2000801084d */
[----:B-1----:R-:W-:-:S05]  /*e5a0*/  FADD.FTZ R62, R38, R9 ;  /* 0x00000009263e7221 */ /* 0x002fca0000010000 */
[----:B------:R-:W1:Y:S01]  /*e5b0*/  MUFU.EX2 R73, R73 ;  /* 0x0000004900497308 */ /* 0x000e620000000800 */
[----:B------:R-:W-:-:S07]  /*e5c0*/  FADD.FTZ R21, R92, R21 ;  /* 0x000000155c157221 */ /* 0x000fce0000010000 */
[----:B------:R-:W5:Y:S01]  /*e5d0*/  MUFU.EX2 R4, R4 ;  /* 0x0000000400047308 */ /* 0x000f620000000800 */
[----:B------:R-:W-:Y:S01]  /*e5e0*/  FFMA.FTZ R55, R66, UR41, -R77 ;  /* 0x0000002942377c23 */ /* 0x000fe2000801084d */
[----:B0-----:R-:W-:-:S06]  /*e5f0*/  FADD.FTZ R9, R69, R62 ;  /* 0x0000003e45097221 */ /* 0x001fcc0000010000 */
[----:B------:R-:W0:Y:S01]  /*e600*/  MUFU.EX2 R84, R84 ;  /* 0x0000005400547308 */ /* 0x000e220000000800 */
[----:B----4-:R-:W-:Y:S01]  /*e610*/  FADD.FTZ R66, R36, R21 ;  /* 0x0000001524427221 */ /* 0x010fe20000010000 */
[----:B------:R-:W-:Y:S01]  /*e620*/  FFMA.FTZ R60, R60, UR41, -R3 ;  /* 0x000000293c3c7c23 */ /* 0x000fe20008010803 */
[----:B---3--:R-:W-:-:S05]  /*e630*/  FADD.FTZ R62, R80, R9 ;  /* 0x00000009503e7221 */ /* 0x008fca0000010000 */
[----:B------:R-:W3:Y:S01]  /*e640*/  MUFU.EX2 R39, R39 ;  /* 0x0000002700277308 */ /* 0x000ee20000000800 */
[----:B------:R-:W-:Y:S01]  /*e650*/  FADD.FTZ R21, R7, R66 ;  /* 0x0000004207157221 */ /* 0x000fe20000010000 */
[----:B------:R-:W-:Y:S01]  /*e660*/  FFMA.FTZ R61, R61, UR41, -R3 ;  /* 0x000000293d3d7c23 */ /* 0x000fe20008010803 */
[----:B-1----:R-:W-:-:S05]  /*e670*/  FADD.FTZ R9, R73, R62 ;  /* 0x0000003e49097221 */ /* 0x002fca0000010000 */
[----:B------:R-:W1:Y:S01]  /*e680*/  MUFU.EX2 R42, R42 ;  /* 0x0000002a002a7308 */ /* 0x000e620000000800 */
[----:B------:R-:W-:Y:S01]  /*e690*/  F2FP.BF16.F32.PACK_AB R30, R32, R29 ;  /* 0x0000001d201e723e */ /* 0x000fe200000010ff */
[----:B-----5:R-:W-:-:S06]  /*e6a0*/  FADD.FTZ R62, R4, R21 ;  /* 0x00000015043e7221 */ /* 0x020fcc0000010000 */
[----:B------:R-:W4:Y:S01]  /*e6b0*/  MUFU.EX2 R52, R52 ;  /* 0x0000003400347308 */ /* 0x000f220000000800 */
[----:B------:R-:W-:Y:S02]  /*e6c0*/  F2FP.BF16.F32.PACK_AB R29, R76, R31 ;  /* 0x0000001f4c1d723e */ /* 0x000fe400000010ff */
[----:B------:R-:W-:-:S05]  /*e6d0*/  F2FP.BF16.F32.PACK_AB R31, R38, R35 ;  /* 0x00000023261f723e */ /* 0x000fca00000010ff */
[----:B------:R-:W5:Y:S01]  /*e6e0*/  MUFU.EX2 R43, R43 ;  /* 0x0000002b002b7308 */ /* 0x000f620000000800 */
[----:B0-----:R-:W-:Y:S01]  /*e6f0*/  FADD.FTZ R38, R84, R9 ;  /* 0x0000000954267221 */ /* 0x001fe20000010000 */
[----:B------:R-:W-:Y:S01]  /*e700*/  FFMA.FTZ R50, R59, UR41, -R77 ;  /* 0x000000293b327c23 */ /* 0x000fe2000801084d */
[----:B------:R-:W-:-:S05]  /*e710*/  FADD.FTZ R62, R11, R62 ;  /* 0x0000003e0b3e7221 */ /* 0x000fca0000010000 */
[----:B------:R-:W0:Y:S01]  /*e720*/  MUFU.EX2 R60, R60 ;  /* 0x0000003c003c7308 */ /* 0x000e220000000800 */
[----:B---3--:R-:W-:Y:S01]  /*e730*/  FADD.FTZ R9, R39, R38 ;  /* 0x0000002627097221 */ /* 0x008fe20000010000 */
[----:B------:R-:W-:-:S06]  /*e740*/  FADD.FTZ R21, R37, R62 ;  /* 0x0000003e25157221 */ /* 0x000fcc0000010000 */
[----:B------:R-:W3:Y:S08]  /*e750*/  MUFU.EX2 R46, R46 ;  /* 0x0000002e002e7308 */ /* 0x000ef00000000800 */
[----:B------:R-:W3:Y:S01]  /*e760*/  MUFU.EX2 R61, R61 ;  /* 0x0000003d003d7308 */ /* 0x000ee20000000800 */
[----:B-1----:R-:W-:Y:S01]  /*e770*/  FADD.FTZ R38, R42, R9 ;  /* 0x000000092a267221 */ /* 0x002fe20000010000 */
[----:B----4-:R-:W-:-:S06]  /*e780*/  FADD.FTZ R21, R52, R21 ;  /* 0x0000001534157221 */ /* 0x010fcc0000010000 */
[----:B------:R-:W1:Y:S08]  /*e790*/  MUFU.EX2 R47, R47 ;  /* 0x0000002f002f7308 */ /* 0x000e700000000800 */
[----:B------:R-:W4:Y:S01]  /*e7a0*/  MUFU.EX2 R44, R44 ;  /* 0x0000002c002c7308 */ /* 0x000f220000000800 */
[----:B-----5:R-:W-:Y:S01]  /*e7b0*/  FADD.FTZ R9, R43, R38 ;  /* 0x000000262b097221 */ /* 0x020fe20000010000 */
[----:B------:R-:W-:-:S06]  /*e7c0*/  F2FP.BF16.F32.PACK_AB R28, R25, R28 ;  /* 0x0000001c191c723e */ /* 0x000fcc00000010ff */
[----:B------:R-:W5:Y:S01]  /*e7d0*/  MUFU.EX2 R50, R50 ;  /* 0x0000003200327308 */ /* 0x000f620000000800 */
[----:B0-----:R-:W-:Y:S01]  /*e7e0*/  FADD.FTZ R66, R60, R21 ;  /* 0x000000153c427221 */ /* 0x001fe20000010000 */
[----:B------:R-:W-:-:S06]  /*e7f0*/  F2FP.BF16.F32.PACK_AB R25, R68, R65 ;  /* 0x000000414419723e */ /* 0x000fcc00000010ff */
[----:B------:R-:W0:Y:S01]  /*e800*/  MUFU.EX2 R45, R45 ;  /* 0x0000002d002d7308 */ /* 0x000e220000000800 */
[----:B------:R-:W-:Y:S01]  /*e810*/  F2FP.BF16.F32.PACK_AB R27, R72, R27 ;  /* 0x0000001b481b723e */ /* 0x000fe200000010ff */
[----:B---3--:R-:W-:-:S06]  /*e820*/  FADD.FTZ R62, R46, R9 ;  /* 0x000000092e3e7221 */ /* 0x008fcc0000010000 */
[----:B------:R-:W3:Y:S01]  /*e830*/  MUFU.EX2 R51, R51 ;  /* 0x0000003300337308 */ /* 0x000ee20000000800 */
[----:B------:R-:W-:-:S07]  /*e840*/  FADD.FTZ R9, R61, R66 ;  /* 0x000000423d097221 */ /* 0x000fce0000010000 */
[----:B------:R-:W3:Y:S01]  /*e850*/  MUFU.EX2 R48, R48 ;  /* 0x0000003000307308 */ /* 0x000ee20000000800 */
[----:B------:R-:W-:Y:S01]  /*e860*/  STSM.16.M88.4 [R139+0x21800], R24 ;  /* 0x021800188b007844 */ /* 0x000fe20000000200 */
[----:B------:R-:W-:Y:S01]  /*e870*/  F2FP.BF16.F32.PACK_AB R36, R7, R36 ;  /* 0x000000240724723e */ /* 0x000fe200000010ff */
[----:B-1----:R-:W-:-:S05]  /*e880*/  FADD.FTZ R7, R47, R62 ;  /* 0x0000003e2f077221 */ /* 0x002fca0000010000 */
[----:B------:R-:W1:Y:S01]  /*e890*/  MUFU.EX2 R54, R54 ;  /* 0x0000003600367308 */ /* 0x000e620000000800 */
[----:B------:R4:W-:Y:S01]  /*e8a0*/  STSM.16.M88.4 [R91], R28 ;  /* 0x0000001c5b007844 */ /* 0x0009e20000000200 */
[----:B------:R-:W-:-:S06]  /*e8b0*/  FFMA.FTZ R59, R70, UR41, -R77 ;  /* 0x00000029463b7c23 */ /* 0x000fcc000801084d */
[----:B------:R-:W1:Y:S01]  /*e8c0*/  MUFU.EX2 R49, R49 ;  /* 0x0000003100317308 */ /* 0x000e620000000800 */
[----:B------:R-:W-:Y:S01]  /*e8d0*/  FFMA.FTZ R20, R81, UR41, -R3 ;  /* 0x0000002951147c23 */ /* 0x000fe20008010803 */
[--C-:B------:R-:W-:Y:S01]  /*e8e0*/  FFMA.FTZ R71, R71, UR41, -R77.reuse ;  /* 0x0000002947477c23 */ /* 0x100fe2000801084d */
[--C-:B------:R-:W-:Y:S01]  /*e8f0*/  FFMA.FTZ R74, R74, UR41, -R77.reuse ;  /* 0x000000294a4a7c23 */ /* 0x100fe2000801084d */
[----:B------:R-:W-:-:S04]  /*e900*/  FFMA.FTZ R75, R75, UR41, -R77 ;  /* 0x000000294b4b7c23 */ /* 0x000fc8000801084d */
[----:B------:R-:W1:Y:S01]  /*e910*/  MUFU.EX2 R55, R55 ;  /* 0x0000003700377308 */ /* 0x000e620000000800 */
[----:B----4-:R-:W-:Y:S01]  /*e920*/  FADD.FTZ R28, R44, R9 ;  /* 0x000000092c1c7221 */ /* 0x010fe20000010000 */
[--C-:B------:R-:W-:Y:S01]  /*e930*/  FFMA.FTZ R78, R78, UR41, -R77.reuse ;  /* 0x000000294e4e7c23 */ /* 0x100fe2000801084d */
[--C-:B------:R-:W-:Y:S01]  /*e940*/  FFMA.FTZ R79, R79, UR41, -R77.reuse ;  /* 0x000000294f4f7c23 */ /* 0x100fe2000801084d */
[--C-:B------:R-:W-:Y:S01]  /*e950*/  FFMA.FTZ R82, R82, UR41, -R77.reuse ;  /* 0x0000002952527c23 */ /* 0x100fe2000801084d */
[----:B------:R-:W-:-:S03]  /*e960*/  FFMA.FTZ R83, R83, UR41, -R77 ;  /* 0x0000002953537c23 */ /* 0x000fc6000801084d */
[----:B------:R-:W4:Y:S01]  /*e970*/  MUFU.EX2 R53, R53 ;  /* 0x0000003500357308 */ /* 0x000f220000000800 */
[----:B------:R-:W-:Y:S01]  /*e980*/  FFMA.FTZ R86, R86, UR41, -R77 ;  /* 0x0000002956567c23 */ /* 0x000fe2000801084d */
[----:B------:R-:W-:Y:S01]  /*e990*/  F2FP.BF16.F32.PACK_AB R38, R11, R4 ;  /* 0x000000040b26723e */ /* 0x000fe200000010ff */
[----:B------:R-:W-:Y:S01]  /*e9a0*/  FFMA.FTZ R3, R85, UR41, -R3 ;  /* 0x0000002955037c23 */ /* 0x000fe20008010803 */
[----:B------:R-:W-:Y:S01]  /*e9b0*/  FFMA.FTZ R77, R87, UR41, -R77 ;  /* 0x00000029574d7c23 */ /* 0x000fe2000801084d */
[----:B-----5:R-:W-:Y:S01]  /*e9c0*/  FADD.FTZ R4, R50, R7 ;  /* 0x0000000732047221 */ /* 0x020fe20000010000 */
[----:B0-----:R-:W-:Y:S02]  /*e9d0*/  FADD.FTZ R9, R45, R28 ;  /* 0x0000001c2d097221 */ /* 0x001fe40000010000 */
[----:B------:R-:W0:Y:S01]  /*e9e0*/  MUFU.EX2 R58, R58 ;  /* 0x0000003a003a7308 */ /* 0x000e220000000800 */
[----:B---3--:R-:W-:Y:S01]  /*e9f0*/  FADD.FTZ R7, R51, R4 ;  /* 0x0000000433077221 */ /* 0x008fe20000010000 */
[----:B------:R-:W-:-:S06]  /*ea00*/  FADD.FTZ R28, R48, R9 ;  /* 0x00000009301c7221 */ /* 0x000fcc0000010000 */
[----:B------:R-:W3:Y:S01]  /*ea10*/  MUFU.EX2 R56, R56 ;  /* 0x0000003800387308 */ /* 0x000ee20000000800 */
[----:B-1----:R-:W-:Y:S01]  /*ea20*/  FADD.FTZ R4, R54, R7 ;  /* 0x0000000736047221 */ /* 0x002fe20000010000 */
[----:B------:R-:W-:-:S06]  /*ea30*/  FADD.FTZ R28, R49, R28 ;  /* 0x0000001c311c7221 */ /* 0x000fcc0000010000 */
[----:B------:R-:W-:Y:S08]  /*ea40*/  MUFU.EX2 R57, R57 ;  /* 0x0000003900397308 */ /* 0x000ff00000000800 */
[----:B------:R-:W1:Y:S08]  /*ea50*/  MUFU.EX2 R59, R59 ;  /* 0x0000003b003b7308 */ /* 0x000e700000000800 */
[----:B------:R-:W-:Y:S01]  /*ea60*/  MUFU.EX2 R8, R71 ;  /* 0x0000004700087308 */ /* 0x000fe20000000800 */
[----:B------:R-:W-:-:S07]  /*ea70*/  F2FP.BF16.F32.PACK_AB R32, R90, R33 ;  /* 0x000000215a20723e */ /* 0x000fce00000010ff */
[----:B------:R-:W5:Y:S01]  /*ea80*/  MUFU.EX2 R64, R64 ;  /* 0x0000004000407308 */ /* 0x000f620000000800 */
[----:B------:R-:W-:-:S07]  /*ea90*/  F2FP.BF16.F32.PACK_AB R24, R52, R37 ;  /* 0x000000253418723e */ /* 0x000fce00000010ff */
[----:B------:R-:W-:Y:S01]  /*eaa0*/  MUFU.EX2 R74, R74 ;  /* 0x0000004a004a7308 */ /* 0x000fe20000000800 */
[----:B------:R-:W-:-:S07]  /*eab0*/  FADD.FTZ R7, R55, R4 ;  /* 0x0000000437077221 */ /* 0x000fce0000010000 */
[----:B------:R-:W-:Y:S08]  /*eac0*/  MUFU.EX2 R5, R5 ;  /* 0x0000000500057308 */ /* 0x000ff00000000800 */
[----:B------:R-:W2:Y:S08]  /*ead0*/  MUFU.EX2 R75, R75 ;  /* 0x0000004b004b7308 */ /* 0x000eb00000000800 */
[----:B------:R-:W-:Y:S08]  /*eae0*/  MUFU.EX2 R78, R78 ;  /* 0x0000004e004e7308 */ /* 0x000ff00000000800 */
[----:B------:R-:W2:Y:S01]  /*eaf0*/  MUFU.EX2 R79, R79 ;  /* 0x0000004f004f7308 */ /* 0x000ea20000000800 */
[----:B------:R-:W-:Y:S01]  /*eb00*/  F2FP.BF16.F32.PACK_AB R33, R80, R69 ;  /* 0x000000455021723e */ /* 0x000fe200000010ff */
[----:B------:R-:W2:Y:S06]  /*eb10*/  @P2 LDC R11, c[0x0][0x44c] ;  /* 0x00011300ff0b2b82 */ /* 0x000eac0000000800 */
[----:B------:R-:W2:Y:S01]  /*eb20*/  MUFU.EX2 R20, R20 ;  /* 0x0000001400147308 */ /* 0x000ea20000000800 */
[----:B------:R-:W-:-:S07]  /*eb30*/  F2FP.BF16.F32.PACK_AB R35, R84, R73 ;  /* 0x000000495423723e */ /* 0x000fce00000010ff */
[----:B------:R-:W-:Y:S01]  /*eb40*/  MUFU.EX2 R40, R40 ;  /* 0x0000002800287308 */ /* 0x000fe20000000800 */
[----:B------:R-:W-:-:S07]  /*eb50*/  F2FP.BF16.F32.PACK_AB R37, R42, R39 ;  /* 0x000000272a25723e */ /* 0x000fce00000010ff */
[----:B------:R-:W2:Y:S01]  /*eb60*/  MUFU.EX2 R3, R3 ;  /* 0x0000000300037308 */ /* 0x000ea20000000800 */
[----:B----4-:R-:W-:-:S07]  /*eb70*/  FADD.FTZ R9, R53, R28 ;  /* 0x0000001c35097221 */ /* 0x010fce0000010000 */
[----:B------:R-:W-:Y:S08]  /*eb80*/  MUFU.EX2 R82, R82 ;  /* 0x0000005200527308 */ /* 0x000ff00000000800 */
[----:B------:R-:W4:Y:S08]  /*eb90*/  MUFU.EX2 R83, R83 ;  /* 0x0000005300537308 */ /* 0x000f300000000800 */
[----:B------:R-:W-:Y:S08]  /*eba0*/  MUFU.EX2 R86, R86 ;  /* 0x0000005600567308 */ /* 0x000ff00000000800 */
[----:B------:R-:W4:Y:S01]  /*ebb0*/  MUFU.EX2 R77, R77 ;  /* 0x0000004d004d7308 */ /* 0x000f220000000800 */
[----:B------:R-:W-:Y:S01]  /*ebc0*/  F2FP.BF16.F32.PACK_AB R39, R46, R43 ;  /* 0x0000002b2e27723e */ /* 0x000fe200000010ff */
[----:B0-----:R-:W-:Y:S01]  /*ebd0*/  FADD.FTZ R4, R58, R7 ;  /* 0x000000073a047221 */ /* 0x001fe20000010000 */
[----:B------:R-:W-:-:S02]  /*ebe0*/  F2FP.BF16.F32.PACK_AB R26, R61, R60 ;  /* 0x0000003c3d1a723e */ /* 0x000fc400000010ff */
[----:B------:R-:W-:Y:S02]  /*ebf0*/  F2FP.BF16.F32.PACK_AB R25, R50, R47 ;  /* 0x0000002f3219723e */ /* 0x000fe400000010ff */
[----:B------:R-:W-:Y:S01]  /*ec00*/  F2FP.BF16.F32.PACK_AB R27, R54, R51 ;  /* 0x00000033361b723e */ /* 0x000fe200000010ff */
[----:B---3--:R-:W-:Y:S01]  /*ec10*/  FADD.FTZ R28, R56, R9 ;  /* 0x00000009381c7221 */ /* 0x008fe20000010000 */
[----:B------:R0:W-:Y:S01]  /*ec20*/  STSM.16.M88.4 [R141], R32 ;  /* 0x000000208d007844 */ /* 0x0001e20000000200 */
[----:B-1----:R-:W-:-:S03]  /*ec30*/  FADD.FTZ R7, R59, R4 ;  /* 0x000000043b077221 */ /* 0x002fc60000010000 */
[----:B------:R1:W-:Y:S01]  /*ec40*/  STSM.16.M88.4 [R140], R36 ;  /* 0x000000248c007844 */ /* 0x0003e20000000200 */
[----:B------:R-:W-:Y:S01]  /*ec50*/  FADD.FTZ R9, R57, R28 ;  /* 0x0000001c39097221 */ /* 0x000fe20000010000 */
[----:B------:R-:W-:Y:S02]  /*ec60*/  F2FP.BF16.F32.PACK_AB R28, R56, R53 ;  /* 0x00000035381c723e */ /* 0x000fe400000010ff */
[----:B------:R3:W-:Y:S01]  /*ec70*/  STSM.16.M88.4 [R139+0x27800], R24 ;  /* 0x027800188b007844 */ /* 0x0007e20000000200 */
[----:B-----5:R-:W-:Y:S02]  /*ec80*/  F2FP.BF16.F32.PACK_AB R30, R64, R57 ;  /* 0x00000039401e723e */ /* 0x020fe400000010ff */
[----:B--2---:R-:W-:Y:S02]  /*ec90*/  F2FP.BF16.F32.PACK_AB R29, R75, R74 ;  /* 0x0000004a4b1d723e */ /* 0x004fe400000010ff */
[----:B------:R-:W-:Y:S01]  /*eca0*/  F2FP.BF16.F32.PACK_AB R31, R79, R78 ;  /* 0x0000004e4f1f723e */ /* 0x000fe200000010ff */
[----:B------:R-:W-:Y:S01]  /*ecb0*/  FADD.FTZ R7, R8, R7 ;  /* 0x0000000708077221 */ /* 0x000fe20000010000 */
[----:B0-----:R-:W-:-:S02]  /*ecc0*/  F2FP.BF16.F32.PACK_AB R32, R20, R5 ;  /* 0x000000051420723e */ /* 0x001fc400000010ff */
[----:B------:R-:W-:Y:S01]  /*ecd0*/  F2FP.BF16.F32.PACK_AB R34, R3, R40 ;  /* 0x000000280322723e */ /* 0x000fe200000010ff */
[----:B-1----:R-:W0:Y:S01]  /*ece0*/  @P2 LDC R38, c[0x0][0x450] ;  /* 0x00011400ff262b82 */ /* 0x002e220000000800 */
[----:B----4-:R-:W-:Y:S02]  /*ecf0*/  F2FP.BF16.F32.PACK_AB R33, R83, R82 ;  /* 0x000000525321723e */ /* 0x010fe400000010ff */
[----:B---3--:R-:W-:Y:S02]  /*ed00*/  F2FP.BF16.F32.PACK_AB R24, R45, R44 ;  /* 0x0000002c2d18723e */ /* 0x008fe400000010ff */
[----:B------:R-:W-:Y:S02]  /*ed10*/  F2FP.BF16.F32.PACK_AB R26, R49, R48 ;  /* 0x00000030311a723e */ /* 0x000fe400000010ff */
[----:B------:R-:W-:Y:S02]  /*ed20*/  F2FP.BF16.F32.PACK_AB R25, R58, R55 ;  /* 0x000000373a19723e */ /* 0x000fe400000010ff */
[----:B------:R-:W-:-:S02]  /*ed30*/  F2FP.BF16.F32.PACK_AB R27, R8, R59 ;  /* 0x0000003b081b723e */ /* 0x000fc400000010ff */
[----:B------:R-:W-:Y:S01]  /*ed40*/  F2FP.BF16.F32.PACK_AB R35, R77, R86 ;  /* 0x000000564d23723e */ /* 0x000fe200000010ff */
[----:B------:R-:W-:Y:S02]  /*ed50*/  FADD.FTZ R4, R74, R7 ;  /* 0x000000074a047221 */ /* 0x000fe40000010000 */
[----:B------:R1:W-:Y:S04]  /*ed60*/  STSM.16.M88.4 [R41], R24 ;  /* 0x0000001829007844 */ /* 0x0003e80000000200 */
[----:B------:R1:W-:Y:S04]  /*ed70*/  STSM.16.M88.4 [R141+0x6000], R28 ;  /* 0x0060001c8d007844 */ /* 0x0003e80000000200 */
[----:B------:R1:W-:Y:S01]  /*ed80*/  STSM.16.M88.4 [R140+0x6000], R32 ;  /* 0x006000208c007844 */ /* 0x0003e20000000200 */
[----:B------:R-:W-:Y:S01]  /*ed90*/  FADD.FTZ R7, R75, R4 ;  /* 0x000000044b077221 */ /* 0x000fe20000010000 */
[----:B------:R2:W-:Y:S06]  /*eda0*/  MEMBAR.ALL.CTA ;  /* 0x0000000000007992 */ /* 0x0005ec0000008000 */
[----:B--2---:R-:W2:Y:S01]  /*edb0*/  FENCE.VIEW.ASYNC.S ;  /* 0x00000000000073c6 */ /* 0x004ea20000000000 */
[----:B------:R-:W-:Y:S01]  /*edc0*/  FADD.FTZ R4, R78, R7 ;  /* 0x000000074e047221 */ /* 0x000fe20000010000 */
[----:B------:R-:W-:Y:S01]  /*edd0*/  FADD.FTZ R36, R64, R9 ;  /* 0x0000000940247221 */ /* 0x000fe20000010000 */
[----:B------:R-:W-:-:S02]  /*ede0*/  PLOP3.LUT P3, PT, PT, PT, UP0, 0x40, 0x0 ;  /* 0x000000000000781c */ /* 0x000fc40003f6e808 */
[----:B------:R-:W-:Y:S01]  /*edf0*/  FADD.FTZ R79, R79, R4 ;  /* 0x000000044f4f7221 */ /* 0x000fe20000010000 */
[----:B------:R-:W-:-:S04]  /*ee00*/  @P2 IMAD.HI.U32 R11, R89, R11, RZ ;  /* 0x0000000b590b2227 */ /* 0x000fc800078e00ff */
[----:B------:R-:W-:Y:S01]  /*ee10*/  FADD.FTZ R5, R5, R36 ;  /* 0x0000002405057221 */ /* 0x000fe20000010000 */
[----:B------:R-:W-:Y:S01]  /*ee20*/  FADD.FTZ R82, R82, R79 ;  /* 0x0000004f52527221 */ /* 0x000fe20000010000 */
[----:B------:R-:W-:Y:S02]  /*ee30*/  IMAD.MOV.U32 R7, RZ, RZ, R89 ;  /* 0x000000ffff077224 */ /* 0x000fe400078e0059 */
[----:B------:R-:W-:Y:S01]  /*ee40*/  FADD.FTZ R5, R20, R5 ;  /* 0x0000000514057221 */ /* 0x000fe20000010000 */
[----:B0-----:R-:W-:Y:S01]  /*ee50*/  @P2 SHF.R.U32.HI R7, RZ, R38, R11 ;  /* 0x00000026ff072219 */ /* 0x001fe2000001160b */
[----:B------:R-:W-:Y:S02]  /*ee60*/  FADD.FTZ R83, R83, R82 ;  /* 0x0000005253537221 */ /* 0x000fe40000010000 */
[----:B------:R-:W-:Y:S02]  /*ee70*/  FADD.FTZ R40, R40, R5 ;  /* 0x0000000528287221 */ /* 0x000fe40000010000 */
[----:B------:R-:W-:Y:S01]  /*ee80*/  FADD.FTZ R4, R86, R83 ;  /* 0x0000005356047221 */ /* 0x000fe20000010000 */
[----:B------:R-:W-:-:S02]  /*ee90*/  IMAD.IADD R114, R114, 0x1, R7 ;  /* 0x0000000172727824 */ /* 0x000fc400078e0207 */
[----:B------:R-:W-:Y:S01]  /*eea0*/  FADD.FTZ R5, R3, R40 ;  /* 0x0000002803057221 */ /* 0x000fe20000010000 */
[----:B------:R-:W-:Y:S02]  /*eeb0*/  VIADD R3, R88, 0xfffffffe ;  /* 0xfffffffe58037836 */ /* 0x000fe40000000000 */
[----:B------:R-:W-:Y:S01]  /*eec0*/  FADD.FTZ R4, R77, R4 ;  /* 0x000000044d047221 */ /* 0x000fe20000010000 */
[----:B------:R-:W-:Y:S01]  /*eed0*/  VIADD R7, R114, UR4 ;  /* 0x0000000472077c36 */ /* 0x000fe20008000000 */
[----:B--2---:R-:W-:Y:S01]  /*eee0*/  NOP ;  /* 0x0000000000007918 */ /* 0x004fe20000000000 */
[----:B-1----:R-:W-:Y:S05]  /*eef0*/  @P3 BRA `(.L_x_1501) ;  /* 0x0000000000543947 */ /* 0x002fea0003800000 */
[C---:B------:R-:W-:Y:S01]  /*ef00*/  ISETP.GT.AND P3, PT, R114.reuse, RZ, PT ;  /* 0x000000ff7200720c */ /* 0x040fe20003f64270 */
[----:B------:R-:W-:Y:S01]  /*ef10*/  BSSY B0, `(.L_x_1502) ;  /* 0x0000010000007945 */ /* 0x000fe20003800000 */
[----:B------:R-:W-:-:S11]  /*ef20*/  VIADD R8, R114, 0xffffffff ;  /* 0xffffffff72087836 */ /* 0x000fd60000000000 */
[----:B------:R-:W-:Y:S05]  /*ef30*/  @P3 BRA `(.L_x_1503) ;  /* 0x0000000000203947 */ /* 0x000fea0003800000 */
[----:B------:R-:W-:Y:S01]  /*ef40*/  UISETP.NE.AND UP1, UPT, UR5, 0x1, UPT ;  /* 0x000000010500788c */ /* 0x000fe2000bf25270 */
[----:B------:R-:W-:-:S05]  /*ef50*/  IMAD.MOV R8, RZ, RZ, -R114 ;  /* 0x000000ffff087224 */ /* 0x000fca00078e0a72 */
[----:B------:R-:W-:-:S05]  /*ef60*/  PLOP3.LUT P3, PT, PT, PT, UP1, 0x80, 0x0 ;  /* 0x000000000000781c */ /* 0x000fca0003f6f018 */
[----:B------:R-:W-:-:S08]  /*ef70*/  @UP1 ULDC.64 UR6, c[0x0][0x9e8] ;  /* 0x00027a0000061ab9 */ /* 0x000fd00000000a00 */
[----:B------:R-:W-:-:S05]  /*ef80*/  @P3 IMAD.HI.U32 R9, R8, UR6, RZ ;  /* 0x0000000608093c27 */ /* 0x000fca000f8e00ff */
[----:B------:R-:W-:-:S04]  /*ef90*/  @P3 SHF.R.U32.HI R8, RZ, UR7, R9 ;  /* 0x00000007ff083c19 */ /* 0x000fc80008011609 */
[----:B------:R-:W-:Y:S01]  /*efa0*/  LOP3.LUT R8, RZ, R8, RZ, 0x33, !PT ;  /* 0x00000008ff087212 */ /* 0x000fe200078e33ff */
[----:B------:R-:W-:Y:S06]  /*efb0*/  BRA `(.L_x_1504) ;  /* 0x0000000000147947 */ /* 0x000fec0003800000 */
.L_x_1503:
[----:B------:R-:W-:-:S06]  /*efc0*/  UISETP.NE.AND UP1, UPT, UR5, 0x1, UPT ;  /* 0x000000010500788c */ /* 0x000fcc000bf25270 */
[----:B------:R-:W-:-:S05]  /*efd0*/  PLOP3.LUT P3, PT, PT, PT, UP1, 0x80, 0x0 ;  /* 0x000000000000781c */ /* 0x000fca0003f6f018 */
[----:B------:R-:W-:-:S08]  /*efe0*/  @UP1 ULDC.64 UR6, c[0x0][0x9e8] ;  /* 0x00027a0000061ab9 */ /* 0x000fd00000000a00 */
[----:B------:R-:W-:-:S05]  /*eff0*/  @P3 IMAD.HI.U32 R9, R8, UR6, RZ ;  /* 0x0000000608093c27 */ /* 0x000fca000f8e00ff */
[----:B------:R-:W-:-:S07]  /*f000*/  @P3 SHF.R.U32.HI R8, RZ, UR7, R9 ;  /* 0x00000007ff083c19 */ /* 0x000fce0008011609 */
.L_x_1504:
[----:B------:R-:W-:Y:S05]  /*f010*/  BSYNC B0 ;  /* 0x0000000000007941 */ /* 0x000fea0003800000 */
.L_x_1502:
[----:B------:R-:W-:-:S04]  /*f020*/  IMAD.U32 R9, RZ, RZ, UR5 ;  /* 0x00000005ff097e24 */ /* 0x000fc8000f8e00ff */
[----:B------:R-:W-:-:S05]  /*f030*/  IMAD R8, R8, R9, UR5 ;  /* 0x0000000508087e24 */ /* 0x000fca000f8e0209 */
[----:B------:R-:W-:-:S07]  /*f040*/  VIMNMX R7, R7, R8, PT ;  /* 0x0000000807077248 */ /* 0x000fce0003fe0100 */
.L_x_1501:
[----:B------:R-:W2:Y:S01]  /*f050*/  LDL R9, [R1+0x48] ;  /* 0x0000480001097983 */ /* 0x000ea20000100800 */
[----:B------:R-:W-:Y:S01]  /*f060*/  SHF.R.S32.HI R8, RZ, 0x1f, R7 ;  /* 0x0000001fff087819 */ /* 0x000fe20000011407 */
[----:B------:R-:W-:Y:S01]  /*f070*/  ULDC UR42, c[0x0][0x9e4] ;  /* 0x00027900002a7ab9 */ /* 0x000fe20000000800 */
[----:B------:R-:W-:Y:S01]  /*f080*/  ULDC UR5, c[0x0][0x9e4] ;  /* 0x0002790000057ab9 */ /* 0x000fe20000000800 */
[----:B------:R-:W-:Y:S01]  /*f090*/  ULDC UR43, c[0x0][0x9dc] ;  /* 0x00027700002b7ab9 */ /* 0x000fe20000000800 */
[----:B------:R-:W-:Y:S01]  /*f0a0*/  LEA.HI R8, R8, R7, RZ, 0x7 ;  /* 0x0000000708087211 */ /* 0x000fe200078f38ff */
[----:B------:R-:W-:Y:S01]  /*f0b0*/  ULDC UR49, c[0x0][0x9dc] ;  /* 0x0002770000317ab9 */ /* 0x000fe20000000800 */
[----:B------:R-:W-:Y:S01]  /*f0c0*/  ULDC UR4, c[0x0][0x988] ;  /* 0x0002620000047ab9 */ /* 0x000fe20000000800 */
[----:B------:R-:W-:Y:S01]  /*f0d0*/  ULDC UR7, c[0x0][0x988] ;  /* 0x0002620000077ab9 */ /* 0x000fe20000000800 */
[----:B------:R-:W-:Y:S01]  /*f0e0*/  SHF.R.S32.HI R8, RZ, 0x7, R8 ;  /* 0x00000007ff087819 */ /* 0x000fe20000011408 */
[----:B------:R-:W-:Y:S01]  /*f0f0*/  ULDC UR6, c[0x0][0x988] ;  /* 0x0002620000067ab9 */ /* 0x000fe20000000800 */
[----:B------:R-:W-:Y:S01]  /*f100*/  ULDC UR50, c[0x0][0x9e0] ;  /* 0x0002780000327ab9 */ /* 0x000fe20000000800 */
[----:B------:R-:W-:Y:S01]  /*f110*/  ULDC UR48, c[0x0][0x9e0] ;  /* 0x0002780000307ab9 */ /* 0x000fe20000000800 */
        /* <DEDUP_REMOVED lines=24> */
[----:B--2---:R-:W-:-:S04]  /*f2a0*/  VIMNMX R9, R9, R8, !PT ;  /* 0x0000000809097248 */ /* 0x004fc80007fe0100 */
[----:B------:R-:W-:Y:S01]  /*f2b0*/  ISETP.GE.AND P3, PT, R3, R9, PT ;  /* 0x000000090300720c */ /* 0x000fe20003f66270 */
[----:B------:R0:W-:-:S12]  /*f2c0*/  STL [R1+0x18], R9 ;  /* 0x0000180901007387 */ /* 0x0001d80000100800 */
[----:B0-----:R-:W-:Y:S05]  /*f2d0*/  @!P3 BRA `(.L_x_1505) ;  /* 0x000000340004b947 */ /* 0x001fea0003800000 */
[----:B------:R-:W-:-:S07]  /*f2e0*/  IMAD.MOV.U32 R135, RZ, RZ, RZ ;  /* 0x000000ffff877224 */ /* 0x000fce00078e00ff */
.L_x_1523:
[----:B------:R-:W-:Y:S01]  /*f2f0*/  ISETP.NE.AND P3, PT, R156, RZ, PT ;  /* 0x000000ff9c00720c */ /* 0x000fe20003f65270 */
[----:B------:R-:W-:Y:S01]  /*f300*/  VIADD R20, R16, 0x1 ;  /* 0x0000000110147836 */ /* 0x000fe20000000000 */
[----:B------:R-:W-:Y:S05]  /*f310*/  YIELD ;  /* 0x0000000000007946 */ /* 0x000fea0003800000 */
[----:B------:R-:W-:-:S04]  /*f320*/  ISETP.NE.AND P4, PT, R20, 0x2, PT ;  /* 0x000000021400780c */ /* 0x000fc80003f85270 */
[----:B------:R-:W-:Y:S02]  /*f330*/  SEL R7, RZ, 0x1, P4 ;  /* 0x00000001ff077807 */ /* 0x000fe40002000000 */
[----:B------:R-:W-:Y:S02]  /*f340*/  SEL R20, R20, RZ, P4 ;  /* 0x000000ff14147207 */ /* 0x000fe40002000000 */
[----:B------:R-:W-:Y:S01]  /*f350*/  LOP3.LUT R7, R18, R7, RZ, 0x3c, !PT ;  /* 0x0000000712077212 */ /* 0x000fe200078e3cff */
[----:B------:R-:W-:Y:S06]  /*f360*/  @P3 BRA `(.L_x_1506) ;  /* 0x0000000000303947 */ /* 0x000fec0003800000 */
[----:B------:R-:W-:Y:S05]  /*f370*/  @!P0 BRA `(.L_x_1507) ;  /* 0x0000000000048947 */ /* 0x000fea0003800000 */
[----:B------:R-:W-:Y:S01]  /*f380*/  BPT.TRAP 0x1 ;  /* 0x000000040000795c */ /* 0x000fe20000300000 */
.L_x_1507:
[----:B------:R-:W-:Y:S01]  /*f390*/  IMAD R9, R20, 0x8, R2 ;  /* 0x0000000814097824 */ /* 0x000fe200078e0202 */
[----:B------:R-:W-:-:S04]  /*f3a0*/  SHF.L.U32 R8, R7, 0x1f, RZ ;  /* 0x0000001f07087819 */ /* 0x000fc800000006ff */
[----:B------:R0:W1:Y:S01]  /*f3b0*/  SYNCS.PHASECHK.TRANS64.TRYWAIT P4, [R9+URZ+0x2d830], R8 ;  /* 0x02d83008090075a7 */ /* 0x000062000808017f */
[----:B------:R-:W-:Y:S05]  /*f3c0*/  @!P0 BRA `(.L_x_1508) ;  /* 0x0000000000048947 */ /* 0x000fea0003800000 */
[----:B------:R-:W-:Y:S01]  /*f3d0*/  BPT.TRAP 0x1 ;  /* 0x000000040000795c */ /* 0x000fe20000300000 */
.L_x_1508:
[----:B------:R-:W-:Y:S04]  /*f3e0*/  BSSY B0, `(.L_x_1506) ;  /* 0x0000004000007945 */ /* 0x000fe80003800000 */
[----:B-1----:R-:W-:Y:S05]  /*f3f0*/  @P4 BRA `(.L_x_1509) ;  /* 0x0000000000084947 */ /* 0x002fea0003800000 */
[----:B------:R-:W1:Y:S02]  /*f400*/  SYNCS.PHASECHK.TRANS64.TRYWAIT P4, [R9+URZ+0x2d830], R8 ;  /* 0x02d83008090075a7 */ /* 0x000e64000808017f */
[----:B-1----:R-:W-:Y:S05]  /*f410*/  @!P4 BRA `(.L_x_1510) ;  /* 0x0000013c00bcc947 */ /* 0x002fea0003800000 */
.L_x_1509:
[----:B------:R-:W-:Y:S05]  /*f420*/  BSYNC B0 ;  /* 0x0000000000007941 */ /* 0x000fea0003800000 */
.L_x_1506:
[----:B01----:R-:W0:Y:S01]  /*f430*/  S2R R8, SR_TID.X ;  /* 0x0000000000087919 */ /* 0x003e220000002100 */
[----:B------:R-:W-:Y:S05]  /*f440*/  WARPSYNC.ALL ;  /* 0x0000000000007948 */ /* 0x000fea0003800000 */
[----:B------:R-:W-:Y:S01]  /*f450*/  IMAD.MOV.U32 R9, RZ, RZ, -0x7fffffe0 ;  /* 0x80000020ff097424 */ /* 0x000fe200078e00ff */
[----:B------:R-:W-:Y:S01]  /*f460*/  R2UR UR8, R12 ;  /* 0x000000000c0872ca */ /* 0x000fe200000e0000 */
[----:B------:R-:W-:Y:S01]  /*f470*/  IMAD.MOV.U32 R25, RZ, RZ, -0x7fffffe0 ;  /* 0x80000020ff197424 */ /* 0x000fe200078e00ff */
[----:B------:R-:W-:Y:S01]  /*f480*/  R2UR UR9, R13 ;  /* 0x000000000d0972ca */ /* 0x000fe200000e0000 */
[----:B------:R-:W-:Y:S01]  /*f490*/  IMAD.MOV.U32 R27, RZ, RZ, -0x7fffffe0 ;  /* 0x80000020ff1b7424 */ /* 0x000fe200078e00ff */
[----:B------:R-:W-:Y:S01]  /*f4a0*/  R2UR UR11, R9 ;  /* 0x00000000090b72ca */ /* 0x000fe200000e0000 */
[----:B------:R-:W-:Y:S01]  /*f4b0*/  IMAD.MOV.U32 R11, RZ, RZ, -0x7fffffe0 ;  /* 0x80000020ff0b7424 */ /* 0x000fe200078e00ff */
[----:B------:R-:W-:-:S02]  /*f4c0*/  R2UR UR15, R25 ;  /* 0x00000000190f72ca */ /* 0x000fc400000e0000 */
[----:B------:R-:W-:Y:S02]  /*f4d0*/  R2UR UR23, R25 ;  /* 0x00000000191772ca */ /* 0x000fe400000e0000 */
[----:B------:R-:W-:Y:S02]  /*f4e0*/  R2UR UR27, R27 ;  /* 0x000000001b1b72ca */ /* 0x000fe400000e0000 */
[----:B------:R-:W-:Y:S02]  /*f4f0*/  R2UR UR12, R152 ;  /* 0x00000000980c72ca */ /* 0x000fe400000e0000 */
[----:B------:R-:W-:Y:S02]  /*f500*/  R2UR UR13, R153 ;  /* 0x00000000990d72ca */ /* 0x000fe400000e0000 */
[----:B------:R-:W-:Y:S02]  /*f510*/  R2UR UR19, R11 ;  /* 0x000000000b1372ca */ /* 0x000fe400000e0000 */
[----:B------:R-:W-:-:S02]  /*f520*/  R2UR UR16, R150 ;  /* 0x00000000961072ca */ /* 0x000fc400000e0000 */
[----:B------:R-:W-:Y:S02]  /*f530*/  R2UR UR17, R151 ;  /* 0x00000000971172ca */ /* 0x000fe400000e0000 */
[----:B------:R-:W-:Y:S02]  /*f540*/  R2UR UR20, R148 ;  /* 0x00000000941472ca */ /* 0x000fe400000e0000 */
[----:B------:R-:W-:Y:S02]  /*f550*/  R2UR UR21, R149 ;  /* 0x00000000951572ca */ /* 0x000fe400000e0000 */
[----:B0-----:R-:W-:Y:S01]  /*f560*/  SHF.R.U32.HI R10, RZ, 0x7, R8 ;  /* 0x00000007ff0a7819 */ /* 0x001fe20000011608 */
[----:B------:R-:W-:Y:S01]  /*f570*/  IMAD R8, R20, 0x600, R157 ;  /* 0x0000060014087824 */ /* 0x000fe200078e029d */
[----:B------:R-:W-:Y:S02]  /*f580*/  R2UR UR24, R146 ;  /* 0x00000000921872ca */ /* 0x000fe400000e0000 */
[----:B------:R-:W-:Y:S01]  /*f590*/  R2UR UR25, R147 ;  /* 0x00000000931972ca */ /* 0x000fe200000e0000 */
[----:B------:R-:W-:Y:S01]  /*f5a0*/  VIADD R21, R10, 0x8 ;  /* 0x000000080a157836 */ /* 0x000fe20000000000 */
[C---:B------:R-:W-:Y:S01]  /*f5b0*/  R2UR UR10, R8.reuse ;  /* 0x00000000080a72ca */ /* 0x040fe200000e0000 */
[C---:B------:R-:W-:Y:S01]  /*f5c0*/  VIADD R24, R8.reuse, 0x2 ;  /* 0x0000000208187836 */ /* 0x040fe20000000000 */
[----:B------:R-:W-:Y:S01]  /*f5d0*/  R2UR UR31, R9 ;  /* 0x00000000091f72ca */ /* 0x000fe200000e0000 */
[C---:B------:R-:W-:Y:S01]  /*f5e0*/  VIADD R26, R8.reuse, 0x400 ;  /* 0x00000400081a7836 */ /* 0x040fe20000000000 */
[----:B------:R0:W-:Y:S01]  /*f5f0*/  BAR.SYNC.DEFER_BLOCKING R21, 0x100 ;  /* 0x000400150000751d */ /* 0x0001e20000010000 */
[----:B------:R-:W-:Y:S01]  /*f600*/  VIADD R10, R8, 0x200 ;  /* 0x00000200080a7836 */ /* 0x000fe20000000000 */
[----:B------:R-:W-:Y:S01]  /*f610*/  R2UR UR14, R24 ;  /* 0x00000000180e72ca */ /* 0x000fe200000e0000 */
[----:B------:R-:W-:Y:S01]  /*f620*/  VIADD R24, R8, 0x202 ;  /* 0x0000020208187836 */ /* 0x000fe20000000000 */
[----:B------:R-:W-:Y:S01]  /*f630*/  R2UR UR26, R26 ;  /* 0x000000001a1a72ca */ /* 0x000fe200000e0000 */
[----:B------:R-:W-:Y:S01]  /*f640*/  VIADD R8, R8, 0x402 ;  /* 0x0000040208087836 */ /* 0x000fe20000000000 */
[----:B------:R-:W-:-:S02]  /*f650*/  R2UR UR18, R10 ;  /* 0x000000000a1272ca */ /* 0x000fc400000e0000 */
[----:B------:R-:W-:Y:S02]  /*f660*/  R2UR UR22, R24 ;  /* 0x00000000181672ca */ /* 0x000fe400000e0000 */
[----:B------:R-:W-:Y:S02]  /*f670*/  R2UR UR30, R8 ;  /* 0x00000000081e72ca */ /* 0x000fe400000e0000 */
[----:B------:R-:W-:Y:S02]  /*f680*/  R2UR UR28, R14 ;  /* 0x000000000e1c72ca */ /* 0x000fe400000e0000 */
[----:B------:R-:W-:Y:S01]  /*f690*/  R2UR UR29, R15 ;  /* 0x000000000f1d72ca */ /* 0x000fe200000e0000 */
        /* <DEDUP_REMOVED lines=21> */
.L_x_1512:
[----:B------:R-:W-:Y:S01]  /*f7f0*/  SHF.L.U32 R8, R18, 0x1f, RZ ;  /* 0x0000001f12087819 */ /* 0x000fe200000006ff */
[----:B------:R-:W-:-:S04]  /*f800*/  IMAD R9, R16, 0x8, R2 ;  /* 0x0000000810097824 */ /* 0x000fc800078e0202 */
[----:B------:R0:W1:Y:S01]  /*f810*/  SYNCS.PHASECHK.TRANS64.TRYWAIT P3, [R9+URZ+0x2d850], R8 ;  /* 0x02d85008090075a7 */ /* 0x000062000806017f */
[----:B------:R-:W-:Y:S05]  /*f820*/  @!P0 BRA `(.L_x_1513) ;  /* 0x0000000000048947 */ /* 0x000fea0003800000 */
[----:B------:R-:W-:Y:S01]  /*f830*/  BPT.TRAP 0x1 ;  /* 0x000000040000795c */ /* 0x000fe20000300000 */
.L_x_1513:
[----:B-1----:R-:W-:Y:S05]  /*f840*/  @P3 BRA `(.L_x_1511) ;  /* 0x0000000000083947 */ /* 0x002fea0003800000 */
[----:B------:R-:W1:Y:S02]  /*f850*/  SYNCS.PHASECHK.TRANS64.TRYWAIT P3, [R9+URZ+0x2d850], R8 ;  /* 0x02d85008090075a7 */ /* 0x000e64000806017f */
[----:B-1----:R-:W-:Y:S05]  /*f860*/  @!P3 BRA `(.L_x_1514) ;  /* 0x0000013800bcb947 */ /* 0x002fea0003800000 */
.L_x_1511:
[----:B------:R-:W2:Y:S01]  /*f870*/  LDL R21, [R1+0x1c] ;  /* 0x00001c0001157983 */ /* 0x000ea20000100800 */
[----:B01----:R-:W0:Y:S03]  /*f880*/  @P2 LDC R9, c[0x0][0x44c] ;  /* 0x00011300ff092b82 */ /* 0x003e260000000800 */
[----:B------:R-:W2:Y:S04]  /*f890*/  LDL R18, [R1+0x44] ;  /* 0x0000440001127983 */ /* 0x000ea80000100800 */
[----:B------:R-:W3:Y:S01]  /*f8a0*/  LDL R10, [R1+0x28] ;  /* 0x00002800010a7983 */ /* 0x000ee20000100800 */
[----:B------:R-:W1:Y:S01]  /*f8b0*/  @P2 LDC R8, c[0x0][0x450] ;  /* 0x00011400ff082b82 */ /* 0x000e620000000800 */
[----:B------:R-:W-:Y:S05]  /*f8c0*/  WARPSYNC.ALL ;  /* 0x0000000000007948 */ /* 0x000fea0003800000 */
[----:B------:R-:W-:Y:S01]  /*f8d0*/  WARPGROUP.ARRIVE ;  /* 0x00000000000079c5 */ /* 0x000fe20000000000 */
[----:B------:R-:W-:Y:S01]  /*f8e0*/  UMOV UR9, 0x40000040 ;  /* 0x4000004000097882 */ /* 0x000fe20000000000 */
[----:B------:R-:W-:-:S04]  /*f8f0*/  IMAD.MOV.U32 R11, RZ, RZ, -0x7fffffe0 ;  /* 0x80000020ff0b7424 */ /* 0x000fc800078e00ff */
[----:B------:R-:W4:Y:S01]  /*f900*/  S2R R142, SR_TID.X ;  /* 0x00000000008e7919 */ /* 0x000f220000002100 */
[----:B------:R-:W-:Y:S01]  /*f910*/  IMAD.SHL.U32 R144, R3, 0x80, RZ ;  /* 0x0000008003907824 */ /* 0x000fe200078e00ff */
[----:B----4-:R-:W-:Y:S01]  /*f920*/  ISETP.GE.U32.AND P3, PT, R142, 0x180, PT ;  /* 0x000001808e00780c */ /* 0x010fe20003f66070 */
[----:B--2---:R-:W-:Y:S01]  /*f930*/  IMAD.IADD R18, R18, 0x1, R21 ;  /* 0x0000000112127824 */ /* 0x004fe200078e0215 */
[----:B------:R-:W-:Y:S02]  /*f940*/  SHF.R.U32.HI R21, RZ, 0x7, R142 ;  /* 0x00000007ff157819 */ /* 0x000fe4000001168e */
[----:B------:R-:W-:Y:S01]  /*f950*/  IADD3 R142, -R144, 0x1, RZ ;  /* 0x00000001908e7810 */ /* 0x000fe20007ffe1ff */
[----:B0-----:R-:W-:-:S04]  /*f960*/  @P2 IMAD.HI.U32 R9, R18, R9, RZ ;  /* 0x0000000912092227 */ /* 0x001fc800078e00ff */
[----:B------:R-:W-:Y:S01]  /*f970*/  IMAD R142, R138, -0x2, R142 ;  /* 0xfffffffe8a8e7824 */ /* 0x000fe200078e028e */
[----:B-1----:R-:W-:Y:S01]  /*f980*/  @P2 SHF.R.U32.HI R18, RZ, R8, R9 ;  /* 0x00000008ff122219 */ /* 0x002fe20000011609 */
[----:B---3--:R-:W-:Y:S02]  /*f990*/  IMAD R9, R10, 0x2000, R2 ;  /* 0x000020000a097824 */ /* 0x008fe400078e0202 */
[----:B------:R-:W-:Y:S01]  /*f9a0*/  VIADD R8, R2, 0x400 ;  /* 0x0000040002087836 */ /* 0x000fe20000000000 */
[----:B------:R-:W-:Y:S01]  /*f9b0*/  IADD3 R142, -R136, R142, R137 ;  /* 0x0000008e888e7210 */ /* 0x000fe20007ffe189 */
[----:B------:R-:W0:Y:S01]  /*f9c0*/  SHFL.IDX PT, R145, R18, RZ, 0x1c1f ;  /* 0x001c1fff12917589 */ /* 0x000e2200000e0000 */
[----:B------:R-:W-:Y:S01]  /*f9d0*/  R2UR UR8, R9 ;  /* 0x00000000090872ca */ /* 0x000fe200000e0000 */
[----:B------:R-:W-:Y:S01]  /*f9e0*/  IMAD.MOV.U32 R9, RZ, RZ, -0x7fffffe0 ;  /* 0x80000020ff097424 */ /* 0x000fe200078e00ff */
[----:B------:R-:W-:-:S04]  /*f9f0*/  SHF.R.U32.HI R8, RZ, 0x4, R8 ;  /* 0x00000004ff087819 */ /* 0x000fc80000011608 */
[----:B------:R-:W-:Y:S02]  /*fa00*/  LOP3.LUT R8, R8, 0x3fff, RZ, 0xc0, !PT ;  /* 0x00003fff08087812 */ /* 0x000fe400078ec0ff */
[----:B------:R-:W-:Y:S01]  /*fa10*/  R2UR UR11, R9 ;  /* 0x00000000090b72ca */ /* 0x000fe200000e0000 */
[----:B------:R-:W-:Y:S01]  /*fa20*/  IMAD.MOV.U32 R9, RZ, RZ, -0x7fffffe0 ;  /* 0x80000020ff097424 */ /* 0x000fe200078e00ff */
[----:B------:R-:W-:-:S03]  /*fa30*/  LOP3.LUT R8, R8, 0x2000000, RZ, 0xfc, !PT ;  /* 0x0200000008087812 */ /* 0x000fc600078efcff */
[----:B------:R-:W-:Y:S02]  /*fa40*/  UIADD3 UR8, UR8, 0x21800, URZ ;  /* 0x0002180008087890 */ /* 0x000fe4000fffe03f */
[----:B------:R-:W-:Y:S02]  /*fa50*/  IMAD R8, R16, 0x600, R8 ;  /* 0x0000060010087824 */ /* 0x000fe400078e0208 */
[----:B------:R-:W-:Y:S02]  /*fa60*/  USHF.R.U32.HI UR8, URZ, 0x4, UR8 ;  /* 0x000000043f087899 */ /* 0x000fe40008011608 */
[C---:B------:R-:W-:Y:S01]  /*fa70*/  VIADD R10, R8.reuse, 0x40 ;  /* 0x00000040080a7836 */ /* 0x040fe20000000000 */
[----:B------:R-:W-:Y:S01]  /*fa80*/  R2UR UR10, R8 ;  /* 0x00000000080a72ca */ /* 0x000fe200000e0000 */
[----:B------:R-:W-:-:S04]  /*fa90*/  ULOP3.LUT UR8, UR8, 0x3fff, URZ, 0xc0, !UPT ;  /* 0x00003fff08087892 */ /* 0x000fc8000f8ec03f */
[----:B------:R-:W-:-:S07]  /*faa0*/  ULOP3.LUT UR12, UR8, 0x10000, URZ, 0xfc, !UPT ;  /* 0x00010000080c7892 */ /* 0x000fce000f8efc3f */
[----:B------:R-:W-:Y:S02]  /*fab0*/  UMOV UR8, UR12 ;  /* 0x0000000c00087c82 */ /* 0x000fe40008000000 */
[----:B------:R-:W-:Y:S01]  /*fac0*/  HGMMA.64x96x16.F32.BF16 R88, gdesc[UR8].tnspB, R88, gsb0 ;  /* 0x41600000085879f0 */ /* 0x000fe20008001858 */
[----:B------:R-:W-:Y:S01]  /*fad0*/  R2UR UR10, R10 ;  /* 0x000000000a0a72ca */ /* 0x000fe200000e0000 */
[----:B------:R-:W-:Y:S01]  /*fae0*/  UIADD3 UR8, UR12, 0x2, URZ ;  /* 0x000000020c087890 */ /* 0x000fe2000fffe03f */
[----:B------:R-:W-:Y:S01]  /*faf0*/  R2UR UR11, R11 ;  /* 0x000000000b0b72ca */ /* 0x000fe200000e0000 */
[----:B------:R-:W-:Y:S01]  /*fb00*/  UMOV UR9, 0x40000040 ;  /* 0x4000004000097882 */ /* 0x000fe20000000000 */
[----:B------:R-:W-:Y:S02]  /*fb10*/  VIADD R10, R8, 0x80 ;  /* 0x00000080080a7836 */ /* 0x000fe40000000000 */
[----:B------:R-:W-:Y:S01]  /*fb20*/  IMAD.MOV.U32 R11, RZ, RZ, -0x7fffffe0 ;  /* 0x80000020ff0b7424 */ /* 0x000fe200078e00ff */
[----:B------:R-:W-:-:S02]  /*fb30*/  WARPGROUP.DEPBAR.LE gsb0, 0x0 ;  /* 0x00008000000079c5 */ /* 0x000fc40000010000 */
[----:B------:R-:W-:-:S06]  /*fb40*/  WARPGROUP.ARRIVE ;  /* 0x00000000000079c5 */ /* 0x000fcc0000000000 */
[----:B------:R-:W-:Y:S01]  /*fb50*/  HGMMA.64x96x16.F32.BF16 R88, gdesc[UR8].tnspB, R88, gsb0 ;  /* 0x41600000085879f0 */ /* 0x000fe20008001858 */
[----:B------:R-:W-:Y:S01]  /*fb60*/  R2UR UR10, R10 ;  /* 0x000000000a0a72ca */ /* 0x000fe200000e0000 */
[----:B------:R-:W-:Y:S01]  /*fb70*/  UIADD3 UR8, UR12, 0x4, URZ ;  /* 0x000000040c087890 */ /* 0x000fe2000fffe03f */
[----:B------:R-:W-:Y:S01]  /*fb80*/  R2UR UR11, R11 ;  /* 0x000000000b0b72ca */ /* 0x000fe200000e0000 */
[----:B------:R-:W-:Y:S01]  /*fb90*/  UMOV UR9, 0x40000040 ;  /* 0x4000004000097882 */ /* 0x000fe20000000000 */
[----:B------:R-:W-:Y:S02]  /*fba0*/  VIADD R10, R8, 0xc0 ;  /* 0x000000c0080a7836 */ /* 0x000fe40000000000 */
[----:B------:R-:W-:Y:S01]  /*fbb0*/  IMAD.MOV.U32 R11, RZ, RZ, -0x7fffffe0 ;  /* 0x80000020ff0b7424 */ /* 0x000fe200078e00ff */
[----:B------:R-:W-:Y:S02]  /*fbc0*/  WARPGROUP.DEPBAR.LE gsb0, 0x0 ;  /* 0x00008000000079c5 */ /* 0x000fe40000010000 */
        /* <DEDUP_REMOVED lines=24> */
[C---:B------:R-:W-:Y:S02]  /*fd50*/  VIADD R10, R8.reuse, 0x180 ;  /* 0x00000180080a7836 */ /* 0x040fe40000000000 */
[----:B------:R-:W-:Y:S02]  /*fd60*/  IMAD.MOV.U32 R11, RZ, RZ, -0x7fffffe0 ;  /* 0x80000020ff0b7424 */ /* 0x000fe400078e00ff */
[----:B------:R-:W-:Y:S01]  /*fd70*/  VIADD R8, R8, 0x1c0 ;  /* 0x000001c008087836 */ /* 0x000fe20000000000 */
[----:B------:R-:W-:-:S02]  /*fd80*/  WARPGROUP.DEPBAR.LE gsb0, 0x0 ;  /* 0x00008000000079c5 */ /* 0x000fc40000010000 */
[----:B------:R-:W-:-:S06]  /*fd90*/  WARPGROUP.ARRIVE ;  /* 0x00000000000079c5 */ /* 0x000fcc0000000000 */
[----:B------:R-:W-:Y:S01]  /*fda0*/  HGMMA.64x96x16.F32.BF16 R88, gdesc[UR8].tnspB, R88, gsb0 ;  /* 0x41600000085879f0 */ /* 0x000fe20008001858 */
[----:B------:R-:W-:Y:S01]  /*fdb0*/  R2UR UR10, R10 ;  /* 0x000000000a0a72ca */ /* 0x000fe200000e0000 */
[----:B------:R-:W-:Y:S01]  /*fdc0*/  UIADD3 UR8, UR12, 0x604, URZ ;  /* 0x000006040c087890 */ /* 0x000fe2000fffe03f */
[----:B------:R-:W-:Y:S01]  /*fdd0*/  R2UR UR11, R11 ;  /* 0x000000000b0b72ca */ /* 0x000fe200000e0000 */
[----:B------:R-:W-:Y:S01]  /*fde0*/  UMOV UR9, 0x40000040 ;  /* 0x4000004000097882 */ /* 0x000fe20000000000 */
[----:B------:R-:W-:-:S05]  /*fdf0*/  IMAD.U32 R10, RZ, RZ, UR43 ;  /* 0x0000002bff0a7e24 */ /* 0x000fca000f8e00ff */
[----:B------:R-:W-:-:S05]  /*fe00*/  LOP3.LUT R143, RZ, R10, RZ, 0x33, !PT ;  /* 0x0000000aff8f7212 */ /* 0x000fca00078e33ff */
[----:B------:R-:W-:Y:S02]  /*fe10*/  IMAD.IADD R143, R143, 0x1, R142 ;  /* 0x000000018f8f7824 */ /* 0x000fe400078e028e */
[----:B------:R-:W-:Y:S02]  /*fe20*/  VIADD R142, R142, UR50 ;  /* 0x000000328e8e7c36 */ /* 0x000fe40008000000 */
[----:B0-----:R-:W-:Y:S01]  /*fe30*/  IMAD.IADD R11, R145, 0x1, R143 ;  /* 0x00000001910b7824 */ /* 0x001fe200078e028f */
        /* <DEDUP_REMOVED lines=8> */
[----:B------:R-:W-:Y:S02]  /*fec0*/  @!P1 IMAD R9, R20, 0x8, R2 ;  /* 0x0000000814099824 */ /* 0x000fe400078e0202 */
[----:B------:R-:W-:Y:S01]  /*fed0*/  IMAD.IADD R21, R145, 0x1, R142 ;  /* 0x0000000191157824 */ /* 0x000fe200078e028e */
[----:B------:R-:W-:Y:S01]  /*fee0*/  SEL R8, R8, 0x9, !P3 ;  /* 0x0000000908087807 */ /* 0x000fe20005800000 */
[----:B------:R-:W-:Y:S01]  /*fef0*/  @!P1 VIADD R9, R9, 0x2d840 ;  /* 0x0002d84009099836 */ /* 0x000fe20000000000 */
[----:B------:R-:W-:-:S04]  /*ff00*/  PLOP3.LUT P3, PT, PT, PT, UP0, 0x40, 0x0 ;  /* 0x000000000000781c */ /* 0x000fc80003f6e808 */
[----:B------:R-:W-:Y:S01]  /*ff10*/  @!P1 PRMT R9, RZ, 0x654, R9 ;  /* 0x00000654ff099816 */ /* 0x000fe20000000009 */
[----:B------:R-:W-:Y:S02]  /*ff20*/  WARPGROUP.DEPBAR.LE gsb0, 0x0 ;  /* 0x00008000000079c5 */ /* 0x000fe40000010000 */
[----:B------:R-:W-:-:S06]  /*ff30*/  WARPGROUP.ARRIVE ;  /* 0x00000000000079c5 */ /* 0x000fcc0000000000 */
[----:B------:R-:W-:Y:S03]  /*ff40*/  HGMMA.64x96x16.F32.BF16 R88, gdesc[UR8].tnspB, R88, gsb0 ;  /* 0x41600000085879f0 */ /* 0x000fe60008001858 */
[----:B------:R-:W-:Y:S02]  /*ff50*/  WARPGROUP.DEPBAR.LE gsb0, 0x0 ;  /* 0x00008000000079c5 */ /* 0x000fe40000010000 */
[----:B------:R0:W-:Y:S06]  /*ff60*/  BAR.ARV R8, 0x100 ;  /* 0x000400080000751d */ /* 0x0001ec0000002000 */
[----:B------:R0:W-:Y:S01]  /*ff70*/  @!P1 SYNCS.ARRIVE.TRANS64.RED.A1T0 RZ, [R9+URZ], RZ ;  /* 0x000000ff09ff99a7 */ /* 0x0001e2000810043f */
[----:B------:R-:W-:Y:S05]  /*ff80*/  @P3 BRA `(.L_x_1515) ;  /* 0x0000000000583947 */ /* 0x000fea0003800000 */
[----:B------:R-:W-:Y:S01]  /*ff90*/  IADD3 R145, -R136, R137, R145 ;  /* 0x0000008988917210 */ /* 0x000fe20007ffe191 */
[----:B------:R-:W-:Y:S03]  /*ffa0*/  BSSY B0, `(.L_x_1516) ;  /* 0x0000010000007945 */ /* 0x000fe60003800000 */
        /* <DEDUP_REMOVED lines=10> */
.L_x_1517:
[----:B------:R-:W-:-:S05]  /*10050*/  IMAD.U32 R154, RZ, RZ, UR42 ;  /* 0x0000002aff9a7e24 */ /* 0x000fca000f8e00ff */
[----:B------:R-:W-:-:S13]  /*10060*/  ISETP.NE.AND P3, PT, R154, 0x1, PT ;  /* 0x000000019a00780c */ /* 0x000fda0003f65270 */
[----:B0-----:R-:W0:Y:S02]  /*10070*/  @P3 LDC.64 R8, c[0x0][0x9e8] ;  /* 0x00027a00ff083b82 */ /* 0x001e240000000a00 */
[----:B0-----:R-:W-:-:S05]  /*10080*/  @P3 IMAD.HI.U32 R8, R145, R8, RZ ;  /* 0x0000000891083227 */ /* 0x001fca00078e00ff */
[----:B------:R-:W-:-:S07]  /*10090*/  @P3 SHF.R.U32.HI R145, RZ, R9, R8 ;  /* 0x00000009ff913219 */ /* 0x000fce0000011608 */
.L_x_1518:
[----:B------:R-:W-:Y:S05]  /*100a0*/  BSYNC B0 ;  /* 0x0000000000007941 */ /* 0x000fea0003800000 */
.L_x_1516:
[----:B------:R-:W-:-:S04]  /*100b0*/  IMAD R145, R145, R154, -R144 ;  /* 0x0000009a91917224 */ /* 0x000fc800078e0a90 */
[----:B------:R-:W-:-:S05]  /*100c0*/  IMAD R145, R138, -0x2, R145 ;  /* 0xfffffffe8a917824 */ /* 0x000fca00078e0291 */
[----:B------:R-:W-:Y:S02]  /*100d0*/  VIMNMX R11, R11, R145, !PT ;  /* 0x000000910b0b7248 */ /* 0x000fe40007fe0100 */
[----:B------:R-:W-:-:S07]  /*100e0*/  VIADDMNMX R21, R145, R154, R21, PT ;  /* 0x0000009a91157246 */ /* 0x000fce0003800115 */
.L_x_1515:
[----:B------:R-:W-:Y:S01]  /*100f0*/  ISETP.GT.AND P3, PT, R3, -0x1, PT ;  /* 0xffffffff0300780c */ /* 0x000fe20003f64270 */
[----:B------:R-:W1:Y:S03]  /*10100*/  SHFL.IDX PT, R18, R18, 0x1, 0x1c1f ;  /* 0x003c1f0012127f89 */ /* 0x000e6600000e0000 */
[C---:B------:R-:W-:Y:S02]  /*10110*/  ISETP.GT.AND P4, PT, R11.reuse, RZ, P3 ;  /* 0x000000ff0b00720c */ /* 0x040fe40001f84270 */
[----:B------:R-:W-:Y:S02]  /*10120*/  ISETP.GT.AND P5, PT, R11, 0x1, P3 ;  /* 0x000000010b00780c */ /* 0x000fe40001fa4270 */
[C---:B------:R-:W-:Y:S02]  /*10130*/  ISETP.LT.OR P4, PT, R21.reuse, 0x1, P4 ;  /* 0x000000011500780c */ /* 0x040fe40002781670 */
[----:B------:R-:W-:-:S02]  /*10140*/  ISETP.LT.OR P5, PT, R21, 0x2, P5 ;  /* 0x000000021500780c */ /* 0x000fc40002fa1670 */
[----:B------:R-:W-:Y:S02]  /*10150*/  FSEL R24, R24, -INF , !P4 ;  /* 0xff80000018187808 */ /* 0x000fe40006000000 */
[----:B------:R-:W-:Y:S02]  /*10160*/  ISETP.GT.AND P4, PT, R11, 0x8, P3 ;  /* 0x000000080b00780c */ /* 0x000fe40001f84270 */
[----:B------:R-:W-:Y:S02]  /*10170*/  FSEL R25, R25, -INF , !P5 ;  /* 0xff80000019197808 */ /* 0x000fe40006800000 */
[----:B------:R-:W-:Y:S02]  /*10180*/  ISETP.LT.OR P4, PT, R21, 0x9, P4 ;  /* 0x000000091500780c */ /* 0x000fe40002781670 */
[----:B------:R-:W-:Y:S02]  /*10190*/  ISETP.GT.AND P5, PT, R11, 0x9, P3 ;  /* 0x000000090b00780c */ /* 0x000fe40001fa4270 */
[----:B------:R-:W-:-:S02]  /*101a0*/  FSEL R28, R28, -INF , !P4 ;  /* 0xff8000001c1c7808 */ /* 0x000fc40006000000 */
[----:B------:R-:W-:Y:S01]  /*101b0*/  ISETP.GT.AND P4, PT, R11, 0x10, P3 ;  /* 0x000000100b00780c */ /* 0x000fe20001f84270 */
[--C-:B-1----:R-:W-:Y:S01]  /*101c0*/  IMAD.IADD R142, R142, 0x1, R18.reuse ;  /* 0x000000018e8e7824 */ /* 0x102fe200078e0212 */
[----:B------:R-:W-:Y:S01]  /*101d0*/  ISETP.LT.OR P5, PT, R21, 0xa, P5 ;  /* 0x0000000a1500780c */ /* 0x000fe20002fa1670 */
[----:B------:R-:W-:Y:S01]  /*101e0*/  IMAD.IADD R143, R143, 0x1, R18 ;  /* 0x000000018f8f7824 */ /* 0x000fe200078e0212 */
[----:B------:R-:W-:Y:S02]  /*101f0*/  ISETP.LT.OR P4, PT, R21, 0x11, P4 ;  /* 0x000000111500780c */ /* 0x000fe40002781670 */
[----:B------:R-:W-:Y:S02]  /*10200*/  FSEL R29, R29, -INF , !P5 ;  /* 0xff8000001d1d7808 */ /* 0x000fe40006800000 */
[----:B------:R-:W-:Y:S02]  /*10210*/  FSEL R32, R32, -INF , !P4 ;  /* 0xff80000020207808 */ /* 0x000fe40006000000 */
[----:B------:R-:W-:-:S02]  /*10220*/  ISETP.GT.AND P4, PT, R11, 0x18, P3 ;  /* 0x000000180b00780c */ /* 0x000fc40001f84270 */
[----:B------:R-:W-:Y:S02]  /*10230*/  ISETP.GT.AND P5, PT, R11, 0x11, P3 ;  /* 0x000000110b00780c */ /* 0x000fe40001fa4270 */
[C---:B------:R-:W-:Y:S02]  /*10240*/  ISETP.LT.OR P4, PT, R21.reuse, 0x19, P4 ;  /* 0x000000191500780c */ /* 0x040fe40002781670 */
[----:B------:R-:W-:Y:S02]  /*10250*/  ISETP.LT.OR P5, PT, R21, 0x12, P5 ;  /* 0x000000121500780c */ /* 0x000fe40002fa1670 */
[----:B------:R-:W-:Y:S02]  /*10260*/  FSEL R36, R36, -INF , !P4 ;  /* 0xff80000024247808 */ /* 0x000fe40006000000 */
[----:B------:R-:W-:Y:S02]  /*10270*/  ISETP.GT.AND P4, PT, R11, 0x20, P3 ;  /* 0x000000200b00780c */ /* 0x000fe40001f84270 */
[----:B------:R-:W-:-:S02]  /*10280*/  FSEL R33, R33, -INF , !P5 ;  /* 0xff80000021217808 */ /* 0x000fc40006800000 */
[----:B------:R-:W-:Y:S02]  /*10290*/  ISETP.LT.OR P4, PT, R21, 0x21, P4 ;  /* 0x000000211500780c */ /* 0x000fe40002781670 */
[C---:B------:R-:W-:Y:S02]  /*102a0*/  ISETP.GT.AND P5, PT, R11.reuse, 0x19, P3 ;  /* 0x000000190b00780c */ /* 0x040fe40001fa4270 */
[----:B------:R-:W-:Y:S02]  /*102b0*/  FSEL R40, R40, -INF , !P4 ;  /* 0xff80000028287808 */ /* 0x000fe40006000000 */
[----:B------:R-:W-:Y:S02]  /*102c0*/  ISETP.GT.AND P4, PT, R11, 0x28, P3 ;  /* 0x000000280b00780c */ /* 0x000fe40001f84270 */
[C---:B------:R-:W-:Y:S02]  /*102d0*/  ISETP.LT.OR P5, PT, R21.reuse, 0x1a, P5 ;  /* 0x0000001a1500780c */ /* 0x040fe40002fa1670 */
[----:B------:R-:W-:-:S02]  /*102e0*/  ISETP.LT.OR P4, PT, R21, 0x29, P4 ;  /* 0x000000291500780c */ /* 0x000fc40002781670 */
[----:B------:R-:W-:Y:S02]  /*102f0*/  FSEL R37, R37, -INF , !P5 ;  /* 0xff80000025257808 */ /* 0x000fe40006800000 */
        /* <DEDUP_REMOVED lines=60> */
[----:B------:R-:W-:Y:S02]  /*106c0*/  ISETP.GT.AND P5, PT, R11, 0x71, P3 ;  /* 0x000000710b00780c */ /* 0x000fe40001fa4270 */
[----:B------:R-:W-:Y:S02]  /*106d0*/  FSEL R84, R84, -INF , !P4 ;  /* 0xff80000054547808 */ /* 0x000fe40006000000 */
[----:B------:R-:W-:Y:S02]  /*106e0*/  PLOP3.LUT P4, PT, PT, PT, UP0, 0x40, 0x0 ;  /* 0x000000000000781c */ /* 0x000fe40003f8e808 */
[----:B------:R-:W-:-:S04]  /*106f0*/  ISETP.LT.OR P5, PT, R21, 0x72, P5 ;  /* 0x000000721500780c */ /* 0x000fc80002fa1670 */
[----:B------:R-:W-:Y:S02]  /*10700*/  FSEL R81, R81, -INF , !P5 ;  /* 0xff80000051517808 */ /* 0x000fe40006800000 */
[----:B------:R-:W-:-:S04]  /*10710*/  ISETP.GT.AND P5, PT, R11, 0x79, P3 ;  /* 0x000000790b00780c */ /* 0x000fc80001fa4270 */
[----:B------:R-:W-:-:S04]  /*10720*/  ISETP.LT.OR P5, PT, R21, 0x7a, P5 ;  /* 0x0000007a1500780c */ /* 0x000fc80002fa1670 */
[----:B------:R-:W-:Y:S01]  /*10730*/  FSEL R85, R85, -INF , !P5 ;  /* 0xff80000055557808 */ /* 0x000fe20006800000 */
[----:B------:R-:W-:Y:S08]  /*10740*/  @P4 BRA `(.L_x_1519) ;  /* 0x0000000000584947 */ /* 0x000ff00003800000 */
        /* <DEDUP_REMOVED lines=12> */
.L_x_1521:
[----:B------:R-:W-:-:S05]  /*10810*/  IMAD.U32 R11, RZ, RZ, UR42 ;  /* 0x0000002aff0b7e24 */ /* 0x000fca000f8e00ff */
[----:B------:R-:W-:-:S13]  /*10820*/  ISETP.NE.AND P4, PT, R11, 0x1, PT ;  /* 0x000000010b00780c */ /* 0x000fda0003f85270 */
[----:B0-----:R-:W0:Y:S02]  /*10830*/  @P4 LDC.64 R8, c[0x0][0x9e8] ;  /* 0x00027a00ff084b82 */ /* 0x001e240000000a00 */
[----:B0-----:R-:W-:-:S05]  /*10840*/  @P4 IMAD.HI.U32 R8, R18, R8, RZ ;  /* 0x0000000812084227 */ /* 0x001fca00078e00ff */
[----:B------:R-:W-:-:S07]  /*10850*/  @P4 SHF.R.U32.HI R18, RZ, R9, R8 ;  /* 0x00000009ff124219 */ /* 0x000fce0000011608 */
.L_x_1522:
[----:B------:R-:W-:Y:S05]  /*10860*/  BSYNC B0 ;  /* 0x0000000000007941 */ /* 0x000fea0003800000 */
.L_x_1520:
[----:B------:R-:W-:-:S04]  /*10870*/  IMAD R18, R18, R11, -R144 ;  /* 0x0000000b12127224 */ /* 0x000fc800078e0a90 */
[----:B------:R-:W-:-:S05]  /*10880*/  IMAD R18, R138, -0x2, R18 ;  /* 0xfffffffe8a127824 */ /* 0x000fca00078e0212 */
[----:B------:R-:W-:Y:S02]  /*10890*/  VIMNMX R143, R143, R18, !PT ;  /* 0x000000128f8f7248 */ /* 0x000fe40007fe0100 */
[----:B------:R-:W-:-:S07]  /*108a0*/  VIADDMNMX R142, R18, R11, R142, PT ;  /* 0x0000000b128e7246 */ /* 0x000fce000380018e */
.L_x_1519:
[----:B0-----:R-:W-:Y:S01]  /*108b0*/  @!P1 IMAD R8, R16, 0x8, R2 ;  /* 0x0000000810089824 */ /* 0x001fe200078e0202 */
[----:B------:R-:W2:Y:S01]  /*108c0*/  LDL R144, [R1+0x20] ;  /* 0x0000200001907983 */ /* 0x000ea20000100800 */
[----:B------:R-:W-:Y:S02]  /*108d0*/  UMOV UR41, UR7 ;  /* 0x0000000700297c82 */ /* 0x000fe40008000000 */
[----:B------:R-:W-:-:S05]  /*108e0*/  @!P1 VIADD R8, R8, 0x2d860 ;  /* 0x0002d86008089836 */ /* 0x000fca0000000000 */
[----:B------:R-:W-:-:S04]  /*108f0*/  @!P1 PRMT R8, RZ, 0x654, R8 ;  /* 0x00000654ff089816 */ /* 0x000fc80000000008 */
[----:B------:R0:W-:Y:S02]  /*10900*/  @!P1 SYNCS.ARRIVE.TRANS64.RED.A1T0 RZ, [R8+URZ], RZ ;  /* 0x000000ff08ff99a7 */ /* 0x0001e4000810043f */
[----:B0-----:R-:W-:-:S04]  /*10910*/  FMNMX.FTZ R8, R24, R0, !PT ;  /* 0x0000000018087209 */ /* 0x001fc80007810000 */
        /* <DEDUP_REMOVED lines=34> */
[----:B0-----:R-:W-:-:S04]  /*10b40*/  FMNMX.FTZ R8, R8, R9, !PT ;  /* 0x0000000908087209 */ /* 0x001fc80007810000 */
[----:B------:R-:W-:-:S04]  /*10b50*/  FSETP.NEU.FTZ.AND P4, PT, R8, -INF , PT ;  /* 0xff8000000800780b */ /* 0x000fc80003f9d000 */
[----:B------:R-:W-:-:S05]  /*10b60*/  FSEL R9, R8, RZ, P4 ;  /* 0x000000ff08097208 */ /* 0x000fca0002000000 */
[----:B------:R-:W-:Y:S01]  /*10b70*/  FADD.FTZ R9, -R9, R0 ;  /* 0x0000000009097221 */ /* 0x000fe20000010100 */
[----:B------:R-:W-:-:S03]  /*10b80*/  FMUL.FTZ R0, R8, UR41 ;  /* 0x0000002908007c20 */ /* 0x000fc60008410000 */
[----:B------:R-:W-:Y:S02]  /*10b90*/  FMUL.FTZ R9, R9, UR41 ;  /* 0x0000002909097c20 */ /* 0x000fe40008410000 */
[----:B------:R-:W-:Y:S02]  /*10ba0*/  FSEL R0, R0, RZ, P4 ;  /* 0x000000ff00007208 */ /* 0x000fe40002000000 */
[----:B------:R-:W-:Y:S02]  /*10bb0*/  ISETP.GT.AND P4, PT, R143, 0x1, P3 ;  /* 0x000000018f00780c */ /* 0x000fe40001f84270 */
[----:B------:R-:W-:Y:S01]  /*10bc0*/  MUFU.EX2 R9, R9 ;  /* 0x0000000900097308 */ /* 0x000fe20000000800 */
[--C-:B------:R-:W-:Y:S01]  /*10bd0*/  FFMA.FTZ R24, R24, UR41, -R0.reuse ;  /* 0x0000002918187c23 */ /* 0x100fe20008010800 */
[----:B------:R-:W-:Y:S01]  /*10be0*/  ISETP.LT.OR P5, PT, R142, 0x2, P4 ;  /* 0x000000028e00780c */ /* 0x000fe200027a1670 */
[--C-:B------:R-:W-:Y:S01]  /*10bf0*/  FFMA.FTZ R25, R25, UR41, -R0.reuse ;  /* 0x0000002919197c23 */ /* 0x100fe20008010800 */
[----:B------:R-:W-:Y:S01]  /*10c00*/  ISETP.GT.AND P4, PT, R143, 0x8, P3 ;  /* 0x000000088f00780c */ /* 0x000fe20001f84270 */
[--C-:B------:R-:W-:Y:S01]  /*10c10*/  FFMA.FTZ R28, R28, UR41, -R0.reuse ;  /* 0x000000291c1c7c23 */ /* 0x100fe20008010800 */
[----:B------:R-:W-:Y:S01]  /*10c20*/  FSEL R27, R27, -INF , !P5 ;  /* 0xff8000001b1b7808 */ /* 0x000fe20006800000 */
[--C-:B------:R-:W-:Y:S01]  /*10c30*/  FFMA.FTZ R29, R29, UR41, -R0.reuse ;  /* 0x000000291d1d7c23 */ /* 0x100fe20008010800 */
[----:B------:R-:W-:Y:S01]  /*10c40*/  ISETP.GT.AND P5, PT, R143, 0x9, P3 ;  /* 0x000000098f00780c */ /* 0x000fe20001fa4270 */
[----:B------:R-:W0:Y:S01]  /*10c50*/  MUFU.EX2 R24, R24 ;  /* 0x0000001800187308 */ /* 0x000e220000000800 */
[----:B------:R-:W-:Y:S01]  /*10c60*/  ISETP.LT.OR P4, PT, R142, 0x9, P4 ;  /* 0x000000098e00780c */ /* 0x000fe20002781670 */
[--C-:B------:R-:W-:Y:S01]  /*10c70*/  FFMA.FTZ R32, R32, UR41, -R0.reuse ;  /* 0x0000002920207c23 */ /* 0x100fe20008010800 */
[----:B------:R-:W-:Y:S01]  /*10c80*/  ISETP.LT.OR P5, PT, R142, 0xa, P5 ;  /* 0x0000000a8e00780c */ /* 0x000fe20002fa1670 */
[--C-:B------:R-:W-:Y:S01]  /*10c90*/  FFMA.FTZ R33, R33, UR41, -R0.reuse ;  /* 0x0000002921217c23 */ /* 0x100fe20008010800 */
[----:B------:R-:W-:Y:S01]  /*10ca0*/  FSEL R30, R30, -INF , !P4 ;  /* 0xff8000001e1e7808 */ /* 0x000fe20006000000 */
[--C-:B------:R-:W-:Y:S01]  /*10cb0*/  FFMA.FTZ R36, R36, UR41, -R0.reuse ;  /* 0x0000002924247c23 */ /* 0x100fe20008010800 */
[----:B------:R-:W-:Y:S01]  /*10cc0*/  FSEL R31, R31, -INF , !P5 ;  /* 0xff8000001f1f7808 */ /* 0x000fe20006800000 */
[----:B------:R-:W1:Y:S01]  /*10cd0*/  MUFU.EX2 R25, R25 ;  /* 0x0000001900197308 */ /* 0x000e620000000800 */
[----:B------:R-:W-:Y:S01]  /*10ce0*/  ISETP.GT.AND P5, PT, R143, 0x11, P3 ;  /* 0x000000118f00780c */ /* 0x000fe20001fa4270 */
[--C-:B------:R-:W-:Y:S01]  /*10cf0*/  FFMA.FTZ R37, R37, UR41, -R0.reuse ;  /* 0x0000002925257c23 */ /* 0x100fe20008010800 */
[----:B------:R-:W-:Y:S01]  /*10d00*/  ISETP.GT.AND P4, PT, R143, 0x10, P3 ;  /* 0x000000108f00780c */ /* 0x000fe20001f84270 */
[--C-:B------:R-:W-:Y:S01]  /*10d10*/  FFMA.FTZ R40, R40, UR41, -R0.reuse ;  /* 0x0000002928287c23 */ /* 0x100fe20008010800 */
[C---:B------:R-:W-:Y:S01]  /*10d20*/  ISETP.LT.OR P5, PT, R142.reuse, 0x12, P5 ;  /* 0x000000128e00780c */ /* 0x040fe20002fa1670 */
[----:B------:R-:W-:Y:S01]  /*10d30*/  FFMA.FTZ R41, R41, UR41, -R0 ;  /* 0x0000002929297c23 */ /* 0x000fe20008010800 */
[----:B------:R-:W-:Y:S01]  /*10d40*/  ISETP.LT.OR P4, PT, R142, 0x11, P4 ;  /* 0x000000118e00780c */ /* 0x000fe20002781670 */
[----:B------:R-:W-:Y:S01]  /*10d50*/  MUFU.EX2 R29, R29 ;  /* 0x0000001d001d7308 */ /* 0x000fe20000000800 */
[----:B------:R-:W-:Y:S01]  /*10d60*/  FSEL R35, R35, -INF , !P5 ;  /* 0xff80000023237808 */ /* 0x000fe20006800000 */
[----:B0-----:R-:W-:Y:S01]  /*10d70*/  FFMA.FTZ R5, R9, R5, R24 ;  /* 0x0000000509057223 */ /* 0x001fe20000010018 */
[----:B------:R-:W-:Y:S01]  /*10d80*/  ISETP.GT.AND P5, PT, R143, 0x19, P3 ;  /* 0x000000198f00780c */ /* 0x000fe20001fa4270 */
[--C-:B------:R-:W-:Y:S01]  /*10d90*/  FFMA.FTZ R44, R44, UR41, -R0.reuse ;  /* 0x000000292c2c7c23 */ /* 0x100fe20008010800 */
[----:B------:R-:W-:Y:S01]  /*10da0*/  FSEL R34, R34, -INF , !P4 ;  /* 0xff80000022227808 */ /* 0x000fe20006000000 */
[--C-:B------:R-:W-:Y:S01]  /*10db0*/  FFMA.FTZ R45, R45, UR41, -R0.reuse ;  /* 0x000000292d2d7c23 */ /* 0x100fe20008010800 */
[----:B------:R-:W-:Y:S01]  /*10dc0*/  ISETP.LT.OR P5, PT, R142, 0x1a, P5 ;  /* 0x0000001a8e00780c */ /* 0x000fe20002fa1670 */
[----:B------:R-:W-:Y:S01]  /*10dd0*/  MUFU.EX2 R32, R32 ;  /* 0x0000002000207308 */ /* 0x000fe20000000800 */
[----:B------:R-:W-:Y:S01]  /*10de0*/  ISETP.GT.AND P4, PT, R143, 0x18, P3 ;  /* 0x000000188f00780c */ /* 0x000fe20001f84270 */
[----:B-1----:R-:W-:Y:S01]  /*10df0*/  FADD.FTZ R5, R25, R5 ;  /* 0x0000000519057221 */ /* 0x002fe20000010000 */
[----:B------:R-:W-:Y:S01]  /*10e00*/  FSEL R39, R39, -INF , !P5 ;  /* 0xff80000027277808 */ /* 0x000fe20006800000 */
[--C-:B------:R-:W-:Y:S01]  /*10e10*/  FFMA.FTZ R48, R48, UR41, -R0.reuse ;  /* 0x0000002930307c23 */ /* 0x100fe20008010800 */
[----:B------:R-:W-:Y:S01]  /*10e20*/  ISETP.GT.AND P5, PT, R143, 0x21, P3 ;  /* 0x000000218f00780c */ /* 0x000fe20001fa4270 */
[--C-:B------:R-:W-:Y:S01]  /*10e30*/  FFMA.FTZ R49, R49, UR41, -R0.reuse ;  /* 0x0000002931317c23 */ /* 0x100fe20008010800 */
[C---:B------:R-:W-:Y:S01]  /*10e40*/  ISETP.LT.OR P4, PT, R142.reuse, 0x19, P4 ;  /* 0x000000198e00780c */ /* 0x040fe20002781670 */
[----:B------:R-:W-:Y:S01]  /*10e50*/  MUFU.EX2 R33, R33 ;  /* 0x0000002100217308 */ /* 0x000fe20000000800 */
[----:B------:R-:W-:Y:S01]  /*10e60*/  ISETP.LT.OR P5, PT, R142, 0x22, P5 ;  /* 0x000000228e00780c */ /* 0x000fe20002fa1670 */
[--C-:B------:R-:W-:Y:S01]  /*10e70*/  FFMA.FTZ R52, R52, UR41, -R0.reuse ;  /* 0x0000002934347c23 */ /* 0x100fe20008010800 */
[----:B------:R-:W-:Y:S01]  /*10e80*/  FSEL R38, R38, -INF , !P4 ;  /* 0xff80000026267808 */ /* 0x000fe20006000000 */
[--C-:B------:R-:W-:Y:S01]  /*10e90*/  FFMA.FTZ R53, R53, UR41, -R0.reuse ;  /* 0x0000002935357c23 */ /* 0x100fe20008010800 */
[----:B------:R-:W-:Y:S01]  /*10ea0*/  FSEL R43, R43, -INF , !P5 ;  /* 0xff8000002b2b7808 */ /* 0x000fe20006800000 */
[--C-:B------:R-:W-:Y:S01]  /*10eb0*/  FFMA.FTZ R56, R56, UR41, -R0.reuse ;  /* 0x0000002938387c23 */ /* 0x100fe20008010800 */
[C---:B------:R-:W-:Y:S01]  /*10ec0*/  ISETP.GT.AND P5, PT, R143.reuse, 0x29, P3 ;  /* 0x000000298f00780c */ /* 0x040fe20001fa4270 */
[----:B------:R-:W-:Y:S01]  /*10ed0*/  MUFU.EX2 R36, R36 ;  /* 0x0000002400247308 */ /* 0x000fe20000000800 */
[----:B------:R-:W-:Y:S01]  /*10ee0*/  ISETP.GT.AND P4, PT, R143, 0x20, P3 ;  /* 0x000000208f00780c */ /* 0x000fe20001f84270 */
[--C-:B------:R-:W-:Y:S01]  /*10ef0*/  FFMA.FTZ R57, R57, UR41, -R0.reuse ;  /* 0x0000002939397c23 */ /* 0x100fe20008010800 */
[----:B------:R-:W-:Y:S01]  /*10f00*/  ISETP.LT.OR P5, PT, R142, 0x2a, P5 ;  /* 0x0000002a8e00780c */ /* 0x000fe20002fa1670 */
[--C-:B------:R-:W-:Y:S01]  /*10f10*/  FFMA.FTZ R60, R60, UR41, -R0.reuse ;  /* 0x000000293c3c7c23 */ /* 0x100fe20008010800 */
[----:B------:R-:W-:Y:S01]  /*10f20*/  ISETP.LT.OR P4, PT, R142, 0x21, P4 ;  /* 0x000000218e00780c */ /* 0x000fe20002781670 */
[--C-:B------:R-:W-:Y:S01]  /*10f30*/  FFMA.FTZ R61, R61, UR41, -R0.reuse ;  /* 0x000000293d3d7c23 */ /* 0x100fe20008010800 */
[----:B------:R-:W-:Y:S01]  /*10f40*/  FSEL R47, R47, -INF , !P5 ;  /* 0xff8000002f2f7808 */ /* 0x000fe20006800000 */
[----:B------:R-:W-:Y:S01]  /*10f50*/  MUFU.EX2 R37, R37 ;  /* 0x0000002500257308 */ /* 0x000fe20000000800 */
[----:B------:R-:W-:Y:S01]  /*10f60*/  ISETP.GT.AND P5, PT, R143, 0x31, P3 ;  /* 0x000000318f00780c */ /* 0x000fe20001fa4270 */
[--C-:B------:R-:W-:Y:S01]  /*10f70*/  FFMA.FTZ R64, R64, UR41, -R0.reuse ;  /* 0x0000002940407c23 */ /* 0x100fe20008010800 */
[----:B------:R-:W-:Y:S01]  /*10f80*/  FSEL R42, R42, -INF , !P4 ;  /* 0xff8000002a2a7808 */ /* 0x000fe20006000000 */
[--C-:B------:R-:W-:Y:S01]  /*10f90*/  FFMA.FTZ R65, R65, UR41, -R0.reuse ;  /* 0x0000002941417c23 */ /* 0x100fe20008010800 */
[----:B------:R-:W-:Y:S01]  /*10fa0*/  ISETP.LT.OR P5, PT, R142, 0x32, P5 ;  /* 0x000000328e00780c */ /* 0x000fe20002fa1670 */
[--C-:B------:R-:W-:Y:S01]  /*10fb0*/  FFMA.FTZ R68, R68, UR41, -R0.reuse ;  /* 0x0000002944447c23 */ /* 0x100fe20008010800 */
[----:B------:R-:W-:Y:S01]  /*10fc0*/  ISETP.GT.AND P4, PT, R143, 0x28, P3 ;  /* 0x000000288f00780c */ /* 0x000fe20001f84270 */
[----:B------:R-:W-:Y:S01]  /*10fd0*/  MUFU.EX2 R40, R40 ;  /* 0x0000002800287308 */ /* 0x000fe20000000800 */
[----:B------:R-:W-:Y:S01]  /*10fe0*/  FSEL R51, R51, -INF , !P5 ;  /* 0xff80000033337808 */ /* 0x000fe20006800000 */
[--C-:B------:R-:W-:Y:S01]  /*10ff0*/  FFMA.FTZ R69, R69, UR41, -R0.reuse ;  /* 0x0000002945457c23 */ /* 0x100fe20008010800 */
[----:B------:R-:W-:Y:S01]  /*11000*/  ISETP.GT.AND P5, PT, R143, 0x39, P3 ;  /* 0x000000398f00780c */ /* 0x000fe20001fa4270 */
[--C-:B------:R-:W-:Y:S01]  /*11010*/  FFMA.FTZ R72, R72, UR41, -R0.reuse ;  /* 0x0000002948487c23 */ /* 0x100fe20008010800 */
[C---:B------:R-:W-:Y:S01]  /*11020*/  ISETP.LT.OR P4, PT, R142.reuse, 0x29, P4 ;  /* 0x000000298e00780c */ /* 0x040fe20002781670 */
[--C-:B------:R-:W-:Y:S01]  /*11030*/  FFMA.FTZ R73, R73, UR41, -R0.reuse ;  /* 0x0000002949497c23 */ /* 0x100fe20008010800 */
[----:B------:R-:W-:Y:S01]  /*11040*/  ISETP.LT.OR P5, PT, R142, 0x3a, P5 ;  /* 0x0000003a8e00780c */ /* 0x000fe20002fa1670 */
[----:B------:R-:W-:Y:S01]  /*11050*/  MUFU.EX2 R41, R41 ;  /* 0x0000002900297308 */ /* 0x000fe20000000800 */
[----:B------:R-:W-:Y:S01]  /*11060*/  FSEL R46, R46, -INF , !P4 ;  /* 0xff8000002e2e7808 */ /* 0x000fe20006000000 */
[--C-:B------:R-:W-:Y:S01]  /*11070*/  FFMA.FTZ R76, R76, UR41, -R0.reuse ;  /* 0x000000294c4c7c23 */ /* 0x100fe20008010800 */
[----:B------:R-:W-:Y:S01]  /*11080*/  FSEL R55, R55, -INF , !P5 ;  /* 0xff80000037377808 */ /* 0x000fe20006800000 */
[--C-:B------:R-:W-:Y:S01]  /*11090*/  FFMA.FTZ R77, R77, UR41, -R0.reuse ;  /* 0x000000294d4d7c23 */ /* 0x100fe20008010800 */
[C---:B------:R-:W-:Y:S01]  /*110a0*/  ISETP.GT.AND P5, PT, R143.reuse, 0x41, P3 ;  /* 0x000000418f00780c */ /* 0x040fe20001fa4270 */
[--C-:B------:R-:W-:Y:S01]  /*110b0*/  FFMA.FTZ R80, R80, UR41, -R0.reuse ;  /* 0x0000002950507c23 */ /* 0x100fe20008010800 */
[----:B------:R-:W-:Y:S01]  /*110c0*/  ISETP.GT.AND P4, PT, R143, 0x30, P3 ;  /* 0x000000308f00780c */ /* 0x000fe20001f84270 */
[----:B------:R-:W-:Y:S01]  /*110d0*/  MUFU.EX2 R44, R44 ;  /* 0x0000002c002c7308 */ /* 0x000fe20000000800 */
[C---:B------:R-:W-:Y:S01]  /*110e0*/  ISETP.LT.OR P5, PT, R142.reuse, 0x42, P5 ;  /* 0x000000428e00780c */ /* 0x040fe20002fa1670 */
[--C-:B------:R-:W-:Y:S01]  /*110f0*/  FFMA.FTZ R81, R81, UR41, -R0.reuse ;  /* 0x0000002951517c23 */ /* 0x100fe20008010800 */
[----:B------:R-:W-:Y:S01]  /*11100*/  ISETP.LT.OR P4, PT, R142, 0x31, P4 ;  /* 0x000000318e00780c */ /* 0x000fe20002781670 */
[--C-:B------:R-:W-:Y:S01]  /*11110*/  FFMA.FTZ R84, R84, UR41, -R0.reuse ;  /* 0x0000002954547c23 */ /* 0x100fe20008010800 */
[----:B------:R-:W-:Y:S01]  /*11120*/  FSEL R59, R59, -INF , !P5 ;  /* 0xff8000003b3b7808 */ /* 0x000fe20006800000 */
[----:B------:R-:W-:Y:S01]  /*11130*/  FFMA.FTZ R0, R85, UR41, -R0 ;  /* 0x0000002955007c23 */ /* 0x000fe20008010800 */
[----:B------:R-:W-:Y:S01]  /*11140*/  ISETP.GT.AND P5, PT, R143, 0x49, P3 ;  /* 0x000000498f00780c */ /* 0x000fe20001fa4270 */
[----:B------:R-:W-:Y:S01]  /*11150*/  MUFU.EX2 R45, R45 ;  /* 0x0000002d002d7308 */ /* 0x000fe20000000800 */
[----:B------:R-:W-:-:S02]  /*11160*/  FSEL R50, R50, -INF , !P4 ;  /* 0xff80000032327808 */ /* 0x000fc40006000000 */
[C---:B------:R-:W-:Y:S02]  /*11170*/  ISETP.LT.OR P5, PT, R142.reuse, 0x4a, P5 ;  /* 0x0000004a8e00780c */ /* 0x040fe40002fa1670 */
[----:B------:R-:W-:Y:S02]  /*11180*/  ISETP.GT.AND P4, PT, R143, 0x38, P3 ;  /* 0x000000388f00780c */ /* 0x000fe40001f84270 */
[----:B------:R-:W-:Y:S01]  /*11190*/  FSEL R63, R63, -INF , !P5 ;  /* 0xff8000003f3f7808 */ /* 0x000fe20006800000 */
[----:B------:R-:W-:Y:S01]  /*111a0*/  MUFU.EX2 R48, R48 ;  /* 0x0000003000307308 */ /* 0x000fe20000000800 */
[----:B------:R-:W-:Y:S02]  /*111b0*/  ISETP.GT.AND P5, PT, R143, 0x51, P3 ;  /* 0x000000518f00780c */ /* 0x000fe40001fa4270 */
[C---:B------:R-:W-:Y:S02]  /*111c0*/  ISETP.LT.OR P4, PT, R142.reuse, 0x39, P4 ;  /* 0x000000398e00780c */ /* 0x040fe40002781670 */
[----:B------:R-:W-:-:S02]  /*111d0*/  ISETP.LT.OR P5, PT, R142, 0x52, P5 ;  /* 0x000000528e00780c */ /* 0x000fc40002fa1670 */
[----:B------:R-:W-:Y:S01]  /*111e0*/  FSEL R54, R54, -INF , !P4 ;  /* 0xff80000036367808 */ /* 0x000fe20006000000 */
[----:B------:R-:W-:Y:S01]  /*111f0*/  MUFU.EX2 R49, R49 ;  /* 0x0000003100317308 */ /* 0x000fe20000000800 */
[----:B------:R-:W-:Y:S02]  /*11200*/  FSEL R67, R67, -INF , !P5 ;  /* 0xff80000043437808 */ /* 0x000fe40006800000 */
[C---:B------:R-:W-:Y:S02]  /*11210*/  ISETP.GT.AND P5, PT, R143.reuse, 0x59, P3 ;  /* 0x000000598f00780c */ /* 0x040fe40001fa4270 */
[----:B------:R-:W-:Y:S02]  /*11220*/  ISETP.GT.AND P4, PT, R143, 0x40, P3 ;  /* 0x000000408f00780c */ /* 0x000fe40001f84270 */
[C---:B------:R-:W-:Y:S01]  /*11230*/  ISETP.LT.OR P5, PT, R142.reuse, 0x5a, P5 ;  /* 0x0000005a8e00780c */ /* 0x040fe20002fa1670 */
[----:B------:R-:W-:Y:S01]  /*11240*/  MUFU.EX2 R52, R52 ;  /* 0x0000003400347308 */ /* 0x000fe20000000800 */
[----:B------:R-:W-:-:S02]  /*11250*/  ISETP.LT.OR P4, PT, R142, 0x41, P4 ;  /* 0x000000418e00780c */ /* 0x000fc40002781670 */
[----:B------:R-:W-:Y:S02]  /*11260*/  FSEL R71, R71, -INF , !P5 ;  /* 0xff80000047477808 */ /* 0x000fe40006800000 */
[C---:B------:R-:W-:Y:S02]  /*11270*/  ISETP.GT.AND P5, PT, R143.reuse, 0x61, P3 ;  /* 0x000000618f00780c */ /* 0x040fe40001fa4270 */
[----:B------:R-:W-:Y:S01]  /*11280*/  FSEL R58, R58, -INF , !P4 ;  /* 0xff8000003a3a7808 */ /* 0x000fe20006000000 */
[----:B------:R-:W-:Y:S01]  /*11290*/  MUFU.EX2 R53, R53 ;  /* 0x0000003500357308 */ /* 0x000fe20000000800 */
[----:B------:R-:W-:Y:S02]  /*112a0*/  ISETP.LT.OR P5, PT, R142, 0x62, P5 ;  /* 0x000000628e00780c */ /* 0x000fe40002fa1670 */
[----:B------:R-:W-:Y:S02]  /*112b0*/  ISETP.GT.AND P4, PT, R143, 0x48, P3 ;  /* 0x000000488f00780c */ /* 0x000fe40001f84270 */
[----:B------:R-:W-:-:S02]  /*112c0*/  FSEL R75, R75, -INF , !P5 ;  /* 0xff8000004b4b7808 */ /* 0x000fc40006800000 */
[----:B------:R-:W-:Y:S01]  /*112d0*/  ISETP.GT.AND P5, PT, R143, 0x69, P3 ;  /* 0x000000698f00780c */ /* 0x000fe20001fa4270 */
[----:B------:R-:W-:Y:S01]  /*112e0*/  MUFU.EX2 R56, R56 ;  /* 0x0000003800387308 */ /* 0x000fe20000000800 */
[C---:B------:R-:W-:Y:S02]  /*112f0*/  ISETP.LT.OR P4, PT, R142.reuse, 0x49, P4 ;  /* 0x000000498e00780c */ /* 0x040fe40002781670 */
[----:B------:R-:W-:Y:S02]  /*11300*/  ISETP.LT.OR P5, PT, R142, 0x6a, P5 ;  /* 0x0000006a8e00780c */ /* 0x000fe40002fa1670 */
[----:B------:R-:W-:Y:S02]  /*11310*/  FSEL R62, R62, -INF , !P4 ;  /* 0xff8000003e3e7808 */ /* 0x000fe40006000000 */
[----:B------:R-:W-:Y:S01]  /*11320*/  FSEL R79, R79, -INF , !P5 ;  /* 0xff8000004f4f7808 */ /* 0x000fe20006800000 */
[----:B------:R-:W-:Y:S01]  /*11330*/  MUFU.EX2 R57, R57 ;  /* 0x0000003900397308 */ /* 0x000fe20000000800 */
[----:B------:R-:W-:-:S02]  /*11340*/  ISETP.GT.AND P5, PT, R143, RZ, P3 ;  /* 0x000000ff8f00720c */ /* 0x000fc40001fa4270 */
[----:B------:R-:W-:Y:S02]  /*11350*/  ISETP.GT.AND P4, PT, R143, 0x50, P3 ;  /* 0x000000508f00780c */ /* 0x000fe40001f84270 */
[C---:B------:R-:W-:Y:S02]  /*11360*/  ISETP.LT.OR P5, PT, R142.reuse, 0x1, P5 ;  /* 0x000000018e00780c */ /* 0x040fe40002fa1670 */
[----:B------:R-:W-:Y:S01]  /*11370*/  ISETP.LT.OR P4, PT, R142, 0x51, P4 ;  /* 0x000000518e00780c */ /* 0x000fe20002781670 */
[----:B------:R-:W-:Y:S01]  /*11380*/  MUFU.EX2 R60, R60 ;  /* 0x0000003c003c7308 */ /* 0x000fe20000000800 */
[----:B------:R-:W-:Y:S02]  /*11390*/  FSEL R18, R26, -INF , !P5 ;  /* 0xff8000001a127808 */ /* 0x000fe40006800000 */
[----:B------:R-:W-:Y:S02]  /*113a0*/  FSEL R66, R66, -INF , !P4 ;  /* 0xff80000042427808 */ /* 0x000fe40006000000 */
[----:B------:R-:W-:-:S02]  /*113b0*/  FMNMX.FTZ R11, R18, R6, !PT ;  /* 0x00000006120b7209 */ /* 0x000fc40007810000 */
[----:B------:R-:W-:Y:S01]  /*113c0*/  ISETP.GT.AND P4, PT, R143, 0x58, P3 ;  /* 0x000000588f00780c */ /* 0x000fe20001f84270 */
[----:B------:R-:W0:Y:S01]  /*113d0*/  MUFU.EX2 R26, R28 ;  /* 0x0000001c001a7308 */ /* 0x000e220000000800 */
[----:B------:R-:W-:Y:S02]  /*113e0*/  FMNMX.FTZ R11, R27, R11, !PT ;  /* 0x0000000b1b0b7209 */ /* 0x000fe40007810000 */
[----:B------:R-:W-:Y:S02]  /*113f0*/  ISETP.LT.OR P4, PT, R142, 0x59, P4 ;  /* 0x000000598e00780c */ /* 0x000fe40002781670 */
[----:B------:R-:W-:Y:S02]  /*11400*/  FMNMX.FTZ R11, R30, R11, !PT ;  /* 0x0000000b1e0b7209 */ /* 0x000fe40007810000 */
[----:B------:R-:W-:Y:S01]  /*11410*/  FSEL R70, R70, -INF , !P4 ;  /* 0xff80000046467808 */ /* 0x000fe20006000000 */
[----:B------:R-:W-:Y:S01]  /*11420*/  MUFU.EX2 R61, R61 ;  /* 0x0000003d003d7308 */ /* 0x000fe20000000800 */
[----:B------:R-:W-:-:S02]  /*11430*/  FMNMX.FTZ R11, R31, R11, !PT ;  /* 0x0000000b1f0b7209 */ /* 0x000fc40007810000 */
[----:B------:R-:W-:Y:S02]  /*11440*/  ISETP.GT.AND P4, PT, R143, 0x60, P3 ;  /* 0x000000608f00780c */ /* 0x000fe40001f84270 */
[----:B------:R-:W-:Y:S02]  /*11450*/  FMNMX.FTZ R11, R34, R11, !PT ;  /* 0x0000000b220b7209 */ /* 0x000fe40007810000 */
[----:B------:R-:W-:Y:S01]  /*11460*/  ISETP.LT.OR P4, PT, R142, 0x61, P4 ;  /* 0x000000618e00780c */ /* 0x000fe20002781670 */
[----:B------:R-:W-:Y:S01]  /*11470*/  MUFU.EX2 R64, R64 ;  /* 0x0000004000407308 */ /* 0x000fe20000000800 */
[----:B------:R-:W-:Y:S01]  /*11480*/  FMNMX.FTZ R11, R35, R11, !PT ;  /* 0x0000000b230b7209 */ /* 0x000fe20007810000 */
[----:B0-----:R-:W-:Y:S01]  /*11490*/  FADD.FTZ R5, R26, R5 ;  /* 0x000000051a057221 */ /* 0x001fe20000010000 */
[----:B------:R-:W-:Y:S02]  /*114a0*/  FSEL R74, R74, -INF , !P4 ;  /* 0xff8000004a4a7808 */ /* 0x000fe40006000000 */
[----:B------:R-:W-:Y:S01]  /*114b0*/  FMNMX.FTZ R11, R38, R11, !PT ;  /* 0x0000000b260b7209 */ /* 0x000fe20007810000 */
[----:B------:R-:W-:Y:S01]  /*114c0*/  FADD.FTZ R5, R29, R5 ;  /* 0x000000051d057221 */ /* 0x000fe20000010000 */
[----:B------:R-:W-:Y:S01]  /*114d0*/  ISETP.GT.AND P4, PT, R143, 0x68, P3 ;  /* 0x000000688f00780c */ /* 0x000fe20001f84270 */
[----:B------:R-:W-:Y:S01]  /*114e0*/  MUFU.EX2 R65, R65 ;  /* 0x0000004100417308 */ /* 0x000fe20000000800 */
[----:B------:R-:W-:Y:S01]  /*114f0*/  FMNMX.FTZ R11, R39, R11, !PT ;  /* 0x0000000b270b7209 */ /* 0x000fe20007810000 */
[----:B------:R-:W-:Y:S01]  /*11500*/  FADD.FTZ R5, R32, R5 ;  /* 0x0000000520057221 */ /* 0x000fe20000010000 */
[----:B------:R-:W-:-:S02]  /*11510*/  ISETP.LT.OR P4, PT, R142, 0x69, P4 ;  /* 0x000000698e00780c */ /* 0x000fc40002781670 */
[----:B------:R-:W-:Y:S01]  /*11520*/  FMNMX.FTZ R11, R42, R11, !PT ;  /* 0x0000000b2a0b7209 */ /* 0x000fe20007810000 */
[----:B------:R-:W-:Y:S01]  /*11530*/  FADD.FTZ R5, R33, R5 ;  /* 0x0000000521057221 */ /* 0x000fe20000010000 */
[----:B------:R-:W-:Y:S01]  /*11540*/  FSEL R78, R78, -INF , !P4 ;  /* 0xff8000004e4e7808 */ /* 0x000fe20006000000 */
[----:B------:R-:W-:Y:S01]  /*11550*/  MUFU.EX2 R68, R68 ;  /* 0x0000004400447308 */ /* 0x000fe20000000800 */
[----:B------:R-:W-:Y:S02]  /*11560*/  FMNMX.FTZ R11, R43, R11, !PT ;  /* 0x0000000b2b0b7209 */ /* 0x000fe40007810000 */
[----:B------:R-:W-:Y:S02]  /*11570*/  ISETP.GT.AND P4, PT, R143, 0x70, P3 ;  /* 0x000000708f00780c */ /* 0x000fe40001f84270 */
[----:B------:R-:W-:Y:S02]  /*11580*/  FMNMX.FTZ R11, R46, R11, !PT ;  /* 0x0000000b2e0b7209 */ /* 0x000fe40007810000 */
[----:B------:R-:W-:Y:S01]  /*11590*/  ISETP.LT.OR P4, PT, R142, 0x71, P4 ;  /* 0x000000718e00780c */ /* 0x000fe20002781670 */
[----:B------:R-:W-:Y:S01]  /*115a0*/  MUFU.EX2 R69, R69 ;  /* 0x0000004500457308 */ /* 0x000fe20000000800 */
[----:B------:R-:W-:-:S02]  /*115b0*/  FMNMX.FTZ R11, R47, R11, !PT ;  /* 0x0000000b2f0b7209 */ /* 0x000fc40007810000 */
[----:B------:R-:W-:Y:S02]  /*115c0*/  FSEL R82, R82, -INF , !P4 ;  /* 0xff80000052527808 */ /* 0x000fe40006000000 */
[----:B------:R-:W-:Y:S02]  /*115d0*/  FMNMX.FTZ R11, R50, R11, !PT ;  /* 0x0000000b320b7209 */ /* 0x000fe40007810000 */
[----:B------:R-:W-:Y:S01]  /*115e0*/  ISETP.GT.AND P4, PT, R143, 0x71, P3 ;  /* 0x000000718f00780c */ /* 0x000fe20001f84270 */
[----:B------:R-:W-:Y:S01]  /*115f0*/  MUFU.EX2 R72, R72 ;  /* 0x0000004800487308 */ /* 0x000fe20000000800 */
[----:B------:R-:W-:Y:S02]  /*11600*/  FMNMX.FTZ R11, R51, R11, !PT ;  /* 0x0000000b330b7209 */ /* 0x000fe40007810000 */
[----:B------:R-:W-:Y:S02]  /*11610*/  ISETP.GT.AND P5, PT, R143, 0x78, P3 ;  /* 0x000000788f00780c */ /* 0x000fe40001fa4270 */
[----:B------:R-:W-:-:S02]  /*11620*/  FMNMX.FTZ R11, R54, R11, !PT ;  /* 0x0000000b360b7209 */ /* 0x000fc40007810000 */
[----:B------:R-:W-:Y:S01]  /*11630*/  ISETP.LT.OR P4, PT, R142, 0x72, P4 ;  /* 0x000000728e00780c */ /* 0x000fe20002781670 */
        /* <DEDUP_REMOVED lines=9> */
[----:B------:R-:W-:Y:S01]  /*116d0*/  ISETP.LT.OR P3, PT, R142, 0x7a, P3 ;  /* 0x0000007a8e00780c */ /* 0x000fe20001f61670 */
[----:B------:R-:W-:Y:S01]  /*116e0*/  MUFU.EX2 R77, R77 ;  /* 0x0000004d004d7308 */ /* 0x000fe20000000800 */
[----:B------:R-:W-:Y:S02]  /*116f0*/  FMNMX.FTZ R11, R63, R11, !PT ;  /* 0x0000000b3f0b7209 */ /* 0x000fe40007810000 */
[----:B------:R-:W-:Y:S02]  /*11700*/  FSEL R86, R86, -INF , !P5 ;  /* 0xff80000056567808 */ /* 0x000fe40006800000 */
[----:B------:R-:W-:-:S02]  /*11710*/  FMNMX.FTZ R11, R66, R11, !PT ;  /* 0x0000000b420b7209 */ /* 0x000fc40007810000 */
[----:B------:R-:W-:Y:S01]  /*11720*/  FSEL R87, R87, -INF , !P3 ;  /* 0xff80000057577808 */ /* 0x000fe20005800000 */
[----:B------:R-:W-:Y:S01]  /*11730*/  MUFU.EX2 R80, R80 ;  /* 0x0000005000507308 */ /* 0x000fe20000000800 */
[----:B------:R-:W-:Y:S02]  /*11740*/  FMNMX.FTZ R11, R67, R11, !PT ;  /* 0x0000000b430b7209 */ /* 0x000fe40007810000 */
[----:B------:R-:W-:Y:S02]  /*11750*/  F2FP.BF16.F32.PACK_AB R26, R29, R26 ;  /* 0x0000001a1d1a723e */ /* 0x000fe400000010ff */
[----:B------:R-:W-:Y:S02]  /*11760*/  FMNMX.FTZ R11, R70, R11, !PT ;  /* 0x0000000b460b7209 */ /* 0x000fe40007810000 */
[----:B------:R-:W-:Y:S01]  /*11770*/  F2FP.BF16.F32.PACK_AB R24, R25, R24 ;  /* 0x000000181918723e */ /* 0x000fe200000010ff */
[----:B------:R-:W-:Y:S01]  /*11780*/  MUFU.EX2 R81, R81 ;  /* 0x0000005100517308 */ /* 0x000fe20000000800 */
[----:B------:R-:W-:-:S02]  /*11790*/  FMNMX.FTZ R11, R71, R11, !PT ;  /* 0x0000000b470b7209 */ /* 0x000fc40007810000 */
[----:B------:R-:W-:Y:S01]  /*117a0*/  F2FP.BF16.F32.PACK_AB R32, R33, R32 ;  /* 0x000000202120723e */ /* 0x000fe200000010ff */
[----:B------:R-:W-:Y:S01]  /*117b0*/  FADD.FTZ R33, R36, R5 ;  /* 0x0000000524217221 */ /* 0x000fe20000010000 */
[----:B------:R-:W-:-:S03]  /*117c0*/  FMNMX.FTZ R11, R74, R11, !PT ;  /* 0x0000000b4a0b7209 */ /* 0x000fc60007810000 */
[----:B------:R-:W-:Y:S01]  /*117d0*/  FADD.FTZ R33, R37, R33 ;  /* 0x0000002125217221 */ /* 0x000fe20000010000 */
[----:B------:R-:W-:Y:S01]  /*117e0*/  FMNMX.FTZ R11, R75, R11, !PT ;  /* 0x0000000b4b0b7209 */ /* 0x000fe20007810000 */
[----:B------:R-:W-:Y:S02]  /*117f0*/  MUFU.EX2 R84, R84 ;  /* 0x0000005400547308 */ /* 0x000fe40000000800 */
[----:B------:R-:W-:Y:S01]  /*11800*/  FADD.FTZ R33, R40, R33 ;  /* 0x0000002128217221 */ /* 0x000fe20000010000 */
[----:B------:R-:W-:Y:S02]  /*11810*/  FMNMX.FTZ R11, R78, R11, !PT ;  /* 0x0000000b4e0b7209 */ /* 0x000fe40007810000 */
[C---:B------:R-:W-:Y:S01]  /*11820*/  F2FP.BF16.F32.PACK_AB R40, R41.reuse, R40 ;  /* 0x000000282928723e */ /* 0x040fe200000010ff */
[----:B------:R-:W-:Y:S01]  /*11830*/  FADD.FTZ R33, R41, R33 ;  /* 0x0000002129217221 */ /* 0x000fe20000010000 */
[----:B------:R-:W-:Y:S01]  /*11840*/  FMNMX.FTZ R11, R79, R11, !PT ;  /* 0x0000000b4f0b7209 */ /* 0x000fe20007810000 */
[----:B------:R-:W-:Y:S02]  /*11850*/  MUFU.EX2 R0, R0 ;  /* 0x0000000000007308 */ /* 0x000fe40000000800 */
[----:B------:R-:W-:Y:S01]  /*11860*/  FADD.FTZ R33, R44, R33 ;  /* 0x000000212c217221 */ /* 0x000fe20000010000 */
[----:B------:R-:W-:-:S03]  /*11870*/  FMNMX.FTZ R11, R82, R11, !PT ;  /* 0x0000000b520b7209 */ /* 0x000fc60007810000 */
[----:B------:R-:W-:Y:S01]  /*11880*/  FADD.FTZ R33, R45, R33 ;  /* 0x000000212d217221 */ /* 0x000fe20000010000 */
[----:B------:R-:W-:-:S03]  /*11890*/  FMNMX.FTZ R11, R83, R11, !PT ;  /* 0x0000000b530b7209 */ /* 0x000fc60007810000 */
[----:B------:R-:W-:Y:S01]  /*118a0*/  FADD.FTZ R33, R48, R33 ;  /* 0x0000002130217221 */ /* 0x000fe20000010000 */
[----:B------:R-:W-:-:S03]  /*118b0*/  FMNMX.FTZ R11, R86, R11, !PT ;  /* 0x0000000b560b7209 */ /* 0x000fc60007810000 */
[----:B------:R-:W-:Y:S01]  /*118c0*/  FADD.FTZ R33, R49, R33 ;  /* 0x0000002131217221 */ /* 0x000fe20000010000 */
[----:B------:R-:W-:-:S03]  /*118d0*/  FMNMX.FTZ R11, R87, R11, !PT ;  /* 0x0000000b570b7209 */ /* 0x000fc60007810000 */
[----:B------:R-:W-:Y:S02]  /*118e0*/  FADD.FTZ R41, R52, R33 ;  /* 0x0000002134297221 */ /* 0x000fe40000010000 */
[----:B------:R-:W0:Y:S02]  /*118f0*/  SHFL.BFLY PT, R16, R11, 0x2, 0x1f ;  /* 0x0c401f000b107f89 */ /* 0x000e2400000e0000 */
[----:B------:R-:W-:-:S04]  /*11900*/  FADD.FTZ R41, R53, R41 ;  /* 0x0000002935297221 */ /* 0x000fc80000010000 */
[----:B------:R-:W-:Y:S01]  /*11910*/  FADD.FTZ R41, R56, R41 ;  /* 0x0000002938297221 */ /* 0x000fe20000010000 */
[----:B0-----:R-:W-:-:S05]  /*11920*/  FMNMX.FTZ R11, R11, R16, !PT ;  /* 0x000000100b0b7209 */ /* 0x001fca0007810000 */
[----:B------:R-:W0:Y:S02]  /*11930*/  SHFL.BFLY PT, R16, R11, 0x1, 0x1f ;  /* 0x0c201f000b107f89 */ /* 0x000e2400000e0000 */
[----:B0-----:R-:W-:-:S04]  /*11940*/  FMNMX.FTZ R11, R11, R16, !PT ;  /* 0x000000100b0b7209 */ /* 0x001fc80007810000 */
[C---:B------:R-:W-:Y:S01]  /*11950*/  FSETP.NEU.FTZ.AND P3, PT, R11.reuse, -INF , PT ;  /* 0xff8000000b00780b */ /* 0x040fe20003f7d000 */
[----:B------:R-:W-:-:S05]  /*11960*/  FMUL.FTZ R16, R11, UR41 ;  /* 0x000000290b107c20 */ /* 0x000fca0008410000 */
[----:B------:R-:W-:-:S05]  /*11970*/  FSEL R16, R16, RZ, P3 ;  /* 0x000000ff10107208 */ /* 0x000fca0001800000 */
        /* <DEDUP_REMOVED lines=14> */
[----:B------:R-:W0:Y:S01]  /*11a60*/  MUFU.EX2 R21, R21 ;  /* 0x0000001500157308 */ /* 0x000e220000000800 */
[--C-:B------:R-:W-:Y:S01]  /*11a70*/  FFMA.FTZ R74, R74, UR41, -R16.reuse ;  /* 0x000000294a4a7c23 */ /* 0x100fe20008010810 */
[----:B------:R-:W-:Y:S01]  /*11a80*/  F2FP.BF16.F32.PACK_AB R56, R57, R56 ;  /* 0x000000383938723e */ /* 0x000fe200000010ff */
[--C-:B------:R-:W-:Y:S01]  /*11a90*/  FFMA.FTZ R75, R75, UR41, -R16.reuse ;  /* 0x000000294b4b7c23 */ /* 0x100fe20008010810 */
[--C-:B------:R-:W-:Y:S01]  /*11aa0*/  FFMA.FTZ R78, R78, UR41, -R16.reuse ;  /* 0x000000294e4e7c23 */ /* 0x100fe20008010810 */
[--C-:B------:R-:W-:Y:S01]  /*11ab0*/  FFMA.FTZ R79, R79, UR41, -R16.reuse ;  /* 0x000000294f4f7c23 */ /* 0x100fe20008010810 */
[--C-:B------:R-:W-:Y:S01]  /*11ac0*/  FFMA.FTZ R82, R82, UR41, -R16.reuse ;  /* 0x0000002952527c23 */ /* 0x100fe20008010810 */
[--C-:B------:R-:W-:Y:S01]  /*11ad0*/  FFMA.FTZ R83, R83, UR41, -R16.reuse ;  /* 0x0000002953537c23 */ /* 0x100fe20008010810 */
[----:B------:R-:W-:Y:S01]  /*11ae0*/  MUFU.EX2 R28, R28 ;  /* 0x0000001c001c7308 */ /* 0x000fe20000000800 */
[----:B------:R-:W-:Y:S01]  /*11af0*/  FFMA.FTZ R86, R86, UR41, -R16 ;  /* 0x0000002956567c23 */ /* 0x000fe20008010810 */
[----:B------:R-:W-:-:S06]  /*11b00*/  F2FP.BF16.F32.PACK_AB R42, R45, R44 ;  /* 0x0000002c2d2a723e */ /* 0x000fcc00000010ff */
[----:B------:R-:W1:Y:S01]  /*11b10*/  MUFU.EX2 R29, R29 ;  /* 0x0000001d001d7308 */ /* 0x000e620000000800 */
[----:B0-----:R-:W-:-:S07]  /*11b20*/  F2FP.BF16.F32.PACK_AB R25, R21, R18 ;  /* 0x000000121519723e */ /* 0x001fce00000010ff */
[----:B------:R-:W-:Y:S08]  /*11b30*/  MUFU.EX2 R30, R30 ;  /* 0x0000001e001e7308 */ /* 0x000ff00000000800 */
[----:B------:R-:W-:Y:S01]  /*11b40*/  MUFU.EX2 R31, R31 ;  /* 0x0000001f001f7308 */ /* 0x000fe20000000800 */
[----:B-1----:R-:W-:-:S05]  /*11b50*/  F2FP.BF16.F32.PACK_AB R27, R29, R28 ;  /* 0x0000001c1d1b723e */ /* 0x002fca00000010ff */
[----:B------:R0:W-:Y:S02]  /*11b60*/  STSM.16.M88.4 [R139+0x21800], R24 ;  /* 0x021800188b007844 */ /* 0x0001e40000000200 */
[----:B------:R-:W-:Y:S08]  /*11b70*/  MUFU.EX2 R51, R51 ;  /* 0x0000003300337308 */ /* 0x000ff00000000800 */
[----:B------:R-:W-:Y:S01]  /*11b80*/  MUFU.EX2 R5, R66 ;  /* 0x0000004200057308 */ /* 0x000fe20000000800 */
[----:B0-----:R-:W-:Y:S01]  /*11b90*/  FSEL R26, R11, RZ, P3 ;  /* 0x000000ff0b1a7208 */ /* 0x001fe20001800000 */
[--C-:B------:R-:W-:Y:S01]  /*11ba0*/  FFMA.FTZ R24, R34, UR41, -R16.reuse ;  /* 0x0000002922187c23 */ /* 0x100fe20008010810 */
[--C-:B------:R-:W-:Y:S01]  /*11bb0*/  FFMA.FTZ R25, R35, UR41, -R16.reuse ;  /* 0x0000002923197c23 */ /* 0x100fe20008010810 */
[--C-:B------:R-:W-:Y:S01]  /*11bc0*/  FFMA.FTZ R35, R38, UR41, -R16.reuse ;  /* 0x0000002926237c23 */ /* 0x100fe20008010810 */
[----:B------:R-:W-:Y:S01]  /*11bd0*/  FFMA.FTZ R27, R39, UR41, -R16 ;  /* 0x00000029271b7c23 */ /* 0x000fe20008010810 */
[----:B------:R-:W-:Y:S01]  /*11be0*/  FADD.FTZ R26, -R26, R6 ;  /* 0x000000061a1a7221 */ /* 0x000fe20000010100 */
[--C-:B------:R-:W-:Y:S01]  /*11bf0*/  FFMA.FTZ R38, R43, UR41, -R16.reuse ;  /* 0x000000292b267c23 */ /* 0x100fe20008010810 */
[----:B------:R-:W-:Y:S01]  /*11c00*/  MUFU.EX2 R24, R24 ;  /* 0x0000001800187308 */ /* 0x000fe20000000800 */
[--C-:B------:R-:W-:Y:S01]  /*11c10*/  FFMA.FTZ R43, R46, UR41, -R16.reuse ;  /* 0x000000292e2b7c23 */ /* 0x100fe20008010810 */
[----:B------:R-:W-:Y:S01]  /*11c20*/  FMUL.FTZ R6, R26, UR41 ;  /* 0x000000291a067c20 */ /* 0x000fe20008410000 */
[----:B------:R-:W-:Y:S01]  /*11c30*/  F2FP.BF16.F32.PACK_AB R34, R37, R36 ;  /* 0x000000242522723e */ /* 0x000fe200000010ff */
[--C-:B------:R-:W-:Y:S01]  /*11c40*/  FFMA.FTZ R39, R47, UR41, -R16.reuse ;  /* 0x000000292f277c23 */ /* 0x100fe20008010810 */
[----:B------:R-:W-:-:S03]  /*11c50*/  FFMA.FTZ R26, R50, UR41, -R16 ;  /* 0x00000029321a7c23 */ /* 0x000fc60008010810 */
[----:B------:R-:W0:Y:S08]  /*11c60*/  MUFU.EX2 R6, R6 ;  /* 0x0000000600067308 */ /* 0x000e300000000800 */
[----:B------:R-:W1:Y:S08]  /*11c70*/  MUFU.EX2 R25, R25 ;  /* 0x0000001900197308 */ /* 0x000e700000000800 */
[----:B------:R-:W3:Y:S01]  /*11c80*/  MUFU.EX2 R35, R35 ;  /* 0x0000002300237308 */ /* 0x000ee20000000800 */
[----:B0-----:R-:W-:Y:S01]  /*11c90*/  FFMA.FTZ R18, R6, R4, R18 ;  /* 0x0000000406127223 */ /* 0x001fe20000010012 */
[----:B------:R-:W-:-:S03]  /*11ca0*/  FFMA.FTZ R4, R55, UR41, -R16 ;  /* 0x0000002937047c23 */ /* 0x000fc60008010810 */
[----:B------:R-:W-:Y:S01]  /*11cb0*/  FADD.FTZ R18, R21, R18 ;  /* 0x0000001215127221 */ /* 0x000fe20000010000 */
[--C-:B------:R-:W-:Y:S01]  /*11cc0*/  FFMA.FTZ R21, R59, UR41, -R16.reuse ;  /* 0x000000293b157c23 */ /* 0x100fe20008010810 */
[----:B------:R-:W-:Y:S01]  /*11cd0*/  FFMA.FTZ R59, R62, UR41, -R16 ;  /* 0x000000293e3b7c23 */ /* 0x000fe20008010810 */
[----:B------:R-:W0:Y:S01]  /*11ce0*/  MUFU.EX2 R27, R27 ;  /* 0x0000001b001b7308 */ /* 0x000e220000000800 */
[----:B------:R-:W-:Y:S01]  /*11cf0*/  FADD.FTZ R28, R28, R18 ;  /* 0x000000121c1c7221 */ /* 0x000fe20000010000 */
[----:B-1----:R-:W-:Y:S01]  /*11d00*/  F2FP.BF16.F32.PACK_AB R33, R25, R24 ;  /* 0x000000181921723e */ /* 0x002fe200000010ff */
[----:B------:R-:W-:Y:S02]  /*11d10*/  FFMA.FTZ R16, R87, UR41, -R16 ;  /* 0x0000002957107c23 */ /* 0x000fe40008010810 */
[----:B------:R-:W-:-:S03]  /*11d20*/  FADD.FTZ R28, R29, R28 ;  /* 0x0000001c1d1c7221 */ /* 0x000fc60000010000 */
[----:B------:R-:W1:Y:S01]  /*11d30*/  MUFU.EX2 R38, R38 ;  /* 0x0000002600267308 */ /* 0x000e620000000800 */
[----:B------:R-:W-:Y:S01]  /*11d40*/  FADD.FTZ R28, R24, R28 ;  /* 0x0000001c181c7221 */ /* 0x000fe20000010000 */
[----:B------:R-:W-:-:S03]  /*11d50*/  FADD.FTZ R24, R57, R41 ;  /* 0x0000002939187221 */ /* 0x000fc60000010000 */
[----:B------:R-:W-:Y:S01]  /*11d60*/  FADD.FTZ R36, R25, R28 ;  /* 0x0000001c19247221 */ /* 0x000fe20000010000 */
[----:B------:R-:W-:Y:S02]  /*11d70*/  FADD.FTZ R24, R60, R24 ;  /* 0x000000183c187221 */ /* 0x000fe40000010000 */
[----:B------:R-:W4:Y:S01]  /*11d80*/  MUFU.EX2 R43, R43 ;  /* 0x0000002b002b7308 */ /* 0x000f220000000800 */
[----:B---3--:R-:W-:-:S07]  /*11d90*/  FADD.FTZ R36, R35, R36 ;  /* 0x0000002423247221 */ /* 0x008fce0000010000 */
[----:B------:R-:W3:Y:S01]  /*11da0*/  MUFU.EX2 R39, R39 ;  /* 0x0000002700277308 */ /* 0x000ee20000000800 */
[----:B0-----:R-:W-:Y:S01]  /*11db0*/  FADD.FTZ R36, R27, R36 ;  /* 0x000000241b247221 */ /* 0x001fe20000010000 */
[----:B-1----:R-:W-:-:S06]  /*11dc0*/  F2FP.BF16.F32.PACK_AB R41, R38, R30 ;  /* 0x0000001e2629723e */ /* 0x002fcc00000010ff */
[----:B------:R-:W0:Y:S01]  /*11dd0*/  MUFU.EX2 R26, R26 ;  /* 0x0000001a001a7308 */ /* 0x000e220000000800 */
[----:B------:R-:W-:-:S07]  /*11de0*/  FADD.FTZ R36, R30, R36 ;  /* 0x000000241e247221 */ /* 0x000fce0000010000 */
[----:B------:R-:W1:Y:S01]  /*11df0*/  MUFU.EX2 R4, R4 ;  /* 0x0000000400047308 */ /* 0x000e620000000800 */
[----:B------:R-:W-:-:S07]  /*11e00*/  FADD.FTZ R36, R38, R36 ;  /* 0x0000002426247221 */ /* 0x000fce0000010000 */
[----:B------:R-:W5:Y:S01]  /*11e10*/  MUFU.EX2 R18, R58 ;  /* 0x0000003a00127308 */ /* 0x000f620000000800 */
[----:B----4-:R-:W-:-:S07]  /*11e20*/  FADD.FTZ R36, R43, R36 ;  /* 0x000000242b247221 */ /* 0x010fce0000010000 */
[----:B------:R-:W4:Y:S01]  /*11e30*/  MUFU.EX2 R21, R21 ;  /* 0x0000001500157308 */ /* 0x000f220000000800 */
[----:B---3--:R-:W-:-:S07]  /*11e40*/  FADD.FTZ R37, R39, R36 ;  /* 0x0000002427257221 */ /* 0x008fce0000010000 */
[----:B------:R-:W3:Y:S01]  /*11e50*/  MUFU.EX2 R59, R59 ;  /* 0x0000003b003b7308 */ /* 0x000ee20000000800 */
[----:B0-----:R-:W-:-:S07]  /*11e60*/  FADD.FTZ R37, R26, R37 ;  /* 0x000000251a257221 */ /* 0x001fce0000010000 */
[----:B------:R-:W0:Y:S01]  /*11e70*/  MUFU.EX2 R29, R63 ;  /* 0x0000003f001d7308 */ /* 0x000e220000000800 */
[----:B------:R-:W-:Y:S01]  /*11e80*/  FADD.FTZ R37, R31, R37 ;  /* 0x000000251f257221 */ /* 0x000fe20000010000 */
[----:B------:R-:W-:Y:S01]  /*11e90*/  FADD.FTZ R24, R61, R24 ;  /* 0x000000183d187221 */ /* 0x000fe20000010000 */
[----:B------:R-:W-:Y:S01]  /*11ea0*/  F2FP.BF16.F32.PACK_AB R35, R27, R35 ;  /* 0x000000231b23723e */ /* 0x000fe200000010ff */
[----:B------:R-:W3:Y:S01]  /*11eb0*/  LDL R38, [R1+0x24] ;  /* 0x0000240001267983 */ /* 0x000ee20000100800 */
[----:B------:R-:W-:-:S03]  /*11ec0*/  FADD.FTZ R37, R51, R37 ;  /* 0x0000002533257221 */ /* 0x000fc60000010000 */
[----:B------:R-:W0:Y:S01]  /*11ed0*/  MUFU.EX2 R28, R67 ;  /* 0x00000043001c7308 */ /* 0x000e220000000800 */
[----:B-1----:R-:W-:Y:S01]  /*11ee0*/  FADD.FTZ R37, R4, R37 ;  /* 0x0000002504257221 */ /* 0x002fe20000010000 */
[----:B------:R-:W-:-:S06]  /*11ef0*/  FADD.FTZ R24, R64, R24 ;  /* 0x0000001840187221 */ /* 0x000fcc0000010000 */
[----:B------:R-:W-:Y:S01]  /*11f00*/  MUFU.EX2 R71, R71 ;  /* 0x0000004700477308 */ /* 0x000fe20000000800 */
[----:B-----5:R-:W-:Y:S01]  /*11f10*/  FADD.FTZ R37, R18, R37 ;  /* 0x0000002512257221 */ /* 0x020fe20000010000 */
[----:B----4-:R-:W-:Y:S01]  /*11f20*/  F2FP.BF16.F32.PACK_AB R57, R21, R18 ;  /* 0x000000121539723e */ /* 0x010fe200000010ff */
[----:B--2---:R1:W-:Y:S01]  /*11f30*/  STSM.16.M88.4 [R144], R32 ;  /* 0x0000002090007844 */ /* 0x0043e20000000200 */
[----:B------:R-:W-:Y:S01]  /*11f40*/  F2FP.BF16.F32.PACK_AB R43, R39, R43 ;  /* 0x0000002b272b723e */ /* 0x000fe200000010ff */
[----:B------:R-:W-:-:S03]  /*11f50*/  FADD.FTZ R37, R21, R37 ;  /* 0x0000002515257221 */ /* 0x000fc60000010000 */
[----:B------:R-:W2:Y:S01]  /*11f60*/  MUFU.EX2 R67, R70 ;  /* 0x0000004600437308 */ /* 0x000ea20000000800 */
[----:B---3--:R-:W-:-:S04]  /*11f70*/  FADD.FTZ R30, R59, R37 ;  /* 0x000000253b1e7221 */ /* 0x008fc80000010000 */
[----:B0-----:R-:W-:Y:S01]  /*11f80*/  FADD.FTZ R30, R29, R30 ;  /* 0x0000001e1d1e7221 */ /* 0x001fe20000010000 */
[----:B------:R-:W-:Y:S02]  /*11f90*/  FADD.FTZ R27, R65, R24 ;  /* 0x00000018411b7221 */ /* 0x000fe40000010000 */
[----:B------:R-:W0:Y:S01]  /*11fa0*/  MUFU.EX2 R36, R74 ;  /* 0x0000004a00247308 */ /* 0x000e220000000800 */
[----:B------:R-:W-:Y:S01]  /*11fb0*/  FADD.FTZ R25, R5, R30 ;  /* 0x0000001e05197221 */ /* 0x000fe20000010000 */
[----:B------:R-:W-:-:S03]  /*11fc0*/  FADD.FTZ R30, R68, R27 ;  /* 0x0000001b441e7221 */ /* 0x000fc60000010000 */
[----:B------:R-:W-:Y:S01]  /*11fd0*/  FADD.FTZ R24, R28, R25 ;  /* 0x000000191c187221 */ /* 0x000fe20000010000 */
[----:B------:R-:W-:Y:S02]  /*11fe0*/  FADD.FTZ R25, R69, R30 ;  /* 0x0000001e45197221 */ /* 0x000fe40000010000 */
[----:B------:R-:W3:Y:S01]  /*11ff0*/  MUFU.EX2 R75, R75 ;  /* 0x0000004b004b7308 */ /* 0x000ee20000000800 */
[----:B--2---:R-:W-:Y:S01]  /*12000*/  FADD.FTZ R24, R67, R24 ;  /* 0x0000001843187221 */ /* 0x004fe20000010000 */
[----:B------:R-:W-:Y:S01]  /*12010*/  F2FP.BF16.F32.PACK_AB R51, R4, R51 ;  /* 0x000000330433723e */ /* 0x000fe200000010ff */
[----:B------:R-:W-:Y:S02]  /*12020*/  FADD.FTZ R4, R72, R25 ;  /* 0x0000001948047221 */ /* 0x000fe40000010000 */
[----:B------:R-:W-:Y:S02]  /*12030*/  FADD.FTZ R21, R71, R24 ;  /* 0x0000001847157221 */ /* 0x000fe40000010000 */
[----:B------:R-:W-:Y:S01]  /*12040*/  FADD.FTZ R25, R73, R4 ;  /* 0x0000000449197221 */ /* 0x000fe20000010000 */
[----:B------:R-:W2:Y:S01]  /*12050*/  MUFU.EX2 R78, R78 ;  /* 0x0000004e004e7308 */ /* 0x000ea20000000800 */
[----:B0-----:R-:W-:-:S07]  /*12060*/  FADD.FTZ R4, R36, R21 ;  /* 0x0000001524047221 */ /* 0x001fce0000010000 */
[----:B------:R0:W-:Y:S02]  /*12070*/  MUFU.EX2 R21, R16 ;  /* 0x0000001000157308 */ /* 0x0001e40000000800 */
[----:B0-----:R-:W4:Y:S06]  /*12080*/  LDL R16, [R1+0x18] ;  /* 0x0000180001107983 */ /* 0x001f2c0000100800 */
[----:B------:R-:W0:Y:S01]  /*12090*/  MUFU.EX2 R79, R79 ;  /* 0x0000004f004f7308 */ /* 0x000e220000000800 */
[----:B------:R-:W-:Y:S01]  /*120a0*/  FADD.FTZ R18, R76, R25 ;  /* 0x000000194c127221 */ /* 0x000fe20000010000 */
[----:B---3--:R-:W-:-:S06]  /*120b0*/  FADD.FTZ R25, R75, R4 ;  /* 0x000000044b197221 */ /* 0x008fcc0000010000 */
[----:B------:R-:W3:Y:S01]  /*120c0*/  MUFU.EX2 R82, R82 ;  /* 0x0000005200527308 */ /* 0x000ee20000000800 */
[----:B--2---:R-:W-:-:S07]  /*120d0*/  FADD.FTZ R4, R78, R25 ;  /* 0x000000194e047221 */ /* 0x004fce0000010000 */
[----:B------:R-:W2:Y:S01]  /*120e0*/  MUFU.EX2 R83, R83 ;  /* 0x0000005300537308 */ /* 0x000ea20000000800 */
[----:B------:R-:W-:-:S07]  /*120f0*/  FADD.FTZ R27, R77, R18 ;  /* 0x000000124d1b7221 */ /* 0x000fce0000010000 */
[----:B------:R-:W5:Y:S01]  /*12100*/  MUFU.EX2 R86, R86 ;  /* 0x0000005600567308 */ /* 0x000f620000000800 */
[----:B0-----:R-:W-:Y:S01]  /*12110*/  FADD.FTZ R25, R79, R4 ;  /* 0x000000044f197221 */ /* 0x001fe20000010000 */
[----:B------:R-:W-:Y:S01]  /*12120*/  FADD.FTZ R18, R80, R27 ;  /* 0x0000001b50127221 */ /* 0x000fe20000010000 */
[----:B------:R-:W-:Y:S02]  /*12130*/  F2FP.BF16.F32.PACK_AB R48, R49, R48 ;  /* 0x000000303130723e */ /* 0x000fe400000010ff */
[----:B---3--:R-:W-:Y:S01]  /*12140*/  FADD.FTZ R4, R82, R25 ;  /* 0x0000001952047221 */ /* 0x008fe20000010000 */
[----:B------:R-:W-:Y:S02]  /*12150*/  F2FP.BF16.F32.PACK_AB R50, R53, R52 ;  /* 0x000000343532723e */ /* 0x000fe400000010ff */
[----:B------:R-:W-:Y:S01]  /*12160*/  F2FP.BF16.F32.PACK_AB R49, R31, R26 ;  /* 0x0000001a1f31723e */ /* 0x000fe200000010ff */
[----:B------:R-:W-:Y:S01]  /*12170*/  FADD.FTZ R27, R81, R18 ;  /* 0x00000012511b7221 */ /* 0x000fe20000010000 */
[----:B------:R-:W-:-:S02]  /*12180*/  F2FP.BF16.F32.PACK_AB R58, R61, R60 ;  /* 0x0000003c3d3a723e */ /* 0x000fc400000010ff */
[----:B------:R-:W-:Y:S02]  /*12190*/  F2FP.BF16.F32.PACK_AB R59, R29, R59 ;  /* 0x0000003b1d3b723e */ /* 0x000fe400000010ff */
[----:B------:R-:W-:Y:S02]  /*121a0*/  F2FP.BF16.F32.PACK_AB R64, R65, R64 ;  /* 0x000000404140723e */ /* 0x000fe400000010ff */
[----:B------:R-:W-:Y:S02]  /*121b0*/  F2FP.BF16.F32.PACK_AB R72, R73, R72 ;  /* 0x000000484948723e */ /* 0x000fe400000010ff */
[----:B------:R-:W-:Y:S02]  /*121c0*/  F2FP.BF16.F32.PACK_AB R66, R69, R68 ;  /* 0x000000444542723e */ /* 0x000fe400000010ff */
[----:B------:R-:W-:Y:S02]  /*121d0*/  F2FP.BF16.F32.PACK_AB R80, R81, R80 ;  /* 0x000000505150723e */ /* 0x000fe400000010ff */
[----:B------:R-:W-:Y:S01]  /*121e0*/  F2FP.BF16.F32.PACK_AB R65, R28, R5 ;  /* 0x000000051c41723e */ /* 0x000fe200000010ff */
[----:B--2---:R-:W-:Y:S01]  /*121f0*/  FADD.FTZ R5, R83, R4 ;  /* 0x0000000453057221 */ /* 0x004fe20000010000 */
[----:B------:R-:W-:-:S02]  /*12200*/  F2FP.BF16.F32.PACK_AB R67, R71, R67 ;  /* 0x000000434743723e */ /* 0x000fc400000010ff */
[----:B------:R-:W-:Y:S01]  /*12210*/  F2FP.BF16.F32.PACK_AB R73, R75, R36 ;  /* 0x000000244b49723e */ /* 0x000fe200000010ff */
[----:B------:R1:W-:Y:S01]  /*12220*/  STSM.16.M88.4 [R141], R40 ;  /* 0x000000288d007844 */ /* 0x0003e20000000200 */
[----:B------:R-:W-:Y:S02]  /*12230*/  F2FP.BF16.F32.PACK_AB R74, R77, R76 ;  /* 0x0000004c4d4a723e */ /* 0x000fe400000010ff */
[----:B------:R-:W-:Y:S02]  /*12240*/  F2FP.BF16.F32.PACK_AB R75, R79, R78 ;  /* 0x0000004e4f4b723e */ /* 0x000fe400000010ff */
[----:B------:R-:W-:Y:S01]  /*12250*/  F2FP.BF16.F32.PACK_AB R81, R83, R82 ;  /* 0x000000525351723e */ /* 0x000fe200000010ff */
[----:B------:R1:W-:Y:S01]  /*12260*/  STSM.16.M88.4 [R140], R48 ;  /* 0x000000308c007844 */ /* 0x0003e20000000200 */
[----:B------:R-:W-:Y:S02]  /*12270*/  F2FP.BF16.F32.PACK_AB R82, R0, R84 ;  /* 0x000000540052723e */ /* 0x000fe400000010ff */
[----:B-----5:R-:W-:Y:S01]  /*12280*/  F2FP.BF16.F32.PACK_AB R83, R21, R86 ;  /* 0x000000561553723e */ /* 0x020fe200000010ff */
[----:B------:R1:W-:Y:S01]  /*12290*/  STSM.16.M88.4 [R139+0x27800], R56 ;  /* 0x027800388b007844 */ /* 0x0003e20000000200 */
[----:B------:R-:W-:Y:S01]  /*122a0*/  FADD.FTZ R27, R84, R27 ;  /* 0x0000001b541b7221 */ /* 0x000fe20000010000 */
[----:B------:R-:W-:Y:S01]  /*122b0*/  FADD.FTZ R4, R86, R5 ;  /* 0x0000000556047221 */ /* 0x000fe20000010000 */
        /* <DEDUP_REMOVED lines=51> */
[----:B------:R-:W-:Y:S02]  /*125f0*/  IMAD.MOV.U32 R0, RZ, RZ, R8 ;  /* 0x000000ffff007224 */ /* 0x000fe400078e0008 */
[----:B------:R-:W-:Y:S01]  /*12600*/  IMAD.MOV.U32 R6, RZ, RZ, R11 ;  /* 0x000000ffff067224 */ /* 0x000fe200078e000b */
[----:B------:R1:W-:Y:S04]  /*12610*/  STSM.16.M88.4 [R38], R64 ;  /* 0x0000004026007844 */ /* 0x0003e80000000200 */
[----:B------:R1:W-:Y:S04]  /*12620*/  STSM.16.M88.4 [R141+0x6000], R72 ;  /* 0x006000488d007844 */ /* 0x0003e80000000200 */
[----:B------:R1:W-:Y:S01]  /*12630*/  STSM.16.M88.4 [R140+0x6000], R80 ;  /* 0x006000508c007844 */ /* 0x0003e20000000200 */
[----:B------:R0:W-:Y:S06]  /*12640*/  MEMBAR.ALL.CTA ;  /* 0x0000000000007992 */ /* 0x0001ec0000008000 */
[----:B0-----:R-:W0:Y:S01]  /*12650*/  FENCE.VIEW.ASYNC.S ;  /* 0x00000000000073c6 */ /* 0x001e220000000000 */
[C---:B----4-:R-:W-:Y:S01]  /*12660*/  ISETP.GT.AND P3, PT, R3.reuse, R16, PT ;  /* 0x000000100300720c */ /* 0x050fe20003f64270 */
[----:B------:R-:W-:-:S02]  /*12670*/  VIADD R3, R3, 0xffffffff ;  /* 0xffffffff03037836 */ /* 0x000fc40000000000 */
[----:B------:R-:W-:Y:S01]  /*12680*/  IMAD.MOV.U32 R16, RZ, RZ, R20 ;  /* 0x000000ffff107224 */ /* 0x000fe200078e0014 */
[----:B0-----:R-:W-:-:S09]  /*12690*/  NOP ;  /* 0x0000000000007918 */ /* 0x001fd20000000000 */
[----:B-1----:R-:W-:Y:S05]  /*126a0*/  @P3 BRA `(.L_x_1523) ;  /* 0xffffffcc00103947 */ /* 0x002fea000383ffff */
[----:B------:R-:W-:Y:S02]  /*126b0*/  IMAD.MOV.U32 R6, RZ, RZ, R11 ;  /* 0x000000ffff067224 */ /* 0x000fe400078e000b */
[----:B------:R-:W-:Y:S02]  /*126c0*/  IMAD.MOV.U32 R0, RZ, RZ, R8 ;  /* 0x000000ffff007224 */ /* 0x000fe400078e0008 */
[----:B------:R-:W-:Y:S02]  /*126d0*/  IMAD.MOV.U32 R16, RZ, RZ, R20 ;  /* 0x000000ffff107224 */ /* 0x000fe400078e0014 */
[----:B------:R-:W-:-:S07]  /*126e0*/  IMAD.MOV.U32 R18, RZ, RZ, R7 ;  /* 0x000000ffff127224 */ /* 0x000fce00078e0007 */
.L_x_1505:
[----:B------:R-:W2:Y:S01]  /*126f0*/  LDL R11, [R1+0x1c] ;  /* 0x00001c00010b7983 */ /* 0x000ea20000100800 */
[----:B------:R-:W0:Y:S01]  /*12700*/  LDC R7, c[0x0][0x448] ;  /* 0x00011200ff077b82 */ /* 0x000e220000000800 */
[----:B------:R-:W-:-:S07]  /*12710*/  IADD3 R20, R137, 0x1, -R136 ;  /* 0x0000000189147810 */ /* 0x000fce0007ffe888 */
[----:B------:R-:W1:Y:S01]  /*12720*/  LDC R24, c[0x0][0x9e4] ;  /* 0x00027900ff187b82 */ /* 0x000e620000000800 */
[----:B0-----:R-:W-:Y:S02]  /*12730*/  ISETP.NE.AND P5, PT, R7, 0x1, PT ;  /* 0x000000010700780c */ /* 0x001fe40003fa5270 */
[----:B-1----:R-:W-:-:S11]  /*12740*/  ISETP.GE.AND P4, PT, R24, 0x1, PT ;  /* 0x000000011800780c */ /* 0x002fd60003f86270 */
[----:B------:R-:W0:Y:S08]  /*12750*/  @P5 LDC R8, c[0x0][0x44c] ;  /* 0x00011300ff085b82 */ /* 0x000e300000000800 */
[----:B------:R-:W1:Y:S01]  /*12760*/  @P5 LDC R9, c[0x0][0x450] ;  /* 0x00011400ff095b82 */ /* 0x000e620000000800 */
[----:B--2---:R-:W-:-:S04]  /*12770*/  VIADD R7, R11, 0xbf ;  /* 0x000000bf0b077836 */ /* 0x004fc80000000000 */
[----:B0-----:R-:W-:-:S05]  /*12780*/  @P5 IMAD.HI.U32 R8, R7, R8, RZ ;  /* 0x0000000807085227 */ /* 0x001fca00078e00ff */
[----:B-1----:R-:W-:-:S05]  /*12790*/  @P5 SHF.R.U32.HI R7, RZ, R9, R8 ;  /* 0x00000009ff075219 */ /* 0x002fca0000011608 */
[----:B------:R-:W-:-:S04]  /*127a0*/  IMAD.IADD R7, R7, 0x1, R20 ;  /* 0x0000000107077824 */ /* 0x000fc800078e0214 */
[----:B------:R-:W-:Y:S01]  /*127b0*/  IMAD.IADD R10, R7, 0x1, -R10 ;  /* 0x00000001070a7824 */ /* 0x000fe200078e0a0a */
        /* <DEDUP_REMOVED lines=11> */
.L_x_1526:
[----:B------:R-:W-:-:S13]  /*12870*/  ISETP.NE.AND P2, PT, R24, 0x1, PT ;  /* 0x000000011800780c */ /* 0x000fda0003f45270 */
[----:B------:R-:W0:Y:S02]  /*12880*/  @P2 LDC.64 R8, c[0x0][0x9e8] ;  /* 0x00027a00ff082b82 */ /* 0x000e240000000a00 */
[----:B0-----:R-:W-:-:S05]  /*12890*/  @P2 IMAD.HI.U32 R8, R7, R8, RZ ;  /* 0x0000000807082227 */ /* 0x001fca00078e00ff */
[----:B------:R-:W-:-:S07]  /*128a0*/  @P2 SHF.R.U32.HI R7, RZ, R9, R8 ;  /* 0x00000009ff072219 */ /* 0x000fce0000011608 */
.L_x_1527:
[----:B------:R-:W-:Y:S05]  /*128b0*/  BSYNC B0 ;  /* 0x0000000000007941 */ /* 0x000fea0003800000 */
.L_x_1525:
[----:B------:R-:W-:-:S05]  /*128c0*/  IMAD R7, R7, R24, RZ ;  /* 0x0000001807077224 */ /* 0x000fca00078e02ff */
[----:B------:R-:W-:-:S07]  /*128d0*/  VIMNMX R10, R10, R7, !PT ;  /* 0x000000070a0a7248 */ /* 0x000fce0007fe0100 */
.L_x_1524:
[----:B------:R-:W2:Y:S01]  /*128e0*/  LDL R8, [R1+0x48] ;  /* 0x0000480001087983 */ /* 0x000ea20000100800 */
[----:B------:R-:W-:-:S05]  /*128f0*/  VIADD R10, R10, 0x7f ;  /* 0x0000007f0a0a7836 */ /* 0x000fca0000000000 */
[----:B------:R-:W-:-:S04]  /*12900*/  SHF.R.S32.HI R7, RZ, 0x1f, R10 ;  /* 0x0000001fff077819 */ /* 0x000fc8000001140a */
[----:B------:R-:W-:-:S04]  /*12910*/  LEA.HI R7, R7, R10, RZ, 0x7 ;  /* 0x0000000a07077211 */ /* 0x000fc800078f38ff */
[----:B------:R-:W-:-:S04]  /*12920*/  SHF.R.S32.HI R7, RZ, 0x7, R7 ;  /* 0x00000007ff077819 */ /* 0x000fc80000011407 */
[----:B--2---:R-:W-:-:S04]  /*12930*/  VIMNMX R142, R8, R7, !PT ;  /* 0x00000007088e7248 */ /* 0x004fc80007fe0100 */
[----:B------:R-:W-:-:S13]  /*12940*/  ISETP.GE.AND P2, PT, R3, R142, PT ;  /* 0x0000008e0300720c */ /* 0x000fda0003f46270 */
[----:B------:R-:W-:Y:S05]  /*12950*/  @!P2 BRA `(.L_x_1528) ;  /* 0x0000002000eca947 */ /* 0x000fea0003800000 */
[----:B------:R-:W-:Y:S02]  /*12960*/  IMAD.MOV.U32 R7, RZ, RZ, R6 ;  /* 0x000000ffff077224 */ /* 0x000fe400078e0006 */
[----:B------:R-:W-:Y:S02]  /*12970*/  IMAD.MOV.U32 R8, RZ, RZ, R0 ;  /* 0x000000ffff087224 */ /* 0x000fe400078e0000 */
[----:B------:R-:W-:Y:S02]  /*12980*/  IMAD.MOV.U32 R10, RZ, RZ, R18 ;  /* 0x000000ffff0a7224 */ /* 0x000fe400078e0012 */
[----:B------:R-:W-:-:S07]  /*12990*/  IMAD.MOV.U32 R9, RZ, RZ, R16 ;  /* 0x000000ffff097224 */ /* 0x000fce00078e0010 */
.L_x_1538:
[----:B------:R-:W-:Y:S01]  /*129a0*/  VIADD R16, R9, 0x1 ;  /* 0x0000000109107836 */ /* 0x000fe20000000000 */
[----:B------:R-:W-:Y:S05]  /*129b0*/  YIELD ;  /* 0x0000000000007946 */ /* 0x000fea0003800000 */
[----:B------:R-:W-:-:S04]  /*129c0*/  ISETP.NE.AND P2, PT, R16, 0x2, PT ;  /* 0x000000021000780c */ /* 0x000fc80003f45270 */
[----:B------:R-:W-:Y:S02]  /*129d0*/  SEL R11, RZ, 0x1, P2 ;  /* 0x00000001ff0b7807 */ /* 0x000fe40001000000 */
[----:B------:R-:W-:Y:S02]  /*129e0*/  SEL R16, R16, RZ, P2 ;  /* 0x000000ff10107207 */ /* 0x000fe40001000000 */
[----:B------:R-:W-:Y:S02]  /*129f0*/  ISETP.NE.AND P2, PT, R156, RZ, PT ;  /* 0x000000ff9c00720c */ /* 0x000fe40003f45270 */
[----:B------:R-:W-:-:S11]  /*12a00*/  LOP3.LUT R18, R10, R11, RZ, 0x3c, !PT ;  /* 0x0000000b0a127212 */ /* 0x000fd600078e3cff */
[----:B------:R-:W-:Y:S05]  /*12a10*/  @P2 BRA `(.L_x_1529) ;  /* 0x0000000000302947 */ /* 0x000fea0003800000 */
[----:B------:R-:W-:Y:S05]  /*12a20*/  @!P0 BRA `(.L_x_1530) ;  /* 0x0000000000048947 */ /* 0x000fea0003800000 */
[----:B------:R-:W-:Y:S01]  /*12a30*/  BPT.TRAP 0x1 ;  /* 0x000000040000795c */ /* 0x000fe20000300000 */
.L_x_1530:
[----:B------:R-:W-:Y:S01]  /*12a40*/  IMAD R0, R16, 0x8, R2 ;  /* 0x0000000810007824 */ /* 0x000fe200078e0202 */
[----:B------:R-:W-:-:S04]  /*12a50*/  SHF.L.U32 R11, R18, 0x1f, RZ ;  /* 0x0000001f120b7819 */ /* 0x000fc800000006ff */
[----:B------:R0:W1:Y:S01]  /*12a60*/  SYNCS.PHASECHK.TRANS64.TRYWAIT P3, [R0+URZ+0x2d830], R11 ;  /* 0x02d8300b000075a7 */ /* 0x000062000806017f */
[----:B------:R-:W-:Y:S05]  /*12a70*/  @!P0 BRA `(.L_x_1531) ;  /* 0x0000000000048947 */ /* 0x000fea0003800000 */
[----:B------:R-:W-:Y:S01]  /*12a80*/  BPT.TRAP 0x1 ;  /* 0x000000040000795c */ /* 0x000fe20000300000 */
.L_x_1531:
[----:B------:R-:W-:Y:S04]  /*12a90*/  BSSY B0, `(.L_x_1529) ;  /* 0x0000004000007945 */ /* 0x000fe80003800000 */
[----:B-1----:R-:W-:Y:S05]  /*12aa0*/  @P3 BRA `(.L_x_1532) ;  /* 0x0000000000083947 */ /* 0x002fea0003800000 */
[----:B------:R-:W1:Y:S02]  /*12ab0*/  SYNCS.PHASECHK.TRANS64.TRYWAIT P3, [R0+URZ+0x2d830], R11 ;  /* 0x02d8300b000075a7 */ /* 0x000e64000806017f */
[----:B-1----:R-:W-:Y:S05]  /*12ac0*/  @!P3 BRA `(.L_x_1533) ;  /* 0x000001080038b947 */ /* 0x002fea0003800000 */
.L_x_1532:
[----:B------:R-:W-:Y:S05]  /*12ad0*/  BSYNC B0 ;  /* 0x0000000000007941 */ /* 0x000fea0003800000 */
.L_x_1529:
[----:B01----:R-:W0:Y:S01]  /*12ae0*/  S2R R0, SR_TID.X ;  /* 0x0000000000007919 */ /* 0x003e220000002100 */
[----:B------:R-:W-:Y:S05]  /*12af0*/  WARPSYNC.ALL ;  /* 0x0000000000007948 */ /* 0x000fea0003800000 */
[----:B------:R-:W-:Y:S01]  /*12b00*/  IMAD R20, R16, 0x600, R157 ;  /* 0x0000060010147824 */ /* 0x000fe200078e029d */
[----:B------:R-:W-:Y:S01]  /*12b10*/  R2UR UR8, R12 ;  /* 0x000000000c0872ca */ /* 0x000fe200000e0000 */
[----:B------:R-:W-:Y:S01]  /*12b20*/  IMAD.MOV.U32 R21, RZ, RZ, -0x7fffffe0 ;  /* 0x80000020ff157424 */ /* 0x000fe200078e00ff */
[----:B------:R-:W-:Y:S01]  /*12b30*/  R2UR UR9, R13 ;  /* 0x000000000d0972ca */ /* 0x000fe200000e0000 */
[C---:B------:R-:W-:Y:S01]  /*12b40*/  VIADD R26, R20.reuse, 0x2 ;  /* 0x00000002141a7836 */ /* 0x040fe20000000000 */
[C---:B------:R-:W-:Y:S01]  /*12b50*/  R2UR UR10, R20.reuse ;  /* 0x00000000140a72ca */ /* 0x040fe200000e0000 */
[----:B------:R-:W-:Y:S01]  /*12b60*/  VIADD R24, R20, 0x200 ;  /* 0x0000020014187836 */ /* 0x000fe20000000000 */
[----:B------:R-:W-:Y:S01]  /*12b70*/  R2UR UR11, R21 ;  /* 0x00000000150b72ca */ /* 0x000fe200000e0000 */
[----:B------:R-:W-:Y:S01]  /*12b80*/  IMAD.MOV.U32 R27, RZ, RZ, -0x7fffffe0 ;  /* 0x80000020ff1b7424 */ /* 0x000fe200078e00ff */
[----:B------:R-:W-:Y:S01]  /*12b90*/  R2UR UR14, R26 ;  /* 0x000000001a0e72ca */ /* 0x000fe200000e0000 */
[----:B------:R-:W-:Y:S01]  /*12ba0*/  VIADD R26, R20, 0x202 ;  /* 0x00000202141a7836 */ /* 0x000fe20000000000 */
[----:B------:R-:W-:Y:S01]  /*12bb0*/  R2UR UR18, R24 ;  /* 0x00000000181272ca */ /* 0x000fe200000e0000 */
[----:B------:R-:W-:Y:S01]  /*12bc0*/  VIADD R28, R20, 0x400 ;  /* 0x00000400141c7836 */ /* 0x000fe20000000000 */
[C---:B------:R-:W-:Y:S01]  /*12bd0*/  R2UR UR15, R27.reuse ;  /* 0x000000001b0f72ca */ /* 0x040fe200000e0000 */
[----:B------:R-:W-:Y:S01]  /*12be0*/  IMAD.MOV.U32 R25, RZ, RZ, -0x7fffffe0 ;  /* 0x80000020ff197424 */ /* 0x000fe200078e00ff */
[----:B------:R-:W-:Y:S01]  /*12bf0*/  R2UR UR22, R26 ;  /* 0x000000001a1672ca */ /* 0x000fe200000e0000 */
[----:B------:R-:W-:Y:S01]  /*12c00*/  IMAD.MOV.U32 R29, RZ, RZ, -0x7fffffe0 ;  /* 0x80000020ff1d7424 */ /* 0x000fe200078e00ff */
[----:B------:R-:W-:Y:S01]  /*12c10*/  R2UR UR23, R27 ;  /* 0x000000001b1772ca */ /* 0x000fe200000e0000 */
[----:B------:R-:W-:Y:S01]  /*12c20*/  VIADD R20, R20, 0x402 ;  /* 0x0000040214147836 */ /* 0x000fe20000000000 */
[----:B------:R-:W-:-:S02]  /*12c30*/  R2UR UR19, R25 ;  /* 0x00000000191372ca */ /* 0x000fc400000e0000 */
[----:B------:R-:W-:Y:S02]  /*12c40*/  R2UR UR26, R28 ;  /* 0x000000001c1a72ca */ /* 0x000fe400000e0000 */
[----:B------:R-:W-:Y:S02]  /*12c50*/  R2UR UR27, R29 ;  /* 0x000000001d1b72ca */ /* 0x000fe400000e0000 */
[----:B------:R-:W-:Y:S02]  /*12c60*/  R2UR UR12, R152 ;  /* 0x00000000980c72ca */ /* 0x000fe400000e0000 */
[----:B0-----:R-:W-:Y:S02]  /*12c70*/  SHF.R.U32.HI R0, RZ, 0x7, R0 ;  /* 0x00000007ff007819 */ /* 0x001fe40000011600 */
[----:B------:R-:W-:Y:S02]  /*12c80*/  R2UR UR13, R153 ;  /* 0x00000000990d72ca */ /* 0x000fe400000e0000 */
[----:B------:R-:W-:Y:S01]  /*12c90*/  R2UR UR16, R150 ;  /* 0x00000000961072ca */ /* 0x000fe200000e0000 */
[----:B------:R-:W-:Y:S01]  /*12ca0*/  VIADD R0, R0, 0x8 ;  /* 0x0000000800007836 */ /* 0x000fe20000000000 */
[----:B------:R-:W-:-:S02]  /*12cb0*/  R2UR UR17, R151 ;  /* 0x00000000971172ca */ /* 0x000fc400000e0000 */
[----:B------:R-:W-:Y:S02]  /*12cc0*/  R2UR UR20, R148 ;  /* 0x00000000941472ca */ /* 0x000fe400000e0000 */
[----:B------:R0:W-:Y:S01]  /*12cd0*/  BAR.SYNC.DEFER_BLOCKING R0, 0x100 ;  /* 0x000400000000751d */ /* 0x0001e20000010000 */
[----:B------:R-:W-:Y:S02]  /*12ce0*/  R2UR UR21, R149 ;  /* 0x00000000951572ca */ /* 0x000fe400000e0000 */
[----:B------:R-:W-:Y:S02]  /*12cf0*/  R2UR UR24, R146 ;  /* 0x00000000921872ca */ /* 0x000fe400000e0000 */
[----:B------:R-:W-:Y:S02]  /*12d00*/  R2UR UR25, R147 ;  /* 0x00000000931972ca */ /* 0x000fe400000e0000 */
[----:B------:R-:W-:Y:S02]  /*12d10*/  R2UR UR30, R20 ;  /* 0x00000000141e72ca */ /* 0x000fe400000e0000 */
[----:B------:R-:W-:-:S02]  /*12d20*/  R2UR UR31, R21 ;  /* 0x00000000151f72ca */ /* 0x000fc400000e0000 */
        /* <DEDUP_REMOVED lines=23> */
.L_x_1535:
[----:B------:R-:W-:Y:S01]  /*12ea0*/  SHF.L.U32 R0, R10, 0x1f, RZ ;  /* 0x0000001f0a007819 */ /* 0x000fe200000006ff */
[----:B------:R-:W-:-:S04]  /*12eb0*/  IMAD R6, R9, 0x8, R2 ;  /* 0x0000000809067824 */ /* 0x000fc800078e0202 */
[----:B------:R0:W1:Y:S01]  /*12ec0*/  SYNCS.PHASECHK.TRANS64.TRYWAIT P2, [R6+URZ+0x2d850], R0 ;  /* 0x02d85000060075a7 */ /* 0x000062000804017f */
[----:B------:R-:W-:Y:S05]  /*12ed0*/  @!P0 BRA `(.L_x_1536) ;  /* 0x0000000000048947 */ /* 0x000fea0003800000 */
[----:B------:R-:W-:Y:S01]  /*12ee0*/  BPT.TRAP 0x1 ;  /* 0x000000040000795c */ /* 0x000fe20000300000 */
.L_x_1536:
[----:B-1----:R-:W-:Y:S05]  /*12ef0*/  @P2 BRA `(.L_x_1534) ;  /* 0x0000000000082947 */ /* 0x002fea0003800000 */
[----:B------:R-:W1:Y:S02]  /*12f00*/  SYNCS.PHASECHK.TRANS64.TRYWAIT P2, [R6+URZ+0x2d850], R0 ;  /* 0x02d85000060075a7 */ /* 0x000e64000804017f */
[----:B-1----:R-:W-:Y:S05]  /*12f10*/  @!P2 BRA `(.L_x_1537) ;  /* 0x000001040038a947 */ /* 0x002fea0003800000 */
.L_x_1534:
[----:B01----:R-:W-:Y:S01]  /*12f20*/  VIADD R0, R2, 0x400 ;  /* 0x0000040002007836 */ /* 0x003fe20000000000 */
[----:B------:R-:W-:Y:S05]  /*12f30*/  WARPSYNC.ALL ;  /* 0x0000000000007948 */ /* 0x000fea0003800000 */
[----:B------:R-:W-:-:S04]  /*12f40*/  SHF.R.U32.HI R0, RZ, 0x4, R0 ;  /* 0x00000004ff007819 */ /* 0x000fc80000011600 */
[----:B------:R-:W-:-:S04]  /*12f50*/  LOP3.LUT R0, R0, 0x3fff, RZ, 0xc0, !PT ;  /* 0x00003fff00007812 */ /* 0x000fc800078ec0ff */
[----:B------:R-:W-:Y:S01]  /*12f60*/  LOP3.LUT R10, R0, 0x2000000, RZ, 0xfc, !PT ;  /* 0x02000000000a7812 */ /* 0x000fe200078efcff */
[----:B------:R-:W2:Y:S01]  /*12f70*/  LDL R143, [R1+0x3c] ;  /* 0x00003c00018f7983 */ /* 0x000ea20000100800 */
[----:B------:R-:W-:-:S03]  /*12f80*/  FMNMX.FTZ R0, R24, R8, !PT ;  /* 0x0000000818007209 */ /* 0x000fc60007810000 */
[----:B------:R-:W-:Y:S01]  /*12f90*/  IMAD R10, R9, 0x600, R10 ;  /* 0x00000600090a7824 */ /* 0x000fe200078e020a */
[----:B------:R-:W-:Y:S01]  /*12fa0*/  UMOV UR41, UR6 ;  /* 0x0000000600297c82 */ /* 0x000fe20008000000 */
[----:B------:R-:W-:Y:S01]  /*12fb0*/  IMAD.MOV.U32 R11, RZ, RZ, -0x7fffffe0 ;  /* 0x80000020ff0b7424 */ /* 0x000fe200078e00ff */
[----:B------:R-:W-:Y:S01]  /*12fc0*/  FMNMX.FTZ R0, R25, R0, !PT ;  /* 0x0000000019007209 */ /* 0x000fe20007810000 */
[C---:B------:R-:W-:Y:S01]  /*12fd0*/  VIADD R20, R10.reuse, 0x40 ;  /* 0x000000400a147836 */ /* 0x040fe20000000000 */
[----:B------:R-:W-:Y:S01]  /*12fe0*/  R2UR UR10, R10 ;  /* 0x000000000a0a72ca */ /* 0x000fe200000e0000 */
[----:B------:R-:W-:Y:S01]  /*12ff0*/  WARPGROUP.ARRIVE ;  /* 0x00000000000079c5 */ /* 0x000fe20000000000 */
[----:B------:R-:W-:Y:S01]  /*13000*/  FMNMX.FTZ R0, R28, R0, !PT ;  /* 0x000000001c007209 */ /* 0x000fe20007810000 */
[----:B------:R-:W-:Y:S01]  /*13010*/  IMAD.MOV.U32 R21, RZ, RZ, -0x7fffffe0 ;  /* 0x80000020ff157424 */ /* 0x000fe200078e00ff */
[----:B------:R-:W-:Y:S01]  /*13020*/  R2UR UR14, R20 ;  /* 0x00000000140e72ca */ /* 0x000fe200000e0000 */
[----:B------:R-:W-:Y:S01]  /*13030*/  VIADD R20, R10, 0x80 ;  /* 0x000000800a147836 */ /* 0x000fe20000000000 */
[----:B------:R-:W-:-:S02]  /*13040*/  FMNMX.FTZ R0, R29, R0, !PT ;  /* 0x000000001d007209 */ /* 0x000fc40007810000 */
[----:B------:R-:W-:Y:S02]  /*13050*/  R2UR UR11, R11 ;  /* 0x000000000b0b72ca */ /* 0x000fe400000e0000 */
[----:B------:R-:W-:Y:S02]  /*13060*/  FMNMX.FTZ R0, R32, R0, !PT ;  /* 0x0000000020007209 */ /* 0x000fe40007810000 */
[----:B------:R-:W-:Y:S01]  /*13070*/  R2UR UR18, R20 ;  /* 0x00000000141272ca */ /* 0x000fe200000e0000 */
[----:B------:R-:W-:Y:S01]  /*13080*/  VIADD R20, R10, 0xc0 ;  /* 0x000000c00a147836 */ /* 0x000fe20000000000 */
[----:B------:R-:W-:Y:S02]  /*13090*/  FMNMX.FTZ R0, R33, R0, !PT ;  /* 0x0000000021007209 */ /* 0x000fe40007810000 */
[----:B------:R-:W-:Y:S02]  /*130a0*/  R2UR UR15, R21 ;  /* 0x00000000150f72ca */ /* 0x000fe400000e0000 */
[----:B------:R-:W-:-:S02]  /*130b0*/  FMNMX.FTZ R0, R36, R0, !PT ;  /* 0x0000000024007209 */ /* 0x000fc40007810000 */
[----:B------:R-:W-:Y:S01]  /*130c0*/  R2UR UR22, R20 ;  /* 0x00000000141672ca */ /* 0x000fe200000e0000 */
[----:B------:R-:W-:Y:S01]  /*130d0*/  VIADD R20, R10, 0x100 ;  /* 0x000001000a147836 */ /* 0x000fe20000000000 */
[----:B------:R-:W-:Y:S02]  /*130e0*/  FMNMX.FTZ R0, R37, R0, !PT ;  /* 0x0000000025007209 */ /* 0x000fe40007810000 */
[----:B------:R-:W-:Y:S02]  /*130f0*/  R2UR UR19, R21 ;  /* 0x00000000151372ca */ /* 0x000fe400000e0000 */
[----:B------:R-:W-:Y:S02]  /*13100*/  FMNMX.FTZ R0, R40, R0, !PT ;  /* 0x0000000028007209 */ /* 0x000fe40007810000 */
[----:B------:R-:W-:Y:S01]  /*13110*/  R2UR UR26, R20 ;  /* 0x00000000141a72ca */ /* 0x000fe200000e0000 */
[----:B------:R-:W-:Y:S01]  /*13120*/  VIADD R20, R10, 0x140 ;  /* 0x000001400a147836 */ /* 0x000fe20000000000 */
[----:B------:R-:W-:-:S02]  /*13130*/  FMNMX.FTZ R0, R41, R0, !PT ;  /* 0x0000000029007209 */ /* 0x000fc40007810000 */
[----:B------:R-:W-:Y:S02]  /*13140*/  R2UR UR23, R21 ;  /* 0x00000000151772ca */ /* 0x000fe400000e0000 */
[----:B------:R-:W-:Y:S02]  /*13150*/  FMNMX.FTZ R0, R44, R0, !PT ;  /* 0x000000002c007209 */ /* 0x000fe40007810000 */
[----:B------:R-:W-:Y:S01]  /*13160*/  R2UR UR30, R20 ;  /* 0x00000000141e72ca */ /* 0x000fe200000e0000 */
[C---:B------:R-:W-:Y:S01]  /*13170*/  VIADD R20, R10.reuse, 0x180 ;  /* 0x000001800a147836 */ /* 0x040fe20000000000 */
[----:B------:R-:W-:Y:S01]  /*13180*/  FMNMX.FTZ R0, R45, R0, !PT ;  /* 0x000000002d007209 */ /* 0x000fe20007810000 */
[----:B------:R-:W-:Y:S01]  /*13190*/  VIADD R10, R10, 0x1c0 ;  /* 0x000001c00a0a7836 */ /* 0x000fe20000000000 */
[----:B------:R-:W-:Y:S02]  /*131a0*/  R2UR UR27, R21 ;  /* 0x00000000151b72ca */ /* 0x000fe400000e0000 */
[----:B------:R-:W-:-:S02]  /*131b0*/  FMNMX.FTZ R0, R48, R0, !PT ;  /* 0x0000000030007209 */ /* 0x000fc40007810000 */
[----:B------:R-:W-:Y:S02]  /*131c0*/  R2UR UR34, R20 ;  /* 0x00000000142272ca */ /* 0x000fe400000e0000 */
[----:B------:R-:W-:Y:S02]  /*131d0*/  FMNMX.FTZ R0, R49, R0, !PT ;  /* 0x0000000031007209 */ /* 0x000fe40007810000 */
[----:B------:R-:W-:Y:S02]  /*131e0*/  R2UR UR46, R10 ;  /* 0x000000000a2e72ca */ /* 0x000fe400000e0000 */
[----:B------:R-:W-:Y:S02]  /*131f0*/  FMNMX.FTZ R0, R52, R0, !PT ;  /* 0x0000000034007209 */ /* 0x000fe40007810000 */
[----:B------:R-:W-:Y:S02]  /*13200*/  R2UR UR31, R21 ;  /* 0x00000000151f72ca */ /* 0x000fe400000e0000 */
[----:B------:R-:W-:-:S02]  /*13210*/  FMNMX.FTZ R0, R53, R0, !PT ;  /* 0x0000000035007209 */ /* 0x000fc40007810000 */
[----:B------:R-:W-:Y:S02]  /*13220*/  R2UR UR35, R21 ;  /* 0x00000000152372ca */ /* 0x000fe400000e0000 */
[----:B------:R-:W-:Y:S01]  /*13230*/  FMNMX.FTZ R0, R56, R0, !PT ;  /* 0x0000000038007209 */ /* 0x000fe20007810000 */
[----:B------:R-:W3:Y:S01]  /*13240*/  LDL R21, [R1+0x20] ;  /* 0x0000200001157983 */ /* 0x000ee20000100800 */
[----:B------:R-:W-:Y:S02]  /*13250*/  R2UR UR47, R11 ;  /* 0x000000000b2f72ca */ /* 0x000fe400000e0000 */
        /* <DEDUP_REMOVED lines=18> */
[----:B0-----:R-:W-:-:S05]  /*13380*/  FMNMX.FTZ R0, R0, R6, !PT ;  /* 0x0000000600007209 */ /* 0x001fca0007810000 */
[C---:B------:R-:W-:Y:S01]  /*13390*/  FADD.FTZ R8, -R0.reuse, R8 ;  /* 0x0000000800087221 */ /* 0x040fe20000010100 */
[----:B------:R-:W-:-:S03]  /*133a0*/  FMUL.FTZ R6, R0, UR41 ;  /* 0x0000002900067c20 */ /* 0x000fc60008410000 */
[----:B------:R-:W-:Y:S01]  /*133b0*/  FMUL.FTZ R8, R8, UR41 ;  /* 0x0000002908087c20 */ /* 0x000fe20008410000 */
        /* <DEDUP_REMOVED lines=13> */
[--C-:B------:R-:W-:Y:S01]  /*13490*/  FFMA.FTZ R45, R45, UR41, -R6.reuse ;  /* 0x000000292d2d7c23 */ /* 0x100fe20008010806 */
[--C-:B------:R-:W-:Y:S01]  /*134a0*/  FFMA.FTZ R48, R48, UR41, -R6.reuse ;  /* 0x0000002930307c23 */ /* 0x100fe20008010806 */
[--C-:B------:R-:W-:Y:S01]  /*134b0*/  FFMA.FTZ R49, R49, UR41, -R6.reuse ;  /* 0x0000002931317c23 */ /* 0x100fe20008010806 */
[--C-:B------:R-:W-:Y:S01]  /*134c0*/  FFMA.FTZ R52, R52, UR41, -R6.reuse ;  /* 0x0000002934347c23 */ /* 0x100fe20008010806 */
[--C-:B------:R-:W-:Y:S01]  /*134d0*/  FFMA.FTZ R53, R53, UR41, -R6.reuse ;  /* 0x0000002935357c23 */ /* 0x100fe20008010806 */
[--C-:B------:R-:W-:Y:S01]  /*134e0*/  FFMA.FTZ R56, R56, UR41, -R6.reuse ;  /* 0x0000002938387c23 */ /* 0x100fe20008010806 */
[----:B------:R-:W1:Y:S01]  /*134f0*/  MUFU.EX2 R25, R25 ;  /* 0x0000001900197308 */ /* 0x000e620000000800 */
[--C-:B------:R-:W-:Y:S01]  /*13500*/  FFMA.FTZ R57, R57, UR41, -R6.reuse ;  /* 0x0000002939397c23 */ /* 0x100fe20008010806 */
[--C-:B------:R-:W-:Y:S01]  /*13510*/  FFMA.FTZ R60, R60, UR41, -R6.reuse ;  /* 0x000000293c3c7c23 */ /* 0x100fe20008010806 */
[--C-:B------:R-:W-:Y:S01]  /*13520*/  FFMA.FTZ R61, R61, UR41, -R6.reuse ;  /* 0x000000293d3d7c23 */ /* 0x100fe20008010806 */
[--C-:B------:R-:W-:Y:S01]  /*13530*/  FFMA.FTZ R64, R64, UR41, -R6.reuse ;  /* 0x0000002940407c23 */ /* 0x100fe20008010806 */
[--C-:B------:R-:W-:Y:S01]  /*13540*/  FFMA.FTZ R65, R65, UR41, -R6.reuse ;  /* 0x0000002941417c23 */ /* 0x100fe20008010806 */
[--C-:B------:R-:W-:Y:S01]  /*13550*/  FFMA.FTZ R68, R68, UR41, -R6.reuse ;  /* 0x0000002944447c23 */ /* 0x100fe20008010806 */
[----:B------:R-:W-:Y:S01]  /*13560*/  FFMA.FTZ R69, R69, UR41, -R6 ;  /* 0x0000002945457c23 */ /* 0x000fe20008010806 */
[----:B------:R-:W4:Y:S01]  /*13570*/  MUFU.EX2 R10, R28 ;  /* 0x0000001c000a7308 */ /* 0x000f220000000800 */
        /* <DEDUP_REMOVED lines=9> */
[----:B------:R-:W-:Y:S01]  /*13610*/  F2FP.BF16.F32.PACK_AB R8, R25, R8 ;  /* 0x000000081908723e */ /* 0x000fe200000010ff */
[----:B------:R-:W-:-:S02]  /*13620*/  IMAD.MOV.U32 R25, RZ, RZ, 0x40000040 ;  /* 0x40000040ff197424 */ /* 0x000fc400078e00ff */
[--C-:B------:R-:W-:Y:S01]  /*13630*/  FFMA.FTZ R84, R84, UR41, -R6.reuse ;  /* 0x0000002954547c23 */ /* 0x100fe20008010806 */
[----:B------:R-:W-:Y:S01]  /*13640*/  FFMA.FTZ R85, R85, UR41, -R6 ;  /* 0x0000002955557c23 */ /* 0x000fe20008010806 */
[----:B------:R-:W-:Y:S02]  /*13650*/  FMNMX.FTZ R6, R26, R7, !PT ;  /* 0x000000071a067209 */ /* 0x000fe40007810000 */
[----:B------:R-:W-:Y:S01]  /*13660*/  R2UR UR9, R25 ;  /* 0x00000000190972ca */ /* 0x000fe200000e0000 */
[----:B----4-:R-:W-:Y:S01]  /*13670*/  FADD.FTZ R5, R10, R5 ;  /* 0x000000050a057221 */ /* 0x010fe20000010000 */
[----:B------:R-:W-:Y:S01]  /*13680*/  FMNMX.FTZ R6, R27, R6, !PT ;  /* 0x000000061b067209 */ /* 0x000fe20007810000 */
[----:B------:R-:W-:-:S03]  /*13690*/  IMAD.MOV.U32 R25, RZ, RZ, 0x40000040 ;  /* 0x40000040ff197424 */ /* 0x000fc600078e00ff */
[----:B------:R-:W-:Y:S02]  /*136a0*/  FMNMX.FTZ R6, R30, R6, !PT ;  /* 0x000000061e067209 */ /* 0x000fe40007810000 */
[----:B------:R-:W-:Y:S01]  /*136b0*/  R2UR UR45, R25 ;  /* 0x00000000192d72ca */ /* 0x000fe200000e0000 */
[C---:B0-----:R-:W-:Y:S01]  /*136c0*/  FADD.FTZ R5, R29.reuse, R5 ;  /* 0x000000051d057221 */ /* 0x041fe20000010000 */
[----:B------:R-:W-:Y:S01]  /*136d0*/  F2FP.BF16.F32.PACK_AB R10, R29, R10 ;  /* 0x0000000a1d0a723e */ /* 0x000fe200000010ff */
[----:B------:R-:W-:Y:S01]  /*136e0*/  IMAD.MOV.U32 R29, RZ, RZ, 0x40000040 ;  /* 0x40000040ff1d7424 */ /* 0x000fe200078e00ff */
[----:B------:R-:W-:-:S04]  /*136f0*/  FMNMX.FTZ R6, R31, R6, !PT ;  /* 0x000000061f067209 */ /* 0x000fc80007810000 */
[----:B------:R-:W-:Y:S01]  /*13700*/  R2UR UR13, R29 ;  /* 0x000000001d0d72ca */ /* 0x000fe200000e0000 */
        /* <DEDUP_REMOVED lines=14> */
[----:B------:R-:W-:Y:S02]  /*137f0*/  R2UR UR33, R29 ;  /* 0x000000001d2172ca */ /* 0x000fe400000e0000 */
[----:B------:R-:W-:-:S04]  /*13800*/  FMNMX.FTZ R6, R43, R6, !PT ;  /* 0x000000062b067209 */ /* 0x000fc80007810000 */
[----:B------:R-:W-:-:S04]  /*13810*/  FMNMX.FTZ R6, R46, R6, !PT ;  /* 0x000000062e067209 */ /* 0x000fc80007810000 */
[----:B------:R-:W-:-:S04]  /*13820*/  FMNMX.FTZ R6, R47, R6, !PT ;  /* 0x000000062f067209 */ /* 0x000fc80007810000 */
[----:B------:R-:W-:Y:S02]  /*13830*/  FMNMX.FTZ R6, R50, R6, !PT ;  /* 0x0000000632067209 */ /* 0x000fe40007810000 */
[----:B--2---:R-:W-:Y:S02]  /*13840*/  LOP3.LUT R24, R143, 0x10000, RZ, 0xfc, !PT ;  /* 0x000100008f187812 */ /* 0x004fe400078efcff */
[----:B------:R-:W-:Y:S01]  /*13850*/  FMNMX.FTZ R6, R51, R6, !PT ;  /* 0x0000000633067209 */ /* 0x000fe20007810000 */
[----:B------:R-:W0:Y:S01]  /*13860*/  S2R R143, SR_TID.X ;  /* 0x00000000008f7919 */ /* 0x000e220000002100 */
[C---:B------:R-:W-:Y:S01]  /*13870*/  R2UR UR8, R24.reuse ;  /* 0x00000000180872ca */ /* 0x040fe200000e0000 */
[----:B------:R-:W-:Y:S01]  /*13880*/  VIADD R28, R24, 0x2 ;  /* 0x00000002181c7836 */ /* 0x000fe20000000000 */
[----:B------:R-:W-:-:S04]  /*13890*/  FMNMX.FTZ R6, R54, R6, !PT ;  /* 0x0000000636067209 */ /* 0x000fc80007810000 */
[----:B------:R-:W-:Y:S01]  /*138a0*/  R2UR UR12, R28 ;  /* 0x000000001c0c72ca */ /* 0x000fe200000e0000 */
[----:B------:R-:W-:Y:S01]  /*138b0*/  VIADD R28, R24, 0x4 ;  /* 0x00000004181c7836 */ /* 0x000fe20000000000 */
[----:B------:R-:W-:-:S04]  /*138c0*/  FMNMX.FTZ R6, R55, R6, !PT ;  /* 0x0000000637067209 */ /* 0x000fc80007810000 */
[----:B------:R-:W-:Y:S01]  /*138d0*/  R2UR UR16, R28 ;  /* 0x000000001c1072ca */ /* 0x000fe200000e0000 */
[----:B------:R-:W-:Y:S01]  /*138e0*/  HGMMA.64x96x16.F32.BF16 R88, gdesc[UR8].tnspB, R88, gsb0 ;  /* 0x41600000085879f0 */ /* 0x000fe20008001858 */
[----:B------:R-:W-:Y:S01]  /*138f0*/  VIADD R28, R24, 0x6 ;  /* 0x00000006181c7836 */ /* 0x000fe20000000000 */
[----:B------:R-:W-:-:S04]  /*13900*/  FMNMX.FTZ R6, R58, R6, !PT ;  /* 0x000000063a067209 */ /* 0x000fc80007810000 */
[----:B------:R-:W-:Y:S01]  /*13910*/  R2UR UR20, R28 ;  /* 0x000000001c1472ca */ /* 0x000fe200000e0000 */
[----:B------:R-:W-:Y:S01]  /*13920*/  VIADD R28, R24, 0x600 ;  /* 0x00000600181c7836 */ /* 0x000fe20000000000 */
[----:B------:R-:W-:-:S04]  /*13930*/  FMNMX.FTZ R6, R59, R6, !PT ;  /* 0x000000063b067209 */ /* 0x000fc80007810000 */
[----:B------:R-:W-:Y:S01]  /*13940*/  R2UR UR24, R28 ;  /* 0x000000001c1872ca */ /* 0x000fe200000e0000 */
[----:B------:R-:W-:Y:S01]  /*13950*/  VIADD R28, R24, 0x602 ;  /* 0x00000602181c7836 */ /* 0x000fe20000000000 */
[----:B------:R-:W-:-:S04]  /*13960*/  FMNMX.FTZ R6, R62, R6, !PT ;  /* 0x000000063e067209 */ /* 0x000fc80007810000 */
[----:B------:R-:W-:Y:S01]  /*13970*/  R2UR UR28, R28 ;  /* 0x000000001c1c72ca */ /* 0x000fe200000e0000 */
[C---:B------:R-:W-:Y:S01]  /*13980*/  VIADD R28, R24.reuse, 0x604 ;  /* 0x00000604181c7836 */ /* 0x040fe20000000000 */
[----:B------:R-:W-:Y:S01]  /*13990*/  FMNMX.FTZ R6, R63, R6, !PT ;  /* 0x000000063f067209 */ /* 0x000fe20007810000 */
[----:B------:R-:W-:Y:S01]  /*139a0*/  VIADD R24, R24, 0x606 ;  /* 0x0000060618187836 */ /* 0x000fe20000000000 */
[----:B0-----:R-:W-:Y:S02]  /*139b0*/  ISETP.GE.U32.AND P2, PT, R143, 0x180, PT ;  /* 0x000001808f00780c */ /* 0x001fe40003f46070 */
[----:B------:R-:W-:Y:S02]  /*139c0*/  R2UR UR32, R28 ;  /* 0x000000001c2072ca */ /* 0x000fe400000e0000 */
[----:B------:R-:W-:Y:S02]  /*139d0*/  FMNMX.FTZ R6, R66, R6, !PT ;  /* 0x0000000642067209 */ /* 0x000fe40007810000 */
[----:B------:R-:W-:-:S02]  /*139e0*/  R2UR UR44, R24 ;  /* 0x00000000182c72ca */ /* 0x000fc400000e0000 */
        /* <DEDUP_REMOVED lines=12> */
[----:B0-----:R-:W-:Y:S01]  /*13ab0*/  FMNMX.FTZ R6, R6, R11, !PT ;  /* 0x0000000b06067209 */ /* 0x001fe20007810000 */
[----:B------:R-:W-:Y:S02]  /*13ac0*/  WARPGROUP.DEPBAR.LE gsb0, 0x0 ;  /* 0x00008000000079c5 */ /* 0x000fe40000010000 */
[----:B------:R-:W-:Y:S02]  /*13ad0*/  WARPGROUP.ARRIVE ;  /* 0x00000000000079c5 */ /* 0x000fe40000000000 */
[----:B------:R-:W0:Y:S04]  /*13ae0*/  SHFL.BFLY PT, R11, R6, 0x1, 0x1f ;  /* 0x0c201f00060b7f89 */ /* 0x000e2800000e0000 */
[----:B------:R-:W-:Y:S01]  /*13af0*/  HGMMA.64x96x16.F32.BF16 R88, gdesc[UR12].tnspB, R88, gsb0 ;  /* 0x416000000c5879f0 */ /* 0x000fe20008001858 */
[----:B0-----:R-:W-:-:S05]  /*13b00*/  FMNMX.FTZ R6, R6, R11, !PT ;  /* 0x0000000b06067209 */ /* 0x001fca0007810000 */
[C---:B------:R-:W-:Y:S01]  /*13b10*/  FMUL.FTZ R11, R6.reuse, UR41 ;  /* 0x00000029060b7c20 */ /* 0x040fe20008410000 */
[----:B------:R-:W-:Y:S01]  /*13b20*/  @!P1 IMAD R9, R9, 0x8, R2 ;  /* 0x0000000809099824 */ /* 0x000fe200078e0202 */
[----:B------:R-:W-:Y:S01]  /*13b30*/  MUFU.EX2 R33, R33 ;  /* 0x0000002100217308 */ /* 0x000fe20000000800 */
[----:B------:R-:W-:Y:S01]  /*13b40*/  FADD.FTZ R7, -R6, R7 ;  /* 0x0000000706077221 */ /* 0x000fe20000010100 */
[--C-:B------:R-:W-:Y:S01]  /*13b50*/  FFMA.FTZ R26, R26, UR41, -R11.reuse ;  /* 0x000000291a1a7c23 */ /* 0x100fe2000801080b */
        /* <DEDUP_REMOVED lines=30> */
[----:B------:R-:W-:Y:S01]  /*13d40*/  FFMA.FTZ R87, R87, UR41, -R11 ;  /* 0x0000002957577c23 */ /* 0x000fe2000801080b */
[----:B------:R-:W-:Y:S01]  /*13d50*/  SHF.R.U32.HI R11, RZ, 0x7, R143 ;  /* 0x00000007ff0b7819 */ /* 0x000fe2000001168f */
[----:B------:R-:W-:Y:S01]  /*13d60*/  MUFU.EX2 R26, R26 ;  /* 0x0000001a001a7308 */ /* 0x000fe20000000800 */
[----:B------:R-:W-:-:S02]  /*13d70*/  WARPGROUP.DEPBAR.LE gsb0, 0x0 ;  /* 0x00008000000079c5 */ /* 0x000fc40000010000 */
[----:B------:R-:W-:Y:S01]  /*13d80*/  WARPGROUP.ARRIVE ;  /* 0x00000000000079c5 */ /* 0x000fe20000000000 */
[----:B------:R-:W-:-:S04]  /*13d90*/  VIADD R11, R11, 0x9 ;  /* 0x000000090b0b7836 */ /* 0x000fc80000000000 */
[----:B------:R-:W-:Y:S01]  /*13da0*/  MUFU.EX2 R27, R27 ;  /* 0x0000001b001b7308 */ /* 0x000fe20000000800 */
[----:B------:R-:W-:Y:S02]  /*13db0*/  @!P1 VIADD R9, R9, 0x2d860 ;  /* 0x0002d86009099836 */ /* 0x000fe40000000000 */
[----:B------:R-:W-:Y:S01]  /*13dc0*/  FMUL.FTZ R7, R7, UR41 ;  /* 0x0000002907077c20 */ /* 0x000fe20008410000 */
[----:B------:R-:W-:Y:S01]  /*13dd0*/  HGMMA.64x96x16.F32.BF16 R88, gdesc[UR16].tnspB, R88, gsb0 ;  /* 0x41600000105879f0 */ /* 0x000fe20008001858 */
[----:B------:R-:W-:-:S03]  /*13de0*/  SEL R11, R11, 0x9, !P2 ;  /* 0x000000090b0b7807 */ /* 0x000fc60005000000 */
[----:B------:R-:W-:Y:S08]  /*13df0*/  MUFU.EX2 R30, R30 ;  /* 0x0000001e001e7308 */ /* 0x000ff00000000800 */
[----:B------:R-:W0:Y:S01]  /*13e00*/  MUFU.EX2 R31, R31 ;  /* 0x0000001f001f7308 */ /* 0x000e220000000800 */
[----:B------:R-:W-:-:S07]  /*13e10*/  @!P1 PRMT R9, RZ, 0x654, R9 ;  /* 0x00000654ff099816 */ /* 0x000fce0000000009 */
[----:B------:R-:W-:Y:S08]  /*13e20*/  MUFU.EX2 R37, R37 ;  /* 0x0000002500257308 */ /* 0x000ff00000000800 */
[----:B------:R-:W-:Y:S01]  /*13e30*/  MUFU.EX2 R7, R7 ;  /* 0x0000000700077308 */ /* 0x000fe20000000800 */
[----:B------:R-:W-:Y:S02]  /*13e40*/  WARPGROUP.DEPBAR.LE gsb0, 0x0 ;  /* 0x00008000000079c5 */ /* 0x000fe40000010000 */
[----:B------:R-:W-:-:S06]  /*13e50*/  WARPGROUP.ARRIVE ;  /* 0x00000000000079c5 */ /* 0x000fcc0000000000 */
[----:B------:R-:W-:Y:S03]  /*13e60*/  HGMMA.64x96x16.F32.BF16 R88, gdesc[UR20].tnspB, R88, gsb0 ;  /* 0x41600000145879f0 */ /* 0x000fe60008001858 */
        /* <DEDUP_REMOVED lines=13> */
[----:B------:R1:W-:Y:S06]  /*13f40*/  BAR.ARV R11, 0x100 ;  /* 0x0004000b0000751d */ /* 0x0003ec0000002000 */
[----:B-1----:R-:W-:-:S04]  /*13f50*/  @!P1 IMAD R11, R16, 0x8, R2 ;  /* 0x00000008100b9824 */ /* 0x002fc800078e0202 */
[----:B------:R-:W-:-:S05]  /*13f60*/  @!P1 VIADD R11, R11, 0x2d840 ;  /* 0x0002d8400b0b9836 */ /* 0x000fca0000000000 */
[----:B------:R-:W-:-:S04]  /*13f70*/  @!P1 PRMT R11, RZ, 0x654, R11 ;  /* 0x00000654ff0b9816 */ /* 0x000fc8000000000b */
[----:B------:R0:W-:Y:S01]  /*13f80*/  @!P1 SYNCS.ARRIVE.TRANS64.RED.A1T0 RZ, [R11+URZ], RZ ;  /* 0x000000ff0bff99a7 */ /* 0x0001e2000810043f */
[----:B------:R1:W-:Y:S01]  /*13f90*/  @!P1 SYNCS.ARRIVE.TRANS64.RED.A1T0 RZ, [R9+URZ], RZ ;  /* 0x000000ff09ff99a7 */ /* 0x0003e2000810043f */
[----:B0-----:R-:W-:Y:S02]  /*13fa0*/  F2FP.BF16.F32.PACK_AB R11, R31, R30 ;  /* 0x0000001e1f0b723e */ /* 0x001fe400000010ff */
[----:B-1----:R-:W-:-:S05]  /*13fb0*/  F2FP.BF16.F32.PACK_AB R9, R27, R26 ;  /* 0x0000001a1b09723e */ /* 0x002fca00000010ff */
[----:B------:R0:W-:Y:S02]  /*13fc0*/  STSM.16.M88.4 [R139+0x21800], R8 ;  /* 0x021800088b007844 */ /* 0x0001e40000000200 */
[----:B0-----:R-:W0:Y:S08]  /*13fd0*/  MUFU.EX2 R8, R32 ;  /* 0x0000002000087308 */ /* 0x001e300000000800 */
[----:B------:R-:W1:Y:S01]  /*13fe0*/  MUFU.EX2 R10, R36 ;  /* 0x00000024000a7308 */ /* 0x000e620000000800 */
[----:B0-----:R-:W-:-:S04]  /*13ff0*/  FADD.FTZ R5, R8, R5 ;  /* 0x0000000508057221 */ /* 0x001fc80000010000 */
[----:B------:R-:W-:-:S04]  /*14000*/  FADD.FTZ R5, R33, R5 ;  /* 0x0000000521057221 */ /* 0x000fc80000010000 */
[----:B-1----:R-:W-:Y:S01]  /*14010*/  FADD.FTZ R5, R10, R5 ;  /* 0x000000050a057221 */ /* 0x002fe20000010000 */
[----:B------:R-:W-:-:S03]  /*14020*/  F2FP.BF16.F32.PACK_AB R10, R37, R10 ;  /* 0x0000000a250a723e */ /* 0x000fc600000010ff */
[----:B------:R-:W-:Y:S02]  /*14030*/  FADD.FTZ R5, R37, R5 ;  /* 0x0000000525057221 */ /* 0x000fe40000010000 */
[----:B------:R-:W2:Y:S01]  /*14040*/  LDL R37, [R1+0x24] ;  /* 0x0000240001257983 */ /* 0x000ea20000100800 */
[----:B------:R-:W-:Y:S08]  /*14050*/  MUFU.EX2 R34, R34 ;  /* 0x0000002200227308 */ /* 0x000ff00000000800 */
[----:B------:R-:W0:Y:S08]  /*14060*/  MUFU.EX2 R35, R35 ;  /* 0x0000002300237308 */ /* 0x000e300000000800 */
[----:B------:R-:W-:Y:S08]  /*14070*/  MUFU.EX2 R38, R38 ;  /* 0x0000002600267308 */ /* 0x000ff00000000800 */
[----:B------:R-:W1:Y:S01]  /*14080*/  MUFU.EX2 R39, R39 ;  /* 0x0000002700277308 */ /* 0x000e620000000800 */
[----:B------:R-:W-:Y:S01]  /*14090*/  FFMA.FTZ R4, R7, R4, R26 ;  /* 0x0000000407047223 */ /* 0x000fe2000001001a */
[----:B------:R-:W-:-:S02]  /*140a0*/  F2FP.BF16.F32.PACK_AB R8, R33, R8 ;  /* 0x000000082108723e */ /* 0x000fc400000010ff */
[----:B0-----:R-:W-:Y:S01]  /*140b0*/  F2FP.BF16.F32.PACK_AB R9, R35, R34 ;  /* 0x000000222309723e */ /* 0x001fe200000010ff */
[----:B------:R-:W-:-:S04]  /*140c0*/  FADD.FTZ R4, R27, R4 ;  /* 0x000000041b047221 */ /* 0x000fc80000010000 */
[----:B------:R-:W-:Y:S01]  /*140d0*/  FADD.FTZ R4, R30, R4 ;  /* 0x000000041e047221 */ /* 0x000fe20000010000 */
[----:B-1----:R-:W-:-:S05]  /*140e0*/  F2FP.BF16.F32.PACK_AB R11, R39, R38 ;  /* 0x00000026270b723e */ /* 0x002fca00000010ff */
[----:B---3--:R0:W-:Y:S01]  /*140f0*/  STSM.16.M88.4 [R21], R8 ;  /* 0x0000000815007844 */ /* 0x0081e20000000200 */
[----:B------:R-:W-:Y:S01]  /*14100*/  MUFU.EX2 R41, R41 ;  /* 0x0000002900297308 */ /* 0x000fe20000000800 */
[----:B------:R-:W-:-:S04]  /*14110*/  FADD.FTZ R4, R31, R4 ;  /* 0x000000041f047221 */ /* 0x000fc80000010000 */
[----:B------:R-:W-:-:S03]  /*14120*/  FADD.FTZ R4, R34, R4 ;  /* 0x0000000422047221 */ /* 0x000fc60000010000 */
[----:B0-----:R-:W0:Y:S01]  /*14130*/  MUFU.EX2 R8, R40 ;  /* 0x0000002800087308 */ /* 0x001e220000000800 */
[----:B------:R-:W-:-:S07]  /*14140*/  FADD.FTZ R4, R35, R4 ;  /* 0x0000000423047221 */ /* 0x000fce0000010000 */
[----:B------:R-:W1:Y:S08]  /*14150*/  MUFU.EX2 R9, R42 ;  /* 0x0000002a00097308 */ /* 0x000e700000000800 */
[----:B------:R-:W3:Y:S01]  /*14160*/  MUFU.EX2 R10, R44 ;  /* 0x0000002c000a7308 */ /* 0x000ee20000000800 */
[----:B------:R-:W-:Y:S01]  /*14170*/  FADD.FTZ R4, R38, R4 ;  /* 0x0000000426047221 */ /* 0x000fe20000010000 */
[----:B0-----:R-:W-:-:S06]  /*14180*/  FADD.FTZ R5, R8, R5 ;  /* 0x0000000508057221 */ /* 0x001fcc0000010000 */
[----:B------:R-:W0:Y:S08]  /*14190*/  MUFU.EX2 R43, R43 ;  /* 0x0000002b002b7308 */ /* 0x000e300000000800 */
[----:B------:R-:W4:Y:S01]  /*141a0*/  MUFU.EX2 R45, R45 ;  /* 0x0000002d002d7308 */ /* 0x000f220000000800 */
[----:B------:R-:W-:Y:S01]  /*141b0*/  FADD.FTZ R4, R39, R4 ;  /* 0x0000000427047221 */ /* 0x000fe20000010000 */
[----:B------:R-:W-:-:S06]  /*141c0*/  FADD.FTZ R5, R41, R5 ;  /* 0x0000000529057221 */ /* 0x000fcc0000010000 */
[----:B------:R-:W5:Y:S08]  /*141d0*/  MUFU.EX2 R11, R46 ;  /* 0x0000002e000b7308 */ /* 0x000f700000000800 */
[----:B------:R-:W5:Y:S01]  /*141e0*/  MUFU.EX2 R24, R48 ;  /* 0x0000003000187308 */ /* 0x000f620000000800 */
[----:B-1----:R-:W-:Y:S01]  /*141f0*/  FADD.FTZ R4, R9, R4 ;  /* 0x0000000409047221 */ /* 0x002fe20000010000 */
[----:B---3--:R-:W-:-:S06]  /*14200*/  FADD.FTZ R5, R10, R5 ;  /* 0x000000050a057221 */ /* 0x008fcc0000010000 */
[----:B------:R-:W1:Y:S08]  /*14210*/  MUFU.EX2 R47, R47 ;  /* 0x0000002f002f7308 */ /* 0x000e700000000800 */
[----:B------:R-:W3:Y:S01]  /*14220*/  MUFU.EX2 R49, R49 ;  /* 0x0000003100317308 */ /* 0x000ee20000000800 */
[----:B0-----:R-:W-:Y:S01]  /*14230*/  FADD.FTZ R4, R43, R4 ;  /* 0x000000042b047221 */ /* 0x001fe20000010000 */
[----:B----4-:R-:W-:-:S06]  /*14240*/  FADD.FTZ R5, R45, R5 ;  /* 0x000000052d057221 */ /* 0x010fcc0000010000 */
[----:B------:R-:W0:Y:S08]  /*14250*/  MUFU.EX2 R25, R50 ;  /* 0x0000003200197308 */ /* 0x000e300000000800 */
[----:B------:R-:W4:Y:S01]  /*14260*/  MUFU.EX2 R26, R52 ;  /* 0x00000034001a7308 */ /* 0x000f220000000800 */
[----:B-----5:R-:W-:Y:S01]  /*14270*/  FADD.FTZ R4, R11, R4 ;  /* 0x000000040b047221 */ /* 0x020fe20000010000 */
        /* <DEDUP_REMOVED lines=38> */
[----:B------:R-:W2:Y:S01]  /*144e0*/  MUFU.EX2 R72, R72 ;  /* 0x0000004800487308 */ /* 0x000ea20000000800 */
[----:B-1----:R-:W-:Y:S01]  /*144f0*/  FADD.FTZ R4, R66, R5 ;  /* 0x0000000542047221 */ /* 0x002fe20000010000 */
[----:B---3--:R-:W-:-:S06]  /*14500*/  FADD.FTZ R30, R68, R21 ;  /* 0x00000015441e7221 */ /* 0x008fcc0000010000 */
[----:B------:R-:W1:Y:S08]  /*14510*/  MUFU.EX2 R71, R71 ;  /* 0x0000004700477308 */ /* 0x000e700000000800 */
[----:B------:R-:W3:Y:S01]  /*14520*/  MUFU.EX2 R73, R73 ;  /* 0x0000004900497308 */ /* 0x000ee20000000800 */
[----:B0-----:R-:W-:Y:S01]  /*14530*/  FADD.FTZ R5, R67, R4 ;  /* 0x0000000443057221 */ /* 0x001fe20000010000 */
[----:B----4-:R-:W-:-:S06]  /*14540*/  FADD.FTZ R21, R69, R30 ;  /* 0x0000001e45157221 */ /* 0x010fcc0000010000 */
[----:B------:R-:W0:Y:S01]  /*14550*/  MUFU.EX2 R74, R74 ;  /* 0x0000004a004a7308 */ /* 0x000e220000000800 */
[----:B------:R-:W-:-:S07]  /*14560*/  F2FP.BF16.F32.PACK_AB R8, R41, R8 ;  /* 0x000000082908723e */ /* 0x000fce00000010ff */
[----:B------:R-:W4:Y:S01]  /*14570*/  MUFU.EX2 R76, R76 ;  /* 0x0000004c004c7308 */ /* 0x000f220000000800 */
[----:B------:R-:W-:Y:S01]  /*14580*/  F2FP.BF16.F32.PACK_AB R9, R43, R9 ;  /* 0x000000092b09723e */ /* 0x000fe200000010ff */
[----:B-----5:R-:W-:Y:S01]  /*14590*/  FADD.FTZ R34, R70, R5 ;  /* 0x0000000546227221 */ /* 0x020fe20000010000 */
[----:B------:R-:W-:-:S05]  /*145a0*/  F2FP.BF16.F32.PACK_AB R10, R45, R10 ;  /* 0x0000000a2d0a723e */ /* 0x000fca00000010ff */
[----:B------:R-:W5:Y:S01]  /*145b0*/  MUFU.EX2 R75, R75 ;  /* 0x0000004b004b7308 */ /* 0x000f620000000800 */
[----:B------:R-:W-:Y:S01]  /*145c0*/  F2FP.BF16.F32.PACK_AB R11, R47, R11 ;  /* 0x0000000b2f0b723e */ /* 0x000fe200000010ff */
[----:B--2---:R-:W-:-:S06]  /*145d0*/  FADD.FTZ R36, R72, R21 ;  /* 0x0000001548247221 */ /* 0x004fcc0000010000 */
[----:B------:R-:W2:Y:S01]  /*145e0*/  MUFU.EX2 R77, R77 ;  /* 0x0000004d004d7308 */ /* 0x000ea20000000800 */
[----:B------:R-:W-:Y:S01]  /*145f0*/  F2FP.BF16.F32.PACK_AB R24, R49, R24 ;  /* 0x000000183118723e */ /* 0x000fe200000010ff */
[----:B------:R3:W-:Y:S01]  /*14600*/  STSM.16.M88.4 [R141], R8 ;  /* 0x000000088d007844 */ /* 0x0007e20000000200 */
[----:B------:R-:W-:-:S05]  /*14610*/  F2FP.BF16.F32.PACK_AB R25, R51, R25 ;  /* 0x000000193319723e */ /* 0x000fca00000010ff */
[----:B------:R-:W2:Y:S01]  /*14620*/  MUFU.EX2 R78, R78 ;  /* 0x0000004e004e7308 */ /* 0x000ea20000000800 */
[----:B------:R-:W-:Y:S01]  /*14630*/  F2FP.BF16.F32.PACK_AB R26, R53, R26 ;  /* 0x0000001a351a723e */ /* 0x000fe200000010ff */
[----:B-1----:R-:W-:Y:S01]  /*14640*/  FADD.FTZ R5, R71, R34 ;  /* 0x0000002247057221 */ /* 0x002fe20000010000 */
[----:B------:R-:W-:-:S05]  /*14650*/  F2FP.BF16.F32.PACK_AB R27, R55, R27 ;  /* 0x0000001b371b723e */ /* 0x000fca00000010ff */
[----:B------:R-:W1:Y:S01]  /*14660*/  MUFU.EX2 R32, R80 ;  /* 0x0000005000207308 */ /* 0x000e620000000800 */
[----:B---3--:R-:W-:Y:S01]  /*14670*/  FADD.FTZ R9, R73, R36 ;  /* 0x0000002449097221 */ /* 0x008fe20000010000 */
[----:B------:R4:W-:Y:S06]  /*14680*/  STSM.16.M88.4 [R140], R24 ;  /* 0x000000188c007844 */ /* 0x0009ec0000000200 */
[----:B------:R-:W3:Y:S01]  /*14690*/  MUFU.EX2 R79, R79 ;  /* 0x0000004f004f7308 */ /* 0x000ee20000000800 */
[----:B0-----:R-:W-:-:S07]  /*146a0*/  FADD.FTZ R10, R74, R5 ;  /* 0x000000054a0a7221 */ /* 0x001fce0000010000 */
[----:B------:R-:W0:Y:S01]  /*146b0*/  MUFU.EX2 R81, R81 ;  /* 0x0000005100517308 */ /* 0x000e220000000800 */
[----:B----4-:R-:W-:-:S07]  /*146c0*/  FADD.FTZ R24, R76, R9 ;  /* 0x000000094c187221 */ /* 0x010fce0000010000 */
[----:B------:R-:W4:Y:S01]  /*146d0*/  MUFU.EX2 R33, R82 ;  /* 0x0000005200217308 */ /* 0x000f220000000800 */
[----:B-----5:R-:W-:Y:S01]  /*146e0*/  FADD.FTZ R5, R75, R10 ;  /* 0x0000000a4b057221 */ /* 0x020fe20000010000 */
[----:B--2---:R-:W-:-:S06]  /*146f0*/  FADD.FTZ R21, R77, R24 ;  /* 0x000000184d157221 */ /* 0x004fcc0000010000 */
[----:B------:R-:W2:Y:S01]  /*14700*/  MUFU.EX2 R84, R84 ;  /* 0x0000005400547308 */ /* 0x000ea20000000800 */
[----:B------:R-:W-:Y:S01]  /*14710*/  FADD.FTZ R26, R78, R5 ;  /* 0x000000054e1a7221 */ /* 0x000fe20000010000 */
[----:B-1----:R-:W-:-:S06]  /*14720*/  FADD.FTZ R36, R32, R21 ;  /* 0x0000001520247221 */ /* 0x002fcc0000010000 */
[----:B------:R-:W1:Y:S08]  /*14730*/  MUFU.EX2 R4, R83 ;  /* 0x0000005300047308 */ /* 0x000e700000000800 */
[----:B------:R-:W5:Y:S01]  /*14740*/  MUFU.EX2 R85, R85 ;  /* 0x0000005500557308 */ /* 0x000f620000000800 */
[----:B---3--:R-:W-:-:S07]  /*14750*/  FADD.FTZ R34, R79, R26 ;  /* 0x0000001a4f227221 */ /* 0x008fce0000010000 */
[----:B------:R-:W-:Y:S08]  /*14760*/  MUFU.EX2 R86, R86 ;  /* 0x0000005600567308 */ /* 0x000ff00000000800 */
[----:B------:R-:W3:Y:S01]  /*14770*/  MUFU.EX2 R87, R87 ;  /* 0x0000005700577308 */ /* 0x000ee20000000800 */
[----:B0-----:R-:W-:Y:S01]  /*14780*/  FADD.FTZ R21, R81, R36 ;  /* 0x0000002451157221 */ /* 0x001fe20000010000 */
[----:B----4-:R-:W-:Y:S01]  /*14790*/  FADD.FTZ R5, R33, R34 ;  /* 0x0000002221057221 */ /* 0x010fe20000010000 */
[----:B------:R-:W-:-:S02]  /*147a0*/  F2FP.BF16.F32.PACK_AB R28, R57, R28 ;  /* 0x0000001c391c723e */ /* 0x000fc400000010ff */
[----:B--2---:R-:W-:Y:S01]  /*147b0*/  FADD.FTZ R34, R84, R21 ;  /* 0x0000001554227221 */ /* 0x004fe20000010000 */
[----:B------:R-:W-:Y:S01]  /*147c0*/  F2FP.BF16.F32.PACK_AB R29, R59, R29 ;  /* 0x0000001d3b1d723e */ /* 0x000fe200000010ff */
[----:B-1----:R-:W-:Y:S01]  /*147d0*/  FADD.FTZ R21, R4, R5 ;  /* 0x0000000504157221 */ /* 0x002fe20000010000 */
[----:B------:R-:W-:Y:S02]  /*147e0*/  F2FP.BF16.F32.PACK_AB R30, R61, R60 ;  /* 0x0000003c3d1e723e */ /* 0x000fe400000010ff */
[----:B------:R-:W-:Y:S01]  /*147f0*/  F2FP.BF16.F32.PACK_AB R31, R31, R62 ;  /* 0x0000003e1f1f723e */ /* 0x000fe200000010ff */
[----:B-----5:R-:W-:Y:S01]  /*14800*/  FADD.FTZ R5, R85, R34 ;  /* 0x0000002255057221 */ /* 0x020fe20000010000 */
        /* <DEDUP_REMOVED lines=9> */
[----:B------:R-:W-:Y:S02]  /*148a0*/  F2FP.BF16.F32.PACK_AB R33, R4, R33 ;  /* 0x000000210421723e */ /* 0x000fe400000010ff */
[----:B------:R-:W-:Y:S02]  /*148b0*/  F2FP.BF16.F32.PACK_AB R34, R85, R84 ;  /* 0x000000545522723e */ /* 0x000fe400000010ff */
[----:B---3--:R-:W-:Y:S01]  /*148c0*/  F2FP.BF16.F32.PACK_AB R35, R87, R86 ;  /* 0x000000565723723e */ /* 0x008fe200000010ff */
[----:B------:R-:W-:Y:S04]  /*148d0*/  STSM.16.M88.4 [R139+0x27800], R28 ;  /* 0x0278001c8b007844 */ /* 0x000fe80000000200 */
[----:B------:R0:W-:Y:S04]  /*148e0*/  STSM.16.M88.4 [R37], R8 ;  /* 0x0000000825007844 */ /* 0x0001e80000000200 */
[----:B------:R1:W-:Y:S04]  /*148f0*/  STSM.16.M88.4 [R141+0x6000], R24 ;  /* 0x006000188d007844 */ /* 0x0003e80000000200 */
[----:B------:R1:W-:Y:S01]  /*14900*/  STSM.16.M88.4 [R140+0x6000], R32 ;  /* 0x006000208c007844 */ /* 0x0003e20000000200 */
[----:B------:R-:W-:Y:S01]  /*14910*/  @!PT LDS RZ, [RZ] ;  /* 0x00000000fffff984 */ /* 0x000fe20000000800 */
[----:B------:R-:W-:Y:S01]  /*14920*/  @!PT LDS RZ, [RZ] ;  /* 0x00000000fffff984 */ /* 0x000fe20000000800 */
[----:B------:R-:W-:Y:S01]  /*14930*/  @!PT LDS RZ, [RZ] ;  /* 0x00000000fffff984 */ /* 0x000fe20000000800 */
[----:B------:R-:W-:Y:S01]  /*14940*/  @!PT LDS RZ, [RZ] ;  /* 0x00000000fffff984 */ /* 0x000fe20000000800 */
[----:B------:R2:W-:Y:S06]  /*14950*/  MEMBAR.ALL.CTA ;  /* 0x0000000000007992 */ /* 0x0005ec0000008000 */
[----:B--2---:R-:W2:Y:S01]  /*14960*/  FENCE.VIEW.ASYNC.S ;  /* 0x00000000000073c6 */ /* 0x004ea20000000000 */
[----:B------:R-:W-:Y:S01]  /*14970*/  ISETP.GT.AND P2, PT, R3, R142, PT ;  /* 0x0000008e0300720c */ /* 0x000fe20003f44270 */
        /* <DEDUP_REMOVED lines=50> */
[----:B------:R-:W-:-:S02]  /*14ca0*/  VIADD R3, R3, 0xffffffff ;  /* 0xffffffff03037836 */ /* 0x000fc40000000000 */
[----:B0-----:R-:W-:Y:S02]  /*14cb0*/  IMAD.MOV.U32 R10, RZ, RZ, R18 ;  /* 0x000000ffff0a7224 */ /* 0x001fe400078e0012 */
[----:B------:R-:W-:Y:S02]  /*14cc0*/  IMAD.MOV.U32 R9, RZ, RZ, R16 ;  /* 0x000000ffff097224 */ /* 0x000fe400078e0010 */
[----:B------:R-:W-:Y:S02]  /*14cd0*/  IMAD.MOV.U32 R7, RZ, RZ, R6 ;  /* 0x000000ffff077224 */ /* 0x000fe400078e0006 */
[----:B------:R-:W-:Y:S01]  /*14ce0*/  IMAD.MOV.U32 R8, RZ, RZ, R0 ;  /* 0x000000ffff087224 */ /* 0x000fe200078e0000 */
[----:B--2---:R-:W-:Y:S01]  /*14cf0*/  NOP ;  /* 0x0000000000007918 */ /* 0x004fe20000000000 */
[----:B-1----:R-:W-:Y:S05]  /*14d00*/  @P2 BRA `(.L_x_1538) ;  /* 0xffffffdc00242947 */ /* 0x002fea000383ffff */
.L_x_1528:
[----:B------:R-:W2:Y:S02]  /*14d10*/  LDL R7, [R1+0x48] ;  /* 0x0000480001077983 */ /* 0x000ea40000100800 */
[----:B--2---:R-:W-:-:S13]  /*14d20*/  ISETP.GE.AND P2, PT, R3, R7, PT ;  /* 0x000000070300720c */ /* 0x004fda0003f46270 */
[----:B------:R-:W-:Y:S05]  /*14d30*/  @!P2 BRA `(.L_x_1539) ;  /* 0x000000340004a947 */ /* 0x000fea0003800000 */
[----:B------:R-:W-:Y:S02]  /*14d40*/  IMAD.MOV.U32 R7, RZ, RZ, R6 ;  /* 0x000000ffff077224 */ /* 0x000fe400078e0006 */
[----:B------:R-:W-:Y:S02]  /*14d50*/  IMAD.MOV.U32 R8, RZ, RZ, R0 ;  /* 0x000000ffff087224 */ /* 0x000fe400078e0000 */
[----:B------:R-:W-:Y:S02]  /*14d60*/  IMAD.MOV.U32 R10, RZ, RZ, R18 ;  /* 0x000000ffff0a7224 */ /* 0x000fe400078e0012 */
[----:B------:R-:W-:-:S07]  /*14d70*/  IMAD.MOV.U32 R9, RZ, RZ, R16 ;  /* 0x000000ffff097224 */ /* 0x000fce00078e0010 */
.L_x_1557:
        /* <DEDUP_REMOVED lines=10> */
.L_x_1541:
[----:B------:R-:W-:Y:S01]  /*14e20*/  IMAD R0, R16, 0x8, R2 ;  /* 0x0000000810007824 */ /* 0x000fe200078e0202 */
[----:B------:R-:W-:-:S04]  /*14e30*/  SHF.L.U32 R11, R18, 0x1f, RZ ;  /* 0x0000001f120b7819 */ /* 0x000fc800000006ff */
[----:B------:R0:W1:Y:S01]  /*14e40*/  SYNCS.PHASECHK.TRANS64.TRYWAIT P3, [R0+URZ+0x2d830], R11 ;  /* 0x02d8300b000075a7 */ /* 0x000062000806017f */
[----:B------:R-:W-:Y:S05]  /*14e50*/  @!P0 BRA `(.L_x_1542) ;  /* 0x0000000000048947 */ /* 0x000fea0003800000 */
[----:B------:R-:W-:Y:S01]  /*14e60*/  BPT.TRAP 0x1 ;  /* 0x000000040000795c */ /* 0x000fe20000300000 */
.L_x_1542:
[----:B------:R-:W-:Y:S04]  /*14e70*/  BSSY B0, `(.L_x_1540) ;  /* 0x0000004000007945 */ /* 0x000fe80003800000 */
[----:B-1----:R-:W-:Y:S05]  /*14e80*/  @P3 BRA `(.L_x_1543) ;  /* 0x0000000000083947 */ /* 0x002fea0003800000 */
[----:B------:R-:W1:Y:S02]  /*14e90*/  SYNCS.PHASECHK.TRANS64.TRYWAIT P3, [R0+URZ+0x2d830], R11 ;  /* 0x02d8300b000075a7 */ /* 0x000e64000806017f */
[----:B-1----:R-:W-:Y:S05]  /*14ea0*/  @!P3 BRA `(.L_x_1544) ;  /* 0x000000e40068b947 */ /* 0x002fea0003800000 */
.L_x_1543:
[----:B------:R-:W-:Y:S05]  /*14eb0*/  BSYNC B0 ;  /* 0x0000000000007941 */ /* 0x000fea0003800000 */
.L_x_1540:
        /* <DEDUP_REMOVED lines=60> */
.L_x_1546:
[----:B------:R-:W-:Y:S01]  /*15280*/  SHF.L.U32 R0, R10, 0x1f, RZ ;  /* 0x0000001f0a007819 */ /* 0x000fe200000006ff */
[----:B------:R-:W-:-:S04]  /*15290*/  IMAD R6, R9, 0x8, R2 ;  /* 0x0000000809067824 */ /* 0x000fc800078e0202 */
[----:B------:R0:W1:Y:S01]  /*152a0*/  SYNCS.PHASECHK.TRANS64.TRYWAIT P2, [R6+URZ+0x2d850], R0 ;  /* 0x02d85000060075a7 */ /* 0x000062000804017f */
[----:B------:R-:W-:Y:S05]  /*152b0*/  @!P0 BRA `(.L_x_1547) ;  /* 0x0000000000048947 */ /* 0x000fea0003800000 */
[----:B------:R-:W-:Y:S01]  /*152c0*/  BPT.TRAP 0x1 ;  /* 0x000000040000795c */ /* 0x000fe20000300000 */
.L_x_1547:
[----:B-1----:R-:W-:Y:S05]  /*152d0*/  @P2 BRA `(.L_x_1545) ;  /* 0x0000000000082947 */ /* 0x002fea0003800000 */
[----:B------:R-:W1:Y:S02]  /*152e0*/  SYNCS.PHASECHK.TRANS64.TRYWAIT P2, [R6+URZ+0x2d850], R0 ;  /* 0x02d85000060075a7 */ /* 0x000e64000804017f */
[----:B-1----:R-:W-:Y:S05]  /*152f0*/  @!P2 BRA `(.L_x_1548) ;  /* 0x000000e00068a947 */ /* 0x002fea0003800000 */
.L_x_1545:
[----:B------:R-:W2:Y:S01]  /*15300*/  LDL R142, [R1+0x1c] ;  /* 0x00001c00018e7983 */ /* 0x000ea20000100800 */
[----:B------:R-:W3:Y:S03]  /*15310*/  @P5 LDC R10, c[0x0][0x44c] ;  /* 0x00011300ff0a5b82 */ /* 0x000ee60000000800 */
[----:B------:R-:W2:Y:S05]  /*15320*/  LDL R20, [R1+0x44] ;  /* 0x0000440001147983 */ /* 0x000eaa0000100800 */
[----:B01----:R-:W0:Y:S01]  /*15330*/  @P5 LDC R6, c[0x0][0x450] ;  /* 0x00011400ff065b82 */ /* 0x003e220000000800 */
[----:B------:R-:W-:Y:S05]  /*15340*/  WARPSYNC.ALL ;  /* 0x0000000000007948 */ /* 0x000fea0003800000 */
[----:B--2---:R-:W-:-:S02]  /*15350*/  IMAD.IADD R0, R20, 0x1, R142 ;  /* 0x0000000114007824 */ /* 0x004fc400078e028e */
[----:B------:R-:W2:Y:S01]  /*15360*/  LDL R142, [R1+0x3c] ;  /* 0x00003c00018e7983 */ /* 0x000ea20000100800 */
[----:B------:R-:W-:Y:S01]  /*15370*/  IMAD.MOV.U32 R11, RZ, RZ, -0x7fffffe0 ;  /* 0x80000020ff0b7424 */ /* 0x000fe200078e00ff */
[----:B------:R-:W-:Y:S01]  /*15380*/  WARPGROUP.ARRIVE ;  /* 0x00000000000079c5 */ /* 0x000fe20000000000 */
[----:B---3--:R-:W-:-:S03]  /*15390*/  @P5 IMAD.HI.U32 R10, R0, R10, RZ ;  /* 0x0000000a000a5227 */ /* 0x008fc600078e00ff */
[C---:B------:R-:W-:Y:S01]  /*153a0*/  R2UR UR11, R11.reuse ;  /* 0x000000000b0b72ca */ /* 0x040fe200000e0000 */
[----:B------:R-:W-:Y:S01]  /*153b0*/  IMAD.MOV.U32 R21, RZ, RZ, -0x7fffffe0 ;  /* 0x80000020ff157424 */ /* 0x000fe200078e00ff */
[----:B0-----:R-:W-:Y:S01]  /*153c0*/  @P5 SHF.R.U32.HI R0, RZ, R6, R10 ;  /* 0x00000006ff005219 */ /* 0x001fe2000001160a */
[----:B------:R-:W-:Y:S01]  /*153d0*/  VIADD R6, R2, 0x400 ;  /* 0x0000040002067836 */ /* 0x000fe20000000000 */
[----:B------:R-:W-:Y:S01]  /*153e0*/  R2UR UR47, R11 ;  /* 0x000000000b2f72ca */ /* 0x000fe200000e0000 */
[----:B------:R-:W-:Y:S01]  /*153f0*/  IMAD.MOV.U32 R11, RZ, RZ, 0x40000040 ;  /* 0x40000040ff0b7424 */ /* 0x000fe200078e00ff */
[----:B------:R-:W-:Y:S01]  /*15400*/  R2UR UR15, R21 ;  /* 0x00000000150f72ca */ /* 0x000fe200000e0000 */
[----:B------:R-:W-:Y:S01]  /*15410*/  IMAD.SHL.U32 R143, R3, 0x80, RZ ;  /* 0x00000080038f7824 */ /* 0x000fe200078e00ff */
[----:B------:R-:W-:Y:S01]  /*15420*/  SHF.R.U32.HI R6, RZ, 0x4, R6 ;  /* 0x00000004ff067819 */ /* 0x000fe20000011606 */
[----:B------:R-:W0:Y:S01]  /*15430*/  SHFL.IDX PT, R144, R0, RZ, 0x1c1f ;  /* 0x001c1fff00907589 */ /* 0x000e2200000e0000 */
[----:B------:R-:W-:Y:S01]  /*15440*/  R2UR UR9, R11 ;  /* 0x000000000b0972ca */ /* 0x000fe200000e0000 */
[----:B------:R-:W-:Y:S01]  /*15450*/  IMAD.MOV.U32 R11, RZ, RZ, 0x40000040 ;  /* 0x40000040ff0b7424 */ /* 0x000fe200078e00ff */
[----:B------:R-:W-:-:S02]  /*15460*/  LOP3.LUT R6, R6, 0x3fff, RZ, 0xc0, !PT ;  /* 0x00003fff06067812 */ /* 0x000fc400078ec0ff */
[C---:B------:R-:W-:Y:S02]  /*15470*/  R2UR UR19, R21.reuse ;  /* 0x00000000151372ca */ /* 0x040fe400000e0000 */
[----:B------:R-:W-:Y:S02]  /*15480*/  LOP3.LUT R6, R6, 0x2000000, RZ, 0xfc, !PT ;  /* 0x0200000006067812 */ /* 0x000fe400078efcff */
[C---:B------:R-:W-:Y:S02]  /*15490*/  R2UR UR23, R21.reuse ;  /* 0x00000000151772ca */ /* 0x040fe400000e0000 */
[----:B------:R-:W-:Y:S01]  /*154a0*/  R2UR UR27, R21 ;  /* 0x00000000151b72ca */ /* 0x000fe200000e0000 */
[----:B------:R-:W-:Y:S01]  /*154b0*/  IMAD R10, R9, 0x600, R6 ;  /* 0x00000600090a7824 */ /* 0x000fe200078e0206 */
[C---:B------:R-:W-:Y:S02]  /*154c0*/  R2UR UR31, R21.reuse ;  /* 0x00000000151f72ca */ /* 0x040fe400000e0000 */
[----:B------:R-:W-:Y:S01]  /*154d0*/  R2UR UR35, R21 ;  /* 0x00000000152372ca */ /* 0x000fe200000e0000 */
[C---:B------:R-:W-:Y:S01]  /*154e0*/  VIADD R20, R10.reuse, 0x40 ;  /* 0x000000400a147836 */ /* 0x040fe20000000000 */
[----:B------:R-:W-:Y:S01]  /*154f0*/  R2UR UR10, R10 ;  /* 0x000000000a0a72ca */ /* 0x000fe200000e0000 */
[----:B------:R-:W-:Y:S01]  /*15500*/  IMAD.MOV.U32 R21, RZ, RZ, 0x40000040 ;  /* 0x40000040ff157424 */ /* 0x000fe200078e00ff */
[----:B------:R-:W-:-:S02]  /*15510*/  R2UR UR45, R11 ;  /* 0x000000000b2d72ca */ /* 0x000fc400000e0000 */
[----:B------:R-:W-:Y:S01]  /*15520*/  R2UR UR14, R20 ;  /* 0x00000000140e72ca */ /* 0x000fe200000e0000 */
[----:B------:R-:W-:Y:S01]  /*15530*/  VIADD R20, R10, 0x80 ;  /* 0x000000800a147836 */ /* 0x000fe20000000000 */
[----:B------:R-:W-:Y:S01]  /*15540*/  R2UR UR13, R21 ;  /* 0x00000000150d72ca */ /* 0x000fe200000e0000 */
[----:B------:R-:W-:-:S03]  /*15550*/  IMAD.MOV.U32 R21, RZ, RZ, 0x40000040 ;  /* 0x40000040ff157424 */ /* 0x000fc600078e00ff */
        /* <DEDUP_REMOVED lines=13> */
[C---:B------:R-:W-:Y:S01]  /*15630*/  VIADD R20, R10.reuse, 0x180 ;  /* 0x000001800a147836 */ /* 0x040fe20000000000 */
[----:B------:R-:W-:Y:S01]  /*15640*/  R2UR UR29, R21 ;  /* 0x00000000151d72ca */ /* 0x000fe200000e0000 */
[----:B------:R-:W-:Y:S02]  /*15650*/  VIADD R10, R10, 0x1c0 ;  /* 0x000001c00a0a7836 */ /* 0x000fe40000000000 */
[----:B------:R-:W-:Y:S01]  /*15660*/  IMAD.MOV.U32 R21, RZ, RZ, 0x40000040 ;  /* 0x40000040ff157424 */ /* 0x000fe200078e00ff */
[----:B------:R-:W-:Y:S02]  /*15670*/  R2UR UR34, R20 ;  /* 0x00000000142272ca */ /* 0x000fe400000e0000 */
[----:B------:R-:W-:Y:S02]  /*15680*/  R2UR UR46, R10 ;  /* 0x000000000a2e72ca */ /* 0x000fe400000e0000 */
[----:B------:R-:W-:-:S02]  /*15690*/  R2UR UR33, R21 ;  /* 0x00000000152172ca */ /* 0x000fc400000e0000 */
[----:B--2---:R-:W-:Y:S02]  /*156a0*/  LOP3.LUT R10, R142, 0x10000, RZ, 0xfc, !PT ;  /* 0x000100008e0a7812 */ /* 0x004fe400078efcff */
[----:B------:R-:W1:Y:S02]  /*156b0*/  S2R R142, SR_TID.X ;  /* 0x00000000008e7919 */ /* 0x000e640000002100 */
[C---:B------:R-:W-:Y:S01]  /*156c0*/  R2UR UR8, R10.reuse ;  /* 0x000000000a0872ca */ /* 0x040fe200000e0000 */
[----:B------:R-:W-:-:S05]  /*156d0*/  VIADD R20, R10, 0x2 ;  /* 0x000000020a147836 */ /* 0x000fca0000000000 */
[----:B------:R-:W-:Y:S01]  /*156e0*/  R2UR UR12, R20 ;  /* 0x00000000140c72ca */ /* 0x000fe200000e0000 */
[----:B------:R-:W-:-:S05]  /*156f0*/  VIADD R20, R10, 0x4 ;  /* 0x000000040a147836 */ /* 0x000fca0000000000 */
[----:B------:R-:W-:Y:S01]  /*15700*/  R2UR UR16, R20 ;  /* 0x00000000141072ca */ /* 0x000fe200000e0000 */
[----:B------:R-:W-:Y:S01]  /*15710*/  HGMMA.64x96x16.F32.BF16 R88, gdesc[UR8].tnspB, R88, gsb0 ;  /* 0x41600000085879f0 */ /* 0x000fe20008001858 */
[----:B------:R-:W-:Y:S01]  /*15720*/  VIADD R20, R10, 0x6 ;  /* 0x000000060a147836 */ /* 0x000fe20000000000 */
[----:B------:R-:W-:-:S04]  /*15730*/  ULOP3.LUT UR8, URZ, UR49, URZ, 0x33, !UPT ;  /* 0x000000313f087292 */ /* 0x000fc8000f8e333f */
[----:B------:R-:W-:Y:S01]  /*15740*/  R2UR UR20, R20 ;  /* 0x00000000141472ca */ /* 0x000fe200000e0000 */
[----:B------:R-:W-:-:S05]  /*15750*/  VIADD R20, R10, 0x600 ;  /* 0x000006000a147836 */ /* 0x000fca0000000000 */
[----:B------:R-:W-:Y:S01]  /*15760*/  R2UR UR24, R20 ;  /* 0x00000000141872ca */ /* 0x000fe200000e0000 */
[----:B------:R-:W-:Y:S01]  /*15770*/  VIADD R20, R10, 0x602 ;  /* 0x000006020a147836 */ /* 0x000fe20000000000 */
[----:B-1----:R-:W-:-:S04]  /*15780*/  SHF.R.U32.HI R6, RZ, 0x7, R142 ;  /* 0x00000007ff067819 */ /* 0x002fc8000001168e */
[----:B------:R-:W-:Y:S01]  /*15790*/  R2UR UR28, R20 ;  /* 0x00000000141c72ca */ /* 0x000fe200000e0000 */
[----:B------:R-:W-:Y:S01]  /*157a0*/  VIADD R20, R10, 0x604 ;  /* 0x000006040a147836 */ /* 0x000fe20000000000 */
[----:B------:R-:W-:Y:S01]  /*157b0*/  ISETP.GE.U32.AND P2, PT, R142, 0x180, PT ;  /* 0x000001808e00780c */ /* 0x000fe20003f46070 */
[----:B------:R-:W-:Y:S02]  /*157c0*/  VIADD R10, R10, 0x606 ;  /* 0x000006060a0a7836 */ /* 0x000fe40000000000 */
[----:B------:R-:W-:Y:S01]  /*157d0*/  VIADD R6, R6, 0x9 ;  /* 0x0000000906067836 */ /* 0x000fe20000000000 */
[----:B------:R-:W-:Y:S02]  /*157e0*/  R2UR UR32, R20 ;  /* 0x00000000142072ca */ /* 0x000fe400000e0000 */
[----:B------:R-:W-:Y:S01]  /*157f0*/  R2UR UR44, R10 ;  /* 0x000000000a2c72ca */ /* 0x000fe200000e0000 */
[----:B------:R-:W-:Y:S01]  /*15800*/  @!P1 IMAD R10, R16, 0x8, R2 ;  /* 0x00000008100a9824 */ /* 0x000fe200078e0202 */
[----:B------:R-:W-:-:S03]  /*15810*/  SEL R6, R6, 0x9, !P2 ;  /* 0x0000000906067807 */ /* 0x000fc60005000000 */
[----:B------:R-:W-:-:S05]  /*15820*/  @!P1 VIADD R10, R10, 0x2d840 ;  /* 0x0002d8400a0a9836 */ /* 0x000fca0000000000 */
[----:B------:R-:W-:Y:S01]  /*15830*/  @!P1 PRMT R10, RZ, 0x654, R10 ;  /* 0x00000654ff0a9816 */ /* 0x000fe2000000000a */
        /* <DEDUP_REMOVED lines=23> */
[----:B------:R2:W-:Y:S01]  /*159b0*/  @!P1 SYNCS.ARRIVE.TRANS64.RED.A1T0 RZ, [R10+URZ], RZ ;  /* 0x000000ff0aff99a7 */ /* 0x0005e2000810043f */
[----:B-1----:R-:W-:-:S05]  /*159c0*/  IADD3 R6, -R143, 0x1, RZ ;  /* 0x000000018f067810 */ /* 0x002fca0007ffe1ff */
[----:B------:R-:W-:-:S05]  /*159d0*/  IMAD R6, R138, -0x2, R6 ;  /* 0xfffffffe8a067824 */ /* 0x000fca00078e0206 */
[----:B------:R-:W-:-:S05]  /*159e0*/  IADD3 R21, -R136, R6, R137 ;  /* 0x0000000688157210 */ /* 0x000fca0007ffe189 */
[C---:B------:R-:W-:Y:S02]  /*159f0*/  VIADD R142, R21.reuse, UR48 ;  /* 0x00000030158e7c36 */ /* 0x040fe40008000000 */
[----:B------:R-:W-:Y:S02]  /*15a00*/  VIADD R21, R21, UR8 ;  /* 0x0000000815157c36 */ /* 0x000fe40008000000 */
[C---:B0-----:R-:W-:Y:S02]  /*15a10*/  IMAD.IADD R20, R144.reuse, 0x1, R142 ;  /* 0x0000000190147824 */ /* 0x041fe400078e028e */
[----:B------:R-:W-:Y:S01]  /*15a20*/  IMAD.IADD R6, R144, 0x1, R21 ;  /* 0x0000000190067824 */ /* 0x000fe200078e0215 */
[----:B--2---:R-:W-:Y:S06]  /*15a30*/  @!P4 BRA `(.L_x_1549) ;  /* 0x000000000058c947 */ /* 0x004fec0003800000 */
[----:B------:R-:W-:Y:S01]  /*15a40*/  IADD3 R144, -R136, R137, R144 ;  /* 0x0000008988907210 */ /* 0x000fe20007ffe190 */
[----:B------:R-:W-:Y:S03]  /*15a50*/  BSSY B0, `(.L_x_1550) ;  /* 0x0000010000007945 */ /* 0x000fe60003800000 */
        /* <DEDUP_REMOVED lines=10> */
.L_x_1551:
[----:B------:R-:W-:-:S05]  /*15b00*/  IMAD.U32 R145, RZ, RZ, UR5 ;  /* 0x00000005ff917e24 */ /* 0x000fca000f8e00ff */
[----:B------:R-:W-:-:S13]  /*15b10*/  ISETP.NE.AND P2, PT, R145, 0x1, PT ;  /* 0x000000019100780c */ /* 0x000fda0003f45270 */
[----:B------:R-:W0:Y:S02]  /*15b20*/  @P2 LDC.64 R10, c[0x0][0x9e8] ;  /* 0x00027a00ff0a2b82 */ /* 0x000e240000000a00 */
[----:B0-----:R-:W-:-:S05]  /*15b30*/  @P2 IMAD.HI.U32 R10, R144, R10, RZ ;  /* 0x0000000a900a2227 */ /* 0x001fca00078e00ff */
[----:B------:R-:W-:-:S07]  /*15b40*/  @P2 SHF.R.U32.HI R144, RZ, R11, R10 ;  /* 0x0000000bff902219 */ /* 0x000fce000001160a */
.L_x_1552:
[----:B------:R-:W-:Y:S05]  /*15b50*/  BSYNC B0 ;  /* 0x0000000000007941 */ /* 0x000fea0003800000 */
.L_x_1550:
[----:B------:R-:W-:-:S04]  /*15b60*/  IMAD R144, R144, R145, -R143 ;  /* 0x0000009190907224 */ /* 0x000fc800078e0a8f */
[----:B------:R-:W-:-:S05]  /*15b70*/  IMAD R144, R138, -0x2, R144 ;  /* 0xfffffffe8a907824 */ /* 0x000fca00078e0290 */
[----:B------:R-:W-:Y:S02]  /*15b80*/  VIMNMX R6, R6, R144, !PT ;  /* 0x0000009006067248 */ /* 0x000fe40007fe0100 */
[----:B------:R-:W-:-:S07]  /*15b90*/  VIADDMNMX R20, R144, R145, R20, PT ;  /* 0x0000009190147246 */ /* 0x000fce0003800114 */
.L_x_1549:
[----:B------:R-:W-:Y:S01]  /*15ba0*/  ISETP.GT.AND P3, PT, R3, -0x1, PT ;  /* 0xffffffff0300780c */ /* 0x000fe20003f64270 */
[----:B------:R-:W0:Y:S03]  /*15bb0*/  SHFL.IDX PT, R0, R0, 0x1, 0x1c1f ;  /* 0x003c1f0000007f89 */ /* 0x000e2600000e0000 */
[----:B------:R-:W-:-:S04]  /*15bc0*/  ISETP.GT.AND P2, PT, R6, RZ, P3 ;  /* 0x000000ff0600720c */ /* 0x000fc80001f44270 */
[----:B------:R-:W-:-:S04]  /*15bd0*/  ISETP.LT.OR P2, PT, R20, 0x1, P2 ;  /* 0x000000011400780c */ /* 0x000fc80001741670 */
[----:B------:R-:W-:Y:S02]  /*15be0*/  FSEL R24, R24, -INF , !P2 ;  /* 0xff80000018187808 */ /* 0x000fe40005000000 */
[----:B------:R-:W-:-:S04]  /*15bf0*/  ISETP.GT.AND P2, PT, R6, 0x1, P3 ;  /* 0x000000010600780c */ /* 0x000fc80001f44270 */
[----:B------:R-:W-:-:S04]  /*15c00*/  ISETP.LT.OR P2, PT, R20, 0x2, P2 ;  /* 0x000000021400780c */ /* 0x000fc80001741670 */
[----:B------:R-:W-:Y:S02]  /*15c10*/  FSEL R25, R25, -INF , !P2 ;  /* 0xff80000019197808 */ /* 0x000fe40005000000 */
[----:B------:R-:W-:Y:S01]  /*15c20*/  ISETP.GT.AND P2, PT, R6, 0x8, P3 ;  /* 0x000000080600780c */ /* 0x000fe20001f44270 */
[--C-:B0-----:R-:W-:Y:S02]  /*15c30*/  IMAD.IADD R142, R142, 0x1, R0.reuse ;  /* 0x000000018e8e7824 */ /* 0x101fe400078e0200 */
[----:B------:R-:W-:Y:S01]  /*15c40*/  IMAD.IADD R21, R21, 0x1, R0 ;  /* 0x0000000115157824 */ /* 0x000fe200078e0200 */
[----:B------:R-:W-:-:S04]  /*15c50*/  ISETP.LT.OR P2, PT, R20, 0x9, P2 ;  /* 0x000000091400780c */ /* 0x000fc80001741670 */
[----:B------:R-:W-:Y:S02]  /*15c60*/  FSEL R28, R28, -INF , !P2 ;  /* 0xff8000001c1c7808 */ /* 0x000fe40005000000 */
[----:B------:R-:W-:-:S04]  /*15c70*/  ISETP.GT.AND P2, PT, R6, 0x9, P3 ;  /* 0x000000090600780c */ /* 0x000fc80001f44270 */
        /* <DEDUP_REMOVED lines=85> */
[----:B------:R-:W-:Y:S01]  /*161d0*/  FSEL R85, R85, -INF , !P2 ;  /* 0xff80000055557808 */ /* 0x000fe20005000000 */
[----:B------:R-:W-:Y:S08]  /*161e0*/  @!P4 BRA `(.L_x_1553) ;  /* 0x000000000058c947 */ /* 0x000ff00003800000 */
        /* <DEDUP_REMOVED lines=12> */
.L_x_1555:
[----:B------:R-:W-:-:S05]  /*162b0*/  IMAD.U32 R6, RZ, RZ, UR5 ;  /* 0x00000005ff067e24 */ /* 0x000fca000f8e00ff */
[----:B------:R-:W-:-:S13]  /*162c0*/  ISETP.NE.AND P2, PT, R6, 0x1, PT ;  /* 0x000000010600780c */ /* 0x000fda0003f45270 */
[----:B------:R-:W0:Y:S02]  /*162d0*/  @P2 LDC.64 R10, c[0x0][0x9e8] ;  /* 0x00027a00ff0a2b82 */ /* 0x000e240000000a00 */
[----:B0-----:R-:W-:-:S05]  /*162e0*/  @P2 IMAD.HI.U32 R10, R0, R10, RZ ;  /* 0x0000000a000a2227 */ /* 0x001fca00078e00ff */
[----:B------:R-:W-:-:S07]  /*162f0*/  @P2 SHF.R.U32.HI R0, RZ, R11, R10 ;  /* 0x0000000bff002219 */ /* 0x000fce000001160a */
.L_x_1556:
[----:B------:R-:W-:Y:S05]  /*16300*/  BSYNC B0 ;  /* 0x0000000000007941 */ /* 0x000fea0003800000 */
.L_x_1554:
[----:B------:R-:W-:-:S04]  /*16310*/  IMAD R0, R0, R6, -R143 ;  /* 0x0000000600007224 */ /* 0x000fc800078e0a8f */
[----:B------:R-:W-:-:S05]  /*16320*/  IMAD R0, R138, -0x2, R0 ;  /* 0xfffffffe8a007824 */ /* 0x000fca00078e0200 */
[----:B------:R-:W-:Y:S02]  /*16330*/  VIMNMX R21, R21, R0, !PT ;  /* 0x0000000015157248 */ /* 0x000fe40007fe0100 */
[----:B------:R-:W-:-:S07]  /*16340*/  VIADDMNMX R142, R0, R6, R142, PT ;  /* 0x00000006008e7246 */ /* 0x000fce000380018e */
.L_x_1553:
[----:B------:R-:W-:Y:S01]  /*16350*/  @!P1 IMAD R0, R9, 0x8, R2 ;  /* 0x0000000809009824 */ /* 0x000fe200078e0202 */
        /* <DEDUP_REMOVED lines=47> */
[----:B------:R-:W-:Y:S01]  /*16650*/  ISETP.GT.AND P2, PT, R21, 0x1, P3 ;  /* 0x000000011500780c */ /* 0x000fe20001f44270 */
[----:B------:R-:W-:Y:S02]  /*16660*/  MUFU.EX2 R20, R8 ;  /* 0x0000000800147308 */ /* 0x000fe40000000800 */
[--C-:B------:R-:W-:Y:S01]  /*16670*/  FFMA.FTZ R24, R24, UR41, -R6.reuse ;  /* 0x0000002918187c23 */ /* 0x100fe20008010806 */
[----:B------:R-:W-:Y:S01]  /*16680*/  ISETP.LT.OR P2, PT, R142, 0x2, P2 ;  /* 0x000000028e00780c */ /* 0x000fe20001741670 */
[--C-:B------:R-:W-:Y:S01]  /*16690*/  FFMA.FTZ R25, R25, UR41, -R6.reuse ;  /* 0x0000002919197c23 */ /* 0x100fe20008010806 */
[--C-:B------:R-:W-:Y:S01]  /*166a0*/  FFMA.FTZ R28, R28, UR41, -R6.reuse ;  /* 0x000000291c1c7c23 */ /* 0x100fe20008010806 */
[--C-:B------:R-:W-:Y:S01]  /*166b0*/  FFMA.FTZ R29, R29, UR41, -R6.reuse ;  /* 0x000000291d1d7c23 */ /* 0x100fe20008010806 */
[----:B------:R-:W-:Y:S01]  /*166c0*/  FSEL R27, R27, -INF , !P2 ;  /* 0xff8000001b1b7808 */ /* 0x000fe20005000000 */
[--C-:B------:R-:W-:Y:S01]  /*166d0*/  FFMA.FTZ R32, R32, UR41, -R6.reuse ;  /* 0x0000002920207c23 */ /* 0x100fe20008010806 */
[----:B------:R-:W-:Y:S01]  /*166e0*/  ISETP.GT.AND P2, PT, R21, 0x8, P3 ;  /* 0x000000081500780c */ /* 0x000fe20001f44270 */
[--C-:B------:R-:W-:Y:S01]  /*166f0*/  FFMA.FTZ R33, R33, UR41, -R6.reuse ;  /* 0x0000002921217c23 */ /* 0x100fe20008010806 */
[--C-:B------:R-:W-:Y:S01]  /*16700*/  FFMA.FTZ R36, R36, UR41, -R6.reuse ;  /* 0x0000002924247c23 */ /* 0x100fe20008010806 */
        /* <DEDUP_REMOVED lines=34> */
[----:B------:R-:W-:Y:S01]  /*16930*/  FFMA.FTZ R85, R85, UR41, -R6 ;  /* 0x0000002955557c23 */ /* 0x000fe20008010806 */
[----:B------:R-:W-:Y:S01]  /*16940*/  FSEL R35, R35, -INF , !P2 ;  /* 0xff80000023237808 */ /* 0x000fe20005000000 */
[----:B------:R-:W0:Y:S01]  /*16950*/  MUFU.EX2 R24, R24 ;  /* 0x0000001800187308 */ /* 0x000e220000000800 */
[----:B------:R-:W-:-:S04]  /*16960*/  ISETP.GT.AND P2, PT, R21, 0x18, P3 ;  /* 0x000000181500780c */ /* 0x000fc80001f44270 */
[----:B------:R-:W-:-:S03]  /*16970*/  ISETP.LT.OR P2, PT, R142, 0x19, P2 ;  /* 0x000000198e00780c */ /* 0x000fc60001741670 */
[----:B------:R-:W1:Y:S01]  /*16980*/  MUFU.EX2 R8, R25 ;  /* 0x0000001900087308 */ /* 0x000e620000000800 */
[----:B------:R-:W-:Y:S02]  /*16990*/  FSEL R38, R38, -INF , !P2 ;  /* 0xff80000026267808 */ /* 0x000fe40005000000 */
[----:B------:R-:W-:-:S04]  /*169a0*/  ISETP.GT.AND P2, PT, R21, 0x19, P3 ;  /* 0x000000191500780c */ /* 0x000fc80001f44270 */
[----:B------:R-:W-:Y:S01]  /*169b0*/  ISETP.LT.OR P2, PT, R142, 0x1a, P2 ;  /* 0x0000001a8e00780c */ /* 0x000fe20001741670 */
[----:B------:R-:W3:Y:S01]  /*169c0*/  MUFU.EX2 R10, R28 ;  /* 0x0000001c000a7308 */ /* 0x000ee20000000800 */
[----:B0-----:R-:W-:Y:S02]  /*169d0*/  FFMA.FTZ R5, R20, R5, R24 ;  /* 0x0000000514057223 */ /* 0x001fe40000010018 */
[----:B------:R-:W-:Y:S02]  /*169e0*/  FSEL R39, R39, -INF , !P2 ;  /* 0xff80000027277808 */ /* 0x000fe40005000000 */
[----:B------:R-:W-:-:S03]  /*169f0*/  ISETP.GT.AND P2, PT, R21, 0x20, P3 ;  /* 0x000000201500780c */ /* 0x000fc60001f44270 */
[----:B------:R-:W0:Y:S01]  /*16a00*/  MUFU.EX2 R29, R29 ;  /* 0x0000001d001d7308 */ /* 0x000e220000000800 */
[----:B------:R-:W-:Y:S01]  /*16a10*/  ISETP.LT.OR P2, PT, R142, 0x21, P2 ;  /* 0x000000218e00780c */ /* 0x000fe20001741670 */
[C---:B-1----:R-:W-:Y:S01]  /*16a20*/  FADD.FTZ R5, R8.reuse, R5 ;  /* 0x0000000508057221 */ /* 0x042fe20000010000 */
[----:B------:R-:W-:Y:S02]  /*16a30*/  F2FP.BF16.F32.PACK_AB R8, R8, R24 ;  /* 0x000000180808723e */ /* 0x000fe400000010ff */
[----:B------:R-:W-:Y:S02]  /*16a40*/  FSEL R42, R42, -INF , !P2 ;  /* 0xff8000002a2a7808 */ /* 0x000fe40005000000 */
[----:B------:R-:W-:Y:S01]  /*16a50*/  ISETP.GT.AND P2, PT, R21, 0x21, P3 ;  /* 0x000000211500780c */ /* 0x000fe20001f44270 */
[----:B------:R-:W1:Y:S01]  /*16a60*/  MUFU.EX2 R32, R32 ;  /* 0x0000002000207308 */ /* 0x000e620000000800 */
[----:B---3--:R-:W-:Y:S02]  /*16a70*/  FADD.FTZ R5, R10, R5 ;  /* 0x000000050a057221 */ /* 0x008fe40000010000 */
[----:B------:R-:W-:-:S04]  /*16a80*/  ISETP.LT.OR P2, PT, R142, 0x22, P2 ;  /* 0x000000228e00780c */ /* 0x000fc80001741670 */
[----:B------:R-:W-:Y:S01]  /*16a90*/  FSEL R43, R43, -INF , !P2 ;  /* 0xff8000002b2b7808 */ /* 0x000fe20005000000 */
[----:B------:R-:W3:Y:S01]  /*16aa0*/  MUFU.EX2 R33, R33 ;  /* 0x0000002100217308 */ /* 0x000ee20000000800 */
[----:B------:R-:W-:Y:S01]  /*16ab0*/  ISETP.GT.AND P2, PT, R21, 0x28, P3 ;  /* 0x000000281500780c */ /* 0x000fe20001f44270 */
[C---:B0-----:R-:W-:Y:S01]  /*16ac0*/  FADD.FTZ R5, R29.reuse, R5 ;  /* 0x000000051d057221 */ /* 0x041fe20000010000 */
[----:B------:R-:W-:Y:S02]  /*16ad0*/  F2FP.BF16.F32.PACK_AB R10, R29, R10 ;  /* 0x0000000a1d0a723e */ /* 0x000fe400000010ff */
[----:B------:R-:W-:-:S03]  /*16ae0*/  ISETP.LT.OR P2, PT, R142, 0x29, P2 ;  /* 0x000000298e00780c */ /* 0x000fc60001741670 */
[----:B------:R-:W-:Y:S01]  /*16af0*/  MUFU.EX2 R36, R36 ;  /* 0x0000002400247308 */ /* 0x000fe20000000800 */
[----:B------:R-:W-:Y:S01]  /*16b00*/  FSEL R46, R46, -INF , !P2 ;  /* 0xff8000002e2e7808 */ /* 0x000fe20005000000 */
[----:B-1----:R-:W-:Y:S01]  /*16b10*/  FADD.FTZ R5, R32, R5 ;  /* 0x0000000520057221 */ /* 0x002fe20000010000 */
[----:B------:R-:W-:-:S04]  /*16b20*/  ISETP.GT.AND P2, PT, R21, 0x29, P3 ;  /* 0x000000291500780c */ /* 0x000fc80001f44270 */
[C---:B------:R-:W-:Y:S01]  /*16b30*/  ISETP.LT.OR P2, PT, R142.reuse, 0x2a, P2 ;  /* 0x0000002a8e00780c */ /* 0x040fe20001741670 */
[----:B------:R-:W-:Y:S01]  /*16b40*/  MUFU.EX2 R37, R37 ;  /* 0x0000002500257308 */ /* 0x000fe20000000800 */
[C---:B---3--:R-:W-:Y:S01]  /*16b50*/  FADD.FTZ R5, R33.reuse, R5 ;  /* 0x0000000521057221 */ /* 0x048fe20000010000 */
[----:B------:R-:W-:Y:S02]  /*16b60*/  F2FP.BF16.F32.PACK_AB R32, R33, R32 ;  /* 0x000000202120723e */ /* 0x000fe400000010ff */
[----:B------:R-:W-:Y:S02]  /*16b70*/  FSEL R47, R47, -INF , !P2 ;  /* 0xff8000002f2f7808 */ /* 0x000fe40005000000 */
[----:B------:R-:W-:Y:S02]  /*16b80*/  ISETP.GT.AND P2, PT, R21, 0x30, P3 ;  /* 0x000000301500780c */ /* 0x000fe40001f44270 */
[----:B------:R-:W-:Y:S02]  /*16b90*/  MUFU.EX2 R40, R40 ;  /* 0x0000002800287308 */ /* 0x000fe40000000800 */
[----:B------:R-:W-:-:S04]  /*16ba0*/  ISETP.LT.OR P2, PT, R142, 0x31, P2 ;  /* 0x000000318e00780c */ /* 0x000fc80001741670 */
[----:B------:R-:W-:Y:S02]  /*16bb0*/  FSEL R50, R50, -INF , !P2 ;  /* 0xff80000032327808 */ /* 0x000fe40005000000 */
[----:B------:R-:W-:Y:S01]  /*16bc0*/  ISETP.GT.AND P2, PT, R21, 0x31, P3 ;  /* 0x000000311500780c */ /* 0x000fe20001f44270 */
[----:B------:R-:W-:Y:S03]  /*16bd0*/  MUFU.EX2 R41, R41 ;  /* 0x0000002900297308 */ /* 0x000fe60000000800 */
[----:B------:R-:W-:-:S04]  /*16be0*/  ISETP.LT.OR P2, PT, R142, 0x32, P2 ;  /* 0x000000328e00780c */ /* 0x000fc80001741670 */
[----:B------:R-:W-:Y:S01]  /*16bf0*/  FSEL R51, R51, -INF , !P2 ;  /* 0xff80000033337808 */ /* 0x000fe20005000000 */
[----:B------:R-:W-:Y:S01]  /*16c00*/  MUFU.EX2 R44, R44 ;  /* 0x0000002c002c7308 */ /* 0x000fe20000000800 */
[----:B------:R-:W-:-:S04]  /*16c10*/  ISETP.GT.AND P2, PT, R21, 0x38, P3 ;  /* 0x000000381500780c */ /* 0x000fc80001f44270 */
[----:B------:R-:W-:-:S03]  /*16c20*/  ISETP.LT.OR P2, PT, R142, 0x39, P2 ;  /* 0x000000398e00780c */ /* 0x000fc60001741670 */
[----:B------:R-:W0:Y:S01]  /*16c30*/  MUFU.EX2 R45, R45 ;  /* 0x0000002d002d7308 */ /* 0x000e220000000800 */
[----:B------:R-:W-:Y:S02]  /*16c40*/  FSEL R54, R54, -INF , !P2 ;  /* 0xff80000036367808 */ /* 0x000fe40005000000 */
[----:B------:R-:W-:-:S04]  /*16c50*/  ISETP.GT.AND P2, PT, R21, 0x39, P3 ;  /* 0x000000391500780c */ /* 0x000fc80001f44270 */
[----:B------:R-:W-:Y:S01]  /*16c60*/  ISETP.LT.OR P2, PT, R142, 0x3a, P2 ;  /* 0x0000003a8e00780c */ /* 0x000fe20001741670 */
[----:B------:R-:W-:Y:S03]  /*16c70*/  MUFU.EX2 R48, R48 ;  /* 0x0000003000307308 */ /* 0x000fe60000000800 */
[----:B------:R-:W-:Y:S02]  /*16c80*/  FSEL R55, R55, -INF , !P2 ;  /* 0xff80000037377808 */ /* 0x000fe40005000000 */
[----:B------:R-:W-:-:S03]  /*16c90*/  ISETP.GT.AND P2, PT, R21, 0x40, P3 ;  /* 0x000000401500780c */ /* 0x000fc60001f44270 */
[----:B------:R-:W-:Y:S01]  /*16ca0*/  MUFU.EX2 R49, R49 ;  /* 0x0000003100317308 */ /* 0x000fe20000000800 */
        /* <DEDUP_REMOVED lines=9> */
[----:B------:R-:W-:Y:S01]  /*16d40*/  MUFU.EX2 R56, R56 ;  /* 0x0000003800387308 */ /* 0x000fe20000000800 */
        /* <DEDUP_REMOVED lines=48> */
[----:B------:R-:W-:-:S04]  /*17050*/  ISETP.GT.AND P2, PT, R21, RZ, P3 ;  /* 0x000000ff1500720c */ /* 0x000fc80001f44270 */
[----:B------:R-:W-:-:S03]  /*17060*/  ISETP.LT.OR P2, PT, R142, 0x1, P2 ;  /* 0x000000018e00780c */ /* 0x000fc60001741670 */
[----:B------:R-:W-:Y:S01]  /*17070*/  MUFU.EX2 R85, R85 ;  /* 0x0000005500557308 */ /* 0x000fe20000000800 */
[----:B------:R-:W-:Y:S02]  /*17080*/  FSEL R26, R26, -INF , !P2 ;  /* 0xff8000001a1a7808 */ /* 0x000fe40005000000 */
        /* <DEDUP_REMOVED lines=38> */
[----:B------:R-:W1:Y:S02]  /*172f0*/  SHFL.BFLY PT, R9, R6, 0x2, 0x1f ;  /* 0x0c401f0006097f89 */ /* 0x000e6400000e0000 */
[----:B-1----:R-:W-:-:S05]  /*17300*/  FMNMX.FTZ R6, R6, R9, !PT ;  /* 0x0000000906067209 */ /* 0x002fca0007810000 */
[----:B------:R-:W1:Y:S02]  /*17310*/  SHFL.BFLY PT, R9, R6, 0x1, 0x1f ;  /* 0x0c201f0006097f89 */ /* 0x000e6400000e0000 */
[----:B-1----:R-:W-:-:S04]  /*17320*/  FMNMX.FTZ R6, R6, R9, !PT ;  /* 0x0000000906067209 */ /* 0x002fc80007810000 */
        /* <DEDUP_REMOVED lines=25> */
[----:B------:R-:W-:Y:S01]  /*174c0*/  MUFU.EX2 R26, R26 ;  /* 0x0000001a001a7308 */ /* 0x000fe20000000800 */
[----:B0-----:R-:W-:-:S07]  /*174d0*/  F2FP.BF16.F32.PACK_AB R42, R45, R44 ;  /* 0x0000002c2d2a723e */ /* 0x001fce00000010ff */
[----:B------:R-:W0:Y:S01]  /*174e0*/  MUFU.EX2 R27, R27 ;  /* 0x0000001b001b7308 */ /* 0x000e220000000800 */
[----:B-1----:R-:W-:-:S07]  /*174f0*/  F2FP.BF16.F32.PACK_AB R9, R25, R21 ;  /* 0x000000151909723e */ /* 0x002fce00000010ff */
[----:B------:R-:W-:Y:S08]  /*17500*/  MUFU.EX2 R28, R28 ;  /* 0x0000001c001c7308 */ /* 0x000ff00000000800 */
[----:B------:R-:W-:Y:S01]  /*17510*/  MUFU.EX2 R30, R30 ;  /* 0x0000001e001e7308 */ /* 0x000fe20000000800 */
[----:B0-----:R-:W-:-:S05]  /*17520*/  F2FP.BF16.F32.PACK_AB R11, R27, R26 ;  /* 0x0000001a1b0b723e */ /* 0x001fca00000010ff */
[----:B------:R0:W-:Y:S02]  /*17530*/  STSM.16.M88.4 [R139+0x21800], R8 ;  /* 0x021800088b007844 */ /* 0x0001e40000000200 */
[----:B------:R-:W-:Y:S08]  /*17540*/  MUFU.EX2 R43, R43 ;  /* 0x0000002b002b7308 */ /* 0x000ff00000000800 */
[----:B------:R-:W-:Y:S01]  /*17550*/  MUFU.EX2 R31, R31 ;  /* 0x0000001f001f7308 */ /* 0x000fe20000000800 */
[----:B0-----:R-:W-:Y:S01]  /*17560*/  FSEL R10, R6, RZ, P2 ;  /* 0x000000ff060a7208 */ /* 0x001fe20001000000 */
[--C-:B------:R-:W-:Y:S01]  /*17570*/  FFMA.FTZ R8, R34, UR41, -R24.reuse ;  /* 0x0000002922087c23 */ /* 0x100fe20008010818 */
[--C-:B------:R-:W-:Y:S01]  /*17580*/  FFMA.FTZ R9, R35, UR41, -R24.reuse ;  /* 0x0000002923097c23 */ /* 0x100fe20008010818 */
[--C-:B------:R-:W-:Y:S01]  /*17590*/  FFMA.FTZ R35, R38, UR41, -R24.reuse ;  /* 0x0000002926237c23 */ /* 0x100fe20008010818 */
[--C-:B------:R-:W-:Y:S01]  /*175a0*/  FFMA.FTZ R11, R39, UR41, -R24.reuse ;  /* 0x00000029270b7c23 */ /* 0x100fe20008010818 */
[----:B------:R-:W-:Y:S01]  /*175b0*/  FADD.FTZ R10, -R10, R7 ;  /* 0x000000070a0a7221 */ /* 0x000fe20000010100 */
[----:B------:R-:W-:Y:S01]  /*175c0*/  F2FP.BF16.F32.PACK_AB R34, R37, R36 ;  /* 0x000000242522723e */ /* 0x000fe200000010ff */
[----:B------:R-:W-:Y:S01]  /*175d0*/  MUFU.EX2 R8, R8 ;  /* 0x0000000800087308 */ /* 0x000fe20000000800 */
[--C-:B------:R-:W-:Y:S01]  /*175e0*/  FFMA.FTZ R39, R67, UR41, -R24.reuse ;  /* 0x0000002943277c23 */ /* 0x100fe20008010818 */
[----:B------:R-:W-:Y:S01]  /*175f0*/  FMUL.FTZ R7, R10, UR41 ;  /* 0x000000290a077c20 */ /* 0x000fe20008410000 */
[--C-:B------:R-:W-:Y:S01]  /*17600*/  FFMA.FTZ R10, R50, UR41, -R24.reuse ;  /* 0x00000029320a7c23 */ /* 0x100fe20008010818 */
        /* <DEDUP_REMOVED lines=9> */
[--C-:B------:R-:W-:Y:S01]  /*176a0*/  FFMA.FTZ R59, R62, UR41, -R24.reuse ;  /* 0x000000293e3b7c23 */ /* 0x100fe20008010818 */
[----:B------:R-:W0:Y:S01]  /*176b0*/  MUFU.EX2 R11, R11 ;  /* 0x0000000b000b7308 */ /* 0x000e220000000800 */
[----:B------:R-:W-:Y:S01]  /*176c0*/  FADD.FTZ R26, R26, R21 ;  /* 0x000000151a1a7221 */ /* 0x000fe20000010000 */
[----:B------:R-:W-:-:S03]  /*176d0*/  FFMA.FTZ R24, R87, UR41, -R24 ;  /* 0x0000002957187c23 */ /* 0x000fc60008010818 */
[----:B------:R-:W-:Y:S01]  /*176e0*/  FADD.FTZ R26, R27, R26 ;  /* 0x0000001a1b1a7221 */ /* 0x000fe20000010000 */
[----:B------:R-:W-:Y:S02]  /*176f0*/  FADD.FTZ R27, R36, R5 ;  /* 0x00000005241b7221 */ /* 0x000fe40000010000 */
[----:B------:R-:W4:Y:S01]  /*17700*/  MUFU.EX2 R10, R10 ;  /* 0x0000000a000a7308 */ /* 0x000f220000000800 */
[----:B------:R-:W-:Y:S01]  /*17710*/  FADD.FTZ R26, R8, R26 ;  /* 0x0000001a081a7221 */ /* 0x000fe20000010000 */
[----:B------:R-:W-:-:S03]  /*17720*/  FADD.FTZ R27, R37, R27 ;  /* 0x0000001b251b7221 */ /* 0x000fc60000010000 */
[----:B-1----:R-:W-:Y:S01]  /*17730*/  FADD.FTZ R33, R9, R26 ;  /* 0x0000001a09217221 */ /* 0x002fe20000010000 */
[----:B------:R-:W-:Y:S01]  /*17740*/  FADD.FTZ R27, R40, R27 ;  /* 0x0000001b281b7221 */ /* 0x000fe20000010000 */
[----:B------:R-:W-:Y:S01]  /*17750*/  F2FP.BF16.F32.PACK_AB R40, R41, R40 ;  /* 0x000000282928723e */ /* 0x000fe200000010ff */
[----:B------:R-:W1:Y:S01]  /*17760*/  MUFU.EX2 R29, R29 ;  /* 0x0000001d001d7308 */ /* 0x000e620000000800 */
[----:B---3--:R-:W-:Y:S01]  /*17770*/  FADD.FTZ R33, R35, R33 ;  /* 0x0000002123217221 */ /* 0x008fe20000010000 */
[----:B------:R-:W-:Y:S01]  /*17780*/  FADD.FTZ R27, R41, R27 ;  /* 0x0000001b291b7221 */ /* 0x000fe20000010000 */
[----:B------:R-:W-:Y:S02]  /*17790*/  F2FP.BF16.F32.PACK_AB R41, R30, R28 ;  /* 0x0000001c1e29723e */ /* 0x000fe400000010ff */
[C---:B0-----:R-:W-:Y:S01]  /*177a0*/  FADD.FTZ R33, R11.reuse, R33 ;  /* 0x000000210b217221 */ /* 0x041fe20000010000 */
[----:B------:R-:W-:Y:S01]  /*177b0*/  FADD.FTZ R36, R44, R27 ;  /* 0x0000001b2c247221 */ /* 0x000fe20000010000 */
[----:B------:R-:W-:Y:S01]  /*177c0*/  F2FP.BF16.F32.PACK_AB R35, R11, R35 ;  /* 0x000000230b23723e */ /* 0x000fe200000010ff */
[----:B------:R-:W0:Y:S01]  /*177d0*/  MUFU.EX2 R51, R51 ;  /* 0x0000003300337308 */ /* 0x000e220000000800 */
[----:B------:R-:W-:-:S04]  /*177e0*/  FADD.FTZ R33, R28, R33 ;  /* 0x000000211c217221 */ /* 0x000fc80000010000 */
[----:B------:R-:W-:Y:S01]  /*177f0*/  FADD.FTZ R27, R30, R33 ;  /* 0x000000211e1b7221 */ /* 0x000fe20000010000 */
[----:B------:R-:W-:Y:S01]  /*17800*/  FADD.FTZ R33, R45, R36 ;  /* 0x000000242d217221 */ /* 0x000fe20000010000 */
[----:B------:R-:W3:Y:S01]  /*17810*/  LDL R30, [R1+0x24] ;  /* 0x00002400011e7983 */ /* 0x000ee20000100800 */
[----:B------:R-:W5:Y:S01]  /*17820*/  MUFU.EX2 R4, R4 ;  /* 0x0000000400047308 */ /* 0x000f620000000800 */
[----:B------:R-:W-:Y:S01]  /*17830*/  FADD.FTZ R27, R43, R27 ;  /* 0x0000001b2b1b7221 */ /* 0x000fe20000010000 */
[----:B------:R-:W-:Y:S01]  /*17840*/  FADD.FTZ R33, R48, R33 ;  /* 0x0000002130217221 */ /* 0x000fe20000010000 */
[C---:B------:R-:W-:Y:S02]  /*17850*/  F2FP.BF16.F32.PACK_AB R43, R31.reuse, R43 ;  /* 0x0000002b1f2b723e */ /* 0x040fe400000010ff */
[----:B------:R-:W-:Y:S01]  /*17860*/  FADD.FTZ R37, R31, R27 ;  /* 0x0000001b1f257221 */ /* 0x000fe20000010000 */
[----:B------:R-:W-:Y:S02]  /*17870*/  FADD.FTZ R33, R49, R33 ;  /* 0x0000002131217221 */ /* 0x000fe40000010000 */
[----:B------:R-:W2:Y:S01]  /*17880*/  MUFU.EX2 R21, R58 ;  /* 0x0000003a00157308 */ /* 0x000ea20000000800 */
[----:B----4-:R-:W-:Y:S01]  /*17890*/  FADD.FTZ R37, R10, R37 ;  /* 0x000000250a257221 */ /* 0x010fe20000010000 */
[----:B------:R-:W-:-:S03]  /*178a0*/  FADD.FTZ R33, R52, R33 ;  /* 0x0000002134217221 */ /* 0x000fc60000010000 */
[----:B-1----:R-:W-:Y:S01]  /*178b0*/  FADD.FTZ R37, R29, R37 ;  /* 0x000000251d257221 */ /* 0x002fe20000010000 */
[----:B------:R-:W-:Y:S02]  /*178c0*/  FADD.FTZ R33, R53, R33 ;  /* 0x0000002135217221 */ /* 0x000fe40000010000 */
[----:B------:R-:W1:Y:S01]  /*178d0*/  MUFU.EX2 R25, R25 ;  /* 0x0000001900197308 */ /* 0x000e620000000800 */
[----:B0-----:R-:W-:-:S04]  /*178e0*/  FADD.FTZ R37, R51, R37 ;  /* 0x0000002533257221 */ /* 0x001fc80000010000 */
[----:B-----5:R-:W-:-:S03]  /*178f0*/  FADD.FTZ R37, R4, R37 ;  /* 0x0000002504257221 */ /* 0x020fc60000010000 */
[----:B------:R-:W0:Y:S01]  /*17900*/  MUFU.EX2 R59, R59 ;  /* 0x0000003b003b7308 */ /* 0x000e220000000800 */
[----:B--2---:R-:W-:-:S07]  /*17910*/  FADD.FTZ R37, R21, R37 ;  /* 0x0000002515257221 */ /* 0x004fce0000010000 */
[----:B------:R2:W-:Y:S08]  /*17920*/  MUFU.EX2 R26, R39 ;  /* 0x00000027001a7308 */ /* 0x0005f00000000800 */
[----:B------:R-:W4:Y:S01]  /*17930*/  MUFU.EX2 R38, R38 ;  /* 0x0000002600267308 */ /* 0x000f220000000800 */
[----:B--2---:R-:W-:Y:S01]  /*17940*/  FADD.FTZ R39, R56, R33 ;  /* 0x0000002138277221 */ /* 0x004fe20000010000 */
[----:B------:R-:W-:-:S03]  /*17950*/  F2FP.BF16.F32.PACK_AB R33, R9, R8 ;  /* 0x000000080921723e */ /* 0x000fc600000010ff */
[----:B------:R-:W-:-:S03]  /*17960*/  FADD.FTZ R39, R57, R39 ;  /* 0x0000002739277221 */ /* 0x000fc60000010000 */
[----:B------:R-:W2:Y:S01]  /*17970*/  MUFU.EX2 R5, R66 ;  /* 0x0000004200057308 */ /* 0x000ea20000000800 */
[----:B------:R-:W-:Y:S01]  /*17980*/  FADD.FTZ R39, R60, R39 ;  /* 0x000000273c277221 */ /* 0x000fe20000010000 */
[----:B-1----:R-:W-:-:S06]  /*17990*/  FADD.FTZ R8, R25, R37 ;  /* 0x0000002519087221 */ /* 0x002fcc0000010000 */
[----:B------:R-:W1:Y:S01]  /*179a0*/  MUFU.EX2 R67, R67 ;  /* 0x0000004300437308 */ /* 0x000e620000000800 */
[----:B------:R-:W-:Y:S01]  /*179b0*/  FADD.FTZ R39, R61, R39 ;  /* 0x000000273d277221 */ /* 0x000fe20000010000 */
[----:B0-----:R-:W-:-:S06]  /*179c0*/  FADD.FTZ R9, R59, R8 ;  /* 0x000000083b097221 */ /* 0x001fcc0000010000 */
[----:B------:R-:W0:Y:S01]  /*179d0*/  MUFU.EX2 R36, R71 ;  /* 0x0000004700247308 */ /* 0x000e220000000800 */
[----:B------:R-:W-:Y:S01]  /*179e0*/  FADD.FTZ R28, R64, R39 ;  /* 0x00000027401c7221 */ /* 0x000fe20000010000 */
[----:B----4-:R-:W-:Y:S01]  /*179f0*/  FADD.FTZ R8, R38, R9 ;  /* 0x0000000926087221 */ /* 0x010fe20000010000 */
[----:B------:R-:W-:Y:S01]  /*17a00*/  F2FP.BF16.F32.PACK_AB R51, R4, R51 ;  /* 0x000000330433723e */ /* 0x000fe200000010ff */
[----:B------:R4:W-:Y:S01]  /*17a10*/  STSM.16.M88.4 [R143], R32 ;  /* 0x000000208f007844 */ /* 0x0009e20000000200 */
[----:B------:R-:W-:Y:S01]  /*17a20*/  FADD.FTZ R11, R65, R28 ;  /* 0x0000001c410b7221 */ /* 0x000fe20000010000 */
[----:B--2---:R-:W-:Y:S02]  /*17a30*/  FADD.FTZ R9, R5, R8 ;  /* 0x0000000805097221 */ /* 0x004fe40000010000 */
[----:B------:R-:W2:Y:S01]  /*17a40*/  MUFU.EX2 R27, R74 ;  /* 0x0000004a001b7308 */ /* 0x000ea20000000800 */
[----:B------:R-:W-:Y:S01]  /*17a50*/  FADD.FTZ R28, R68, R11 ;  /* 0x0000000b441c7221 */ /* 0x000fe20000010000 */
[----:B------:R-:W-:-:S03]  /*17a60*/  FADD.FTZ R8, R26, R9 ;  /* 0x000000091a087221 */ /* 0x000fc60000010000 */
[----:B------:R-:W-:Y:S01]  /*17a70*/  FADD.FTZ R11, R69, R28 ;  /* 0x0000001c450b7221 */ /* 0x000fe20000010000 */
[----:B-1----:R-:W-:Y:S02]  /*17a80*/  FADD.FTZ R9, R67, R8 ;  /* 0x0000000843097221 */ /* 0x002fe40000010000 */
[----:B------:R-:W1:Y:S01]  /*17a90*/  MUFU.EX2 R75, R75 ;  /* 0x0000004b004b7308 */ /* 0x000e620000000800 */
[----:B------:R-:W-:Y:S01]  /*17aa0*/  FADD.FTZ R8, R72, R11 ;  /* 0x0000000b48087221 */ /* 0x000fe20000010000 */
[----:B0-----:R-:W-:-:S03]  /*17ab0*/  FADD.FTZ R4, R36, R9 ;  /* 0x0000000924047221 */ /* 0x001fc60000010000 */
[----:B------:R-:W-:-:S03]  /*17ac0*/  FADD.FTZ R9, R73, R8 ;  /* 0x0000000849097221 */ /* 0x000fc60000010000 */
[----:B------:R-:W0:Y:S01]  /*17ad0*/  MUFU.EX2 R78, R78 ;  /* 0x0000004e004e7308 */ /* 0x000e220000000800 */
[----:B------:R-:W-:-:S04]  /*17ae0*/  FADD.FTZ R8, R76, R9 ;  /* 0x000000094c087221 */ /* 0x000fc80000010000 */
[----:B------:R-:W-:-:S04]  /*17af0*/  FADD.FTZ R11, R77, R8 ;  /* 0x000000084d0b7221 */ /* 0x000fc80000010000 */
[----:B------:R-:W-:-:S04]  /*17b00*/  FADD.FTZ R8, R80, R11 ;  /* 0x0000000b50087221 */ /* 0x000fc80000010000 */
[----:B------:R-:W-:Y:S02]  /*17b10*/  FADD.FTZ R11, R81, R8 ;  /* 0x00000008510b7221 */ /* 0x000fe40000010000 */
[----:B------:R-:W5:Y:S01]  /*17b20*/  LDL R8, [R1+0x48] ;  /* 0x0000480001087983 */ /* 0x000f620000100800 */
[----:B------:R-:W4:Y:S01]  /*17b30*/  MUFU.EX2 R79, R79 ;  /* 0x0000004f004f7308 */ /* 0x000f220000000800 */
[----:B--2---:R-:W-:Y:S01]  /*17b40*/  FADD.FTZ R4, R27, R4 ;  /* 0x000000041b047221 */ /* 0x004fe20000010000 */
[----:B------:R-:W-:Y:S02]  /*17b50*/  F2FP.BF16.F32.PACK_AB R56, R57, R56 ;  /* 0x000000383938723e */ /* 0x000fe400000010ff */
[----:B------:R-:W-:-:S04]  /*17b60*/  F2FP.BF16.F32.PACK_AB R57, R25, R21 ;  /* 0x000000151939723e */ /* 0x000fc800000010ff */
[----:B------:R-:W2:Y:S01]  /*17b70*/  MUFU.EX2 R82, R82 ;  /* 0x0000005200527308 */ /* 0x000ea20000000800 */
[----:B-1----:R-:W-:-:S07]  /*17b80*/  FADD.FTZ R9, R75, R4 ;  /* 0x000000044b097221 */ /* 0x002fce0000010000 */
[----:B------:R-:W1:Y:S01]  /*17b90*/  MUFU.EX2 R83, R83 ;  /* 0x0000005300537308 */ /* 0x000e620000000800 */
[----:B0-----:R-:W-:-:S07]  /*17ba0*/  FADD.FTZ R4, R78, R9 ;  /* 0x000000094e047221 */ /* 0x001fce0000010000 */
[----:B------:R-:W-:Y:S08]  /*17bb0*/  MUFU.EX2 R86, R86 ;  /* 0x0000005600567308 */ /* 0x000ff00000000800 */
[----:B------:R-:W0:Y:S01]  /*17bc0*/  MUFU.EX2 R21, R24 ;  /* 0x0000001800157308 */ /* 0x000e220000000800 */
[----:B----4-:R-:W-:Y:S01]  /*17bd0*/  FADD.FTZ R9, R79, R4 ;  /* 0x000000044f097221 */ /* 0x010fe20000010000 */
[----:B------:R-:W-:-:S02]  /*17be0*/  F2FP.BF16.F32.PACK_AB R48, R49, R48 ;  /* 0x000000303130723e */ /* 0x000fc400000010ff */
[----:B------:R-:W-:Y:S01]  /*17bf0*/  F2FP.BF16.F32.PACK_AB R50, R53, R52 ;  /* 0x000000343532723e */ /* 0x000fe200000010ff */
[----:B--2---:R-:W-:Y:S01]  /*17c00*/  FADD.FTZ R4, R82, R9 ;  /* 0x0000000952047221 */ /* 0x004fe20000010000 */
[----:B------:R-:W-:Y:S02]  /*17c10*/  F2FP.BF16.F32.PACK_AB R49, R29, R10 ;  /* 0x0000000a1d31723e */ /* 0x000fe400000010ff */
[----:B------:R-:W-:Y:S02]  /*17c20*/  F2FP.BF16.F32.PACK_AB R58, R61, R60 ;  /* 0x0000003c3d3a723e */ /* 0x000fe400000010ff */
[----:B------:R-:W-:Y:S02]  /*17c30*/  F2FP.BF16.F32.PACK_AB R59, R38, R59 ;  /* 0x0000003b263b723e */ /* 0x000fe400000010ff */
[----:B------:R-:W-:Y:S02]  /*17c40*/  F2FP.BF16.F32.PACK_AB R64, R65, R64 ;  /* 0x000000404140723e */ /* 0x000fe400000010ff */
[----:B------:R-:W-:-:S02]  /*17c50*/  F2FP.BF16.F32.PACK_AB R72, R73, R72 ;  /* 0x000000484948723e */ /* 0x000fc400000010ff */
[----:B------:R-:W-:Y:S02]  /*17c60*/  F2FP.BF16.F32.PACK_AB R66, R69, R68 ;  /* 0x000000444542723e */ /* 0x000fe400000010ff */
[----:B------:R-:W-:Y:S02]  /*17c70*/  F2FP.BF16.F32.PACK_AB R80, R81, R80 ;  /* 0x000000505150723e */ /* 0x000fe400000010ff */
[----:B------:R-:W-:Y:S01]  /*17c80*/  F2FP.BF16.F32.PACK_AB R65, R26, R5 ;  /* 0x000000051a41723e */ /* 0x000fe200000010ff */
[----:B-1----:R-:W-:Y:S01]  /*17c90*/  FADD.FTZ R5, R83, R4 ;  /* 0x0000000453057221 */ /* 0x002fe20000010000 */
[----:B------:R-:W-:Y:S02]  /*17ca0*/  F2FP.BF16.F32.PACK_AB R67, R36, R67 ;  /* 0x000000432443723e */ /* 0x000fe400000010ff */
[----:B------:R-:W-:Y:S01]  /*17cb0*/  F2FP.BF16.F32.PACK_AB R73, R75, R27 ;  /* 0x0000001b4b49723e */ /* 0x000fe200000010ff */
[----:B------:R1:W-:Y:S01]  /*17cc0*/  STSM.16.M88.4 [R141], R40 ;  /* 0x000000288d007844 */ /* 0x0003e20000000200 */
[----:B------:R-:W-:-:S02]  /*17cd0*/  F2FP.BF16.F32.PACK_AB R74, R77, R76 ;  /* 0x0000004c4d4a723e */ /* 0x000fc400000010ff */
[----:B------:R-:W-:Y:S02]  /*17ce0*/  F2FP.BF16.F32.PACK_AB R75, R79, R78 ;  /* 0x0000004e4f4b723e */ /* 0x000fe400000010ff */
[----:B------:R-:W-:Y:S01]  /*17cf0*/  F2FP.BF16.F32.PACK_AB R81, R83, R82 ;  /* 0x000000525351723e */ /* 0x000fe200000010ff */
[----:B------:R1:W-:Y:S01]  /*17d00*/  STSM.16.M88.4 [R140], R48 ;  /* 0x000000308c007844 */ /* 0x0003e20000000200 */
[----:B------:R-:W-:Y:S02]  /*17d10*/  F2FP.BF16.F32.PACK_AB R82, R85, R84 ;  /* 0x000000545552723e */ /* 0x000fe400000010ff */
[----:B0-----:R-:W-:Y:S01]  /*17d20*/  F2FP.BF16.F32.PACK_AB R83, R21, R86 ;  /* 0x000000561553723e */ /* 0x001fe200000010ff */
[----:B------:R1:W-:Y:S01]  /*17d30*/  STSM.16.M88.4 [R139+0x27800], R56 ;  /* 0x027800388b007844 */ /* 0x0003e20000000200 */
[----:B------:R-:W-:Y:S01]  /*17d40*/  FADD.FTZ R84, R84, R11 ;  /* 0x0000000b54547221 */ /* 0x000fe20000010000 */
        /* <DEDUP_REMOVED lines=54> */
[----:B---3--:R1:W-:Y:S04]  /*180b0*/  STSM.16.M88.4 [R30], R64 ;  /* 0x000000401e007844 */ /* 0x0083e80000000200 */
[----:B------:R1:W-:Y:S04]  /*180c0*/  STSM.16.M88.4 [R141+0x6000], R72 ;  /* 0x006000488d007844 */ /* 0x0003e80000000200 */
[----:B------:R1:W-:Y:S01]  /*180d0*/  STSM.16.M88.4 [R140+0x6000], R80 ;  /* 0x006000508c007844 */ /* 0x0003e20000000200 */
[----:B------:R0:W-:Y:S06]  /*180e0*/  MEMBAR.ALL.CTA ;  /* 0x0000000000007992 */ /* 0x0001ec0000008000 */
[----:B0-----:R-:W0:Y:S01]  /*180f0*/  FENCE.VIEW.ASYNC.S ;  /* 0x00000000000073c6 */ /* 0x001e220000000000 */
[C---:B-----5:R-:W-:Y:S01]  /*18100*/  ISETP.GT.AND P2, PT, R3.reuse, R8, PT ;  /* 0x000000080300720c */ /* 0x060fe20003f44270 */
[----:B------:R-:W-:-:S02]  /*18110*/  VIADD R3, R3, 0xffffffff ;  /* 0xffffffff03037836 */ /* 0x000fc40000000000 */
[----:B------:R-:W-:Y:S01]  /*18120*/  IMAD.MOV.U32 R8, RZ, RZ, R0 ;  /* 0x000000ffff087224 */ /* 0x000fe200078e0000 */
[----:B0-----:R-:W-:-:S09]  /*18130*/  NOP ;  /* 0x0000000000007918 */ /* 0x001fd20000000000 */
[----:B-1----:R-:W-:Y:S05]  /*18140*/  @P2 BRA `(.L_x_1557) ;  /* 0xffffffcc000c2947 */ /* 0x002fea000383ffff */
.L_x_1539:
[----:B------:R-:W-:Y:S05]  /*18150*/  WARPSYNC.ALL ;  /* 0x0000000000007948 */ /* 0x000fea0003800000 */
[----:B------:R-:W-:Y:S06]  /*18160*/  BAR.ARV 0x8, 0x200 ;  /* 0x0208000000007b1d */ /* 0x000fec0000002000 */
[----:B------:R-:W-:Y:S05]  /*18170*/  @!P0 BRA `(.L_x_1558) ;  /* 0x0000000000048947 */ /* 0x000fea0003800000 */
[----:B------:R-:W-:Y:S01]  /*18180*/  BPT.TRAP 0x1 ;  /* 0x000000040000795c */ /* 0x000fe20000300000 */
.L_x_1558:
[----:B------:R-:W-:Y:S01]  /*18190*/  IMAD R10, R16, 0x8, R2 ;  /* 0x00000008100a7824 */ /* 0x000fe200078e0202 */
[----:B------:R-:W-:-:S04]  /*181a0*/  SHF.L.U32 R7, R18, 0x1f, RZ ;  /* 0x0000001f12077819 */ /* 0x000fc800000006ff */
[----:B------:R0:W1:Y:S01]  /*181b0*/  SYNCS.PHASECHK.TRANS64.TRYWAIT P2, [R10+URZ+0x2d850], R7 ;  /* 0x02d850070a0075a7 */ /* 0x000062000804017f */
[----:B------:R-:W-:Y:S05]  /*181c0*/  @!P0 BRA `(.L_x_1559) ;  /* 0x0000000000048947 */ /* 0x000fea0003800000 */
[----:B------:R-:W-:Y:S01]  /*181d0*/  BPT.TRAP 0x1 ;  /* 0x000000040000795c */ /* 0x000fe20000300000 */
.L_x_1559:
[----:B------:R-:W2:Y:S01]  /*181e0*/  LDL.LU R8, [R1+0x3c] ;  /* 0x00003c0001087983 */ /* 0x000ea20000300800 */
[----:B------:R-:W-:-:S05]  /*181f0*/  VIADD R2, R2, 0x400 ;  /* 0x0000040002027836 */ /* 0x000fca0000000000 */
[----:B------:R-:W-:-:S04]  /*18200*/  SHF.R.U32.HI R3, RZ, 0x4, R2 ;  /* 0x00000004ff037819 */ /* 0x000fc80000011602 */
[----:B------:R-:W-:-:S04]  /*18210*/  LOP3.LUT R3, R3, 0x3fff, RZ, 0xc0, !PT ;  /* 0x00003fff03037812 */ /* 0x000fc800078ec0ff */
[----:B------:R-:W-:Y:S01]  /*18220*/  LOP3.LUT R9, R3, 0x2000000, RZ, 0xfc, !PT ;  /* 0x0200000003097812 */ /* 0x000fe200078efcff */
[----:B------:R-:W-:Y:S01]  /*18230*/  IMAD.MOV.U32 R3, RZ, RZ, 0x40000040 ;  /* 0x40000040ff037424 */ /* 0x000fe200078e00ff */
[----:B--2---:R-:W-:Y:S01]  /*18240*/  LOP3.LUT R2, R8, 0x10000, RZ, 0xfc, !PT ;  /* 0x0001000008027812 */ /* 0x004fe200078efcff */
[----:B-1----:R-:W-:Y:S06]  /*18250*/  @P2 BRA `(.L_x_1560) ;  /* 0x0000000000082947 */ /* 0x002fec0003800000 */
[----:B------:R-:W1:Y:S02]  /*18260*/  SYNCS.PHASECHK.TRANS64.TRYWAIT P0, [R10+URZ+0x2d850], R7 ;  /* 0x02d850070a0075a7 */ /* 0x000e64000800017f */
[----:B-1----:R-:W-:Y:S05]  /*18270*/  @!P0 BRA `(.L_x_1561) ;  /* 0x000000b0009c8947 */ /* 0x002fea0003800000 */
.L_x_1560:
[----:B------:R-:W-:Y:S01]  /*18280*/  IMAD R8, R16, 0x600, R9 ;  /* 0x0000060010087824 */ /* 0x000fe200078e0209 */
[----:B------:R-:W2:Y:S01]  /*18290*/  LDL.LU R21, [R1+0x58] ;  /* 0x0000580001157983 */ /* 0x000ea20000300800 */
[----:B------:R-:W-:Y:S01]  /*182a0*/  IMAD.MOV.U32 R9, RZ, RZ, -0x7fffffe0 ;  /* 0x80000020ff097424 */ /* 0x000fe200078e00ff */
[----:B------:R-:W-:Y:S05]  /*182b0*/  WARPSYNC.ALL ;  /* 0x0000000000007948 */ /* 0x000fea0003800000 */
[C---:B------:R-:W-:Y:S01]  /*182c0*/  R2UR UR4, R2.reuse ;  /* 0x00000000020472ca */ /* 0x040fe200000e0000 */
[----:B------:R-:W-:Y:S01]  /*182d0*/  WARPGROUP.ARRIVE ;  /* 0x00000000000079c5 */ /* 0x000fe20000000000 */
[----:B------:R-:W-:Y:S01]  /*182e0*/  R2UR UR5, R3 ;  /* 0x00000000030572ca */ /* 0x000fe200000e0000 */
[----:B------:R-:W-:Y:S01]  /*182f0*/  VIADD R14, R2, 0x2 ;  /* 0x00000002020e7836 */ /* 0x000fe20000000000 */
[C---:B------:R-:W-:Y:S01]  /*18300*/  R2UR UR6, R8.reuse ;  /* 0x00000000080672ca */ /* 0x040fe200000e0000 */
[----:B------:R-:W-:Y:S01]  /*18310*/  VIADD R12, R8, 0x40 ;  /* 0x00000040080c7836 */ /* 0x000fe20000000000 */
[----:B------:R-:W-:Y:S01]  /*18320*/  R2UR UR7, R9 ;  /* 0x00000000090772ca */ /* 0x000fe200000e0000 */
[----:B------:R-:W-:-:S02]  /*18330*/  IMAD.MOV.U32 R15, RZ, RZ, 0x40000040 ;  /* 0x40000040ff0f7424 */ /* 0x000fc400078e00ff */
[----:B------:R-:W-:Y:S02]  /*18340*/  IMAD.MOV.U32 R13, RZ, RZ, -0x7fffffe0 ;  /* 0x80000020ff0d7424 */ /* 0x000fe400078e00ff */
[----:B------:R-:W-:Y:S02]  /*18350*/  IMAD.MOV.U32 R3, RZ, RZ, 0x40000040 ;  /* 0x40000040ff037424 */ /* 0x000fe400078e00ff */
[----:B------:R-:W-:Y:S02]  /*18360*/  IMAD.MOV.U32 R9, RZ, RZ, -0x7fffffe0 ;  /* 0x80000020ff097424 */ /* 0x000fe400078e00ff */
[----:B------:R-:W-:Y:S02]  /*18370*/  VIADD R16, R16, 0x1 ;  /* 0x0000000110107836 */ /* 0x000fe40000000000 */
[----:B------:R-:W-:Y:S02]  /*18380*/  IMAD.MOV.U32 R20, RZ, RZ, -0x800000 ;  /* 0xff800000ff147424 */ /* 0x000fe400078e00ff */
[----:B------:R-:W-:Y:S01]  /*18390*/  HGMMA.64x96x16.F32.BF16 R88, gdesc[UR4].tnspB, R88, gsb0 ;  /* 0x41600000045879f0 */ /* 0x000fe20008001858 */
[----:B------:R-:W-:Y:S01]  /*183a0*/  R2UR UR4, R14 ;  /* 0x000000000e0472ca */ /* 0x000fe200000e0000 */
[----:B------:R-:W-:Y:S01]  /*183b0*/  VIADD R14, R2, 0x4 ;  /* 0x00000004020e7836 */ /* 0x000fe20000000000 */
[----:B------:R-:W-:Y:S01]  /*183c0*/  R2UR UR5, R15 ;  /* 0x000000000f0572ca */ /* 0x000fe200000e0000 */
[----:B------:R-:W-:Y:S01]  /*183d0*/  IMAD.MOV.U32 R15, RZ, RZ, 0x40000040 ;  /* 0x40000040ff0f7424 */ /* 0x000fe200078e00ff */
[----:B------:R-:W-:Y:S01]  /*183e0*/  R2UR UR6, R12 ;  /* 0x000000000c0672ca */ /* 0x000fe200000e0000 */
[----:B------:R-:W-:Y:S01]  /*183f0*/  VIADD R12, R8, 0x80 ;  /* 0x00000080080c7836 */ /* 0x000fe20000000000 */
[----:B------:R-:W-:Y:S01]  /*18400*/  R2UR UR7, R13 ;  /* 0x000000000d0772ca */ /* 0x000fe200000e0000 */
[----:B------:R-:W-:Y:S01]  /*18410*/  IMAD.MOV.U32 R13, RZ, RZ, -0x7fffffe0 ;  /* 0x80000020ff0d7424 */ /* 0x000fe200078e00ff */
[----:B------:R-:W-:-:S04]  /*18420*/  ISETP.NE.AND P2, PT, R16, 0x2, PT ;  /* 0x000000021000780c */ /* 0x000fc80003f45270 */
[----:B------:R-:W-:Y:S01]  /*18430*/  SEL R16, R16, RZ, P2 ;  /* 0x000000ff10107207 */ /* 0x000fe20001000000 */
[----:B------:R-:W-:Y:S02]  /*18440*/  WARPGROUP.DEPBAR.LE gsb0, 0x0 ;  /* 0x00008000000079c5 */ /* 0x000fe40000010000 */
[----:B------:R-:W-:-:S06]  /*18450*/  WARPGROUP.ARRIVE ;  /* 0x00000000000079c5 */ /* 0x000fcc0000000000 */
        /* <DEDUP_REMOVED lines=19> */
[----:B------:R-:W-:Y:S02]  /*18590*/  IMAD.MOV.U32 R13, RZ, RZ, -0x7fffffe0 ;  /* 0x80000020ff0d7424 */ /* 0x000fe400078e00ff */
[----:B--2---:R-:W-:-:S05]  /*185a0*/  VIADD R21, R21, 0x1 ;  /* 0x0000000115157836 */ /* 0x004fca0000000000 */
[----:B------:R-:W-:Y:S01]  /*185b0*/  STL [R1+0x58], R21 ;  /* 0x0000581501007387 */ /* 0x000fe20000100800 */
        /* <DEDUP_REMOVED lines=35> */
[----:B------:R-:W-:Y:S01]  /*187f0*/  R2UR UR5, R3 ;  /* 0x00000000030572ca */ /* 0x000fe200000e0000 */
[----:B------:R-:W2:Y:S01]  /*18800*/  SHFL.BFLY PT, R2, R5, 0x2, 0x1f ;  /* 0x0c401f0005027f89 */ /* 0x000ea200000e0000 */
[----:B------:R-:W-:Y:S02]  /*18810*/  R2UR UR6, R8 ;  /* 0x00000000080672ca */ /* 0x000fe400000e0000 */
[----:B------:R-:W-:Y:S01]  /*18820*/  R2UR UR7, R9 ;  /* 0x00000000090772ca */ /* 0x000fe200000e0000 */
[----:B------:R-:W0:Y:S01]  /*18830*/  SHFL.BFLY PT, R3, R4, 0x2, 0x1f ;  /* 0x0c401f0004037f89 */ /* 0x000e2200000e0000 */
[----:B--2---:R-:W-:Y:S01]  /*18840*/  FADD.FTZ R2, R2, R5 ;  /* 0x0000000502027221 */ /* 0x004fe20000010000 */
[----:B------:R-:W-:-:S02]  /*18850*/  IMAD.U32 R5, RZ, RZ, UR41 ;  /* 0x00000029ff057e24 */ /* 0x000fc4000f8e00ff */
[----:B01----:R-:W-:Y:S01]  /*18860*/  FADD.FTZ R7, R3, R4 ;  /* 0x0000000403077221 */ /* 0x003fe20000010000 */
[----:B------:R-:W-:Y:S01]  /*18870*/  IMAD.MOV.U32 R4, RZ, RZ, RZ ;  /* 0x000000ffff047224 */ /* 0x000fe200078e00ff */
[----:B------:R-:W0:Y:S04]  /*18880*/  SHFL.BFLY PT, R3, R2, 0x1, 0x1f ;  /* 0x0c201f0002037f89 */ /* 0x000e2800000e0000 */
[----:B------:R-:W1:Y:S01]  /*18890*/  SHFL.BFLY PT, R8, R7, 0x1, 0x1f ;  /* 0x0c201f0007087f89 */ /* 0x000e6200000e0000 */
[----:B0-----:R-:W-:Y:S01]  /*188a0*/  FADD.FTZ R11, R2, R3 ;  /* 0x00000003020b7221 */ /* 0x001fe20000010000 */
[----:B------:R-:W-:Y:S01]  /*188b0*/  IMAD.MOV.U32 R2, RZ, RZ, RZ ;  /* 0x000000ffff027224 */ /* 0x000fe200078e00ff */
[----:B------:R-:W-:Y:S01]  /*188c0*/  SEL R3, RZ, 0x1, P2 ;  /* 0x00000001ff037807 */ /* 0x000fe20001000000 */
[----:B-1----:R-:W-:-:S02]  /*188d0*/  FADD.FTZ R12, R7, R8 ;  /* 0x00000008070c7221 */ /* 0x002fc40000010000 */
[----:B------:R-:W-:Y:S01]  /*188e0*/  FSETP.NE.FTZ.AND P0, PT, R11, RZ, PT ;  /* 0x000000ff0b00720b */ /* 0x000fe20003f15000 */
[----:B------:R-:W-:Y:S01]  /*188f0*/  @!P1 VIADD R7, R10, 0x2d860 ;  /* 0x0002d8600a079836 */ /* 0x000fe20000000000 */
[----:B------:R-:W-:Y:S01]  /*18900*/  LOP3.LUT R18, R18, R3, RZ, 0x3c, !PT ;  /* 0x0000000312127212 */ /* 0x000fe200078e3cff */
[----:B------:R-:W-:Y:S01]  /*18910*/  IMAD.U32 R10, RZ, RZ, UR41 ;  /* 0x00000029ff0a7e24 */ /* 0x000fe2000f8e00ff */
[----:B------:R-:W-:Y:S01]  /*18920*/  FSETP.NE.FTZ.AND P3, PT, R12, RZ, PT ;  /* 0x000000ff0c00720b */ /* 0x000fe20003f75000 */
[----:B------:R-:W-:Y:S01]  /*18930*/  IMAD.MOV.U32 R3, RZ, RZ, -0x800000 ;  /* 0xff800000ff037424 */ /* 0x000fe200078e00ff */
[----:B------:R-:W-:-:S07]  /*18940*/  @!P1 PRMT R7, RZ, 0x654, R7 ;  /* 0x00000654ff079816 */ /* 0x000fce0000000007 */
[----:B------:R-:W0:Y:S01]  /*18950*/  @P0 MUFU.LG2 R8, R11 ;  /* 0x0000000b00080308 */ /* 0x000e220000000c00 */
[----:B------:R-:W-:-:S03]  /*18960*/  @P0 FMUL.FTZ R5, R5, 0.69314718246459960938 ;  /* 0x3f31721805050820 */ /* 0x000fc60000410000 */
[----:B------:R-:W-:-:S04]  /*18970*/  @P3 FMUL.FTZ R10, R10, 0.69314718246459960938 ;  /* 0x3f3172180a0a3820 */ /* 0x000fc80000410000 */
[----:B------:R-:W1:Y:S08]  /*18980*/  @P3 MUFU.LG2 R9, R12 ;  /* 0x0000000c00093308 */ /* 0x000e700000000c00 */
[----:B------:R-:W2:Y:S01]  /*18990*/  @P0 MUFU.RCP R4, R11 ;  /* 0x0000000b00040308 */ /* 0x000ea20000001000 */
[----:B0-----:R-:W-:-:S04]  /*189a0*/  @P0 FMUL.FTZ R8, R8, 0.69314718246459960938 ;  /* 0x3f31721808080820 */ /* 0x001fc80000410000 */
[----:B------:R-:W-:Y:S01]  /*189b0*/  @P0 FFMA.FTZ R3, R5, R0, R8 ;  /* 0x0000000005030223 */ /* 0x000fe20000010008 */
[----:B------:R-:W-:Y:S02]  /*189c0*/  PLOP3.LUT P0, PT, PT, PT, PT, 0x8, 0x0 ;  /* 0x000000000000781c */ /* 0x000fe40003f0e170 */
[----:B------:R-:W0:Y:S01]  /*189d0*/  @P3 MUFU.RCP R2, R12 ;  /* 0x0000000c00023308 */ /* 0x000e220000001000 */
[----:B-1----:R-:W-:Y:S01]  /*189e0*/  @P3 FMUL.FTZ R9, R9, 0.69314718246459960938 ;  /* 0x3f31721809093820 */ /* 0x002fe20000410000 */
[----:B------:R-:W-:Y:S02]  /*189f0*/  WARPGROUP.DEPBAR.LE gsb0, 0x0 ;  /* 0x00008000000079c5 */ /* 0x000fe40000010000 */
[----:B------:R-:W-:Y:S01]  /*18a00*/  WARPGROUP.ARRIVE ;  /* 0x00000000000079c5 */ /* 0x000fe20000000000 */
[----:B------:R-:W-:-:S05]  /*18a10*/  @P3 FFMA.FTZ R20, R10, R6, R9 ;  /* 0x000000060a143223 */ /* 0x000fca0000010009 */
[----:B------:R-:W-:Y:S03]  /*18a20*/  HGMMA.64x96x16.F32.BF16 R88, gdesc[UR4].tnspB, R88, gsb0 ;  /* 0x41600000045879f0 */ /* 0x000fe60008001858 */
        /* <DEDUP_REMOVED lines=49> */
[----:B------:R-:W-:-:S07]  /*18d40*/  FMUL.FTZ R135, R135, R2 ;  /* 0x0000000287877220 */ /* 0x000fce0000410000 */
.L_x_1452:
[----:B------:R-:W0:Y:S01]  /*18d50*/  S2R R0, SR_TID.X ;  /* 0x0000000000007919 */ /* 0x000e220000002100 */
[----:B------:R-:W-:Y:S05]  /*18d60*/  WARPSYNC.ALL ;  /* 0x0000000000007948 */ /* 0x000fea0003800000 */
[----:B------:R-:W1:Y:S08]  /*18d70*/  S2UR UR5, SR_CgaCtaId ;  /* 0x00000000000579c3 */ /* 0x000e700000008800 */
[----:B------:R-:W-:Y:S06]  /*18d80*/  BAR.SYNC.DEFER_BLOCKING 0x5, 0x200 ;  /* 0x0148000000007b1d */ /* 0x000fec0000010000 */
[----:B------:R-:W-:Y:S01]  /*18d90*/  UMOV UR4, 0x400 ;  /* 0x0000040000047882 */ /* 0x000fe20000000000 */
[----:B------:R-:W-:Y:S01]  /*18da0*/  BSSY B0, `(.L_x_1562) ;  /* 0x00001cc000007945 */ /* 0x000fe20003800000 */
[----:B-1----:R-:W-:Y:S01]  /*18db0*/  ULEA UR4, UR5, UR4, 0x18 ;  /* 0x0000000405047291 */ /* 0x002fe2000f8ec03f */
[----:B0-----:R-:W-:-:S05]  /*18dc0*/  VIADD R50, R0, 0xffffff80 ;  /* 0xffffff8000327836 */ /* 0x001fca0000000000 */
[----:B------:R-:W-:Y:S01]  /*18dd0*/  IMAD.U32 R2, RZ, RZ, UR4 ;  /* 0x00000004ff027e24 */ /* 0x000fe2000f8e00ff */
[----:B------:R-:W-:-:S04]  /*18de0*/  SHF.R.S32.HI R4, RZ, 0x1f, R50 ;  /* 0x0000001fff047819 */ /* 0x000fc80000011432 */
[----:B------:R-:W-:Y:S01]  /*18df0*/  LEA.HI R32, R4, R50, RZ, 0x2 ;  /* 0x0000003204207211 */ /* 0x000fe200078f10ff */
[----:B------:R0:W1:Y:S03]  /*18e00*/  LDS.128 R72, [R2+0x2d8d0] ;  /* 0x02d8d00002487984 */ /* 0x0000660000000c00 */
[----:B------:R-:W-:-:S05]  /*18e10*/  LOP3.LUT R0, R32, 0xfffffffc, RZ, 0xc0, !PT ;  /* 0xfffffffc20007812 */ /* 0x000fca00078ec0ff */
[----:B------:R-:W-:-:S04]  /*18e20*/  IMAD.IADD R0, R50, 0x1, -R0 ;  /* 0x0000000132007824 */ /* 0x000fc800078e0a00 */
[----:B------:R-:W-:-:S04]  /*18e30*/  IMAD.SHL.U32 R21, R0, 0x8, RZ ;  /* 0x0000000800157824 */ /* 0x000fc800078e00ff */
[C---:B------:R-:W-:Y:S02]  /*18e40*/  VIADD R36, R21.reuse, 0x40 ;  /* 0x0000004015247836 */ /* 0x040fe40000000000 */
[----:B------:R-:W-:Y:S01]  /*18e50*/  VIADD R37, R21, 0x20 ;  /* 0x0000002015257836 */ /* 0x000fe20000000000 */
[----:B------:R-:W-:Y:S06]  /*18e60*/  BAR.ARV 0x4, 0x200 ;  /* 0x0108000000007b1d */ /* 0x000fec0000002000 */
[----:B0-----:R-:W-:Y:S05]  /*18e70*/  @P0 BRA `(.L_x_1563) ;  /* 0x0000001000800947 */ /* 0x001fea0003800000 */
[----:B------:R-:W2:Y:S01]  /*18e80*/  LDL R44, [R1+0x54] ;  /* 0x00005400012c7983 */ /* 0x000ea20000100800 */
[----:B------:R-:W0:Y:S01]  /*18e90*/  S2R R5, SR_SWINHI ;  /* 0x0000000000057919 */ /* 0x000e220000002f00 */
[-C--:B------:R-:W-:Y:S02]  /*18ea0*/  LEA.HI R8, R4, R50.reuse, RZ, 0x4 ;  /* 0x0000003204087211 */ /* 0x080fe400078f20ff */
[----:B------:R-:W3:Y:S02]  /*18eb0*/  LDL R52, [R1+0x50] ;  /* 0x0000500001347983 */ /* 0x000ee40000100800 */
[----:B------:R-:W-:Y:S01]  /*18ec0*/  SHF.R.S32.HI R9, RZ, 0x4, R8 ;  /* 0x00000004ff097819 */ /* 0x000fe20000011408 */
[----:B------:R-:W-:Y:S05]  /*18ed0*/  WARPSYNC.ALL ;  /* 0x0000000000007948 */ /* 0x000fea0003800000 */
[----:B------:R-:W-:Y:S01]  /*18ee0*/  LEA.HI R10, R8, R9, RZ, 0x1 ;  /* 0x00000009080a7211 */ /* 0x000fe200078f08ff */
[----:B------:R-:W-:Y:S01]  /*18ef0*/  ULDC.64 UR4, c[0x0][0xc00] ;  /* 0x0003000000047ab9 */ /* 0x000fe20000000a00 */
[----:B------:R-:W-:-:S02]  /*18f00*/  LEA.HI R4, R4, R50, RZ, 0x5 ;  /* 0x0000003204047211 */ /* 0x000fc400078f28ff */
[----:B------:R-:W-:Y:S02]  /*18f10*/  LOP3.LUT R8, R8, 0xfffffff0, RZ, 0xc0, !PT ;  /* 0xfffffff008087812 */ /* 0x000fe400078ec0ff */
[----:B------:R-:W-:Y:S02]  /*18f20*/  LOP3.LUT R10, R10, 0x1ffffffe, RZ, 0xc0, !PT ;  /* 0x1ffffffe0a0a7812 */ /* 0x000fe400078ec0ff */
[----:B------:R-:W-:Y:S01]  /*18f30*/  SHF.R.S32.HI R11, RZ, 0x5, R4 ;  /* 0x00000005ff0b7819 */ /* 0x000fe20000011404 */
[----:B------:R-:W-:Y:S01]  /*18f40*/  IMAD.IADD R8, R50, 0x1, -R8 ;  /* 0x0000000132087824 */ /* 0x000fe200078e0a08 */
[----:B------:R-:W-:Y:S01]  /*18f50*/  F2FP.BF16.F32.PACK_AB R6, R93, R6 ;  /* 0x000000065d06723e */ /* 0x000fe200000010ff */
[----:B------:R-:W-:Y:S01]  /*18f60*/  IMAD.IADD R10, R9, 0x1, -R10 ;  /* 0x00000001090a7824 */ /* 0x000fe200078e0a0a */
[----:B------:R-:W-:Y:S01]  /*18f70*/  F2FP.BF16.F32.PACK_AB R26, R109, R26 ;  /* 0x0000001a6d1a723e */ /* 0x000fe200000010ff */
[----:B------:R-:W-:Y:S02]  /*18f80*/  IMAD R11, R11, 0x10, R8 ;  /* 0x000000100b0b7824 */ /* 0x000fe400078e0208 */
[----:B------:R-:W-:Y:S01]  /*18f90*/  IMAD.SHL.U32 R10, R10, 0x8, RZ ;  /* 0x000000080a0a7824 */ /* 0x000fe200078e00ff */
[----:B------:R-:W-:-:S02]  /*18fa0*/  MOV R28, R2 ;  /* 0x00000002001c7202 */ /* 0x000fc40000000f00 */
[----:B0-----:R-:W-:Y:S01]  /*18fb0*/  MOV R29, R5 ;  /* 0x00000005001d7202 */ /* 0x001fe20000000f00 */
[----:B------:R-:W-:-:S04]  /*18fc0*/  IMAD.U32 R5, R11, 0x20, R10 ;  /* 0x000000200b057824 */ /* 0x000fc800078e000a */
[----:B------:R-:W-:-:S03]  /*18fd0*/  IMAD.WIDE R4, R5, 0x2, R28 ;  /* 0x0000000205047825 */ /* 0x000fc600078e021c */
[C---:B------:R-:W-:Y:S01]  /*18fe0*/  LOP3.LUT R9, R4.reuse, 0x180, RZ, 0xc0, !PT ;  /* 0x0000018004097812 */ /* 0x040fe200078ec0ff */
[----:B------:R-:W-:Y:S01]  /*18ff0*/  BAR.SYNC.DEFER_BLOCKING 0x1, 0x180 ;  /* 0x0046000000007b1d */ /* 0x000fe20000010000 */
[C---:B------:R-:W-:Y:S02]  /*19000*/  IADD3 R31, P4, R4.reuse, 0x20, RZ ;  /* 0x00000020041f7810 */ /* 0x040fe40007f9e0ff */
[C---:B------:R-:W-:Y:S02]  /*19010*/  IADD3 R40, P0, R4.reuse, 0x6020, RZ ;  /* 0x0000602004287810 */ /* 0x040fe40007f1e0ff */
[----:B------:R-:W-:Y:S01]  /*19020*/  SHF.R.U64 R9, R9, 0x3, RZ ;  /* 0x0000000309097819 */ /* 0x000fe200000012ff */
[----:B------:R-:W-:Y:S01]  /*19030*/  IMAD.X R11, RZ, RZ, R5, P4 ;  /* 0x000000ffff0b7224 */ /* 0x000fe200020e0605 */
[----:B------:R-:W-:Y:S02]  /*19040*/  LOP3.LUT R8, R31, 0x180, RZ, 0xc0, !PT ;  /* 0x000001801f087812 */ /* 0x000fe400078ec0ff */
[----:B------:R-:W-:-:S02]  /*19050*/  IADD3 R35, P3, R4, 0x3000, RZ ;  /* 0x0000300004237810 */ /* 0x000fc40007f7e0ff */
[C---:B------:R-:W-:Y:S02]  /*19060*/  IADD3 R39, P2, R4.reuse, 0x3020, RZ ;  /* 0x0000302004277810 */ /* 0x040fe40007f5e0ff */
[----:B------:R-:W-:Y:S01]  /*19070*/  IADD3 R41, P1, R4, 0x6000, RZ ;  /* 0x0000600004297810 */ /* 0x000fe20007f3e0ff */
[--C-:B------:R-:W-:Y:S01]  /*19080*/  IMAD.X R13, RZ, RZ, R5.reuse, P3 ;  /* 0x000000ffff0d7224 */ /* 0x100fe200018e0605 */
[----:B------:R-:W-:Y:S01]  /*19090*/  LOP3.LUT R4, R9, R4, RZ, 0x3c, !PT ;  /* 0x0000000409047212 */ /* 0x000fe200078e3cff */
[--C-:B------:R-:W-:Y:S01]  /*190a0*/  IMAD.X R9, RZ, RZ, R5.reuse, P0 ;  /* 0x000000ffff097224 */ /* 0x100fe200000e0605 */
[----:B------:R-:W-:Y:S01]  /*190b0*/  SHF.R.U64 R8, R8, 0x3, RZ ;  /* 0x0000000308087819 */ /* 0x000fe200000012ff */
[--C-:B------:R-:W-:Y:S01]  /*190c0*/  IMAD.X R15, RZ, RZ, R5.reuse, P2 ;  /* 0x000000ffff0f7224 */ /* 0x100fe200010e0605 */
[----:B------:R-:W-:Y:S01]  /*190d0*/  ISETP.NE.U32.AND P0, PT, RZ, UR4, PT ;  /* 0x00000004ff007c0c */ /* 0x000fe2000bf05070 */
[----:B------:R-:W-:Y:S01]  /*190e0*/  IMAD.X R25, RZ, RZ, R5, P1 ;  /* 0x000000ffff197224 */ /* 0x000fe200008e0605 */
[----:B------:R-:W-:-:S02]  /*190f0*/  LOP3.LUT R10, R8, R31, RZ, 0x3c, !PT ;  /* 0x0000001f080a7212 */ /* 0x000fc400078e3cff */
[----:B------:R-:W-:Y:S02]  /*19100*/  LOP3.LUT R8, R35, 0x180, RZ, 0xc0, !PT ;  /* 0x0000018023087812 */ /* 0x000fe400078ec0ff */
[----:B------:R-:W-:Y:S02]  /*19110*/  LOP3.LUT R14, R39, 0x180, RZ, 0xc0, !PT ;  /* 0x00000180270e7812 */ /* 0x000fe400078ec0ff */
[----:B------:R-:W-:Y:S02]  /*19120*/  LOP3.LUT R24, R41, 0x180, RZ, 0xc0, !PT ;  /* 0x0000018029187812 */ /* 0x000fe400078ec0ff */
[----:B------:R-:W-:Y:S01]  /*19130*/  ISETP.NE.AND.EX P0, PT, RZ, UR5, PT, P0 ;  /* 0x00000005ff007c0c */ /* 0x000fe2000bf05300 */
[----:B------:R-:W-:Y:S01]  /*19140*/  ULDC.64 UR4, c[0x0][0xc08] ;  /* 0x0003020000047ab9 */ /* 0x000fe20000000a00 */
[----:B------:R-:W-:Y:S02]  /*19150*/  LOP3.LUT R31, R40, 0x180, RZ, 0xc0, !PT ;  /* 0x00000180281f7812 */ /* 0x000fe400078ec0ff */
[----:B------:R-:W-:-:S02]  /*19160*/  ISETP.NE.U32.AND P2, PT, RZ, UR4, PT ;  /* 0x00000004ff007c0c */ /* 0x000fc4000bf45070 */
[----:B------:R-:W-:Y:S02]  /*19170*/  SHF.R.U64 R8, R8, 0x3, RZ ;  /* 0x0000000308087819 */ /* 0x000fe400000012ff */
[----:B------:R-:W-:Y:S02]  /*19180*/  SHF.R.U64 R14, R14, 0x3, RZ ;  /* 0x000000030e0e7819 */ /* 0x000fe400000012ff */
[----:B------:R-:W-:Y:S02]  /*19190*/  SHF.R.U64 R24, R24, 0x3, RZ ;  /* 0x0000000318187819 */ /* 0x000fe400000012ff */
[----:B------:R-:W-:Y:S02]  /*191a0*/  SHF.R.U64 R31, R31, 0x3, RZ ;  /* 0x000000031f1f7819 */ /* 0x000fe400000012ff */
[----:B------:R-:W-:Y:S02]  /*191b0*/  ISETP.NE.AND.EX P2, PT, RZ, UR5, PT, P2 ;  /* 0x00000005ff007c0c */ /* 0x000fe4000bf45320 */
[----:B------:R-:W-:-:S02]  /*191c0*/  LOP3.LUT R12, R8, R35, RZ, 0x3c, !PT ;  /* 0x00000023080c7212 */ /* 0x000fc400078e3cff */
[----:B------:R-:W-:Y:S02]  /*191d0*/  LOP3.LUT R14, R14, R39, RZ, 0x3c, !PT ;  /* 0x000000270e0e7212 */ /* 0x000fe400078e3cff */
[----:B------:R-:W-:Y:S02]  /*191e0*/  LOP3.LUT R24, R24, R41, RZ, 0x3c, !PT ;  /* 0x0000002918187212 */ /* 0x000fe400078e3cff */
[----:B------:R-:W-:Y:S02]  /*191f0*/  MOV R35, R4 ;  /* 0x0000000400237202 */ /* 0x000fe40000000f00 */
[----:B------:R-:W-:Y:S02]  /*19200*/  F2FP.BF16.F32.PACK_AB R4, R30, R7 ;  /* 0x000000071e04723e */ /* 0x000fe400000010ff */
[----:B------:R-:W-:Y:S02]  /*19210*/  LOP3.LUT R8, R31, R40, RZ, 0x3c, !PT ;  /* 0x000000281f087212 */ /* 0x000fe400078e3cff */
[----:B------:R-:W-:Y:S01]  /*19220*/  F2FP.BF16.F32.PACK_AB R5, R91, R90 ;  /* 0x0000005a5b05723e */ /* 0x000fe200000010ff */
[----:B------:R-:W2:Y:S01]  /*19230*/  LDC.64 R30, c[0x0][0xc00] ;  /* 0x00030000ff1e7b82 */ /* 0x000ea20000000a00 */
[----:B------:R-:W-:-:S02]  /*19240*/  F2FP.BF16.F32.PACK_AB R7, R95, R94 ;  /* 0x0000005e5f07723e */ /* 0x000fc400000010ff */
[----:B------:R-:W-:Y:S02]  /*19250*/  MOV R40, R12 ;  /* 0x0000000c00287202 */ /* 0x000fe40000000f00 */
[----:B------:R-:W-:Y:S01]  /*19260*/  MOV R41, R14 ;  /* 0x0000000e00297202 */ /* 0x000fe20000000f00 */
[----:B------:R0:W-:Y:S01]  /*19270*/  STSM.16.M88.4 [R35], R4 ;  /* 0x0000000423007844 */ /* 0x0001e20000000200 */
[----:B------:R-:W-:Y:S02]  /*19280*/  MOV R39, R24 ;  /* 0x0000001800277202 */ /* 0x000fe40000000f00 */
[----:B------:R-:W-:Y:S02]  /*19290*/  MOV R42, R10 ;  /* 0x0000000a002a7202 */ /* 0x000fe40000000f00 */
[----:B------:R-:W-:Y:S02]  /*192a0*/  F2FP.BF16.F32.PACK_AB R12, R97, R96 ;  /* 0x00000060610c723e */ /* 0x000fe400000010ff */
[----:B------:R-:W-:-:S02]  /*192b0*/  F2FP.BF16.F32.PACK_AB R13, R99, R98 ;  /* 0x00000062630d723e */ /* 0x000fc400000010ff */
[----:B------:R-:W-:Y:S02]  /*192c0*/  F2FP.BF16.F32.PACK_AB R14, R101, R100 ;  /* 0x00000064650e723e */ /* 0x000fe400000010ff */
[----:B------:R-:W-:Y:S02]  /*192d0*/  F2FP.BF16.F32.PACK_AB R15, R103, R102 ;  /* 0x00000066670f723e */ /* 0x000fe400000010ff */
[----:B------:R-:W-:Y:S01]  /*192e0*/  F2FP.BF16.F32.PACK_AB R25, R38, R27 ;  /* 0x0000001b2619723e */ /* 0x000fe200000010ff */
[----:B------:R-:W-:Y:S01]  /*192f0*/  ULDC UR4, c[0x0][0xa88] ;  /* 0x0002a20000047ab9 */ /* 0x000fe20000000800 */
[----:B------:R-:W-:Y:S01]  /*19300*/  F2FP.BF16.F32.PACK_AB R24, R105, R104 ;  /* 0x000000686918723e */ /* 0x000fe200000010ff */
[----:B------:R4:W-:Y:S01]  /*19310*/  STSM.16.M88.4 [R42], R12 ;  /* 0x0000000c2a007844 */ /* 0x0009e20000000200 */
[----:B------:R-:W-:Y:S01]  /*19320*/  F2FP.BF16.F32.PACK_AB R27, R111, R110 ;  /* 0x0000006e6f1b723e */ /* 0x000fe200000010ff */
[----:B------:R-:W-:Y:S01]  /*19330*/  IMAD.MOV.U32 R38, RZ, RZ, RZ ;  /* 0x000000ffff267224 */ /* 0x000fe200078e00ff */
[----:B0-----:R-:W-:-:S02]  /*19340*/  MOV R35, R8 ;  /* 0x0000000800237202 */ /* 0x001fc40000000f00 */
[----:B------:R-:W-:Y:S01]  /*19350*/  F2FP.BF16.F32.PACK_AB R4, R113, R112 ;  /* 0x000000707104723e */ /* 0x000fe200000010ff */
[----:B------:R0:W-:Y:S01]  /*19360*/  STSM.16.M88.4 [R40], R24 ;  /* 0x0000001828007844 */ /* 0x0001e20000000200 */
[----:B------:R-:W-:Y:S02]  /*19370*/  F2FP.BF16.F32.PACK_AB R5, R34, R33 ;  /* 0x000000212205723e */ /* 0x000fe400000010ff */
[----:B------:R-:W-:Y:S02]  /*19380*/  F2FP.BF16.F32.PACK_AB R6, R117, R116 ;  /* 0x000000747506723e */ /* 0x000fe400000010ff */
[----:B------:R-:W-:Y:S02]  /*19390*/  F2FP.BF16.F32.PACK_AB R7, R119, R118 ;  /* 0x000000767707723e */ /* 0x000fe400000010ff */
[----:B------:R-:W-:Y:S02]  /*193a0*/  F2FP.BF16.F32.PACK_AB R8, R121, R120 ;  /* 0x000000787908723e */ /* 0x000fe400000010ff */
[----:B------:R-:W-:Y:S01]  /*193b0*/  F2FP.BF16.F32.PACK_AB R9, R123, R122 ;  /* 0x0000007a7b09723e */ /* 0x000fe200000010ff */
[----:B------:R1:W-:Y:S01]  /*193c0*/  STSM.16.M88.4 [R41], R4 ;  /* 0x0000000429007844 */ /* 0x0003e20000000200 */
[----:B------:R-:W-:-:S02]  /*193d0*/  F2FP.BF16.F32.PACK_AB R10, R125, R124 ;  /* 0x0000007c7d0a723e */ /* 0x000fc400000010ff */
[----:B------:R-:W-:Y:S02]  /*193e0*/  F2FP.BF16.F32.PACK_AB R11, R127, R126 ;  /* 0x0000007e7f0b723e */ /* 0x000fe400000010ff */
[----:B----4-:R-:W-:Y:S01]  /*193f0*/  F2FP.BF16.F32.PACK_AB R12, R129, R128 ;  /* 0x00000080810c723e */ /* 0x010fe200000010ff */
[----:B0-----:R-:W1:Y:S01]  /*19400*/  @P2 LDC.64 R24, c[0x0][0xc08] ;  /* 0x00030200ff182b82 */ /* 0x001e620000000a00 */
[----:B------:R-:W-:Y:S01]  /*19410*/  F2FP.BF16.F32.PACK_AB R13, R131, R130 ;  /* 0x00000082830d723e */ /* 0x000fe200000010ff */
[----:B------:R0:W-:Y:S01]  /*19420*/  STSM.16.M88.4 [R39], R8 ;  /* 0x0000000827007844 */ /* 0x0001e20000000200 */
[----:B------:R-:W-:Y:S02]  /*19430*/  F2FP.BF16.F32.PACK_AB R14, R133, R132 ;  /* 0x00000084850e723e */ /* 0x000fe400000010ff */
[----:B------:R-:W-:Y:S01]  /*19440*/  F2FP.BF16.F32.PACK_AB R15, R135, R134 ;  /* 0x00000086870f723e */ /* 0x000fe200000010ff */
[----:B------:R-:W-:Y:S02]  /*19450*/  IMAD.U32 R43, RZ, RZ, UR4 ;  /* 0x00000004ff2b7e24 */ /* 0x000fe4000f8e00ff */
[----:B------:R-:W4:Y:S02]  /*19460*/  LDC R40, c[0x0][0xbe8] ;  /* 0x0002fa00ff287b82 */ /* 0x000f240000000800 */
[----:B------:R0:W-:Y:S01]  /*19470*/  STSM.16.M88.4 [R35], R12 ;  /* 0x0000000c23007844 */ /* 0x0001e20000000200 */
[----:B--2---:R-:W-:-:S05]  /*19480*/  IMAD.WIDE R30, R44, 0x4, R30 ;  /* 0x000000042c1e7825 */ /* 0x004fca00078e021e */
[----:B------:R-:W-:Y:S01]  /*19490*/  BAR.SYNC.DEFER_BLOCKING 0x1, 0x180 ;  /* 0x0046000000007b1d */ /* 0x000fe20000010000 */
[----:B-1----:R-:W-:-:S05]  /*194a0*/  @P2 IMAD.WIDE R4, R44, 0x4, R24 ;  /* 0x000000042c042825 */ /* 0x002fca00078e0218 */
[----:B------:R1:W5:Y:S01]  /*194b0*/  @P0 LDG.E R38, desc[UR38][R30.64] ;  /* 0x000000261e260981 */ /* 0x000362000c1e1900 */
[----:B----4-:R-:W-:Y:S02]  /*194c0*/  ISETP.NE.AND P1, PT, R40, 0x1, PT ;  /* 0x000000012800780c */ /* 0x010fe40003f25270 */
[----:B---3--:R-:W-:Y:S01]  /*194d0*/  SHF.R.S32.HI R42, RZ, 0x1f, R52 ;  /* 0x0000001fff2a7819 */ /* 0x008fe20000011434 */
[----:B------:R1:W5:Y:S10]  /*194e0*/  @P2 LDG.E R43, desc[UR38][R4.64] ;  /* 0x00000026042b2981 */ /* 0x000374000c1e1900 */
[----:B------:R-:W2:Y:S08]  /*194f0*/  @P1 LDC R6, c[0x0][0xbec] ;  /* 0x0002fb00ff061b82 */ /* 0x000eb00000000800 */
[----:B0-----:R-:W0:Y:S01]  /*19500*/  @P1 LDC R9, c[0x0][0xbf0] ;  /* 0x0002fc00ff091b82 */ /* 0x001e220000000800 */
[----:B-1----:R-:W-:Y:S05]  /*19510*/  @P2 BRA `(.L_x_1564) ;  /* 0x0000000000102947 */ /* 0x002fea0003800000 */
[----:B------:R-:W-:Y:S05]  /*19520*/  @!P0 BRA `(.L_x_1564) ;  /* 0x00000000000c8947 */ /* 0x000fea0003800000 */
[----:B------:R-:W3:Y:S04]  /*19530*/  LDG.E R4, desc[UR38][R30.64] ;  /* 0x000000261e047981 */ /* 0x000ee8000c1e1900 */
[----:B-----5:R-:W3:Y:S02]  /*19540*/  LDG.E R43, desc[UR38][R30.64+0x4] ;  /* 0x000004261e2b7981 */ /* 0x020ee4000c1e1900 */
[----:B---3--:R-:W-:-:S07]  /*19550*/  IMAD.IADD R43, R43, 0x1, -R4 ;  /* 0x000000012b2b7824 */ /* 0x008fce00078e0a04 */
.L_x_1564:
[----:B------:R-:W3:Y:S01]  /*19560*/  LDL R5, [R1+0x44] ;  /* 0x0000440001057983 */ /* 0x000ee20000100800 */
[----:B------:R-:W-:Y:S01]  /*19570*/  ULDC.64 UR4, c[0x0][0xb90] ;  /* 0x0002e40000047ab9 */ /* 0x000fe20000000a00 */
[----:B------:R-:W1:Y:S01]  /*19580*/  S2R R10, SR_TID.X ;  /* 0x00000000000a7919 */ /* 0x000e620000002100 */
[----:B-----5:R-:W-:Y:S02]  /*19590*/  SHF.R.S32.HI R39, RZ, 0x1f, R38 ;  /* 0x0000001fff277819 */ /* 0x020fe40000011426 */
[----:B------:R-:W-:Y:S01]  /*195a0*/  SHF.R.S32.HI R41, RZ, 0x2, R32 ;  /* 0x00000002ff297819 */ /* 0x000fe20000011420 */
[----:B------:R-:W3:Y:S01]  /*195b0*/  LDL.LU R50, [R1+0x1c] ;  /* 0x00001c0001327983 */ /* 0x000ee20000300800 */
[----:B------:R-:W-:Y:S01]  /*195c0*/  IMAD R4, R42, UR4, RZ ;  /* 0x000000042a047c24 */ /* 0x000fe2000f8e02ff */
[----:B------:R-:W-:Y:S01]  /*195d0*/  SHF.R.S32.HI R45, RZ, 0x1f, R44 ;  /* 0x0000001fff2d7819 */ /* 0x000fe2000001142c */
[----:B------:R-:W-:Y:S01]  /*195e0*/  IMAD R43, R43, R40, RZ ;  /* 0x000000282b2b7224 */ /* 0x000fe200078e02ff */
[----:B------:R-:W4:Y:S01]  /*195f0*/  LDL R14, [R1+0x5c] ;  /* 0x00005c00010e7983 */ /* 0x000f220000100800 */
[----:B------:R-:W-:Y:S01]  /*19600*/  IMAD R11, R52, UR5, R4 ;  /* 0x00000005340b7c24 */ /* 0x000fe2000f8e0204 */
[----:B------:R-:W-:Y:S01]  /*19610*/  SEL R45, R45, RZ, !P0 ;  /* 0x000000ff2d2d7207 */ /* 0x000fe20004000000 */
[----:B------:R-:W4:Y:S01]  /*19620*/  @P1 LDC R51, c[0x0][0xbec] ;  /* 0x0002fb00ff331b82 */ /* 0x000f220000000800 */
[----:B------:R-:W-:Y:S01]  /*19630*/  SEL R44, R44, RZ, !P0 ;  /* 0x000000ff2c2c7207 */ /* 0x000fe20004000000 */
[----:B-1----:R-:W-:-:S05]  /*19640*/  VIADD R10, R10, 0xffffff80 ;  /* 0xffffff800a0a7836 */ /* 0x002fca0000000000 */
[----:B------:R-:W-:-:S04]  /*19650*/  SHF.R.S32.HI R26, RZ, 0x1f, R10 ;  /* 0x0000001fff1a7819 */ /* 0x000fc8000001140a */
[----:B------:R-:W-:-:S04]  /*19660*/  LEA.HI R26, R26, R10, RZ, 0x7 ;  /* 0x0000000a1a1a7211 */ /* 0x000fc800078f38ff */
[----:B------:R-:W-:-:S05]  /*19670*/  LOP3.LUT R26, R26, 0xffffff80, RZ, 0xc0, !PT ;  /* 0xffffff801a1a7812 */ /* 0x000fca00078ec0ff */
[----:B------:R-:W-:Y:S02]  /*19680*/  IMAD.IADD R26, R10, 0x1, -R26 ;  /* 0x000000010a1a7824 */ /* 0x000fe400078e0a1a */
[----:B------:R-:W-:Y:S01]  /*19690*/  IMAD R0, R0, 0x60, R41 ;  /* 0x0000006000007824 */ /* 0x000fe200078e0229 */
[----:B------:R-:W-:Y:S01]  /*196a0*/  BSSY B1, `(.L_x_1565) ;  /* 0x000008a000017945 */ /* 0x000fe20003800000 */
[----:B---3--:R-:W-:Y:S02]  /*196b0*/  IMAD.IADD R15, R5, 0x1, R50 ;  /* 0x00000001050f7824 */ /* 0x008fe400078e0232 */
[----:B------:R-:W-:Y:S01]  /*196c0*/  IMAD.WIDE.U32 R4, R52, UR4, R38 ;  /* 0x0000000434047c25 */ /* 0x000fe2000f8e0026 */
[----:B------:R-:W-:-:S03]  /*196d0*/  ULDC.64 UR4, c[0x0][0xb98] ;  /* 0x0002e60000047ab9 */ /* 0x000fc60000000a00 */
[----:B--2---:R-:W-:-:S04]  /*196e0*/  @P1 IMAD.HI.U32 R6, R15, R6, RZ ;  /* 0x000000060f061227 */ /* 0x004fc800078e00ff */
[----:B------:R-:W-:Y:S01]  /*196f0*/  IMAD.MOV.U32 R7, RZ, RZ, R15 ;  /* 0x000000ffff077224 */ /* 0x000fe200078e000f */
[----:B0-----:R-:W-:Y:S01]  /*19700*/  @P1 SHF.R.U32.HI R7, RZ, R9, R6 ;  /* 0x00000009ff071219 */ /* 0x001fe20000011606 */
[----:B------:R-:W-:Y:S02]  /*19710*/  IMAD R9, R41, 0x20, R21 ;  /* 0x0000002029097824 */ /* 0x000fe400078e0215 */
[----:B------:R-:W-:Y:S02]  /*19720*/  IMAD.IADD R5, R5, 0x1, R11 ;  /* 0x0000000105057824 */ /* 0x000fe400078e020b */
[----:B------:R-:W-:Y:S02]  /*19730*/  IMAD.MOV R13, RZ, RZ, -R7 ;  /* 0x000000ffff0d7224 */ /* 0x000fe400078e0a07 */
[----:B------:R-:W-:-:S04]  /*19740*/  IMAD.WIDE R28, R9, 0x2, R28 ;  /* 0x00000002091c7825 */ /* 0x000fc800078e021c */
        /* <DEDUP_REMOVED lines=18> */
[----:B----4-:R-:W-:Y:S01]  /*19870*/  IMAD.IADD R4, R14, 0x1, R50 ;  /* 0x000000010e047824 */ /* 0x010fe200078e0232 */
[----:B------:R-:W-:Y:S01]  /*19880*/  ULDC.64 UR4, c[0x0][0xaa0] ;  /* 0x0002a80000047ab9 */ /* 0x000fe20000000a00 */
[----:B------:R-:W0:Y:S01]  /*19890*/  SHFL.IDX PT, R47, R10, RZ, 0x1c1f ;  /* 0x001c1fff0a2f7589 */ /* 0x000e2200000e0000 */
[----:B------:R-:W-:Y:S01]  /*198a0*/  LOP3.LUT P0, RZ, R26, 0x3, RZ, 0xc0, !PT ;  /* 0x000000031aff7812 */ /* 0x000fe2000780c0ff */
[----:B------:R-:W-:-:S03]  /*198b0*/  IMAD.X R9, RZ, RZ, R29, P2 ;  /* 0x000000ffff097224 */ /* 0x000fc600010e061d */
[C---:B------:R-:W-:Y:S01]  /*198c0*/  ISETP.GE.OR P2, PT, R4.reuse, R43, P0 ;  /* 0x0000002b0400720c */ /* 0x040fe20000746670 */
[----:B------:R-:W-:Y:S04]  /*198d0*/  SHFL.IDX PT, R48, R6, 0x1, 0x1c1f ;  /* 0x003c1f0006307f89 */ /* 0x000fe800000e0000 */
[----:B------:R-:W1:Y:S01]  /*198e0*/  SHFL.IDX PT, R49, R10, 0x1, 0x1c1f ;  /* 0x003c1f000a317f89 */ /* 0x000e6200000e0000 */
[----:B------:R-:W-:Y:S01]  /*198f0*/  VIADD R4, R4, 0x8 ;  /* 0x0000000804047836 */ /* 0x000fe20000000000 */
[----:B------:R-:W-:-:S04]  /*19900*/  IADD3 R13, P3, R28, 0x3000, RZ ;  /* 0x000030001c0d7810 */ /* 0x000fc80007f7e0ff */
[----:B------:R-:W-:Y:S01]  /*19910*/  ISETP.GE.OR P0, PT, R4, R43, P0 ;  /* 0x0000002b0400720c */ /* 0x000fe20000706670 */
[----:B------:R-:W-:Y:S01]  /*19920*/  IMAD R39, R39, UR4, RZ ;  /* 0x0000000427277c24 */ /* 0x000fe2000f8e02ff */
[----:B0-----:R0:W-:Y:S01]  /*19930*/  @!P2 ST.E desc[UR38][R46.64], R3 ;  /* 0x000000032e00a985 */ /* 0x0011e2000c101926 */
[----:B------:R-:W-:Y:S02]  /*19940*/  LOP3.LUT R12, R13, 0x180, RZ, 0xc0, !PT ;  /* 0x000001800d0c7812 */ /* 0x000fe400078ec0ff */
[----:B------:R-:W-:Y:S01]  /*19950*/  LOP3.LUT R8, R7, 0x180, RZ, 0xc0, !PT ;  /* 0x0000018007087812 */ /* 0x000fe200078ec0ff */
[----:B0-----:R-:W0:Y:S01]  /*19960*/  @P1 LDC R47, c[0x0][0xbf0] ;  /* 0x0002fc00ff2f1b82 */ /* 0x001e220000000800 */
[C---:B------:R-:W-:Y:S02]  /*19970*/  IMAD R3, R38.reuse, UR5, R39 ;  /* 0x0000000526037c24 */ /* 0x040fe4000f8e0227 */
[----:B------:R-:W-:Y:S01]  /*19980*/  IMAD.WIDE.U32 R38, R38, UR4, RZ ;  /* 0x0000000426267c25 */ /* 0x000fe2000f8e00ff */
[----:B------:R-:W-:Y:S01]  /*19990*/  SHF.R.U64 R12, R12, 0x3, RZ ;  /* 0x000000030c0c7819 */ /* 0x000fe200000012ff */
[----:B------:R-:W-:Y:S01]  /*199a0*/  ULDC.64 UR4, c[0x0][0xae8] ;  /* 0x0002ba0000047ab9 */ /* 0x000fe20000000a00 */
[----:B------:R-:W-:Y:S01]  /*199b0*/  SHF.R.U64 R8, R8, 0x3, RZ ;  /* 0x0000000308087819 */ /* 0x000fe200000012ff */
[----:B-1----:R1:W-:Y:S01]  /*199c0*/  @!P0 ST.E desc[UR38][R48.64], R20 ;  /* 0x0000001430008985 */ /* 0x0023e2000c101926 */
[----:B------:R-:W-:-:S02]  /*199d0*/  IMAD.IADD R39, R39, 0x1, R3 ;  /* 0x0000000127277824 */ /* 0x000fc400078e0203 */
[----:B------:R-:W-:Y:S01]  /*199e0*/  IMAD R42, R42, UR4, RZ ;  /* 0x000000042a2a7c24 */ /* 0x000fe2000f8e02ff */
[----:B------:R-:W-:Y:S01]  /*199f0*/  LOP3.LUT R12, R12, R13, RZ, 0x3c, !PT ;  /* 0x0000000d0c0c7212 */ /* 0x000fe200078e3cff */
[----:B------:R-:W-:Y:S01]  /*19a00*/  IMAD.X R13, RZ, RZ, R29, P3 ;  /* 0x000000ffff0d7224 */ /* 0x000fe200018e061d */
[----:B------:R-:W-:Y:S01]  /*19a10*/  IADD3 R25, P5, R28, 0x4800, RZ ;  /* 0x000048001c197810 */ /* 0x000fe20007fbe0ff */
[----:B------:R-:W-:Y:S01]  /*19a20*/  IMAD R3, R52, UR5, R42 ;  /* 0x0000000534037c24 */ /* 0x000fe2000f8e022a */
[----:B------:R-:W-:Y:S01]  /*19a30*/  LOP3.LUT R8, R8, R7, RZ, 0x3c, !PT ;  /* 0x0000000708087212 */ /* 0x000fe200078e3cff */
[----:B------:R-:W-:Y:S01]  /*19a40*/  IMAD.WIDE.U32 R38, R52, UR4, R38 ;  /* 0x0000000434267c25 */ /* 0x000fe2000f8e0026 */
[----:B------:R-:W-:Y:S01]  /*19a50*/  IADD3 R31, P4, R28, 0x6000, RZ ;  /* 0x000060001c1f7810 */ /* 0x000fe20007f9e0ff */
[----:B------:R-:W-:Y:S02]  /*19a60*/  ULDC.64 UR4, c[0x0][0xaf0] ;  /* 0x0002bc0000047ab9 */ /* 0x000fe40000000a00 */
[----:B-1----:R-:W-:Y:S01]  /*19a70*/  IMAD.IADD R20, R50, 0x1, R0 ;  /* 0x0000000132147824 */ /* 0x002fe200078e0200 */
[----:B------:R-:W-:Y:S01]  /*19a80*/  IADD3 R7, P3, R28, 0x7800, RZ ;  /* 0x000078001c077810 */ /* 0x000fe20007f7e0ff */
[----:B------:R-:W5:Y:S02]  /*19a90*/  LD.E.128 R8, desc[UR38][R8.64] ;  /* 0x0000002608087980 */ /* 0x000f64000c101d00 */
[----:B------:R-:W-:Y:S01]  /*19aa0*/  @P1 IMAD.HI.U32 R0, R20, R51, RZ ;  /* 0x0000003314001227 */ /* 0x000fe200078e00ff */
[----:B------:R-:W-:Y:S01]  /*19ab0*/  LOP3.LUT R24, R25, 0x180, RZ, 0xc0, !PT ;  /* 0x0000018019187812 */ /* 0x000fe200078ec0ff */
[----:B------:R-:W5:Y:S01]  /*19ac0*/  LD.E.128 R12, desc[UR38][R12.64] ;  /* 0x000000260c0c7980 */ /* 0x000f62000c101d00 */
[----:B------:R-:W-:Y:S01]  /*19ad0*/  LOP3.LUT R30, R31, 0x180, RZ, 0xc0, !PT ;  /* 0x000001801f1e7812 */ /* 0x000fe200078ec0ff */
[----:B------:R-:W-:Y:S01]  /*19ae0*/  IMAD.IADD R39, R39, 0x1, R3 ;  /* 0x0000000127277824 */ /* 0x000fe200078e0203 */
[----:B------:R-:W-:Y:S01]  /*19af0*/  LOP3.LUT R5, R28, 0x180, RZ, 0xc0, !PT ;  /* 0x000001801c057812 */ /* 0x000fe200078ec0ff */
[----:B------:R-:W-:Y:S01]  /*19b00*/  IMAD.MOV.U32 R3, RZ, RZ, R20 ;  /* 0x000000ffff037224 */ /* 0x000fe200078e0014 */
[----:B------:R-:W-:Y:S01]  /*19b10*/  LOP3.LUT R6, R7, 0x180, RZ, 0xc0, !PT ;  /* 0x0000018007067812 */ /* 0x000fe200078ec0ff */
[----:B------:R-:W-:Y:S01]  /*19b20*/  IMAD R45, R45, UR4, RZ ;  /* 0x000000042d2d7c24 */ /* 0x000fe2000f8e02ff */
[----:B0-----:R-:W-:-:S02]  /*19b30*/  @P1 SHF.R.U32.HI R3, RZ, R47, R0 ;  /* 0x0000002fff031219 */ /* 0x001fc40000011600 */
[----:B------:R-:W-:Y:S02]  /*19b40*/  SHF.R.U64 R24, R24, 0x3, RZ ;  /* 0x0000000318187819 */ /* 0x000fe400000012ff */
[----:B------:R-:W-:Y:S02]  /*19b50*/  SHF.R.U64 R30, R30, 0x3, RZ ;  /* 0x000000031e1e7819 */ /* 0x000fe400000012ff */
        /* <DEDUP_REMOVED lines=12> */
[----:B------:R-:W-:Y:S01]  /*19c20*/  LOP3.LUT R32, R6, R7, RZ, 0x3c, !PT ;  /* 0x0000000706207212 */ /* 0x000fe200078e3cff */
[----:B------:R-:W-:-:S02]  /*19c30*/  IMAD.X R33, RZ, RZ, R29, P3 ;  /* 0x000000ffff217224 */ /* 0x000fc400018e061d */
[----:B------:R-:W-:Y:S01]  /*19c40*/  IMAD.MOV.U32 R5, RZ, RZ, R29 ;  /* 0x000000ffff057224 */ /* 0x000fe200078e001d */
[----:B------:R-:W5:Y:S01]  /*19c50*/  LD.E.128 R24, desc[UR38][R24.64] ;  /* 0x0000002618187980 */ /* 0x000f62000c101d00 */
[----:B------:R-:W-:Y:S02]  /*19c60*/  IMAD.IADD R45, R45, 0x1, R47 ;  /* 0x000000012d2d7824 */ /* 0x000fe400078e022f */
[----:B------:R-:W-:Y:S01]  /*19c70*/  IMAD R0, R0, UR4, RZ ;  /* 0x0000000400007c24 */ /* 0x000fe2000f8e02ff */
[----:B------:R-:W5:Y:S01]  /*19c80*/  LD.E.128 R28, desc[UR38][R30.64] ;  /* 0x000000261e1c7980 */ /* 0x000f62000c101d00 */
[----:B------:R-:W-:Y:S02]  /*19c90*/  IMAD R47, R40, R39, R20 ;  /* 0x00000027282f7224 */ /* 0x000fe400078e0214 */
[C---:B------:R-:W-:Y:S01]  /*19ca0*/  IMAD R49, R3.reuse, UR5, R0 ;  /* 0x0000000503317c24 */ /* 0x040fe2000f8e0200 */
[----:B------:R-:W5:Y:S01]  /*19cb0*/  LD.E.128 R4, desc[UR38][R4.64] ;  /* 0x0000002604047980 */ /* 0x000f62000c101d00 */
[----:B------:R-:W-:Y:S01]  /*19cc0*/  IMAD.WIDE.U32 R38, R3, UR4, R44 ;  /* 0x0000000403267c25 */ /* 0x000fe2000f8e002c */
[----:B------:R-:W-:Y:S01]  /*19cd0*/  SHF.R.S32.HI R0, RZ, 0x1f, R47 ;  /* 0x0000001fff007819 */ /* 0x000fe2000001142f */
[----:B------:R-:W-:Y:S01]  /*19ce0*/  ULDC.64 UR4, c[0x0][0xad8] ;  /* 0x0002b60000047ab9 */ /* 0x000fe20000000a00 */
[----:B------:R-:W5:Y:S01]  /*19cf0*/  LD.E.128 R32, desc[UR38][R32.64] ;  /* 0x0000002620207980 */ /* 0x000f62000c101d00 */
        /* <DEDUP_REMOVED lines=8> */
[----:B------:R-:W-:Y:S02]  /*19d80*/  IMAD.IADD R42, R41, 0x1, R50 ;  /* 0x00000001292a7824 */ /* 0x000fe400078e0232 */
        /* <DEDUP_REMOVED lines=12> */
[----:B------:R-:W-:Y:S02]  /*19e50*/  SHF.R.S32.HI R48, RZ, 0x1f, R37 ;  /* 0x0000001fff307819 */ /* 0x000fe40000011425 */
[----:B------:R-:W-:Y:S01]  /*19e60*/  SHF.R.S32.HI R49, RZ, 0x1f, R36 ;  /* 0x0000001fff317819 */ /* 0x000fe20000011424 */
[----:B------:R-:W-:Y:S06]  /*19e70*/  @P0 BRA `(.L_x_1566) ;  /* 0x0000000000300947 */ /* 0x000fec0003800000 */
        /* <DEDUP_REMOVED lines=12> */
.L_x_1566:
[----:B------:R-:W-:Y:S05]  /*19f40*/  BSYNC B1 ;  /* 0x0000000000017941 */ /* 0x000fea0003800000 */
.L_x_1565:
[----:B0-----:R-:W-:Y:S01]  /*19f50*/  VIADD R0, R42, 0x60 ;  /* 0x000000602a007836 */ /* 0x001fe20000000000 */
[----:B---3-5:R0:W3:Y:S04]  /*19f60*/  SHFL.IDX PT, R7, R3, 0x1, 0x1c1f ;  /* 0x003c1f0003077f89 */ /* 0x0280e800000e0000 */
[----:B------:R-:W-:Y:S01]  /*19f70*/  ISETP.GE.AND P0, PT, R0, R43, PT ;  /* 0x0000002b0000720c */ /* 0x000fe20003f06270 */
[----:B------:R0:W4:-:S12]  /*19f80*/  SHFL.IDX PT, R6, R20, 0x1, 0x1c1f ;  /* 0x003c1f0014067f89 */ /* 0x00011800000e0000 */
[----:B0-----:R-:W-:Y:S05]  /*19f90*/  @P0 BRA `(.L_x_1567) ;  /* 0x0000000800b00947 */ /* 0x001fea0003800000 */
[----:B------:R-:W-:Y:S02]  /*19fa0*/  ULDC UR4, c[0x0][0xac8] ;  /* 0x0002b20000047ab9 */ /* 0x000fe40000000800 */
[----:B------:R-:W-:Y:S02]  /*19fb0*/  ISETP.GE.AND P2, PT, R37, UR4, PT ;  /* 0x0000000425007c0c */ /* 0x000fe4000bf46270 */
[----:B------:R-:W-:-:S11]  /*19fc0*/  ISETP.GE.AND P1, PT, R21, UR4, PT ;  /* 0x0000000415007c0c */ /* 0x000fd6000bf26270 */
[----:B----4-:R-:W-:Y:S02]  /*19fd0*/  @!P2 LEA R12, P0, R37, R6, 0x1 ;  /* 0x00000006250ca211 */ /* 0x010fe400078008ff */
[----:B---3--:R-:W-:Y:S02]  /*19fe0*/  @!P1 IMAD.WIDE R4, R21, 0x2, R6 ;  /* 0x0000000215049825 */ /* 0x008fe400078e0206 */
        /* <DEDUP_REMOVED lines=9> */
.L_x_1563:
[----:B------:R-:W2:Y:S01]  /*1a080*/  LDL R10, [R1+0x54] ;  /* 0x00005400010a7983 */ /* 0x000ea20000100800 */
[----:B------:R-:W-:Y:S01]  /*1a090*/  ULDC.64 UR4, c[0x0][0xc00] ;  /* 0x0003000000047ab9 */ /* 0x000fe20000000a00 */
[----:B------:R-:W2:Y:S01]  /*1a0a0*/  LDC.64 R4, c[0x0][0xc00] ;  /* 0x00030000ff047b82 */ /* 0x000ea20000000a00 */
[----:B------:R-:W-:Y:S01]  /*1a0b0*/  ISETP.NE.U32.AND P0, PT, RZ, UR4, PT ;  /* 0x00000004ff007c0c */ /* 0x000fe2000bf05070 */
[----:B------:R-:W-:-:S03]  /*1a0c0*/  IMAD.MOV.U32 R3, RZ, RZ, RZ ;  /* 0x000000ffff037224 */ /* 0x000fc600078e00ff */
[----:B------:R-:W-:Y:S01]  /*1a0d0*/  ISETP.NE.AND.EX P0, PT, RZ, UR5, PT, P0 ;  /* 0x00000005ff007c0c */ /* 0x000fe2000bf05300 */
[----:B------:R-:W-:Y:S02]  /*1a0e0*/  ULDC.64 UR4, c[0x0][0xc08] ;  /* 0x0003020000047ab9 */ /* 0x000fe40000000a00 */
[----:B------:R-:W-:Y:S01]  /*1a0f0*/  ISETP.NE.U32.AND P1, PT, RZ, UR4, PT ;  /* 0x00000004ff007c0c */ /* 0x000fe2000bf25070 */
[----:B------:R-:W0:Y:S03]  /*1a100*/  LDC R29, c[0x0][0xbe8] ;  /* 0x0002fa00ff1d7b82 */ /* 0x000e260000000800 */
[----:B------:R-:W-:-:S13]  /*1a110*/  ISETP.NE.AND.EX P1, PT, RZ, UR5, PT, P1 ;  /* 0x00000005ff007c0c */ /* 0x000fda000bf25310 */
[----:B------:R-:W3:Y:S01]  /*1a120*/  @P1 LDC.64 R6, c[0x0][0xc08] ;  /* 0x00030200ff061b82 */ /* 0x000ee20000000a00 */
[----:B------:R-:W-:Y:S02]  /*1a130*/  ULDC UR4, c[0x0][0xa88] ;  /* 0x0002a20000047ab9 */ /* 0x000fe40000000800 */
[----:B------:R-:W-:Y:S02]  /*1a140*/  IMAD.U32 R8, RZ, RZ, UR4 ;  /* 0x00000004ff087e24 */ /* 0x000fe4000f8e00ff */
[----:B--2---:R-:W-:-:S04]  /*1a150*/  IMAD.WIDE R4, R10, 0x4, R4 ;  /* 0x000000040a047825 */ /* 0x004fc800078e0204 */
[----:B---3--:R-:W-:Y:S01]  /*1a160*/  @P1 IMAD.WIDE R6, R10, 0x4, R6 ;  /* 0x000000040a061825 */ /* 0x008fe200078e0206 */
[----:B------:R2:W5:Y:S04]  /*1a170*/  @P0 LDG.E R3, desc[UR38][R4.64] ;  /* 0x0000002604030981 */ /* 0x000568000c1e1900 */
[----:B------:R2:W5:Y:S01]  /*1a180*/  @P1 LDG.E R8, desc[UR38][R6.64] ;  /* 0x0000002606081981 */ /* 0x000562000c1e1900 */
[----:B0-----:R-:W-:Y:S02]  /*1a190*/  ISETP.NE.AND P2, PT, R29, 0x1, PT ;  /* 0x000000011d00780c */ /* 0x001fe40003f45270 */
[----:B------:R-:W-:Y:S02]  /*1a1a0*/  ISETP.GE.AND P3, PT, R50, 0xc0, PT ;  /* 0x000000c03200780c */ /* 0x000fe40003f66270 */
[----:B------:R-:W-:-:S09]  /*1a1b0*/  SHF.R.S32.HI R9, RZ, 0x1f, R10 ;  /* 0x0000001fff097819 */ /* 0x000fd2000001140a */
[----:B------:R-:W0:Y:S08]  /*1a1c0*/  @P2 LDC R20, c[0x0][0xbec] ;  /* 0x0002fb00ff142b82 */ /* 0x000e300000000800 */
[----:B------:R-:W3:Y:S01]  /*1a1d0*/  @P2 LDC R31, c[0x0][0xbf0] ;  /* 0x0002fc00ff1f2b82 */ /* 0x000ee20000000800 */
[----:B--2---:R-:W-:Y:S05]  /*1a1e0*/  @P1 BRA `(.L_x_1568) ;  /* 0x0000000000101947 */ /* 0x004fea0003800000 */
[----:B------:R-:W-:Y:S05]  /*1a1f0*/  @!P0 BRA `(.L_x_1568) ;  /* 0x00000000000c8947 */ /* 0x000fea0003800000 */
[----:B------:R-:W2:Y:S04]  /*1a200*/  LDG.E R7, desc[UR38][R4.64] ;  /* 0x0000002604077981 */ /* 0x000ea8000c1e1900 */
[----:B-----5:R-:W2:Y:S02]  /*1a210*/  LDG.E R8, desc[UR38][R4.64+0x4] ;  /* 0x0000042604087981 */ /* 0x020ea4000c1e1900 */
[----:B--2---:R-:W-:-:S07]  /*1a220*/  IMAD.IADD R8, R8, 0x1, -R7 ;  /* 0x0000000108087824 */ /* 0x004fce00078e0a07 */
.L_x_1568:
[----:B------:R-:W2:Y:S04]  /*1a230*/  LDL R26, [R1+0x50] ;  /* 0x00005000011a7983 */ /* 0x000ea80000100800 */
[----:B------:R4:W5:Y:S01]  /*1a240*/  LDL R24, [R1+0x1c] ;  /* 0x00001c0001187983 */ /* 0x0009620000100800 */
[----:B------:R-:W-:Y:S01]  /*1a250*/  BSSY B1, `(.L_x_1569) ;  /* 0x000002d000017945 */ /* 0x000fe20003800000 */
[----:B------:R-:W-:Y:S02]  /*1a260*/  SEL R15, R10, RZ, !P0 ;  /* 0x000000ff0a0f7207 */ /* 0x000fe40004000000 */
[----:B------:R-:W-:Y:S02]  /*1a270*/  SEL R14, R9, RZ, !P0 ;  /* 0x000000ff090e7207 */ /* 0x000fe40004000000 */
[----:B-----5:R-:W-:-:S02]  /*1a280*/  SHF.R.S32.HI R12, RZ, 0x1f, R3 ;  /* 0x0000001fff0c7819 */ /* 0x020fc40000011403 */
[----:B--2---:R-:W-:Y:S01]  /*1a290*/  SHF.R.S32.HI R13, RZ, 0x1f, R26 ;  /* 0x0000001fff0d7819 */ /* 0x004fe2000001141a */
[----:B----4-:R-:W-:Y:S06]  /*1a2a0*/  @P3 BRA `(.L_x_1570) ;  /* 0x00000000009c3947 */ /* 0x010fec0003800000 */
[----:B------:R-:W2:Y:S01]  /*1a2b0*/  S2R R5, SR_TID.X ;  /* 0x0000000000057919 */ /* 0x000ea20000002100 */
[----:B------:R-:W4:Y:S02]  /*1a2c0*/  LDC R11, c[0x0][0xbe8] ;  /* 0x0002fa00ff0b7b82 */ /* 0x000f240000000800 */
[----:B----4-:R-:W-:Y:S01]  /*1a2d0*/  IMAD R4, R8, R11, RZ ;  /* 0x0000000b08047224 */ /* 0x010fe200078e02ff */
[----:B--2---:R-:W-:-:S04]  /*1a2e0*/  IADD3 R10, R24, -0x80, R5 ;  /* 0xffffff80180a7810 */ /* 0x004fc80007ffe005 */
        /* <DEDUP_REMOVED lines=9> */
[----:B------:R-:W2:Y:S01]  /*1a380*/  @P0 LDC R25, c[0x0][0xbec] ;  /* 0x0002fb00ff190b82 */ /* 0x000ea20000000800 */
[----:B------:R-:W-:Y:S01]  /*1a390*/  IMAD R9, R26, UR5, R9 ;  /* 0x000000051a097c24 */ /* 0x000fe2000f8e0209 */
[----:B------:R-:W-:-:S03]  /*1a3a0*/  ULDC.64 UR4, c[0x0][0xb98] ;  /* 0x0002e60000047ab9 */ /* 0x000fc60000000a00 */
[----:B------:R-:W-:-:S03]  /*1a3b0*/  IMAD.IADD R5, R5, 0x1, R9 ;  /* 0x0000000105057824 */ /* 0x000fc600078e0209 */
[----:B------:R-:W4:Y:S01]  /*1a3c0*/  @P0 LDC R27, c[0x0][0xbf0] ;  /* 0x0002fc00ff1b0b82 */ /* 0x000f220000000800 */
[----:B------:R-:W-:-:S04]  /*1a3d0*/  IMAD.WIDE.U32 R4, R15, UR4, R4 ;  /* 0x000000040f047c25 */ /* 0x000fc8000f8e0004 */
[----:B--2---:R-:W-:-:S05]  /*1a3e0*/  @P0 IMAD.HI.U32 R6, R10, R25, RZ ;  /* 0x000000190a060227 */ /* 0x004fca00078e00ff */
[----:B----4-:R-:W-:Y:S01]  /*1a3f0*/  @P0 SHF.R.U32.HI R7, RZ, R27, R6 ;  /* 0x0000001bff070219 */ /* 0x010fe20000011606 */
        /* <DEDUP_REMOVED lines=18> */
.L_x_1570:
[----:B------:R-:W-:Y:S05]  /*1a520*/  BSYNC B1 ;  /* 0x0000000000017941 */ /* 0x000fea0003800000 */
.L_x_1569:
[----:B------:R-:W-:Y:S01]  /*1a530*/  ULDC.64 UR4, c[0x0][0xaa0] ;  /* 0x0002a80000047ab9 */ /* 0x000fe20000000a00 */
[----:B------:R-:W-:Y:S01]  /*1a540*/  SHF.R.S32.HI R25, RZ, 0x2, R32 ;  /* 0x00000002ff197819 */ /* 0x000fe20000011420 */
[----:B------:R-:W-:Y:S01]  /*1a550*/  IMAD R4, R12, UR4, RZ ;  /* 0x000000040c047c24 */ /* 0x000fe2000f8e02ff */
[----:B------:R-:W-:-:S03]  /*1a560*/  SHF.R.S32.HI R10, RZ, 0x1f, R37 ;  /* 0x0000001fff0a7819 */ /* 0x000fc60000011425 */
[C---:B--2---:R-:W-:Y:S02]  /*1a570*/  IMAD R7, R3.reuse, UR5, R4 ;  /* 0x0000000503077c24 */ /* 0x044fe4000f8e0204 */
[----:B------:R-:W-:Y:S02]  /*1a580*/  IMAD R0, R0, 0x60, R25 ;  /* 0x0000006000007824 */ /* 0x000fe400078e0219 */
[----:B------:R-:W-:Y:S01]  /*1a590*/  IMAD.WIDE.U32 R4, R3, UR4, RZ ;  /* 0x0000000403047c25 */ /* 0x000fe2000f8e00ff */
[----:B------:R-:W-:-:S03]  /*1a5a0*/  ULDC.64 UR4, c[0x0][0xae8] ;  /* 0x0002ba0000047ab9 */ /* 0x000fc60000000a00 */
[----:B------:R-:W-:Y:S02]  /*1a5b0*/  IMAD.IADD R9, R24, 0x1, R0 ;  /* 0x0000000118097824 */ /* 0x000fe400078e0200 */
[----:B------:R-:W-:Y:S02]  /*1a5c0*/  IMAD.IADD R5, R5, 0x1, R7 ;  /* 0x0000000105057824 */ /* 0x000fe400078e0207 */
[----:B------:R-:W-:Y:S02]  /*1a5d0*/  IMAD R6, R13, UR4, RZ ;  /* 0x000000040d067c24 */ /* 0x000fe4000f8e02ff */
[----:B0-----:R-:W-:-:S04]  /*1a5e0*/  @P2 IMAD.HI.U32 R0, R9, R20, RZ ;  /* 0x0000001409002227 */ /* 0x001fc800078e00ff */
[C---:B------:R-:W-:Y:S02]  /*1a5f0*/  IMAD R7, R26.reuse, UR5, R6 ;  /* 0x000000051a077c24 */ /* 0x040fe4000f8e0206 */
[----:B------:R-:W-:Y:S01]  /*1a600*/  IMAD.WIDE.U32 R4, R26, UR4, R4 ;  /* 0x000000041a047c25 */ /* 0x000fe2000f8e0004 */
[----:B------:R-:W-:-:S03]  /*1a610*/  ULDC.64 UR4, c[0x0][0xaf0] ;  /* 0x0002bc0000047ab9 */ /* 0x000fc60000000a00 */
[----:B------:R-:W-:Y:S01]  /*1a620*/  IMAD.MOV.U32 R3, RZ, RZ, R9 ;  /* 0x000000ffff037224 */ /* 0x000fe200078e0009 */
[----:B---3--:R-:W-:Y:S01]  /*1a630*/  @P2 SHF.R.U32.HI R3, RZ, R31, R0 ;  /* 0x0000001fff032219 */ /* 0x008fe20000011600 */
        /* <DEDUP_REMOVED lines=18> */
[----:B------:R-:W-:Y:S01]  /*1a760*/  ULDC.64 UR4, c[0x0][0xa80] ;  /* 0x0002a00000047ab9 */ /* 0x000fe20000000a00 */
[----:B------:R-:W-:Y:S02]  /*1a770*/  SHF.R.S32.HI R7, RZ, 0x1f, R36 ;  /* 0x0000001fff077819 */ /* 0x000fe40000011424 */
[----:B------:R-:W-:Y:S01]  /*1a780*/  IMAD.IADD R3, R5, 0x1, R3 ;  /* 0x0000000105037824 */ /* 0x000fe200078e0203 */
[----:B------:R-:W-:Y:S01]  /*1a790*/  LEA R0, P0, R4, UR4, 0x1 ;  /* 0x0000000404007c11 */ /* 0x000fe2000f8008ff */
[----:B------:R-:W-:-:S03]  /*1a7a0*/  UMOV UR4, 0xffffffff ;  /* 0xffffffff00047882 */ /* 0x000fc60000000000 */
[----:B------:R-:W-:Y:S01]  /*1a7b0*/  LEA.HI.X R4, R4, UR5, R3, 0x1, P0 ;  /* 0x0000000504047c11 */ /* 0x000fe200080f0c03 */
[----:B------:R-:W-:Y:S08]  /*1a7c0*/  BRA.DIV UR4, `(.L_x_1571) ;  /* 0x0000008e045c7947 */ /* 0x000ff0000b800000 */
[----:B------:R0:W2:Y:S04]  /*1a7d0*/  SHFL.IDX PT, R3, R4, RZ, 0x1c1f ;  /* 0x001c1fff04037589 */ /* 0x0000a800000e0000 */
[----:B------:R0:W3:Y:S02]  /*1a7e0*/  SHFL.IDX PT, R14, R0, RZ, 0x1c1f ;  /* 0x001c1fff000e7589 */ /* 0x0000e400000e0000 */
.L_x_1779:
[----:B------:R-:W-:Y:S01]  /*1a7f0*/  IMAD R29, R8, R29, RZ ;  /* 0x0000001d081d7224 */ /* 0x000fe200078e02ff */
[----:B------:R-:W-:Y:S01]  /*1a800*/  BSSY B1, `(.L_x_1572) ;  /* 0x0000011000017945 */ /* 0x000fe20003800000 */
[----:B------:R-:W-:-:S05]  /*1a810*/  IMAD.IADD R6, R25, 0x1, R24 ;  /* 0x0000000119067824 */ /* 0x000fca00078e0218 */
        /* <DEDUP_REMOVED lines=15> */
.L_x_1573:
[----:B------:R-:W-:Y:S05]  /*1a910*/  BSYNC B1 ;  /* 0x0000000000017941 */ /* 0x000fea0003800000 */
.L_x_1572:
[----:B------:R-:W-:-:S03]  /*1a920*/  UMOV UR4, 0xffffffff ;  /* 0xffffffff00047882 */ /* 0x000fc60000000000 */
[----:B------:R-:W-:Y:S05]  /*1a930*/  BRA.DIV UR4, `(.L_x_1574) ;  /* 0x0000008e04347947 */ /* 0x000fea000b800000 */
[----:B--2---:R2:W0:Y:S04]  /*1a940*/  SHFL.IDX PT, R3, R4, 0x1, 0x1c1f ;  /* 0x003c1f0004037f89 */ /* 0x00442800000e0000 */
[----:B---3--:R2:W3:Y:S02]  /*1a950*/  SHFL.IDX PT, R14, R0, 0x1, 0x1c1f ;  /* 0x003c1f00000e7f89 */ /* 0x0084e400000e0000 */
.L_x_1783:
[----:B0-2---:R-:W-:-:S05]  /*1a960*/  VIADD R0, R6, 0x60 ;  /* 0x0000006006007836 */ /* 0x005fca0000000000 */
[----:B------:R-:W-:-:S13]  /*1a970*/  ISETP.GE.AND P0, PT, R0, R29, PT ;  /* 0x0000001d0000720c */ /* 0x000fda0003f06270 */
[----:B------:R-:W-:Y:S05]  /*1a980*/  @P0 BRA `(.L_x_1567) ;  /* 0x0000000000340947 */ /* 0x000fea0003800000 */
[----:B------:R-:W-:Y:S02]  /*1a990*/  ULDC UR4, c[0x0][0xac8] ;  /* 0x0002b20000047ab9 */ /* 0x000fe40000000800 */
[----:B------:R-:W-:Y:S02]  /*1a9a0*/  ISETP.GE.AND P2, PT, R21, UR4, PT ;  /* 0x0000000415007c0c */ /* 0x000fe4000bf46270 */
[----:B------:R-:W-:Y:S02]  /*1a9b0*/  ISETP.GE.AND P3, PT, R37, UR4, PT ;  /* 0x0000000425007c0c */ /* 0x000fe4000bf66270 */
[----:B------:R-:W-:-:S09]  /*1a9c0*/  ISETP.GE.AND P4, PT, R36, UR4, PT ;  /* 0x0000000424007c0c */ /* 0x000fd2000bf86270 */
[----:B------:R-:W-:Y:S02]  /*1a9d0*/  @!P2 IMAD.MOV.U32 R15, RZ, RZ, R3 ;  /* 0x000000ffff0fa224 */ /* 0x000fe400078e0003 */
        /* <DEDUP_REMOVED lines=8> */
.L_x_1567:
[----:B------:R-:W-:Y:S05]  /*1aa60*/  BSYNC B0 ;  /* 0x0000000000007941 */ /* 0x000fea0003800000 */
.L_x_1562:
[----:B------:R-:W-:Y:S02]  /*1aa70*/  ULDC UR4, c[0x0][0xc3c] ;  /* 0x00030f0000047ab9 */ /* 0x000fe40000000800 */
[----:B-1----:R-:W-:-:S13]  /*1aa80*/  ISETP.GE.AND P0, PT, R75, UR4, PT ;  /* 0x000000044b007c0c */ /* 0x002fda000bf06270 */
[----:B------:R-:W-:Y:S05]  /*1aa90*/  @!P0 BRA `(.L_x_1575) ;  /* 0xfffffe6400ec8947 */ /* 0x000fea000383ffff */
[----:B------:R-:W-:Y:S05]  /*1aaa0*/  BRA `(.L_x_1370) ;  /* 0x0000008000647947 */ /* 0x000fea0003800000 */
.L_x_1368:
        /* <DEDUP_REMOVED lines=18> */
.L_x_1576:
        /* <DEDUP_REMOVED lines=42> */
.L_x_1582:
        /* <DEDUP_REMOVED lines=12> */
.L_x_1581:
[----:B------:R-:W-:Y:S05]  /*1af30*/  BSYNC B0 ;  /* 0x0000000000007941 */ /* 0x000fea0003800000 */
.L_x_1580:
        /* <DEDUP_REMOVED lines=21> */
.L_x_1578:
        /* <DEDUP_REMOVED lines=21> */
.L_x_1583:
        /* <DEDUP_REMOVED lines=58> */
.L_x_1579:
[----:B------:R-:W-:Y:S02]  /*1b580*/  IMAD.MOV.U32 R17, RZ, RZ, RZ ;  /* 0x000000ffff117224 */ /* 0x000fe400078e00ff */
[----:B------:R-:W-:Y:S02]  /*1b590*/  IMAD.U32 R16, RZ, RZ, UR6 ;  /* 0x00000006ff107e24 */ /* 0x000fe4000f8e00ff */
[----:B------:R-:W-:-:S07]  /*1b5a0*/  IMAD.MOV.U32 R18, RZ, RZ, RZ ;  /* 0x000000ffff127224 */ /* 0x000fce00078e00ff */
.L_x_1584:
[----:B------:R-:W-:-:S13]  /*1b5b0*/  ISETP.NE.AND P0, PT, R5, RZ, PT ;  /* 0x000000ff0500720c */ /* 0x000fda0003f05270 */
[----:B------:R-:W0:Y:S01]  /*1b5c0*/  @!P0 S2R R3, SR_CgaCtaId ;  /* 0x0000000000038919 */ /* 0x000e220000008800 */
[----:B------:R-:W-:-:S04]  /*1b5d0*/  @!P0 MOV R0, 0x400 ;  /* 0x0000040000008802 */ /* 0x000fc80000000f00 */
[----:B0-----:R-:W-:-:S05]  /*1b5e0*/  @!P0 LEA R0, R3, R0, 0x18 ;  /* 0x0000000003008211 */ /* 0x001fca00078ec0ff */
[----:B------:R2:W-:Y:S01]  /*1b5f0*/  @!P0 STS.128 [R0+0x2d8d0], R16 ;  /* 0x02d8d01000008388 */ /* 0x0005e20000000c00 */
[----:B------:R-:W-:Y:S06]  /*1b600*/  BAR.ARV 0x5, 0x200 ;  /* 0x0148000000007b1d */ /* 0x000fec0000002000 */
.L_x_1577:
        /* <DEDUP_REMOVED lines=10> */
[----:B------:R4:W-:Y:S01]  /*1b6b0*/  STL [R1+0x24], RZ ;  /* 0x000024ff01007387 */ /* 0x0009e20000100800 */
[----:B------:R-:W-:Y:S01]  /*1b6c0*/  IMAD.MOV.U32 R29, RZ, RZ, 0x1 ;  /* 0x00000001ff1d7424 */ /* 0x000fe200078e00ff */
[----:B------:R-:W-:Y:S01]  /*1b6d0*/  ULDC.64 UR40, c[0x0][0x198] ;  /* 0x0000660000287ab9 */ /* 0x000fe20000000a00 */
[----:B------:R-:W-:Y:S01]  /*1b6e0*/  IMAD.MOV.U32 R28, RZ, RZ, RZ ;  /* 0x000000ffff1c7224 */ /* 0x000fe200078e00ff */
[----:B------:R-:W-:Y:S01]  /*1b6f0*/  ULDC UR37, c[0x0][0xc] ;  /* 0x0000030000257ab9 */ /* 0x000fe20000000800 */
[----:B------:R-:W-:Y:S02]  /*1b700*/  IMAD.MOV.U32 R23, RZ, RZ, RZ ;  /* 0x000000ffff177224 */ /* 0x000fe400078e00ff */
[----:B------:R-:W-:Y:S01]  /*1b710*/  IMAD.MOV.U32 R26, RZ, RZ, 0x1 ;  /* 0x00000001ff1a7424 */ /* 0x000fe200078e00ff */
        /* <DEDUP_REMOVED lines=18> */
.L_x_1745:
[----:B------:R-:W-:Y:S05]  /*1b840*/  YIELD ;  /* 0x0000000000007946 */ /* 0x000fea0003800000 */
[----:B------:R-:W-:Y:S01]  /*1b850*/  ULDC.64 UR4, c[0x0][0xa28] ;  /* 0x00028a0000047ab9 */ /* 0x000fe20000000a00 */
[----:B------:R-:W-:Y:S02]  /*1b860*/  CS2R R6, SRZ ;  /* 0x0000000000067805 */ /* 0x000fe4000001ff00 */
[----:B------:R-:W-:Y:S01]  /*1b870*/  ISETP.NE.U32.AND P0, PT, RZ, UR4, PT ;  /* 0x00000004ff007c0c */ /* 0x000fe2000bf05070 */
[----:B0-----:R-:W0:Y:S01]  /*1b880*/  LDC.64 R8, c[0x0][0xa00] ;  /* 0x00028000ff087b82 */ /* 0x001e220000000a00 */
[----:B------:R-:W-:Y:S01]  /*1b890*/  ULDC.64 UR6, c[0x0][0xa08] ;  /* 0x0002820000067ab9 */ /* 0x000fe20000000a00 */
[----:B------:R-:W-:Y:S01]  /*1b8a0*/  ULDC.64 UR8, c[0x0][0xa10] ;  /* 0x0002840000087ab9 */ /* 0x000fe20000000a00 */
[----:B------:R-:W-:Y:S01]  /*1b8b0*/  ISETP.NE.AND.EX P0, PT, RZ, UR5, PT, P0 ;  /* 0x00000005ff007c0c */ /* 0x000fe2000bf05300 */
[----:B------:R-:W-:-:S04]  /*1b8c0*/  ULDC.64 UR4, c[0x0][0xa18] ;  /* 0x0002860000047ab9 */ /* 0x000fc80000000a00 */
[----:B-1----:R-:W1:Y:S08]  /*1b8d0*/  LDC.64 R4, c[0x0][0xa08] ;  /* 0x00028200ff047b82 */ /* 0x002e700000000a00 */
[----:B----4-:R-:W2:Y:S02]  /*1b8e0*/  @P0 LDC.64 R2, c[0x0][0xa28] ;  /* 0x00028a00ff020b82 */ /* 0x010ea40000000a00 */
[----:B--2---:R-:W-:-:S05]  /*1b8f0*/  @P0 IMAD.WIDE R2, R19, 0x4, R2 ;  /* 0x0000000413020825 */ /* 0x004fca00078e0202 */
[----:B------:R2:W5:Y:S01]  /*1b900*/  @P0 LDG.E R7, desc[UR38][R2.64] ;  /* 0x0000002602070981 */ /* 0x000562000c1e1900 */
[----:B------:R-:W-:Y:S01]  /*1b910*/  ISETP.NE.U32.AND P0, PT, RZ, UR4, PT ;  /* 0x00000004ff007c0c */ /* 0x000fe2000bf05070 */
[----:B0-----:R-:W-:Y:S01]  /*1b920*/  IMAD.WIDE R8, R19, 0x4, R8 ;  /* 0x0000000413087825 */ /* 0x001fe200078e0208 */
[----:B------:R-:W-:Y:S02]  /*1b930*/  ISETP.NE.U32.AND P2, PT, RZ, UR6, PT ;  /* 0x00000006ff007c0c */ /* 0x000fe4000bf45070 */
[----:B------:R-:W-:Y:S01]  /*1b940*/  ISETP.NE.AND.EX P0, PT, RZ, UR5, PT, P0 ;  /* 0x00000005ff007c0c */ /* 0x000fe2000bf05300 */
[----:B------:R-:W-:Y:S01]  /*1b950*/  ULDC.64 UR4, c[0x0][0xa00] ;  /* 0x0002800000047ab9 */ /* 0x000fe20000000a00 */
[----:B------:R-:W-:Y:S01]  /*1b960*/  ISETP.NE.U32.AND P4, PT, RZ, UR8, PT ;  /* 0x00000008ff007c0c */ /* 0x000fe2000bf85070 */
[----:B------:R-:W-:Y:S01]  /*1b970*/  IMAD.MOV.U32 R27, RZ, RZ, RZ ;  /* 0x000000ffff1b7224 */ /* 0x000fe200078e00ff */
[----:B------:R-:W-:Y:S01]  /*1b980*/  ISETP.NE.U32.AND P1, PT, RZ, UR4, PT ;  /* 0x00000004ff007c0c */ /* 0x000fe2000bf25070 */
[----:B--2---:R-:W0:Y:S01]  /*1b990*/  LDC.64 R2, c[0x0][0xa10] ;  /* 0x00028400ff027b82 */ /* 0x004e220000000a00 */
[----:B------:R-:W-:-:S02]  /*1b9a0*/  IMAD.MOV.U32 R0, RZ, RZ, RZ ;  /* 0x000000ffff007224 */ /* 0x000fc400078e00ff */
[----:B------:R-:W-:Y:S01]  /*1b9b0*/  ISETP.NE.AND.EX P3, PT, RZ, UR5, PT, P1 ;  /* 0x00000005ff007c0c */ /* 0x000fe2000bf65310 */
[----:B-1----:R-:W-:-:S04]  /*1b9c0*/  IMAD.WIDE R4, R19, 0x4, R4 ;  /* 0x0000000413047825 */ /* 0x002fc800078e0204 */
[----:B------:R-:W1:Y:S01]  /*1b9d0*/  @P0 LDC.64 R10, c[0x0][0xa18] ;  /* 0x00028600ff0a0b82 */ /* 0x000e620000000a00 */
[----:B------:R-:W-:Y:S01]  /*1b9e0*/  ULDC UR4, c[0x0][0x288] ;  /* 0x0000a20000047ab9 */ /* 0x000fe20000000800 */
[----:B------:R-:W-:Y:S02]  /*1b9f0*/  ISETP.NE.AND.EX P1, PT, RZ, UR7, PT, P2 ;  /* 0x00000007ff007c0c */ /* 0x000fe4000bf25320 */
[----:B------:R-:W-:-:S04]  /*1ba00*/  ISETP.NE.AND.EX P2, PT, RZ, UR9, PT, P4 ;  /* 0x00000009ff007c0c */ /* 0x000fc8000bf45340 */
[----:B------:R-:W2:Y:S07]  /*1ba10*/  @P3 LDG.E R6, desc[UR38][R8.64] ;  /* 0x0000002608063981 */ /* 0x000eae000c1e1900 */
[----:B------:R-:W5:Y:S01]  /*1ba20*/  @P1 LDG.E R27, desc[UR38][R4.64] ;  /* 0x00000026041b1981 */ /* 0x000f62000c1e1900 */
        /* <DEDUP_REMOVED lines=15> */
[----:B--2---:R0:W-:Y:S01]  /*1bb20*/  STL [R1+0x1c], R6 ;  /* 0x00001c0601007387 */ /* 0x0041e20000100800 */
[----:B------:R-:W-:Y:S02]  /*1bb30*/  IMAD.MOV.U32 R12, RZ, RZ, R6 ;  /* 0x000000ffff0c7224 */ /* 0x000fe400078e0006 */
[----:B0-----:R-:W-:Y:S01]  /*1bb40*/  IMAD.U32 R6, RZ, RZ, UR5 ;  /* 0x00000005ff067e24 */ /* 0x001fe2000f8e00ff */
[----:B---3--:R-:W-:Y:S06]  /*1bb50*/  @P0 BRA `(.L_x_1586) ;  /* 0x0000000000140947 */ /* 0x008fec0003800000 */
[----:B------:R-:W-:Y:S05]  /*1bb60*/  @!P3 BRA `(.L_x_1586) ;  /* 0x000000000010b947 */ /* 0x000fea0003800000 */
[----:B------:R-:W2:Y:S04]  /*1bb70*/  LDG.E R11, desc[UR38][R8.64] ;  /* 0x00000026080b7981 */ /* 0x000ea8000c1e1900 */
[----:B------:R-:W2:Y:S02]  /*1bb80*/  LDG.E R8, desc[UR38][R8.64+0x4] ;  /* 0x0000042608087981 */ /* 0x000ea4000c1e1900 */
[----:B--2---:R-:W-:-:S05]  /*1bb90*/  IMAD.IADD R12, R8, 0x1, -R11 ;  /* 0x00000001080c7824 */ /* 0x004fca00078e0a0b */
[----:B------:R0:W-:Y:S02]  /*1bba0*/  STL [R1+0x1c], R12 ;  /* 0x00001c0c01007387 */ /* 0x0001e40000100800 */
.L_x_1586:
[----:B------:R-:W-:Y:S01]  /*1bbb0*/  ULDC.64 UR4, c[0x0][0xa20] ;  /* 0x0002880000047ab9 */ /* 0x000fe20000000a00 */
[----:B-----5:R-:W-:Y:S01]  /*1bbc0*/  IMAD.IADD R27, R27, 0x1, R7 ;  /* 0x000000011b1b7824 */ /* 0x020fe200078e0207 */
[----:B------:R-:W-:-:S04]  /*1bbd0*/  ISETP.NE.U32.AND P0, PT, RZ, UR4, PT ;  /* 0x00000004ff007c0c */ /* 0x000fc8000bf05070 */
[----:B------:R-:W-:-:S13]  /*1bbe0*/  ISETP.NE.AND.EX P0, PT, RZ, UR5, PT, P0 ;  /* 0x00000005ff007c0c */ /* 0x000fda000bf05300 */
[----:B------:R-:W-:Y:S05]  /*1bbf0*/  @!P0 BRA `(.L_x_1587) ;  /* 0x0000000000108947 */ /* 0x000fea0003800000 */
[----:B------:R-:W1:Y:S02]  /*1bc00*/  LDC.64 R4, c[0x0][0xa20] ;  /* 0x00028800ff047b82 */ /* 0x000e640000000a00 */
[----:B-1----:R-:W-:-:S05]  /*1bc10*/  IMAD.WIDE R4, R19, 0x4, R4 ;  /* 0x0000000413047825 */ /* 0x002fca00078e0204 */
[----:B------:R1:W5:Y:S01]  /*1bc20*/  LDG.E R10, desc[UR38][R4.64] ;  /* 0x00000026040a7981 */ /* 0x000362000c1e1900 */
[----:B------:R-:W-:Y:S05]  /*1bc30*/  BRA `(.L_x_1588) ;  /* 0x0000000000107947 */ /* 0x000fea0003800000 */
.L_x_1587:
[----:B------:R-:W-:Y:S05]  /*1bc40*/  @!P1 BRA `(.L_x_1588) ;  /* 0x00000000000c9947 */ /* 0x000fea0003800000 */
[----:B------:R-:W2:Y:S04]  /*1bc50*/  LDG.E R10, desc[UR38][R4.64] ;  /* 0x00000026040a7981 */ /* 0x000ea8000c1e1900 */
[----:B------:R-:W2:Y:S02]  /*1bc60*/  LDG.E R4, desc[UR38][R4.64+0x4] ;  /* 0x0000042604047981 */ /* 0x000ea4000c1e1900 */
[----:B--2---:R-:W-:-:S07]  /*1bc70*/  IMAD.IADD R10, R4, 0x1, -R10 ;  /* 0x00000001040a7824 */ /* 0x004fce00078e0a0a */
.L_x_1588:
[----:B-1----:R-:W2:Y:S04]  /*1bc80*/  @P2 LDG.E R4, desc[UR38][R2.64] ;  /* 0x0000002602042981 */ /* 0x002ea8000c1e1900 */
[----:B------:R1:W2:Y:S01]  /*1bc90*/  @P2 LDG.E R5, desc[UR38][R2.64+0x4] ;  /* 0x0000042602052981 */ /* 0x0002a2000c1e1900 */
[----:B------:R-:W-:Y:S02]  /*1bca0*/  IMAD R13, R17, 0xc0, RZ ;  /* 0x000000c0110d7824 */ /* 0x000fe400078e02ff */
[----:B-----5:R-:W-:Y:S02]  /*1bcb0*/  IMAD.IADD R8, R10, 0x1, -R7 ;  /* 0x000000010a087824 */ /* 0x020fe400078e0a07 */
[----:B------:R-:W-:Y:S01]  /*1bcc0*/  VIADD R10, R13, 0xbf ;  /* 0x000000bf0d0a7836 */ /* 0x000fe20000000000 */
[----:B------:R3:W-:Y:S01]  /*1bcd0*/  STL [R1+0x10], R13 ;  /* 0x0000100d01007387 */ /* 0x0007e20000100800 */
[----:B-1----:R-:W1:Y:S02]  /*1bce0*/  LDC R2, c[0x0][0x448] ;  /* 0x00011200ff027b82 */ /* 0x002e640000000800 */
[----:B-1----:R-:W-:-:S13]  /*1bcf0*/  ISETP.NE.AND P1, PT, R2, 0x1, PT ;  /* 0x000000010200780c */ /* 0x002fda0003f25270 */
[----:B------:R-:W1:Y:S08]  /*1bd00*/  @P1 LDC R3, c[0x0][0x44c] ;  /* 0x00011300ff031b82 */ /* 0x000e700000000800 */
[----:B------:R-:W4:Y:S01]  /*1bd10*/  @P1 LDC R2, c[0x0][0x450] ;  /* 0x00011400ff021b82 */ /* 0x000f220000000800 */
[----:B-1----:R-:W-:-:S05]  /*1bd20*/  @P1 IMAD.HI.U32 R3, R10, R3, RZ ;  /* 0x000000030a031227 */ /* 0x002fca00078e00ff */
[----:B----4-:R-:W-:Y:S01]  /*1bd30*/  @P1 SHF.R.U32.HI R10, RZ, R2, R3 ;  /* 0x00000002ff0a1219 */ /* 0x010fe20000011603 */
[----:B--2---:R-:W-:-:S04]  /*1bd40*/  @P2 IMAD.IADD R6, R5, 0x1, -R4 ;  /* 0x0000000105062824 */ /* 0x004fc800078e0a04 */
[----:B------:R-:W-:-:S04]  /*1bd50*/  IMAD.IADD R9, R8, 0x1, R6 ;  /* 0x0000000108097824 */ /* 0x000fc800078e0206 */
[C---:B------:R-:W-:Y:S01]  /*1bd60*/  VIADD R17, R9.reuse, 0x7f ;  /* 0x0000007f09117836 */ /* 0x040fe20000000000 */
[----:B------:R-:W-:-:S04]  /*1bd70*/  IADD3 R7, R9, 0x1, -R12 ;  /* 0x0000000109077810 */ /* 0x000fc80007ffe80c */
[----:B------:R-:W-:Y:S01]  /*1bd80*/  SHF.R.S32.HI R2, RZ, 0x1f, R17 ;  /* 0x0000001fff027819 */ /* 0x000fe20000011411 */
[----:B------:R-:W-:-:S03]  /*1bd90*/  IMAD.IADD R10, R7, 0x1, R10 ;  /* 0x00000001070a7824 */ /* 0x000fc600078e020a */
[----:B------:R-:W-:Y:S02]  /*1bda0*/  LEA.HI R17, R2, R17, RZ, 0x7 ;  /* 0x0000001102117211 */ /* 0x000fe400078f38ff */
[----:B------:R-:W1:Y:S02]  /*1bdb0*/  LDC.64 R2, c[0x0][0x9e0] ;  /* 0x00027800ff027b82 */ /* 0x000e640000000a00 */
[----:B------:R-:W-:Y:S02]  /*1bdc0*/  SHF.R.S32.HI R17, RZ, 0x7, R17 ;  /* 0x00000007ff117819 */ /* 0x000fe40000011411 */
[----:B-1----:R-:W-:Y:S01]  /*1bdd0*/  ISETP.GE.AND P3, PT, R3, 0x1, PT ;  /* 0x000000010300780c */ /* 0x002fe20003f66270 */
[----:B------:R-:W-:-:S12]  /*1bde0*/  IMAD.IADD R2, R10, 0x1, R2 ;  /* 0x000000010a027824 */ /* 0x000fd800078e0202 */
[----:B---3--:R-:W-:Y:S05]  /*1bdf0*/  @!P3 BRA `(.L_x_1589) ;  /* 0x000000000048b947 */ /* 0x008fea0003800000 */
[C---:B------:R-:W-:Y:S01]  /*1be00*/  ISETP.GT.AND P0, PT, R10.reuse, RZ, PT ;  /* 0x000000ff0a00720c */ /* 0x040fe20003f04270 */
[----:B------:R-:W-:Y:S01]  /*1be10*/  BSSY B0, `(.L_x_1590) ;  /* 0x000000e000007945 */ /* 0x000fe20003800000 */
[----:B------:R-:W-:-:S11]  /*1be20*/  VIADD R11, R10, 0xffffffff ;  /* 0xffffffff0a0b7836 */ /* 0x000fd60000000000 */
[----:B------:R-:W-:Y:S05]  /*1be30*/  @P0 BRA `(.L_x_1591) ;  /* 0x00000000001c0947 */ /* 0x000fea0003800000 */
[----:B------:R-:W-:Y:S01]  /*1be40*/  ISETP.NE.AND P0, PT, R3, 0x1, PT ;  /* 0x000000010300780c */ /* 0x000fe20003f05270 */
[----:B------:R-:W-:-:S12]  /*1be50*/  IMAD.MOV R10, RZ, RZ, -R10 ;  /* 0x000000ffff0a7224 */ /* 0x000fd800078e0a0a */
[----:B------:R-:W1:Y:S02]  /*1be60*/  @P0 LDC.64 R4, c[0x0][0x9e8] ;  /* 0x00027a00ff040b82 */ /* 0x000e640000000a00 */
[----:B-1----:R-:W-:-:S05]  /*1be70*/  @P0 IMAD.HI.U32 R4, R10, R4, RZ ;  /* 0x000000040a040227 */ /* 0x002fca00078e00ff */
[----:B------:R-:W-:-:S04]  /*1be80*/  @P0 SHF.R.U32.HI R10, RZ, R5, R4 ;  /* 0x00000005ff0a0219 */ /* 0x000fc80000011604 */
[----:B------:R-:W-:Y:S01]  /*1be90*/  LOP3.LUT R11, RZ, R10, RZ, 0x33, !PT ;  /* 0x0000000aff0b7212 */ /* 0x000fe200078e33ff */
[----:B------:R-:W-:Y:S06]  /*1bea0*/  BRA `(.L_x_1592) ;  /* 0x0000000000107947 */ /* 0x000fec0003800000 */
.L_x_1591:
[----:B------:R-:W-:-:S13]  /*1beb0*/  ISETP.NE.AND P0, PT, R3, 0x1, PT ;  /* 0x000000010300780c */ /* 0x000fda0003f05270 */
[----:B------:R-:W1:Y:S02]  /*1bec0*/  @P0 LDC.64 R4, c[0x0][0x9e8] ;  /* 0x00027a00ff040b82 */ /* 0x000e640000000a00 */
[----:B-1----:R-:W-:-:S05]  /*1bed0*/  @P0 IMAD.HI.U32 R4, R11, R4, RZ ;  /* 0x000000040b040227 */ /* 0x002fca00078e00ff */
[----:B------:R-:W-:-:S07]  /*1bee0*/  @P0 SHF.R.U32.HI R11, RZ, R5, R4 ;  /* 0x00000005ff0b0219 */ /* 0x000fce0000011604 */
.L_x_1592:
[----:B------:R-:W-:Y:S05]  /*1bef0*/  BSYNC B0 ;  /* 0x0000000000007941 */ /* 0x000fea0003800000 */
.L_x_1590:
[----:B------:R-:W-:-:S05]  /*1bf00*/  IMAD R11, R11, R3, R3 ;  /* 0x000000030b0b7224 */ /* 0x000fca00078e0203 */
[----:B------:R-:W-:-:S07]  /*1bf10*/  VIMNMX R2, R2, R11, PT ;  /* 0x0000000b02027248 */ /* 0x000fce0003fe0100 */
.L_x_1589:
[----:B------:R-:W1:Y:S01]  /*1bf20*/  @P1 LDC R10, c[0x0][0x44c] ;  /* 0x00011300ff0a1b82 */ /* 0x000e620000000800 */
[----:B------:R-:W-:Y:S01]  /*1bf30*/  IMAD.MOV.U32 R4, RZ, RZ, R13 ;  /* 0x000000ffff047224 */ /* 0x000fe200078e000d */
[----:B------:R-:W-:Y:S01]  /*1bf40*/  ULDC UR4, c[0x0][0x9dc] ;  /* 0x0002770000047ab9 */ /* 0x000fe20000000800 */
[----:B------:R-:W-:-:S05]  /*1bf50*/  IMAD.IADD R9, R9, 0x1, -R12 ;  /* 0x0000000109097824 */ /* 0x000fca00078e0a0c */
[----:B------:R-:W2:Y:S01]  /*1bf60*/  @P1 LDC R5, c[0x0][0x450] ;  /* 0x00011400ff051b82 */ /* 0x000ea20000000800 */
[----:B-1----:R-:W-:-:S05]  /*1bf70*/  @P1 IMAD.HI.U32 R10, R13, R10, RZ ;  /* 0x0000000a0d0a1227 */ /* 0x002fca00078e00ff */
        /* <DEDUP_REMOVED lines=9> */
[----:B------:R-:W1:Y:S02]  /*1c010*/  @P0 LDC.64 R4, c[0x0][0x9e8] ;  /* 0x00027a00ff040b82 */ /* 0x000e640000000a00 */
[----:B-1----:R-:W-:-:S05]  /*1c020*/  @P0 IMAD.HI.U32 R4, R11, R4, RZ ;  /* 0x000000040b040227 */ /* 0x002fca00078e00ff */
[----:B------:R-:W-:-:S04]  /*1c030*/  @P0 SHF.R.U32.HI R11, RZ, R5, R4 ;  /* 0x00000005ff0b0219 */ /* 0x000fc80000011604 */
[----:B------:R-:W-:Y:S01]  /*1c040*/  LOP3.LUT R11, RZ, R11, RZ, 0x33, !PT ;  /* 0x0000000bff0b7212 */ /* 0x000fe200078e33ff */
[----:B------:R-:W-:Y:S06]  /*1c050*/  BRA `(.L_x_1596) ;  /* 0x0000000000107947 */ /* 0x000fec0003800000 */
.L_x_1595:
[----:B------:R-:W-:-:S13]  /*1c060*/  ISETP.NE.AND P0, PT, R3, 0x1, PT ;  /* 0x000000010300780c */ /* 0x000fda0003f05270 */
[----:B------:R-:W1:Y:S02]  /*1c070*/  @P0 LDC.64 R4, c[0x0][0x9e8] ;  /* 0x00027a00ff040b82 */ /* 0x000e640000000a00 */
[----:B-1----:R-:W-:-:S05]  /*1c080*/  @P0 IMAD.HI.U32 R4, R11, R4, RZ ;  /* 0x000000040b040227 */ /* 0x002fca00078e00ff */
[----:B------:R-:W-:-:S07]  /*1c090*/  @P0 SHF.R.U32.HI R11, RZ, R5, R4 ;  /* 0x00000005ff0b0219 */ /* 0x000fce0000011604 */
.L_x_1596:
[----:B------:R-:W-:Y:S05]  /*1c0a0*/  BSYNC B0 ;  /* 0x0000000000007941 */ /* 0x000fea0003800000 */
.L_x_1594:
[----:B------:R-:W-:-:S05]  /*1c0b0*/  IMAD R3, R11, R3, RZ ;  /* 0x000000030b037224 */ /* 0x000fca00078e02ff */
[----:B------:R-:W-:-:S07]  /*1c0c0*/  VIMNMX R10, R10, R3, !PT ;  /* 0x000000030a0a7248 */ /* 0x000fce0007fe0100 */
.L_x_1593:
[----:B------:R-:W-:Y:S01]  /*1c0d0*/  VIADD R2, R2, 0x7f ;  /* 0x0000007f02027836 */ /* 0x000fe20000000000 */
[----:B------:R-:W-:Y:S04]  /*1c0e0*/  BSSY B0, `(.L_x_1597) ;  /* 0x0000157000007945 */ /* 0x000fe80003800000 */
[----:B------:R-:W-:-:S04]  /*1c0f0*/  SHF.R.S32.HI R3, RZ, 0x1f, R2 ;  /* 0x0000001fff037819 */ /* 0x000fc80000011402 */
[----:B------:R-:W-:Y:S02]  /*1c100*/  LEA.HI R3, R3, R2, RZ, 0x7 ;  /* 0x0000000203037211 */ /* 0x000fe400078f38ff */
[----:B------:R-:W-:Y:S02]  /*1c110*/  SHF.R.S32.HI R2, RZ, 0x1f, R10 ;  /* 0x0000001fff027819 */ /* 0x000fe4000001140a */
[----:B------:R-:W-:Y:S02]  /*1c120*/  SHF.R.S32.HI R3, RZ, 0x7, R3 ;  /* 0x00000007ff037819 */ /* 0x000fe40000011403 */
[----:B------:R-:W-:Y:S02]  /*1c130*/  LEA.HI R2, R2, R10, RZ, 0x7 ;  /* 0x0000000a02027211 */ /* 0x000fe400078f38ff */
[----:B------:R-:W-:Y:S02]  /*1c140*/  VIMNMX R3, R17, R3, PT ;  /* 0x0000000311037248 */ /* 0x000fe40003fe0100 */
[----:B------:R-:W-:-:S03]  /*1c150*/  SHF.R.S32.HI R2, RZ, 0x7, R2 ;  /* 0x00000007ff027819 */ /* 0x000fc60000011402 */
[----:B------:R-:W-:Y:S01]  /*1c160*/  IMAD R3, R3, 0x80, -R8 ;  /* 0x0000008003037824 */ /* 0x000fe200078e0a08 */
[----:B------:R-:W-:-:S04]  /*1c170*/  VIMNMX R2, RZ, R2, !PT ;  /* 0x00000002ff027248 */ /* 0x000fc80007fe0100 */
[----:B------:R-:W-:Y:S01]  /*1c180*/  VIMNMX R3, R3, R6, PT ;  /* 0x0000000603037248 */ /* 0x000fe20003fe0100 */
[----:B------:R-:W-:-:S05]  /*1c190*/  IMAD R2, R2, 0x80, -R8 ;  /* 0x0000008002027824 */ /* 0x000fca00078e0a08 */
[----:B------:R-:W-:-:S04]  /*1c1a0*/  VIMNMX R5, RZ, R2, !PT ;  /* 0x00000002ff057248 */ /* 0x000fc80007fe0100 */
[----:B------:R-:W-:Y:S02]  /*1c1b0*/  ISETP.GT.AND P0, PT, R3, R5, PT ;  /* 0x000000050300720c */ /* 0x000fe40003f04270 */
[----:B------:R-:W-:-:S11]  /*1c1c0*/  SHF.R.U32.HI R5, RZ, 0x7, R5 ;  /* 0x00000007ff057819 */ /* 0x000fd60000011605 */
[----:B------:R-:W-:-:S05]  /*1c1d0*/  @P0 VIADD R2, R3, 0x7f ;  /* 0x0000007f03020836 */ /* 0x000fca0000000000 */
[----:B------:R-:W-:-:S04]  /*1c1e0*/  @P0 SHF.R.S32.HI R3, RZ, 0x1f, R2 ;  /* 0x0000001fff030819 */ /* 0x000fc80000011402 */
[----:B------:R-:W-:Y:S01]  /*1c1f0*/  @P0 LEA.HI R3, R3, R2, RZ, 0x7 ;  /* 0x0000000203030211 */ /* 0x000fe200078f38ff */
[----:B------:R-:W-:-:S03]  /*1c200*/  IMAD.MOV.U32 R2, RZ, RZ, R5 ;  /* 0x000000ffff027224 */ /* 0x000fc600078e0005 */
[----:B------:R-:W-:Y:S02]  /*1c210*/  @P0 SHF.R.S32.HI R2, RZ, 0x7, R3 ;  /* 0x00000007ff020819 */ /* 0x000fe40000011403 */
[----:B------:R-:W-:Y:S02]  /*1c220*/  PLOP3.LUT P0, PT, PT, PT, PT, 0x80, 0x0 ;  /* 0x000000000000781c */ /* 0x000fe40003f0f070 */
[----:B------:R-:W-:-:S13]  /*1c230*/  ISETP.GT.AND P1, PT, R2, R5, PT ;  /* 0x000000050200720c */ /* 0x000fda0003f24270 */
[----:B------:R-:W-:Y:S05]  /*1c240*/  @!P1 BRA `(.L_x_1598) ;  /* 0x0000001400009947 */ /* 0x000fea0003800000 */
[----:B------:R-:W-:Y:S01]  /*1c250*/  UMOV UR4, 0xffffffff ;  /* 0xffffffff00047882 */ /* 0x000fe20000000000 */
[----:B------:R-:W-:Y:S02]  /*1c260*/  SEL R4, R19, RZ, !P2 ;  /* 0x000000ff13047207 */ /* 0x000fe40005000000 */
[----:B------:R-:W-:Y:S05]  /*1c270*/  BRA.DIV UR4, `(.L_x_1599) ;  /* 0x00000076042c7947 */ /* 0x000fea000b800000 */
[----:B------:R-:W1:Y:S02]  /*1c280*/  S2R R3, SR_TID.X ;  /* 0x0000000000037919 */ /* 0x000e640000002100 */
[----:B-1----:R-:W-:-:S04]  /*1c290*/  SHF.R.U32.HI R3, RZ, 0x5, R3 ;  /* 0x00000005ff037819 */ /* 0x002fc80000011603 */
[----:B------:R-:W-:-:S05]  /*1c2a0*/  LOP3.LUT R3, R3, 0x3, RZ, 0xc0, !PT ;  /* 0x0000000303037812 */ /* 0x000fca00078ec0ff */
[----:B------:R1:W2:Y:S02]  /*1c2b0*/  SHFL.IDX PT, R14, R3, RZ, 0x1f ;  /* 0x00001fff030e7589 */ /* 0x0002a400000e0000 */
.L_x_1786:
[----:B--2---:R-:W-:Y:S02]  /*1c2c0*/  ISETP.NE.AND P0, PT, R14, RZ, PT ;  /* 0x000000ff0e00720c */ /* 0x004fe40003f05270 */
[----:B------:R-:W-:-:S11]  /*1c2d0*/  PLOP3.LUT P6, PT, PT, PT, PT, 0x8, 0x0 ;  /* 0x000000000000781c */ /* 0x000fd60003fce170 */
[----:B------:R-:W-:Y:S05]  /*1c2e0*/  @P0 BRA `(.L_x_1600) ;  /* 0x00000000000c0947 */ /* 0x000fea0003800000 */
[----:B------:R-:W-:-:S03]  /*1c2f0*/  UMOV UR4, 0xffffffff ;  /* 0xffffffff00047882 */ /* 0x000fc60000000000 */
[----:B------:R-:W-:Y:S05]  /*1c300*/  BRA.DIV UR4, `(.L_x_1601) ;  /* 0x00000076043c7947 */ /* 0x000fea000b800000 */
[----:B------:R-:W-:-:S13]  /*1c310*/  ELECT P6, URZ, PT ;  /* 0x00000000003f782f */ /* 0x000fda00038c0000 */
.L_x_1600:
[----:B-1----:R-:W2:Y:S01]  /*1c320*/  LDL R3, [R1+0x24] ;  /* 0x0000240001037983 */ /* 0x002ea20000100800 */
[----:B------:R-:W-:Y:S01]  /*1c330*/  BSSY B1, `(.L_x_1602) ;  /* 0x0000008000017945 */ /* 0x000fe20003800000 */
[----:B--2---:R-:W-:-:S05]  /*1c340*/  VIADD R3, R3, 0x1 ;  /* 0x0000000103037836 */ /* 0x004fca0000000000 */
[----:B------:R-:W-:-:S04]  /*1c350*/  LEA.HI R6, R3, R3, RZ, 0x1 ;  /* 0x0000000303067211 */ /* 0x000fc800078f08ff */
[----:B------:R-:W-:-:S05]  /*1c360*/  LOP3.LUT R6, R6, 0xfffffffe, RZ, 0xc0, !PT ;  /* 0xfffffffe06067812 */ /* 0x000fca00078ec0ff */
[----:B------:R-:W-:-:S05]  /*1c370*/  IMAD.IADD R3, R3, 0x1, -R6 ;  /* 0x0000000103037824 */ /* 0x000fca00078e0a06 */
[----:B------:R-:W-:-:S04]  /*1c380*/  SHF.L.U32 R3, R3, 0x1f, RZ ;  /* 0x0000001f03037819 */ /* 0x000fc800000006ff */
[----:B------:R-:W1:Y:S02]  /*1c390*/  SYNCS.PHASECHK.TRANS64.TRYWAIT P0, [R22+URZ+0x2d820], R3 ;  /* 0x02d82003160075a7 */ /* 0x000e64000800017f */
[----:B-1----:R-:W-:Y:S05]  /*1c3a0*/  @!P0 BRA `(.L_x_1603) ;  /* 0x0000007400348947 */ /* 0x002fea0003800000 */
.L_x_1789:
[----:B------:R-:W-:Y:S05]  /*1c3b0*/  BSYNC B1 ;  /* 0x0000000000017941 */ /* 0x000fea0003800000 */
.L_x_1602:
[----:B------:R-:W-:Y:S04]  /*1c3c0*/  BSSY B1, `(.L_x_1604) ;  /* 0x000008b000017945 */ /* 0x000fe80003800000 */
[----:B------:R-:W-:Y:S05]  /*1c3d0*/  @!P6 BRA `(.L_x_1605) ;  /* 0x000000080024e947 */ /* 0x000fea0003800000 */
[----:B------:R-:W-:Y:S01]  /*1c3e0*/  IMAD R11, R28, 0x8, R22 ;  /* 0x000000081c0b7824 */ /* 0x000fe200078e0216 */
[----:B------:R-:W-:Y:S01]  /*1c3f0*/  SHF.L.U32 R10, R29, 0x1f, RZ ;  /* 0x0000001f1d0a7819 */ /* 0x000fe200000006ff */
[----:B------:R-:W2:Y:S01]  /*1c400*/  S2R R6, SR_TID.X ;  /* 0x0000000000067919 */ /* 0x000ea20000002100 */
[----:B------:R-:W-:Y:S02]  /*1c410*/  BSSY B2, `(.L_x_1606) ;  /* 0x0000005000027945 */ /* 0x000fe40003800000 */
[----:B------:R-:W3:Y:S01]  /*1c420*/  SYNCS.PHASECHK.TRANS64.TRYWAIT P0, [R11+URZ+0x2d8a0], R10 ;  /* 0x02d8a00a0b0075a7 */ /* 0x000ee2000800017f */
[----:B--2---:R-:W-:-:S04]  /*1c430*/  LOP3.LUT R6, R6, 0x7f, RZ, 0xc0, !PT ;  /* 0x0000007f06067812 */ /* 0x004fc800078ec0ff */
[----:B------:R-:W-:Y:S01]  /*1c440*/  ISETP.NE.AND P1, PT, R6, RZ, PT ;  /* 0x000000ff0600720c */ /* 0x000fe20003f25270 */
[----:B---3--:R-:W-:-:S12]  /*1c450*/  @!P0 BRA `(.L_x_1607) ;  /* 0x00000074001c8947 */ /* 0x008fd80003800000 */
.L_x_1790:
[----:B------:R-:W-:Y:S05]  /*1c460*/  BSYNC B2 ;  /* 0x0000000000027941 */ /* 0x000fea0003800000 */
.L_x_1606:
[----:B------:R-:W-:Y:S04]  /*1c470*/  BSSY B2, `(.L_x_1608) ;  /* 0x0000009000027945 */ /* 0x000fe80003800000 */
[----:B------:R-:W-:Y:S05]  /*1c480*/  @P1 BRA `(.L_x_1609) ;  /* 0x00000000001c1947 */ /* 0x000fea0003800000 */
[----:B-1----:R-:W1:Y:S02]  /*1c490*/  S2R R3, SR_TID.X ;  /* 0x0000000000037919 */ /* 0x002e640000002100 */
[----:B-1----:R-:W-:Y:S01]  /*1c4a0*/  LOP3.LUT R6, R3, 0x1f, RZ, 0xc0, !PT ;  /* 0x0000001f03067812 */ /* 0x002fe200078ec0ff */
[----:B------:R-:W-:-:S03]  /*1c4b0*/  IMAD.MOV.U32 R3, RZ, RZ, 0x6000 ;  /* 0x00006000ff037424 */ /* 0x000fc600078e00ff */
[----:B------:R-:W-:Y:S01]  /*1c4c0*/  ISETP.NE.AND P0, PT, R6, RZ, PT ;  /* 0x000000ff0600720c */ /* 0x000fe20003f05270 */
[----:B------:R3:W-:-:S12]  /*1c4d0*/  SYNCS.ARRIVE.TRANS64 RZ, [R11+URZ+0x2d890], R3 ;  /* 0x02d890030bff79a7 */ /* 0x0007d8000800003f */
[----:B---3--:R-:W-:Y:S05]  /*1c4e0*/  @!P0 BRA `(.L_x_1609) ;  /* 0x0000000000048947 */ /* 0x008fea0003800000 */
[----:B------:R-:W-:Y:S01]  /*1c4f0*/  BPT.TRAP 0x1 ;  /* 0x000000040000795c */ /* 0x000fe20000300000 */
.L_x_1609:
[----:B------:R-:W-:Y:S05]  /*1c500*/  BSYNC B2 ;  /* 0x0000000000027941 */ /* 0x000fea0003800000 */
.L_x_1608:
        /* <DEDUP_REMOVED lines=8> */
[----:B-1----:R-:W-:Y:S01]  /*1c590*/  VIADD R3, R11, 0x2d890 ;  /* 0x0002d8900b037836 */ /* 0x002fe20000000000 */
[----:B------:R-:W-:Y:S01]  /*1c5a0*/  UMOV UR6, 0x0 ;  /* 0x0000000000067882 */ /* 0x000fe20000000000 */
[----:B0-----:R-:W-:Y:S01]  /*1c5b0*/  VIADD R12, R8, 0x15400 ;  /* 0x00015400080c7836 */ /* 0x001fe20000000000 */
[----:B------:R-:W-:-:S09]  /*1c5c0*/  UMOV UR7, 0x12f00000 ;  /* 0x12f0000000077882 */ /* 0x000fd20000000000 */
.L_x_1610:
        /* <DEDUP_REMOVED lines=16> */
.L_x_1611:
        /* <DEDUP_REMOVED lines=16> */
.L_x_1612:
        /* <DEDUP_REMOVED lines=13> */
.L_x_1791:
[----:B------:R-:W-:Y:S05]  /*1c8a0*/  BSYNC B2 ;  /* 0x0000000000027941 */ /* 0x000fea0003800000 */
.L_x_1613:
        /* <DEDUP_REMOVED lines=11> */
.L_x_1616:
[----:B------:R-:W-:Y:S05]  /*1c960*/  BSYNC B2 ;  /* 0x0000000000027941 */ /* 0x000fea0003800000 */
.L_x_1615:
[----:B------:R-:W-:Y:S01]  /*1c970*/  R2UR UR10, R20 ;  /* 0x00000000140a72ca */ /* 0x000fe200000e0000 */
[----:B------:R-:W-:Y:S01]  /*1c980*/  UIADD3 UR4, UP0, UR40, 0x670, URZ ;  /* 0x0000067028047890 */ /* 0x000fe2000ff1e03f */
[----:B------:R-:W-:Y:S01]  /*1c990*/  R2UR UR6, R12 ;  /* 0x000000000c0672ca */ /* 0x000fe200000e0000 */
[----:B0-2---:R-:W-:Y:S01]  /*1c9a0*/  VIADD R11, R11, 0x2d8b0 ;  /* 0x0002d8b00b0b7836 */ /* 0x005fe20000000000 */
[----:B------:R-:W-:Y:S01]  /*1c9b0*/  R2UR UR7, R13 ;  /* 0x000000000d0772ca */ /* 0x000fe200000e0000 */
[----:B------:R-:W-:Y:S01]  /*1c9c0*/  VIADD R3, R8, 0x400 ;  /* 0x0000040008037836 */ /* 0x000fe20000000000 */
[----:B------:R-:W-:Y:S01]  /*1c9d0*/  PLOP3.LUT P0, PT, PT, PT, PT, 0x80, 0x0 ;  /* 0x000000000000781c */ /* 0x000fe20003f0f070 */
[----:B------:R-:W-:-:S12]  /*1c9e0*/  UIADD3.X UR5, URZ, UR41, URZ, UP0, !UPT ;  /* 0x000000293f057290 */ /* 0x000fd800087fe43f */
.L_x_1617:
        /* <DEDUP_REMOVED lines=15> */
.L_x_1618:
        /* <DEDUP_REMOVED lines=15> */
.L_x_1619:
        /* <DEDUP_REMOVED lines=10> */
.L_x_1605:
[----:B------:R-:W-:Y:S05]  /*1cc70*/  BSYNC B1 ;  /* 0x0000000000017941 */ /* 0x000fea0003800000 */
.L_x_1604:
[----:B------:R-:W-:Y:S01]  /*1cc80*/  VIADD R8, R2, 0xfffffffe ;  /* 0xfffffffe02087836 */ /* 0x000fe20000000000 */
[----:B------:R-:W-:Y:S01]  /*1cc90*/  PLOP3.LUT P0, PT, PT, PT, PT, 0x8, 0x0 ;  /* 0x000000000000781c */ /* 0x000fe20003f0e170 */
[----:B------:R-:W-:-:S03]  /*1cca0*/  VIADD R28, R28, 0x1 ;  /* 0x000000011c1c7836 */ /* 0x000fc60000000000 */
[----:B------:R-:W-:Y:S02]  /*1ccb0*/  ISETP.GE.AND P2, PT, R8, R5, PT ;  /* 0x000000050800720c */ /* 0x000fe40003f46270 */
[----:B------:R-:W-:-:S04]  /*1ccc0*/  ISETP.NE.AND P1, PT, R28, 0x2, PT ;  /* 0x000000021c00780c */ /* 0x000fc80003f25270 */
[----:B------:R-:W-:Y:S02]  /*1ccd0*/  SEL R2, RZ, 0x1, P1 ;  /* 0x00000001ff027807 */ /* 0x000fe40000800000 */
[----:B------:R-:W-:Y:S02]  /*1cce0*/  SEL R28, R28, RZ, P1 ;  /* 0x000000ff1c1c7207 */ /* 0x000fe40000800000 */
[----:B------:R-:W-:-:S03]  /*1ccf0*/  LOP3.LUT R29, R29, R2, RZ, 0x3c, !PT ;  /* 0x000000021d1d7212 */ /* 0x000fc600078e3cff */
[----:B------:R-:W-:Y:S05]  /*1cd00*/  @!P2 BRA `(.L_x_1598) ;  /* 0x000000080050a947 */ /* 0x000fea0003800000 */
.L_x_1636:
[----:B------:R-:W-:Y:S05]  /*1cd10*/  YIELD ;  /* 0x0000000000007946 */ /* 0x000fea0003800000 */
[----:B------:R-:W-:Y:S04]  /*1cd20*/  BSSY B1, `(.L_x_1620) ;  /* 0x000008a000017945 */ /* 0x000fe80003800000 */
[----:B------:R-:W-:Y:S05]  /*1cd30*/  @!P6 BRA `(.L_x_1621) ;  /* 0x000000080020e947 */ /* 0x000fea0003800000 */
[----:B------:R-:W-:Y:S01]  /*1cd40*/  IMAD R6, R28, 0x8, R22 ;  /* 0x000000081c067824 */ /* 0x000fe200078e0216 */
[----:B-1----:R-:W-:Y:S01]  /*1cd50*/  SHF.L.U32 R3, R29, 0x1f, RZ ;  /* 0x0000001f1d037819 */ /* 0x002fe200000006ff */
[----:B------:R-:W1:Y:S01]  /*1cd60*/  S2R R2, SR_TID.X ;  /* 0x0000000000027919 */ /* 0x000e620000002100 */
[----:B------:R-:W-:Y:S02]  /*1cd70*/  BSSY B2, `(.L_x_1622) ;  /* 0x0000005000027945 */ /* 0x000fe40003800000 */
[----:B------:R-:W2:Y:S01]  /*1cd80*/  SYNCS.PHASECHK.TRANS64.TRYWAIT P1, [R6+URZ+0x2d8a0], R3 ;  /* 0x02d8a003060075a7 */ /* 0x000ea2000802017f */
[----:B-1----:R-:W-:-:S04]  /*1cd90*/  LOP3.LUT R2, R2, 0x7f, RZ, 0xc0, !PT ;  /* 0x0000007f02027812 */ /* 0x002fc800078ec0ff */
[----:B------:R-:W-:Y:S01]  /*1cda0*/  ISETP.NE.AND P2, PT, R2, RZ, PT ;  /* 0x000000ff0200720c */ /* 0x000fe20003f45270 */
[----:B--2---:R-:W-:-:S12]  /*1cdb0*/  @!P1 BRA `(.L_x_1623) ;  /* 0x0000006800ec9947 */ /* 0x004fd80003800000 */
.L_x_1792:
[----:B------:R-:W-:Y:S05]  /*1cdc0*/  BSYNC B2 ;  /* 0x0000000000027941 */ /* 0x000fea0003800000 */
.L_x_1622:
[----:B------:R-:W-:Y:S04]  /*1cdd0*/  BSSY B2, `(.L_x_1624) ;  /* 0x0000009000027945 */ /* 0x000fe80003800000 */
[----:B------:R-:W-:Y:S05]  /*1cde0*/  @P2 BRA `(.L_x_1625) ;  /* 0x00000000001c2947 */ /* 0x000fea0003800000 */
[----:B------:R-:W2:Y:S02]  /*1cdf0*/  S2R R2, SR_TID.X ;  /* 0x0000000000027919 */ /* 0x000ea40000002100 */
[----:B--2---:R-:W-:Y:S01]  /*1ce00*/  LOP3.LUT R10, R2, 0x1f, RZ, 0xc0, !PT ;  /* 0x0000001f020a7812 */ /* 0x004fe200078ec0ff */
[----:B------:R-:W-:-:S03]  /*1ce10*/  IMAD.MOV.U32 R2, RZ, RZ, 0x6000 ;  /* 0x00006000ff027424 */ /* 0x000fc600078e00ff */
[----:B------:R-:W-:Y:S01]  /*1ce20*/  ISETP.NE.AND P1, PT, R10, RZ, PT ;  /* 0x000000ff0a00720c */ /* 0x000fe20003f25270 */
[----:B------:R2:W-:-:S12]  /*1ce30*/  SYNCS.ARRIVE.TRANS64 RZ, [R6+URZ+0x2d890], R2 ;  /* 0x02d8900206ff79a7 */ /* 0x0005d8000800003f */
[----:B--2---:R-:W-:Y:S05]  /*1ce40*/  @!P1 BRA `(.L_x_1625) ;  /* 0x0000000000049947 */ /* 0x004fea0003800000 */
[----:B------:R-:W-:Y:S01]  /*1ce50*/  BPT.TRAP 0x1 ;  /* 0x000000040000795c */ /* 0x000fe20000300000 */
.L_x_1625:
[----:B------:R-:W-:Y:S05]  /*1ce60*/  BSYNC B2 ;  /* 0x0000000000027941 */ /* 0x000fea0003800000 */
.L_x_1624:
        /* <DEDUP_REMOVED lines=10> */
[----:B------:R-:W-:-:S10]  /*1cf10*/  UMOV UR7, 0x12f00000 ;  /* 0x12f0000000077882 */ /* 0x000fd40000000000 */
.L_x_1626:
        /* <DEDUP_REMOVED lines=16> */
.L_x_1627:
        /* <DEDUP_REMOVED lines=16> */
.L_x_1628:
        /* <DEDUP_REMOVED lines=13> */
.L_x_1793:
[----:B------:R-:W-:Y:S05]  /*1d1f0*/  BSYNC B2 ;  /* 0x0000000000027941 */ /* 0x000fea0003800000 */
.L_x_1629:
[----:B------:R-:W-:Y:S01]  /*1d200*/  BSSY B2, `(.L_x_1631) ;  /* 0x000000b000027945 */ /* 0x000fe20003800000 */
[----:B------:R-:W-:Y:S02]  /*1d210*/  IMAD.MOV.U32 R2, RZ, RZ, 0x0 ;  /* 0x00000000ff027424 */ /* 0x000fe400078e00ff */
[----:B01----:R-:W-:Y:S01]  /*1d220*/  IMAD.MOV.U32 R3, RZ, RZ, 0x12f00000 ;  /* 0x12f00000ff037424 */ /* 0x003fe200078e00ff */
        /* <DEDUP_REMOVED lines=8> */
.L_x_1632:
[----:B------:R-:W-:Y:S05]  /*1d2b0*/  BSYNC B2 ;  /* 0x0000000000027941 */ /* 0x000fea0003800000 */
.L_x_1631:
        /* <DEDUP_REMOVED lines=8> */
.L_x_1633:
        /* <DEDUP_REMOVED lines=15> */
.L_x_1634:
        /* <DEDUP_REMOVED lines=15> */
.L_x_1635:
        /* <DEDUP_REMOVED lines=10> */
.L_x_1621:
[----:B------:R-:W-:Y:S05]  /*1d5c0*/  BSYNC B1 ;  /* 0x0000000000017941 */ /* 0x000fea0003800000 */
.L_x_1620:
[----:B------:R-:W-:Y:S01]  /*1d5d0*/  ISETP.GT.AND P2, PT, R8, R5, PT ;  /* 0x000000050800720c */ /* 0x000fe20003f44270 */
[----:B------:R-:W-:Y:S02]  /*1d5e0*/  VIADD R28, R28, 0x1 ;  /* 0x000000011c1c7836 */ /* 0x000fe40000000000 */
[----:B------:R-:W-:-:S03]  /*1d5f0*/  VIADD R8, R8, 0xffffffff ;  /* 0xffffffff08087836 */ /* 0x000fc60000000000 */
[----:B------:R-:W-:-:S04]  /*1d600*/  ISETP.NE.AND P1, PT, R28, 0x2, PT ;  /* 0x000000021c00780c */ /* 0x000fc80003f25270 */
[----:B------:R-:W-:Y:S02]  /*1d610*/  SEL R2, RZ, 0x1, P1 ;  /* 0x00000001ff027807 */ /* 0x000fe40000800000 */
[----:B------:R-:W-:Y:S02]  /*1d620*/  SEL R28, R28, RZ, P1 ;  /* 0x000000ff1c1c7207 */ /* 0x000fe40000800000 */
[----:B------:R-:W-:Y:S01]  /*1d630*/  LOP3.LUT R29, R29, R2, RZ, 0x3c, !PT ;  /* 0x000000021d1d7212 */ /* 0x000fe200078e3cff */
[----:B------:R-:W-:Y:S06]  /*1d640*/  @P2 BRA `(.L_x_1636) ;  /* 0xfffffff400b02947 */ /* 0x000fec000383ffff */
.L_x_1598:
[----:B------:R-:W-:Y:S05]  /*1d650*/  BSYNC B0 ;  /* 0x0000000000007941 */ /* 0x000fea0003800000 */
.L_x_1597:
[----:B------:R-:W2:Y:S01]  /*1d660*/  LDL R6, [R1+0x10] ;  /* 0x0000100001067983 */ /* 0x000ea20000100800 */
[----:B------:R-:W3:Y:S01]  /*1d670*/  LDC R0, c[0x0][0x448] ;  /* 0x00011200ff007b82 */ /* 0x000ee20000000800 */
[----:B------:R-:W-:Y:S07]  /*1d680*/  @!P0 WARPSYNC.ALL ;  /* 0x0000000000008948 */ /* 0x000fee0003800000 */
[----:B------:R-:W-:Y:S01]  /*1d690*/  @!P0 BAR.SYNC.DEFER_BLOCKING 0xc, 0x200 ;  /* 0x0308000000008b1d */ /* 0x000fe20000010000 */
[----:B---3--:R-:W-:-:S13]  /*1d6a0*/  ISETP.NE.AND P1, PT, R0, 0x1, PT ;  /* 0x000000010000780c */ /* 0x008fda0003f25270 */
[----:B------:R-:W3:Y:S08]  /*1d6b0*/  @P1 LDC R5, c[0x0][0x44c] ;  /* 0x00011300ff051b82 */ /* 0x000ef00000000800 */
[----:B-1----:R-:W1:Y:S01]  /*1d6c0*/  @P1 LDC R3, c[0x0][0x450] ;  /* 0x00011400ff031b82 */ /* 0x002e620000000800 */
[----:B--2---:R-:W-:-:S04]  /*1d6d0*/  VIADD R2, R6, 0xbf ;  /* 0x000000bf06027836 */ /* 0x004fc80000000000 */
[----:B---3--:R-:W-:-:S05]  /*1d6e0*/  @P1 IMAD.HI.U32 R0, R2, R5, RZ ;  /* 0x0000000502001227 */ /* 0x008fca00078e00ff */
[----:B-1----:R-:W-:-:S05]  /*1d6f0*/  @P1 SHF.R.U32.HI R2, RZ, R3, R0 ;  /* 0x00000003ff021219 */ /* 0x002fca0000011600 */
[----:B------:R-:W-:Y:S02]  /*1d700*/  IMAD.IADD R7, R7, 0x1, R2 ;  /* 0x0000000107077824 */ /* 0x000fe400078e0202 */
[----:B------:R-:W1:Y:S02]  /*1d710*/  LDC.64 R2, c[0x0][0x9e0] ;  /* 0x00027800ff027b82 */ /* 0x000e640000000a00 */
[----:B-1----:R-:W-:Y:S01]  /*1d720*/  ISETP.GE.AND P2, PT, R3, 0x1, PT ;  /* 0x000000010300780c */ /* 0x002fe20003f46270 */
[----:B------:R-:W-:-:S12]  /*1d730*/  IMAD.IADD R2, R7, 0x1, R2 ;  /* 0x0000000107027824 */ /* 0x000fd800078e0202 */
[----:B------:R-:W-:Y:S05]  /*1d740*/  @!P2 BRA `(.L_x_1637) ;  /* 0x000000000048a947 */ /* 0x000fea0003800000 */
        /* <DEDUP_REMOVED lines=11> */
.L_x_1639:
[----:B------:R-:W-:-:S13]  /*1d800*/  ISETP.NE.AND P0, PT, R3, 0x1, PT ;  /* 0x000000010300780c */ /* 0x000fda0003f05270 */
[----:B------:R-:W1:Y:S02]  /*1d810*/  @P0 LDC.64 R4, c[0x0][0x9e8] ;  /* 0x00027a00ff040b82 */ /* 0x000e640000000a00 */
[----:B-1----:R-:W-:-:S05]  /*1d820*/  @P0 IMAD.HI.U32 R4, R0, R4, RZ ;  /* 0x0000000400040227 */ /* 0x002fca00078e00ff */
[----:B------:R-:W-:-:S07]  /*1d830*/  @P0 SHF.R.U32.HI R0, RZ, R5, R4 ;  /* 0x00000005ff000219 */ /* 0x000fce0000011604 */
.L_x_1640:
[----:B------:R-:W-:Y:S05]  /*1d840*/  BSYNC B0 ;  /* 0x0000000000007941 */ /* 0x000fea0003800000 */
.L_x_1638:
[----:B------:R-:W-:-:S05]  /*1d850*/  IMAD R5, R0, R3, R3 ;  /* 0x0000000300057224 */ /* 0x000fca00078e0203 */
[----:B------:R-:W-:-:S07]  /*1d860*/  VIMNMX R2, R2, R5, PT ;  /* 0x0000000502027248 */ /* 0x000fce0003fe0100 */
.L_x_1637:
[----:B------:R-:W-:Y:S01]  /*1d870*/  VIADD R2, R2, 0x7f ;  /* 0x0000007f02027836 */ /* 0x000fe20000000000 */
[----:B------:R-:W-:-:S04]  /*1d880*/  ULDC UR4, c[0x0][0x9dc] ;  /* 0x0002770000047ab9 */ /* 0x000fc80000000800 */
[----:B------:R-:W-:-:S04]  /*1d890*/  SHF.R.S32.HI R5, RZ, 0x1f, R2 ;  /* 0x0000001fff057819 */ /* 0x000fc80000011402 */
[----:B------:R-:W-:Y:S02]  /*1d8a0*/  LEA.HI R5, R5, R2, RZ, 0x7 ;  /* 0x0000000205057211 */ /* 0x000fe400078f38ff */
[----:B------:R-:W1:Y:S02]  /*1d8b0*/  @P1 LDC R2, c[0x0][0x44c] ;  /* 0x00011300ff021b82 */ /* 0x000e640000000800 */
[----:B------:R-:W-:-:S04]  /*1d8c0*/  SHF.R.S32.HI R0, RZ, 0x7, R5 ;  /* 0x00000007ff007819 */ /* 0x000fc80000011405 */
[----:B------:R-:W-:Y:S02]  /*1d8d0*/  VIMNMX R24, R17, R0, PT ;  /* 0x0000000011187248 */ /* 0x000fe40003fe0100 */
[----:B------:R-:W2:Y:S03]  /*1d8e0*/  @P1 LDC R0, c[0x0][0x450] ;  /* 0x00011400ff001b82 */ /* 0x000ea60000000800 */
[----:B------:R3:W-:Y:S01]  /*1d8f0*/  STL [R1+0x14], R24 ;  /* 0x0000141801007387 */ /* 0x0007e20000100800 */
[----:B-1----:R-:W-:-:S04]  /*1d900*/  @P1 IMAD.HI.U32 R5, R6, R2, RZ ;  /* 0x0000000206051227 */ /* 0x002fc800078e00ff */
[----:B------:R-:W-:Y:S01]  /*1d910*/  IMAD.MOV.U32 R2, RZ, RZ, R6 ;  /* 0x000000ffff027224 */ /* 0x000fe200078e0006 */
[----:B--2---:R-:W-:-:S05]  /*1d920*/  @P1 SHF.R.U32.HI R2, RZ, R0, R5 ;  /* 0x00000000ff021219 */ /* 0x004fca0000011605 */
[----:B------:R-:W-:-:S04]  /*1d930*/  IMAD.IADD R2, R9, 0x1, R2 ;  /* 0x0000000109027824 */ /* 0x000fc800078e0202 */
[----:B------:R-:W-:Y:S01]  /*1d940*/  VIADD R0, R2, -UR4 ;  /* 0x8000000402007c36 */ /* 0x000fe20008000000 */
[----:B---3--:R-:W-:Y:S06]  /*1d950*/  @!P2 BRA `(.L_x_1641) ;  /* 0x000000000044a947 */ /* 0x008fec0003800000 */
        /* <DEDUP_REMOVED lines=10> */
.L_x_1643:
[----:B------:R-:W-:-:S13]  /*1da00*/  ISETP.NE.AND P0, PT, R3, 0x1, PT ;  /* 0x000000010300780c */ /* 0x000fda0003f05270 */
[----:B------:R-:W1:Y:S02]  /*1da10*/  @P0 LDC.64 R4, c[0x0][0x9e8] ;  /* 0x00027a00ff040b82 */ /* 0x000e640000000a00 */
[----:B-1----:R-:W-:-:S05]  /*1da20*/  @P0 IMAD.HI.U32 R4, R2, R4, RZ ;  /* 0x0000000402040227 */ /* 0x002fca00078e00ff */
[----:B------:R-:W-:-:S07]  /*1da30*/  @P0 SHF.R.U32.HI R2, RZ, R5, R4 ;  /* 0x00000005ff020219 */ /* 0x000fce0000011604 */
.L_x_1644:
[----:B------:R-:W-:Y:S05]  /*1da40*/  BSYNC B0 ;  /* 0x0000000000007941 */ /* 0x000fea0003800000 */
.L_x_1642:
[----:B------:R-:W-:-:S05]  /*1da50*/  IMAD R3, R2, R3, RZ ;  /* 0x0000000302037224 */ /* 0x000fca00078e02ff */
[----:B------:R-:W-:-:S07]  /*1da60*/  VIMNMX R0, R0, R3, !PT ;  /* 0x0000000300007248 */ /* 0x000fce0007fe0100 */
.L_x_1641:
[----:B------:R-:W-:Y:S01]  /*1da70*/  SHF.R.S32.HI R3, RZ, 0x1f, R0 ;  /* 0x0000001fff037819 */ /* 0x000fe20000011400 */
[----:B------:R-:W-:Y:S03]  /*1da80*/  BSSY B7, `(.L_x_1645) ;  /* 0x0000421000077945 */ /* 0x000fe60003800000 */
[----:B------:R-:W-:-:S04]  /*1da90*/  LEA.HI R3, R3, R0, RZ, 0x7 ;  /* 0x0000000003037211 */ /* 0x000fc800078f38ff */
[----:B------:R-:W-:-:S04]  /*1daa0*/  SHF.R.S32.HI R3, RZ, 0x7, R3 ;  /* 0x00000007ff037819 */ /* 0x000fc80000011403 */
[----:B------:R-:W-:-:S04]  /*1dab0*/  VIMNMX R2, RZ, R3, !PT ;  /* 0x00000003ff027248 */ /* 0x000fc80007fe0100 */
[----:B------:R-:W-:Y:S01]  /*1dac0*/  ISETP.GT.AND P0, PT, R24, R2, PT ;  /* 0x000000021800720c */ /* 0x000fe20003f04270 */
[----:B------:R1:W-:-:S12]  /*1dad0*/  STL [R1+0x8], R2 ;  /* 0x0000080201007387 */ /* 0x0003d80000100800 */
[----:B-1----:R-:W-:Y:S05]  /*1dae0*/  @P0 BRA `(.L_x_1646) ;  /* 0x0000000000440947 */ /* 0x002fea0003800000 */
[----:B------:R-:W1:Y:S02]  /*1daf0*/  S2R R2, SR_TID.X ;  /* 0x0000000000027919 */ /* 0x000e640000002100 */
[----:B-1----:R-:W-:-:S04]  /*1db00*/  LOP3.LUT R2, R2, 0x7f, RZ, 0xc0, !PT ;  /* 0x0000007f02027812 */ /* 0x002fc800078ec0ff */
[----:B------:R-:W-:-:S13]  /*1db10*/  ISETP.NE.AND P0, PT, R2, RZ, PT ;  /* 0x000000ff0200720c */ /* 0x000fda0003f05270 */
[----:B------:R-:W-:Y:S05]  /*1db20*/  @P0 BRA `(.L_x_1647) ;  /* 0x0000004000580947 */ /* 0x000fea0003800000 */
[----:B------:R-:W1:Y:S01]  /*1db30*/  S2R R5, SR_LANEID ;  /* 0x0000000000057919 */ /* 0x000e620000000000 */
[----:B------:R-:W-:Y:S01]  /*1db40*/  VOTEU.ANY UR4, UPT, PT ;  /* 0x0000000000047886 */ /* 0x000fe200038e0100 */
[----:B------:R-:W2:Y:S01]  /*1db50*/  LDC.64 R2, c[0x0][0xc60] ;  /* 0x00031800ff027b82 */ /* 0x000ea20000000a00 */
[----:B------:R-:W1:Y:S02]  /*1db60*/  FLO.U32 R0, UR4 ;  /* 0x0000000400007d00 */ /* 0x000e6400080e0000 */
[----:B-1----:R-:W-:-:S06]  /*1db70*/  ISETP.EQ.U32.AND P0, PT, R0, R5, PT ;  /* 0x000000050000720c */ /* 0x002fcc0003f02070 */
[----:B------:R-:W2:Y:S07]  /*1db80*/  POPC R5, UR4 ;  /* 0x0000000400057d09 */ /* 0x000eae0008000000 */
[----:B--2---:R-:W2:Y:S01]  /*1db90*/  @P0 ATOMG.E.ADD.STRONG.GPU PT, R3, desc[UR38][R2.64], R5 ;  /* 0x00000005020309a8 */ /* 0x004ea200081ee1e6 */
[----:B------:R-:W1:Y:S02]  /*1dba0*/  S2R R4, SR_LTMASK ;  /* 0x0000000000047919 */ /* 0x000e640000003900 */
[----:B-1----:R-:W-:-:S04]  /*1dbb0*/  LOP3.LUT R4, R4, UR4, RZ, 0xc0, !PT ;  /* 0x0000000404047c12 */ /* 0x002fc8000f8ec0ff */
[----:B------:R-:W1:Y:S01]  /*1dbc0*/  POPC R7, R4 ;  /* 0x0000000400077309 */ /* 0x000e620000000000 */
[----:B--2---:R-:W1:Y:S02]  /*1dbd0*/  SHFL.IDX PT, R0, R3, R0, 0x1f ;  /* 0x00001f0003007589 */ /* 0x004e6400000e0000 */
[----:B-1----:R-:W-:Y:S01]  /*1dbe0*/  IADD3 R16, R0, UR37, R7 ;  /* 0x0000002500107c10 */ /* 0x002fe2000fffe007 */
[----:B------:R-:W-:Y:S06]  /*1dbf0*/  BRA `(.L_x_1647) ;  /* 0x0000004000247947 */ /* 0x000fec0003800000 */
.L_x_1646:
        /* <DEDUP_REMOVED lines=16> */
[----:B0-----:R-:W-:Y:S02]  /*1dd00*/  IMAD.MOV.U32 R12, RZ, RZ, 0x1 ;  /* 0x00000001ff0c7424 */ /* 0x001fe400078e00ff */
[----:B------:R-:W-:-:S07]  /*1dd10*/  IMAD.MOV.U32 R13, RZ, RZ, RZ ;  /* 0x000000ffff0d7224 */ /* 0x000fce00078e00ff */
[----:B------:R-:W-:-:S07]  /*1dd20*/  LEPC R20, `(.L_x_1649) ;  /* 0x000000001014794e */ /* 0x000fce0000000000 */
[----:B-1----:R-:W-:Y:S05]  /*1dd30*/  CALL.ABS.NOINC R2 ;  /* 0x0000000002007343 */ /* 0x002fea0003c00000 */
.L_x_1649:
[----:B------:R-:W-:Y:S05]  /*1dd40*/  BSYNC B6 ;  /* 0x0000000000067941 */ /* 0x000fea0003800000 */
.L_x_1648:
        /* <DEDUP_REMOVED lines=13> */
[----:B------:R-:W-:Y:S02]  /*1de20*/  IMAD.U32 R10, RZ, RZ, UR4 ;  /* 0x00000004ff0a7e24 */ /* 0x000fe4000f8e00ff */
[----:B------:R-:W-:Y:S02]  /*1de30*/  IMAD.U32 R11, RZ, RZ, UR5 ;  /* 0x00000005ff0b7e24 */ /* 0x000fe4000f8e00ff */
[----:B------:R-:W-:Y:S02]  /*1de40*/  IMAD.MOV.U32 R8, RZ, RZ, 0x70 ;  /* 0x00000070ff087424 */ /* 0x000fe400078e00ff */
[----:B0-----:R-:W-:Y:S02]  /*1de50*/  IMAD.MOV.U32 R12, RZ, RZ, 0x1 ;  /* 0x00000001ff0c7424 */ /* 0x001fe400078e00ff */
[----:B-1----:R-:W-:-:S07]  /*1de60*/  IMAD.MOV.U32 R13, RZ, RZ, RZ ;  /* 0x000000ffff0d7224 */ /* 0x002fce00078e00ff */
[----:B------:R-:W-:-:S07]  /*1de70*/  LEPC R20, `(.L_x_1652) ;  /* 0x000000001014794e */ /* 0x000fce0000000000 */
[----:B--2---:R-:W-:Y:S05]  /*1de80*/  CALL.ABS.NOINC R2 ;  /* 0x0000000002007343 */ /* 0x004fea0003c00000 */
.L_x_1652:
        /* <DEDUP_REMOVED lines=15> */
.L_x_1651:
[----:B------:R-:W-:Y:S05]  /*1df80*/  BSYNC B6 ;  /* 0x0000000000067941 */ /* 0x000fea0003800000 */
.L_x_1650:
[----:B------:R-:W-:Y:S01]  /*1df90*/  ULDC.64 UR4, c[0x0][0x9f8] ;  /* 0x00027e0000047ab9 */ /* 0x000fe20000000a00 */
[----:B------:R-:W-:Y:S01]  /*1dfa0*/  IMAD.MOV.U32 R25, RZ, RZ, R19 ;  /* 0x000000ffff197224 */ /* 0x000fe200078e0013 */
[----:B------:R-:W-:-:S04]  /*1dfb0*/  ISETP.NE.U32.AND P0, PT, RZ, UR4, PT ;  /* 0x00000004ff007c0c */ /* 0x000fc8000bf05070 */
[----:B------:R-:W-:Y:S01]  /*1dfc0*/  ISETP.NE.AND.EX P0, PT, RZ, UR5, PT, P0 ;  /* 0x00000005ff007c0c */ /* 0x000fe2000bf05300 */
[----:B------:R-:W-:-:S12]  /*1dfd0*/  ULDC.64 UR4, c[0x0][0xa08] ;  /* 0x0002820000047ab9 */ /* 0x000fd80000000a00 */
[----:B------:R-:W1:Y:S02]  /*1dfe0*/  @P0 LDC.64 R2, c[0x0][0x9f8] ;  /* 0x00027e00ff020b82 */ /* 0x000e640000000a00 */
[----:B-1----:R-:W-:-:S05]  /*1dff0*/  @P0 IMAD.WIDE R2, R19, 0x4, R2 ;  /* 0x0000000413020825 */ /* 0x002fca00078e0202 */
[----:B------:R1:W2:Y:S01]  /*1e000*/  @P0 LDG.E R25, desc[UR38][R2.64] ;  /* 0x0000002602190981 */ /* 0x0002a2000c1e1900 */
[----:B------:R-:W-:Y:S01]  /*1e010*/  VIADD R24, R24, 0xffffffff ;  /* 0xffffffff18187836 */ /* 0x000fe20000000000 */
[----:B-1----:R-:W1:Y:S02]  /*1e020*/  LDC.64 R2, c[0x0][0x418] ;  /* 0x00010600ff027b82 */ /* 0x002e640000000a00 */
[----:B-1----:R-:W-:Y:S01]  /*1e030*/  LOP3.LUT P0, RZ, R2, UR4, RZ, 0xfc, !PT ;  /* 0x0000000402ff7c12 */ /* 0x002fe2000f80fcff */
[----:B------:R-:W-:-:S03]  /*1e040*/  UMOV UR4, 0xffffffff ;  /* 0xffffffff00047882 */ /* 0x000fc60000000000 */
[----:B------:R-:W-:Y:S02]  /*1e050*/  LOP3.LUT P0, RZ, R3, UR5, RZ, 0xfc, P0 ;  /* 0x0000000503ff7c12 */ /* 0x000fe4000800fcff */
[----:B--2---:R-:W-:Y:S02]  /*1e060*/  SHF.R.S32.HI R7, RZ, 0x1f, R25 ;  /* 0x0000001fff077819 */ /* 0x004fe40000011419 */
[----:B------:R-:W-:-:S03]  /*1e070*/  SEL R17, R25, RZ, !P0 ;  /* 0x000000ff19117207 */ /* 0x000fc60004000000 */
[----:B------:R1:W-:Y:S01]  /*1e080*/  STL [R1+0x4], R7 ;  /* 0x0000040701007387 */ /* 0x0003e20000100800 */
[----:B------:R-:W-:Y:S05]  /*1e090*/  BRA.DIV UR4, `(.L_x_1653) ;  /* 0x0000005a045c7947 */ /* 0x000fea000b800000 */
[----:B------:R-:W2:Y:S02]  /*1e0a0*/  S2R R0, SR_TID.X ;  /* 0x0000000000007919 */ /* 0x000ea40000002100 */
[----:B--2---:R-:W-:-:S04]  /*1e0b0*/  SHF.R.U32.HI R0, RZ, 0x5, R0 ;  /* 0x00000005ff007819 */ /* 0x004fc80000011600 */
[----:B------:R-:W-:-:S05]  /*1e0c0*/  LOP3.LUT R0, R0, 0x3, RZ, 0xc0, !PT ;  /* 0x0000000300007812 */ /* 0x000fca00078ec0ff */
[----:B------:R2:W3:Y:S02]  /*1e0d0*/  SHFL.IDX PT, R14, R0, RZ, 0x1f ;  /* 0x00001fff000e7589 */ /* 0x0004e400000e0000 */
.L_x_1796:
[----:B--2---:R-:W2:Y:S01]  /*1e0e0*/  LDL.LU R0, [R1] ;  /* 0x0000000001007983 */ /* 0x004ea20000300800 */
[----:B------:R-:W-:Y:S02]  /*1e0f0*/  PLOP3.LUT P1, PT, PT, PT, PT, 0x8, 0x0 ;  /* 0x000000000000781c */ /* 0x000fe40003f2e170 */
[----:B---3--:R-:W-:Y:S02]  /*1e100*/  ISETP.NE.AND P0, PT, R14, RZ, PT ;  /* 0x000000ff0e00720c */ /* 0x008fe40003f05270 */
[----:B--2---:R-:W-:-:S09]  /*1e110*/  LOP3.LUT R0, R0, 0xfffffffe, RZ, 0xc0, !PT ;  /* 0xfffffffe00007812 */ /* 0x004fd200078ec0ff */
[----:B------:R-:W-:-:S05]  /*1e120*/  @P1 LOP3.LUT R0, R0, 0x1, RZ, 0xfc, !PT ;  /* 0x0000000100001812 */ /* 0x000fca00078efcff */
[----:B------:R2:W-:Y:S01]  /*1e130*/  STL [R1], R0 ;  /* 0x0000000001007387 */ /* 0x0005e20000100800 */
[----:B------:R-:W-:Y:S05]  /*1e140*/  @P0 BRA `(.L_x_1654) ;  /* 0x0000000400200947 */ /* 0x000fea0003800000 */
[----:B------:R-:W-:-:S03]  /*1e150*/  UMOV UR4, 0xffffffff ;  /* 0xffffffff00047882 */ /* 0x000fc60000000000 */
[----:B------:R-:W-:Y:S05]  /*1e160*/  BRA.DIV UR4, `(.L_x_1655) ;  /* 0x0000005a045c7947 */ /* 0x000fea000b800000 */
[----:B------:R-:W-:-:S13]  /*1e170*/  ELECT P6, URZ, PT ;  /* 0x00000000003f782f */ /* 0x000fda00038c0000 */
.L_x_1799:
[----:B------:R-:W-:Y:S05]  /*1e180*/  @!P6 BRA `(.L_x_1654) ;  /* 0x000000040010e947 */ /* 0x000fea0003800000 */
[----:B------:R-:W-:-:S04]  /*1e190*/  ISETP.NE.U32.AND P0, PT, R2, RZ, PT ;  /* 0x000000ff0200720c */ /* 0x000fc80003f05070 */
[----:B------:R-:W-:-:S13]  /*1e1a0*/  ISETP.NE.AND.EX P0, PT, R3, RZ, PT, P0 ;  /* 0x000000ff0300720c */ /* 0x000fda0003f05300 */
[----:B------:R-:W-:Y:S05]  /*1e1b0*/  @!P0 BRA `(.L_x_1656) ;  /* 0x0000000000448947 */ /* 0x000fea0003800000 */
[----:B------:R-:W3:Y:S01]  /*1e1c0*/  LDC R6, c[0x0][0x43c] ;  /* 0x00010f00ff067b82 */ /* 0x000ee20000000800 */
[----:B------:R-:W-:Y:S01]  /*1e1d0*/  ULDC.64 UR4, c[0x0][0x428] ;  /* 0x00010a0000047ab9 */ /* 0x000fe20000000a00 */
[----:B---3--:R-:W-:-:S13]  /*1e1e0*/  ISETP.NE.AND P0, PT, R6, 0x1, PT ;  /* 0x000000010600780c */ /* 0x008fda0003f05270 */
[----:B------:R-:W2:Y:S02]  /*1e1f0*/  @P0 LDC.64 R4, c[0x0][0x440] ;  /* 0x00011000ff040b82 */ /* 0x000ea40000000a00 */
[----:B--2---:R-:W-:-:S04]  /*1e200*/  @P0 IMAD.HI.U32 R0, R24, R4, RZ ;  /* 0x0000000418000227 */ /* 0x004fc800078e00ff */
        /* <DEDUP_REMOVED lines=12> */
.L_x_1656:
[----:B--2---:R-:W-:Y:S01]  /*1e2d0*/  IMAD R0, R23, 0x8, R22 ;  /* 0x0000000817007824 */ /* 0x004fe200078e0216 */
[----:B---3--:R-:W-:-:S04]  /*1e2e0*/  SHF.L.U32 R2, R26, 0x1f, RZ ;  /* 0x0000001f1a027819 */ /* 0x008fc800000006ff */
[----:B------:R-:W2:Y:S02]  /*1e2f0*/  SYNCS.PHASECHK.TRANS64.TRYWAIT P0, [R0+URZ+0x2d840], R2 ;  /* 0x02d84002000075a7 */ /* 0x000ea4000800017f */
[----:B--2---:R-:W-:Y:S05]  /*1e300*/  @!P0 BRA `(.L_x_1657) ;  /* 0x0000005800148947 */ /* 0x004fea0003800000 */
.L_x_1800:
[----:B------:R-:W3:Y:S02]  /*1e310*/  S2R R3, SR_TID.X ;  /* 0x0000000000037919 */ /* 0x000ee40000002100 */
[----:B---3--:R-:W-:-:S04]  /*1e320*/  LOP3.LUT R3, R3, 0x7f, RZ, 0xc0, !PT ;  /* 0x0000007f03037812 */ /* 0x008fc800078ec0ff */
[----:B------:R-:W-:-:S13]  /*1e330*/  ISETP.NE.AND P0, PT, R3, RZ, PT ;  /* 0x000000ff0300720c */ /* 0x000fda0003f05270 */
[----:B------:R-:W-:Y:S05]  /*1e340*/  @P0 BRA `(.L_x_1658) ;  /* 0x00000000001c0947 */ /* 0x000fea0003800000 */
[----:B------:R-:W3:Y:S01]  /*1e350*/  S2R R3, SR_TID.X ;  /* 0x0000000000037919 */ /* 0x000ee20000002100 */
[----:B--2---:R-:W-:-:S04]  /*1e360*/  IMAD.MOV.U32 R2, RZ, RZ, 0x6000 ;  /* 0x00006000ff027424 */ /* 0x004fc800078e00ff */
[----:B------:R4:W-:Y:S01]  /*1e370*/  SYNCS.ARRIVE.TRANS64 RZ, [R0+URZ+0x2d830], R2 ;  /* 0x02d8300200ff79a7 */ /* 0x0009e2000800003f */
[----:B---3--:R-:W-:-:S04]  /*1e380*/  LOP3.LUT R3, R3, 0x1f, RZ, 0xc0, !PT ;  /* 0x0000001f03037812 */ /* 0x008fc800078ec0ff */
[----:B------:R-:W-:-:S13]  /*1e390*/  ISETP.NE.AND P0, PT, R3, RZ, PT ;  /* 0x000000ff0300720c */ /* 0x000fda0003f05270 */
[----:B----4-:R-:W-:Y:S05]  /*1e3a0*/  @!P0 BRA `(.L_x_1658) ;  /* 0x0000000000048947 */ /* 0x010fea0003800000 */
[----:B------:R-:W-:Y:S01]  /*1e3b0*/  BPT.TRAP 0x1 ;  /* 0x000000040000795c */ /* 0x000fe20000300000 */
.L_x_1658:
[----:B--2---:R-:W2:Y:S01]  /*1e3c0*/  LDL.LU R2, [R1] ;  /* 0x0000000001027983 */ /* 0x004ea20000300800 */
        /* <DEDUP_REMOVED lines=22> */
[----:B---3--:R-:W-:Y:S01]  /*1e530*/  UMOV UR8, UR15 ;  /* 0x0000000f00087c82 */ /* 0x008fe20008000000 */
[----:B------:R-:W-:Y:S02]  /*1e540*/  UMOV UR10, UR17 ;  /* 0x00000011000a7c82 */ /* 0x000fe40008000000 */
[----:B------:R3:W-:Y:S02]  /*1e550*/  UTMALDG.4D [UR8], [UR4], desc[UR6] ;  /* 0x00000608040075b4 */ /* 0x0007e40008019000 */
[----:B---3--:R-:W-:Y:S01]  /*1e560*/  UMOV UR8, UR16 ;  /* 0x0000001000087c82 */ /* 0x008fe20008000000 */
[----:B------:R-:W-:-:S02]  /*1e570*/  UMOV UR10, UR14 ;  /* 0x0000000e000a7c82 */ /* 0x000fc40008000000 */
[----:B------:R3:W-:Y:S01]  /*1e580*/  UTMALDG.4D [UR8], [UR4], desc[UR6] ;  /* 0x00000608040075b4 */ /* 0x0007e20008019000 */
[----:B--2---:R-:W-:-:S04]  /*1e590*/  LOP3.LUT R2, R2, 0xfffffffe, RZ, 0xc0, !PT ;  /* 0xfffffffe02027812 */ /* 0x004fc800078ec0ff */
[----:B------:R-:W-:-:S05]  /*1e5a0*/  @P0 LOP3.LUT R2, R2, 0x1, RZ, 0xfc, !PT ;  /* 0x0000000102020812 */ /* 0x000fca00078efcff */
[----:B------:R3:W-:Y:S01]  /*1e5b0*/  STL [R1], R2 ;  /* 0x0000000201007387 */ /* 0x0007e20000100800 */
[----:B------:R-:W-:Y:S01]  /*1e5c0*/  NOP ;  /* 0x0000000000007918 */ /* 0x000fe20000000000 */
.L_x_1654:
[----:B------:R-:W4:Y:S01]  /*1e5d0*/  LDL.LU R3, [R1+0x20] ;  /* 0x0000200001037983 */ /* 0x000f220000300800 */
[----:B------:R-:W-:Y:S05]  /*1e5e0*/  WARPSYNC.ALL ;  /* 0x0000000000007948 */ /* 0x000fea0003800000 */
[----:B---3--:R-:W-:Y:S01]  /*1e5f0*/  ULDC.64 UR4, c[0x0][0x298] ;  /* 0x0000a60000047ab9 */ /* 0x008fe20000000a00 */
[----:B--2---:R-:W-:Y:S01]  /*1e600*/  VIADD R0, R22, 0xc400 ;  /* 0x0000c40016007836 */ /* 0x004fe20000000000 */
[----:B------:R-:W-:Y:S01]  /*1e610*/  ULDC.64 UR6, c[0x0][0xa00] ;  /* 0x0002800000067ab9 */ /* 0x000fe20000000a00 */
[----:B------:R-:W-:Y:S01]  /*1e620*/  BSSY B6, `(.L_x_1659) ;  /* 0x0000024000067945 */ /* 0x000fe20003800000 */
[----:B------:R-:W-:Y:S01]  /*1e630*/  BAR.SYNC.DEFER_BLOCKING 0x8, 0x200 ;  /* 0x0208000000007b1d */ /* 0x000fe20000010000 */
[----:B------:R-:W-:-:S02]  /*1e640*/  ISETP.NE.U32.AND P0, PT, RZ, UR6, PT ;  /* 0x00000006ff007c0c */ /* 0x000fc4000bf05070 */
[----:B------:R-:W-:Y:S02]  /*1e650*/  LOP3.LUT P1, RZ, R0, 0x1bf, RZ, 0xc0, !PT ;  /* 0x000001bf00ff7812 */ /* 0x000fe4000782c0ff */
[----:B------:R-:W-:Y:S02]  /*1e660*/  ISETP.NE.AND.EX P0, PT, RZ, UR7, PT, P0 ;  /* 0x00000007ff007c0c */ /* 0x000fe4000bf05300 */
[----:B----4-:R-:W-:Y:S01]  /*1e670*/  SHF.R.S32.HI R2, RZ, 0x1f, R3 ;  /* 0x0000001fff027819 */ /* 0x010fe20000011403 */
[----:B------:R-:W-:-:S04]  /*1e680*/  IMAD.WIDE.U32 R4, R3, UR4, RZ ;  /* 0x0000000403047c25 */ /* 0x000fc8000f8e00ff */
[----:B------:R-:W-:Y:S01]  /*1e690*/  IMAD R2, R2, UR4, RZ ;  /* 0x0000000402027c24 */ /* 0x000fe2000f8e02ff */
[----:B------:R-:W-:Y:S03]  /*1e6a0*/  STL.64 [R1+0x28], R4 ;  /* 0x0000280401007387 */ /* 0x000fe60000100a00 */
[----:B------:R-:W-:Y:S01]  /*1e6b0*/  IMAD R0, R3, UR5, R2 ;  /* 0x0000000503007c24 */ /* 0x000fe2000f8e0202 */
[----:B------:R-:W-:-:S03]  /*1e6c0*/  SHF.R.S32.HI R2, RZ, 0x1f, R19 ;  /* 0x0000001fff027819 */ /* 0x000fc60000011413 */
[----:B------:R-:W-:Y:S01]  /*1e6d0*/  IMAD.IADD R0, R5, 0x1, R0 ;  /* 0x0000000105007824 */ /* 0x000fe200078e0200 */
[----:B------:R-:W-:Y:S02]  /*1e6e0*/  SEL R3, R2, RZ, !P0 ;  /* 0x000000ff02037207 */ /* 0x000fe40004000000 */
[----:B------:R-:W-:Y:S02]  /*1e6f0*/  SHF.R.S32.HI R2, RZ, 0x1f, R18 ;  /* 0x0000001fff027819 */ /* 0x000fe40000011412 */
[----:B------:R2:W-:Y:S04]  /*1e700*/  STL [R1+0x30], R0 ;  /* 0x0000300001007387 */ /* 0x0005e80000100800 */
[----:B------:R3:W-:Y:S01]  /*1e710*/  STL [R1+0x38], R3 ;  /* 0x0000380301007387 */ /* 0x0007e20000100800 */
[----:B--2---:R-:W-:-:S05]  /*1e720*/  SEL R0, R19, RZ, !P0 ;  /* 0x000000ff13007207 */ /* 0x004fca0004000000 */
[----:B------:R3:W-:Y:S04]  /*1e730*/  STL [R1+0x20], R0 ;  /* 0x0000200001007387 */ /* 0x0007e80000100800 */
[----:B------:R3:W-:Y:S01]  /*1e740*/  STL [R1+0x34], R2 ;  /* 0x0000340201007387 */ /* 0x0007e20000100800 */
[----:B------:R-:W-:Y:S05]  /*1e750*/  @!P1 BRA `(.L_x_1660) ;  /* 0x0000000000409947 */ /* 0x000fea0003800000 */
[----:B---3--:R-:W-:Y:S01]  /*1e760*/  MOV R2, 0x0 ;  /* 0x0000000000027802 */ /* 0x008fe20000000f00 */
[----:B------:R-:W-:Y:S01]  /*1e770*/  ULDC.64 UR4, c[0x4][0xa8] ;  /* 0x01002a0000047ab9 */ /* 0x000fe20000000a00 */
[----:B------:R-:W-:Y:S01]  /*1e780*/  ULDC.64 UR6, c[0x4][0xb0] ;  /* 0x01002c0000067ab9 */ /* 0x000fe20000000a00 */
[----:B------:R-:W-:Y:S01]  /*1e790*/  ULDC.64 UR8, c[0x4][0x20] ;  /* 0x0100080000087ab9 */ /* 0x000fe20000000a00 */
[----:B------:R-:W-:Y:S02]  /*1e7a0*/  IMAD.U32 R4, RZ, RZ, UR4 ;  /* 0x00000004ff047e24 */ /* 0x000fe4000f8e00ff */
[----:B------:R-:W2:Y:S01]  /*1e7b0*/  LDC.64 R2, c[0x4][R2] ;  /* 0x0100000002027b82 */ /* 0x000ea20000000a00 */
[----:B------:R-:W-:Y:S02]  /*1e7c0*/  IMAD.U32 R5, RZ, RZ, UR5 ;  /* 0x00000005ff057e24 */ /* 0x000fe4000f8e00ff */
[----:B------:R-:W-:Y:S02]  /*1e7d0*/  IMAD.U32 R6, RZ, RZ, UR6 ;  /* 0x00000006ff067e24 */ /* 0x000fe4000f8e00ff */
[----:B-1----:R-:W-:-:S02]  /*1e7e0*/  IMAD.U32 R7, RZ, RZ, UR7 ;  /* 0x00000007ff077e24 */ /* 0x002fc4000f8e00ff */
[----:B------:R-:W-:Y:S02]  /*1e7f0*/  IMAD.U32 R10, RZ, RZ, UR8 ;  /* 0x00000008ff0a7e24 */ /* 0x000fe4000f8e00ff */
[----:B------:R-:W-:Y:S02]  /*1e800*/  IMAD.U32 R11, RZ, RZ, UR9 ;  /* 0x00000009ff0b7e24 */ /* 0x000fe4000f8e00ff */
[----:B------:R-:W-:Y:S02]  /*1e810*/  IMAD.MOV.U32 R8, RZ, RZ, 0x70 ;  /* 0x00000070ff087424 */ /* 0x000fe400078e00ff */
[----:B0-----:R-:W-:Y:S02]  /*1e820*/  IMAD.MOV.U32 R12, RZ, RZ, 0x1 ;  /* 0x00000001ff0c7424 */ /* 0x001fe400078e00ff */
[----:B------:R-:W-:-:S07]  /*1e830*/  IMAD.MOV.U32 R13, RZ, RZ, RZ ;  /* 0x000000ffff0d7224 */ /* 0x000fce00078e00ff */
[----:B------:R-:W-:-:S07]  /*1e840*/  LEPC R20, `(.L_x_1660) ;  /* 0x000000001014794e */ /* 0x000fce0000000000 */
[----:B--2---:R-:W-:Y:S05]  /*1e850*/  CALL.ABS.NOINC R2 ;  /* 0x0000000002007343 */ /* 0x004fea0003c00000 */
.L_x_1660:
[----:B------:R-:W-:Y:S05]  /*1e860*/  BSYNC B6 ;  /* 0x0000000000067941 */ /* 0x000fea0003800000 */
.L_x_1659:
[----:B---3--:R-:W2:Y:S01]  /*1e870*/  LDL.LU R0, [R1+0x30] ;  /* 0x0000300001007983 */ /* 0x008ea20000300800 */
[----:B------:R-:W3:Y:S01]  /*1e880*/  LDC R10, c[0x0][0x448] ;  /* 0x00011200ff0a7b82 */ /* 0x000ee20000000800 */
[----:B------:R-:W-:Y:S01]  /*1e890*/  ULDC.64 UR4, c[0x0][0x2d8] ;  /* 0x0000b60000047ab9 */ /* 0x000fe20000000a00 */
[----:B------:R-:W-:Y:S01]  /*1e8a0*/  ULDC.64 UR6, c[0x0][0x2c8] ;  /* 0x0000b20000067ab9 */ /* 0x000fe20000000a00 */
[----:B------:R-:W2:Y:S01]  /*1e8b0*/  LDL.LU.64 R2, [R1+0x28] ;  /* 0x0000280001027983 */ /* 0x000ea20000300a00 */
[----:B------:R-:W-:-:S03]  /*1e8c0*/  ULDC.64 UR8, c[0x0][0x280] ;  /* 0x0000a00000087ab9 */ /* 0x000fc60000000a00 */
[----:B------:R-:W4:Y:S04]  /*1e8d0*/  LDL.LU R20, [R1+0x34] ;  /* 0x0000340001147983 */ /* 0x000f280000300800 */
[----:B------:R-:W4:Y:S04]  /*1e8e0*/  LDL.LU R21, [R1+0x38] ;  /* 0x0000380001157983 */ /* 0x000f280000300800 */
[----:B------:R-:W4:Y:S04]  /*1e8f0*/  LDL.LU R4, [R1+0x20] ;  /* 0x0000200001047983 */ /* 0x000f280000300800 */
[----:B0-----:R-:W4:Y:S01]  /*1e900*/  LDL R12, [R1+0x10] ;  /* 0x00001000010c7983 */ /* 0x001f220000100800 */
[----:B---3--:R-:W-:-:S13]  /*1e910*/  ISETP.NE.AND P1, PT, R10, 0x1, PT ;  /* 0x000000010a00780c */ /* 0x008fda0003f25270 */
[----:B------:R-:W0:Y:S01]  /*1e920*/  @P1 LDC R5, c[0x0][0x450] ;  /* 0x00011400ff051b82 */ /* 0x000e220000000800 */
[----:B--2---:R-:W-:Y:S02]  /*1e930*/  IMAD.MOV.U32 R3, RZ, RZ, R0 ;  /* 0x000000ffff037224 */ /* 0x004fe400078e0000 */
[----:B----4-:R-:W-:Y:S02]  /*1e940*/  IMAD R0, R20, UR4, RZ ;  /* 0x0000000414007c24 */ /* 0x010fe4000f8e02ff */
[C---:B------:R-:W-:Y:S01]  /*1e950*/  IMAD.WIDE.U32 R2, R18.reuse, UR4, R2 ;  /* 0x0000000412027c25 */ /* 0x040fe2000f8e0002 */
[----:B------:R-:W2:Y:S03]  /*1e960*/  S2R R20, SR_TID.X ;  /* 0x0000000000147919 */ /* 0x000ea60000002100 */
[----:B------:R-:W-:Y:S01]  /*1e970*/  IMAD R0, R18, UR5, R0 ;  /* 0x0000000512007c24 */ /* 0x000fe2000f8e0200 */
[----:B------:R-:W-:-:S03]  /*1e980*/  ULDC.64 UR4, c[0x0][0x2e0] ;  /* 0x0000b80000047ab9 */ /* 0x000fc60000000a00 */
[----:B------:R-:W-:Y:S02]  /*1e990*/  IMAD.IADD R3, R3, 0x1, R0 ;  /* 0x0000000103037824 */ /* 0x000fe400078e0200 */
[----:B------:R-:W-:Y:S02]  /*1e9a0*/  IMAD R0, R21, UR4, RZ ;  /* 0x0000000415007c24 */ /* 0x000fe4000f8e02ff */
[----:B------:R-:W3:Y:S01]  /*1e9b0*/  S2R R21, SR_TID.X ;  /* 0x0000000000157919 */ /* 0x000ee20000002100 */
[----:B------:R-:W-:-:S04]  /*1e9c0*/  IMAD.WIDE.U32 R2, R4, UR4, R2 ;  /* 0x0000000404027c25 */ /* 0x000fc8000f8e0002 */
[----:B------:R-:W-:Y:S01]  /*1e9d0*/  IMAD R0, R4, UR5, R0 ;  /* 0x0000000504007c24 */ /* 0x000fe2000f8e0200 */
[----:B------:R-:W-:Y:S01]  /*1e9e0*/  ULDC.64 UR4, c[0x0][0x2d0] ;  /* 0x0000b40000047ab9 */ /* 0x000fe20000000a00 */
[----:B------:R-:W4:Y:S01]  /*1e9f0*/  @P1 LDC R4, c[0x0][0x44c] ;  /* 0x00011300ff041b82 */ /* 0x000f220000000800 */
[----:B--2---:R-:W-:-:S04]  /*1ea00*/  LOP3.LUT R20, R20, 0x7f, RZ, 0xc0, !PT ;  /* 0x0000007f14147812 */ /* 0x004fc800078ec0ff */
[----:B------:R-:W-:Y:S01]  /*1ea10*/  SHF.R.U32.HI R20, RZ, 0x2, R20 ;  /* 0x00000002ff147819 */ /* 0x000fe20000011614 */
[----:B---3--:R-:W-:-:S05]  /*1ea20*/  IMAD.SHL.U32 R6, R21, 0x20, RZ ;  /* 0x0000002015067824 */ /* 0x008fca00078e00ff */
[----:B------:R-:W-:Y:S01]  /*1ea30*/  LOP3.LUT R6, R20, 0x60, R6, 0xf8, !PT ;  /* 0x0000006014067812 */ /* 0x000fe200078ef806 */
[----:B------:R-:W-:-:S04]  /*1ea40*/  IMAD.IADD R3, R3, 0x1, R0 ;  /* 0x0000000103037824 */ /* 0x000fc800078e0200 */
[----:B------:R-:W-:-:S04]  /*1ea50*/  IMAD.IADD R8, R6, 0x1, R12 ;  /* 0x0000000106087824 */ /* 0x000fc800078e020c */
[----:B----4-:R-:W-:-:S04]  /*1ea60*/  @P1 IMAD.HI.U32 R0, R8, R4, RZ ;  /* 0x0000000408001227 */ /* 0x010fc800078e00ff */
[----:B------:R-:W-:Y:S01]  /*1ea70*/  IMAD.MOV.U32 R4, RZ, RZ, R8 ;  /* 0x000000ffff047224 */ /* 0x000fe200078e0008 */
[----:B0-----:R-:W-:-:S04]  /*1ea80*/  @P1 SHF.R.U32.HI R4, RZ, R5, R0 ;  /* 0x00000005ff041219 */ /* 0x001fc80000011600 */
[----:B------:R-:W-:-:S05]  /*1ea90*/  SHF.R.S32.HI R0, RZ, 0x1f, R4 ;  /* 0x0000001fff007819 */ /* 0x000fca0000011404 */
[----:B------:R-:W-:-:S04]  /*1eaa0*/  IMAD R0, R0, UR4, RZ ;  /* 0x0000000400007c24 */ /* 0x000fc8000f8e02ff */
[----:B------:R-:W-:Y:S02]  /*1eab0*/  IMAD R6, R4, UR5, R0 ;  /* 0x0000000504067c24 */ /* 0x000fe4000f8e0200 */
[----:B------:R-:W-:-:S04]  /*1eac0*/  IMAD.MOV R0, RZ, RZ, -R4 ;  /* 0x000000ffff007224 */ /* 0x000fc800078e0a04 */
[----:B------:R-:W-:Y:S02]  /*1ead0*/  IMAD R0, R10, R0, R8 ;  /* 0x000000000a007224 */ /* 0x000fe400078e0208 */
[----:B------:R-:W-:-:S03]  /*1eae0*/  IMAD.WIDE.U32 R4, R4, UR4, R2 ;  /* 0x0000000404047c25 */ /* 0x000fc6000f8e0002 */
[----:B------:R-:W-:Y:S01]  /*1eaf0*/  SHF.R.S32.HI R9, RZ, 0x1f, R0 ;  /* 0x0000001fff097819 */ /* 0x000fe20000011400 */
[----:B------:R-:W-:-:S04]  /*1eb00*/  IMAD.IADD R5, R5, 0x1, R6 ;  /* 0x0000000105057824 */ /* 0x000fc800078e0206 */
[----:B------:R-:W-:Y:S02]  /*1eb10*/  IMAD R9, R9, UR6, RZ ;  /* 0x0000000609097c24 */ /* 0x000fe4000f8e02ff */
[C---:B-1----:R-:W-:Y:S02]  /*1eb20*/  IMAD.WIDE.U32 R6, R0.reuse, UR6, R4 ;  /* 0x0000000600067c25 */ /* 0x042fe4000f8e0004 */
[----:B------:R-:W0:Y:S02]  /*1eb30*/  @P1 LDC R5, c[0x0][0x450] ;  /* 0x00011400ff051b82 */ /* 0x000e240000000800 */
[----:B------:R-:W-:Y:S02]  /*1eb40*/  IMAD R0, R0, UR7, R9 ;  /* 0x0000000700007c24 */ /* 0x000fe4000f8e0209 */
[----:B------:R1:W5:Y:S01]  /*1eb50*/  LDL R9, [R1+0xc] ;  /* 0x00000c0001097983 */ /* 0x0003620000100800 */
[----:B------:R-:W-:Y:S01]  /*1eb60*/  LEA R4, P0, R6, UR8, 0x1 ;  /* 0x0000000806047c11 */ /* 0x000fe2000f8008ff */
[----:B------:R-:W-:-:S05]  /*1eb70*/  IMAD.IADD R0, R7, 0x1, R0 ;  /* 0x0000000107007824 */ /* 0x000fca00078e0200 */
[----:B------:R-:W-:Y:S02]  /*1eb80*/  LEA.HI.X R0, R6, UR9, R0, 0x1, P0 ;  /* 0x0000000906007c11 */ /* 0x000fe400080f0c00 */
[----:B------:R-:W2:Y:S01]  /*1eb90*/  @P1 LDC R6, c[0x0][0x44c] ;  /* 0x00011300ff061b82 */ /* 0x000ea20000000800 */
[----:B------:R-:W3:Y:S01]  /*1eba0*/  S2R R13, SR_TID.X ;  /* 0x00000000000d7919 */ /* 0x000ee20000002100 */
[----:B------:R-:W-:Y:S01]  /*1ebb0*/  VIADD R8, R8, 0x80 ;  /* 0x0000008008087836 */ /* 0x000fe20000000000 */
[----:B------:R-:W4:Y:S03]  /*1ebc0*/  S2R R11, SR_TID.X ;  /* 0x00000000000b7919 */ /* 0x000f260000002100 */
[----:B--2---:R-:W-:-:S04]  /*1ebd0*/  @P1 IMAD.HI.U32 R7, R8, R6, RZ ;  /* 0x0000000608071227 */ /* 0x004fc800078e00ff */
[----:B------:R-:W-:Y:S01]  /*1ebe0*/  IMAD.MOV.U32 R6, RZ, RZ, R8 ;  /* 0x000000ffff067224 */ /* 0x000fe200078e0008 */
[----:B0-----:R-:W-:-:S04]  /*1ebf0*/  @P1 SHF.R.U32.HI R6, RZ, R5, R7 ;  /* 0x00000005ff061219 */ /* 0x001fc80000011607 */
[--C-:B------:R-:W-:Y:S01]  /*1ec00*/  SHF.R.S32.HI R7, RZ, 0x1f, R6.reuse ;  /* 0x0000001fff077819 */ /* 0x100fe20000011406 */
[----:B------:R-:W-:-:S04]  /*1ec10*/  IMAD.MOV R5, RZ, RZ, -R6 ;  /* 0x000000ffff057224 */ /* 0x000fc800078e0a06 */
[----:B------:R-:W-:Y:S02]  /*1ec20*/  IMAD R5, R10, R5, R8 ;  /* 0x000000050a057224 */ /* 0x000fe400078e0208 */
[----:B------:R-:W-:Y:S02]  /*1ec30*/  IMAD R7, R7, UR4, RZ ;  /* 0x0000000407077c24 */ /* 0x000fe4000f8e02ff */
[----:B------:R-:W-:Y:S01]  /*1ec40*/  IMAD.WIDE.U32 R2, R6, UR4, R2 ;  /* 0x0000000406027c25 */ /* 0x000fe2000f8e0002 */
[----:B------:R-:W-:-:S03]  /*1ec50*/  ULDC UR4, c[0x0][0x2b8] ;  /* 0x0000ae0000047ab9 */ /* 0x000fc60000000800 */
[----:B------:R-:W-:Y:S01]  /*1ec60*/  IMAD R7, R6, UR5, R7 ;  /* 0x0000000506077c24 */ /* 0x000fe2000f8e0207 */
[----:B------:R-:W-:Y:S01]  /*1ec70*/  SHF.R.S32.HI R6, RZ, 0x1f, R5 ;  /* 0x0000001fff067819 */ /* 0x000fe20000011405 */
[----:B---3--:R-:W-:Y:S02]  /*1ec80*/  IMAD.SHL.U32 R21, R13, 0x8, RZ ;  /* 0x000000080d157824 */ /* 0x008fe400078e00ff */
[----:B------:R-:W-:Y:S02]  /*1ec90*/  IMAD.IADD R3, R3, 0x1, R7 ;  /* 0x0000000103037824 */ /* 0x000fe400078e0207 */
[----:B------:R-:W-:Y:S01]  /*1eca0*/  IMAD R6, R6, UR6, RZ ;  /* 0x0000000606067c24 */ /* 0x000fe2000f8e02ff */
[----:B------:R-:W-:Y:S01]  /*1ecb0*/  LOP3.LUT R21, R21, 0x18, RZ, 0xc0, !PT ;  /* 0x0000001815157812 */ /* 0x000fe200078ec0ff */
[----:B----4-:R-:W-:Y:S02]  /*1ecc0*/  IMAD.SHL.U32 R20, R11, 0x8, RZ ;  /* 0x000000080b147824 */ /* 0x010fe400078e00ff */
[----:B------:R-:W-:Y:S01]  /*1ecd0*/  IMAD.WIDE.U32 R2, R5, UR6, R2 ;  /* 0x0000000605027c25 */ /* 0x000fe2000f8e0002 */
[----:B------:R-:W-:-:S03]  /*1ece0*/  LOP3.LUT R14, R21, 0x20, RZ, 0xfc, !PT ;  /* 0x00000020150e7812 */ /* 0x000fc600078efcff */
[----:B------:R-:W-:Y:S01]  /*1ecf0*/  IMAD R6, R5, UR7, R6 ;  /* 0x0000000705067c24 */ /* 0x000fe2000f8e0206 */
[----:B------:R-:W-:Y:S02]  /*1ed00*/  LOP3.LUT R20, R20, 0x18, RZ, 0xc0, !PT ;  /* 0x0000001814147812 */ /* 0x000fe400078ec0ff */
[----:B------:R-:W-:Y:S01]  /*1ed10*/  LOP3.LUT R13, R21, 0x40, RZ, 0xfc, !PT ;  /* 0x00000040150d7812 */ /* 0x000fe200078efcff */
[----:B------:R-:W-:Y:S01]  /*1ed20*/  IMAD.IADD R6, R3, 0x1, R6 ;  /* 0x0000000103067824 */ /* 0x000fe200078e0206 */
[----:B------:R-:W-:Y:S02]  /*1ed30*/  LEA R8, P3, R2, UR8, 0x1 ;  /* 0x0000000802087c11 */ /* 0x000fe4000f8608ff */
[----:B------:R-:W-:Y:S02]  /*1ed40*/  ISETP.GE.AND P2, PT, R20, UR4, PT ;  /* 0x0000000414007c0c */ /* 0x000fe4000bf46270 */
[----:B------:R-:W-:Y:S02]  /*1ed50*/  ISETP.GE.AND P1, PT, R14, UR4, PT ;  /* 0x000000040e007c0c */ /* 0x000fe4000bf26270 */
[----:B------:R-:W-:Y:S01]  /*1ed60*/  ISETP.GE.AND P0, PT, R13, UR4, PT ;  /* 0x000000040d007c0c */ /* 0x000fe2000bf06270 */
[----:B------:R-:W-:Y:S01]  /*1ed70*/  UMOV UR4, 0xffffffff ;  /* 0xffffffff00047882 */ /* 0x000fe20000000000 */
[----:B------:R-:W-:-:S02]  /*1ed80*/  LOP3.LUT R21, R11, 0x7f, RZ, 0xc0, !PT ;  /* 0x0000007f0b157812 */ /* 0x000fc400078ec0ff */
[----:B------:R-:W-:Y:S02]  /*1ed90*/  LEA.HI.X R7, R2, UR9, R6, 0x1, P3 ;  /* 0x0000000902077c11 */ /* 0x000fe400098f0c06 */
[----:B------:R-:W-:Y:S01]  /*1eda0*/  SHF.R.U32.HI R21, RZ, 0x2, R21 ;  /* 0x00000002ff157819 */ /* 0x000fe20000011615 */
[----:B-1----:R-:W-:Y:S06]  /*1edb0*/  BRA.DIV UR4, `(.L_x_1661) ;  /* 0x0000004e047c7947 */ /* 0x002fec000b800000 */
[----:B------:R-:W2:Y:S04]  /*1edc0*/  LDL.LU R3, [R1+0x1c] ;  /* 0x00001c0001037983 */ /* 0x000ea80000300800 */
[----:B------:R-:W3:Y:S04]  /*1edd0*/  LDL.LU R11, [R1+0x10] ;  /* 0x00001000010b7983 */ /* 0x000ee80000300800 */
[----:B------:R-:W-:Y:S01]  /*1ede0*/  SHFL.IDX PT, R2, R0, RZ, 0x1c1f ;  /* 0x001c1fff00027589 */ /* 0x000fe200000e0000 */
[----:B--2---:R-:W-:-:S03]  /*1edf0*/  IMAD R5, R3, R10, RZ ;  /* 0x0000000a03057224 */ /* 0x004fc600078e02ff */
[----:B------:R-:W0:Y:S01]  /*1ee00*/  SHFL.IDX PT, R3, R4, RZ, 0x1c1f ;  /* 0x001c1fff04037589 */ /* 0x000e2200000e0000 */
[----:B---3--:R-:W-:-:S05]  /*1ee10*/  IMAD.IADD R6, R21, 0x1, R11 ;  /* 0x0000000115067824 */ /* 0x008fca00078e020b */
        /* <DEDUP_REMOVED lines=56> */
.L_x_1813:
[----:B------:R-:W-:Y:S02]  /*1f1a0*/  VIADD R6, R6, 0xa0 ;  /* 0x000000a006067836 */ /* 0x000fe40000000000 */
[----:B0-----:R-:W-:-:S03]  /*1f1b0*/  VIADD R8, R22, 0x2d800 ;  /* 0x0002d80016087836 */ /* 0x001fc60000000000 */
        /* <DEDUP_REMOVED lines=11> */
.L_x_1662:
        /* <DEDUP_REMOVED lines=18> */
.L_x_1814:
[----:B------:R-:W-:Y:S05]  /*1f390*/  BSYNC B0 ;  /* 0x0000000000007941 */ /* 0x000fea0003800000 */
.L_x_1663:
[----:B------:R-:W2:Y:S04]  /*1f3a0*/  LDL R4, [R1+0x14] ;  /* 0x0000140001047983 */ /* 0x000ea80000100800 */
[----:B------:R-:W3:Y:S01]  /*1f3b0*/  LDL R2, [R1+0x8] ;  /* 0x0000080001027983 */ /* 0x000ee20000100800 */
[----:B------:R-:W-:Y:S01]  /*1f3c0*/  BSSY B0, `(.L_x_1665) ;  /* 0x000022d000007945 */ /* 0x000fe20003800000 */
[----:B--2---:R-:W-:-:S05]  /*1f3d0*/  VIADD R0, R4, 0xfffffffe ;  /* 0xfffffffe04007836 */ /* 0x004fca0000000000 */
[----:B---3--:R-:W-:-:S13]  /*1f3e0*/  ISETP.GE.AND P0, PT, R0, R2, PT ;  /* 0x000000020000720c */ /* 0x008fda0003f06270 */
[----:B------:R-:W-:Y:S05]  /*1f3f0*/  @!P0 BRA `(.L_x_1666) ;  /* 0x0000002000a48947 */ /* 0x000fea0003800000 */
[----:B------:R-:W-:Y:S01]  /*1f400*/  LOP3.LUT R7, RZ, R2, RZ, 0x33, !PT ;  /* 0x00000002ff077212 */ /* 0x000fe200078e33ff */
[----:B------:R-:W-:Y:S01]  /*1f410*/  IMAD.MOV R2, RZ, RZ, -R4 ;  /* 0x000000ffff027224 */ /* 0x000fe200078e0a04 */
[----:B------:R-:W-:Y:S04]  /*1f420*/  BSSY B2, `(.L_x_1667) ;  /* 0x00000bb000027945 */ /* 0x000fe80003800000 */
        /* <DEDUP_REMOVED lines=20> */
[----:B------:R-:W1:Y:S01]  /*1f570*/  LDC R5, c[0x0][0x43c] ;  /* 0x00010f00ff057b82 */ /* 0x000e620000000800 */
[----:B------:R-:W-:Y:S01]  /*1f580*/  ULDC.64 UR6, c[0x0][0x428] ;  /* 0x00010a0000067ab9 */ /* 0x000fe20000000a00 */
[----:B-1----:R-:W-:-:S13]  /*1f590*/  ISETP.NE.AND P0, PT, R5, 0x1, PT ;  /* 0x000000010500780c */ /* 0x002fda0003f05270 */
[----:B0-----:R-:W0:Y:S02]  /*1f5a0*/  @P0 LDC.64 R2, c[0x0][0x440] ;  /* 0x00011000ff020b82 */ /* 0x001e240000000a00 */
        /* <DEDUP_REMOVED lines=13> */
.L_x_1671:
[----:B0-----:R-:W-:Y:S01]  /*1f680*/  IMAD R3, R6, 0x8, R22 ;  /* 0x0000000806037824 */ /* 0x001fe200078e0216 */
[----:B------:R-:W-:Y:S01]  /*1f690*/  SHF.L.U32 R2, R9, 0x1f, RZ ;  /* 0x0000001f09027819 */ /* 0x000fe200000006ff */
[----:B------:R-:W-:Y:S03]  /*1f6a0*/  BSSY B3, `(.L_x_1672) ;  /* 0x0000003000037945 */ /* 0x000fe60003800000 */
[----:B------:R-:W0:Y:S02]  /*1f6b0*/  SYNCS.PHASECHK.TRANS64.TRYWAIT P0, [R3+URZ+0x2d840], R2 ;  /* 0x02d84002030075a7 */ /* 0x000e24000800017f */
[----:B0-----:R-:W-:Y:S05]  /*1f6c0*/  @!P0 BRA `(.L_x_1673) ;  /* 0x0000004c00608947 */ /* 0x001fea0003800000 */
.L_x_1815:
[----:B------:R-:W-:Y:S05]  /*1f6d0*/  BSYNC B3 ;  /* 0x0000000000037941 */ /* 0x000fea0003800000 */
.L_x_1672:
[----:B-1----:R-:W1:Y:S01]  /*1f6e0*/  S2R R4, SR_TID.X ;  /* 0x0000000000047919 */ /* 0x002e620000002100 */
[----:B------:R-:W-:Y:S01]  /*1f6f0*/  BSSY B3, `(.L_x_1674) ;  /* 0x000000b000037945 */ /* 0x000fe20003800000 */
[----:B-1----:R-:W-:-:S04]  /*1f700*/  LOP3.LUT R4, R4, 0x7f, RZ, 0xc0, !PT ;  /* 0x0000007f04047812 */ /* 0x002fc800078ec0ff */
[----:B------:R-:W-:-:S13]  /*1f710*/  ISETP.NE.AND P1, PT, R4, RZ, PT ;  /* 0x000000ff0400720c */ /* 0x000fda0003f25270 */
        /* <DEDUP_REMOVED lines=8> */
.L_x_1675:
[----:B------:R-:W-:Y:S05]  /*1f7a0*/  BSYNC B3 ;  /* 0x0000000000037941 */ /* 0x000fea0003800000 */
.L_x_1674:
[----:B------:R-:W-:Y:S01]  /*1f7b0*/  IMAD.MOV.U32 R11, RZ, RZ, RZ ;  /* 0x000000ffff0b7224 */ /* 0x000fe200078e00ff */
[----:B------:R-:W-:Y:S01]  /*1f7c0*/  UIADD3 UR4, UP0, UR40, 0x370, URZ ;  /* 0x0000037028047890 */ /* 0x000fe2000ff1e03f */
[----:B------:R-:W-:Y:S01]  /*1f7d0*/  IMAD R4, R6, 0x6000, R22 ;  /* 0x0000600006047824 */ /* 0x000fe200078e0216 */
[----:B------:R-:W-:Y:S01]  /*1f7e0*/  PLOP3.LUT P0, PT, PT, PT, PT, 0x80, 0x0 ;  /* 0x000000000000781c */ /* 0x000fe20003f0f070 */
[----:B0-----:R-:W-:Y:S01]  /*1f7f0*/  VIADD R3, R3, 0x2d830 ;  /* 0x0002d83003037836 */ /* 0x001fe20000000000 */
[----:B------:R-:W-:Y:S01]  /*1f800*/  R2UR UR10, R11 ;  /* 0x000000000b0a72ca */ /* 0x000fe200000e0000 */
[----:B------:R-:W-:Y:S01]  /*1f810*/  IMAD R2, R0, 0x80, R27 ;  /* 0x0000008000027824 */ /* 0x000fe200078e021b */
[----:B------:R-:W-:Y:S01]  /*1f820*/  UIADD3.X UR5, URZ, UR41, URZ, UP0, !UPT ;  /* 0x000000293f057290 */ /* 0x000fe200087fe43f */
[----:B------:R-:W-:Y:S01]  /*1f830*/  VIADD R10, R4, 0x15400 ;  /* 0x00015400040a7836 */ /* 0x000fe20000000000 */
[----:B------:R-:W-:Y:S01]  /*1f840*/  UMOV UR6, 0x0 ;  /* 0x0000000000067882 */ /* 0x000fe20000000000 */
[----:B------:R-:W-:-:S10]  /*1f850*/  UMOV UR7, 0x14f00000 ;  /* 0x14f0000000077882 */ /* 0x000fd40000000000 */
.L_x_1676:
        /* <DEDUP_REMOVED lines=16> */
.L_x_1677:
        /* <DEDUP_REMOVED lines=16> */
.L_x_1678:
        /* <DEDUP_REMOVED lines=15> */
.L_x_1816:
[----:B------:R-:W-:Y:S05]  /*1fb50*/  BSYNC B3 ;  /* 0x0000000000037941 */ /* 0x000fea0003800000 */
.L_x_1679:
        /* <DEDUP_REMOVED lines=12> */
.L_x_1682:
[----:B------:R-:W-:Y:S05]  /*1fc20*/  BSYNC B3 ;  /* 0x0000000000037941 */ /* 0x000fea0003800000 */
.L_x_1681:
        /* <DEDUP_REMOVED lines=11> */
.L_x_1683:
        /* <DEDUP_REMOVED lines=15> */
.L_x_1684:
        /* <DEDUP_REMOVED lines=15> */
.L_x_1685:
        /* <DEDUP_REMOVED lines=12> */
.L_x_1670:
[----:B------:R-:W-:Y:S05]  /*1ff80*/  BSYNC B1 ;  /* 0x0000000000017941 */ /* 0x000fea0003800000 */
.L_x_1669:
[----:B------:R-:W2:Y:S01]  /*1ff90*/  LDL R0, [R1+0x14] ;  /* 0x0000140001007983 */ /* 0x000ea20000100800 */
[----:B------:R-:W-:Y:S02]  /*1ffa0*/  IMAD.MOV.U32 R23, RZ, RZ, R6 ;  /* 0x000000ffff177224 */ /* 0x000fe400078e0006 */
[----:B------:R-:W-:Y:S02]  /*1ffb0*/  IMAD.MOV.U32 R26, RZ, RZ, R9 ;  /* 0x000000ffff1a7224 */ /* 0x000fe400078e0009 */
[----:B--2---:R-:W-:-:S07]  /*1ffc0*/  VIADD R0, R0, 0xfffffffd ;  /* 0xfffffffd00007836 */ /* 0x004fce0000000000 */
.L_x_1668:
[----:B------:R-:W-:Y:S05]  /*1ffd0*/  BSYNC B2 ;  /* 0x0000000000027941 */ /* 0x000fea0003800000 */
.L_x_1667:
[----:B------:R-:W2:Y:S01]  /*1ffe0*/  LDL.LU R2, [R1+0x14] ;  /* 0x0000140001027983 */ /* 0x000ea20000300800 */
[----:B------:R-:W-:Y:S01]  /*1fff0*/  VIADD R7, R7, 0xfffffffe ;  /* 0xfffffffe07077836 */ /* 0x000fe20000000000 */
[----:B--2---:R-:W-:-:S04]  /*20000*/  LOP3.LUT R2, RZ, R2, RZ, 0x33, !PT ;  /* 0x00000002ff027212 */ /* 0x004fc800078e33ff */
[----:B------:R-:W-:-:S13]  /*20010*/  ISETP.NE.AND P0, PT, R7, R2, PT ;  /* 0x000000020700720c */ /* 0x000fda0003f05270 */
[----:B------:R-:W-:Y:S05]  /*20020*/  @!P0 BRA `(.L_x_1666) ;  /* 0x0000001400988947 */ /* 0x000fea0003800000 */
[----:B------:R-:W-:-:S07]  /*20030*/  IMAD.MOV.U32 R4, RZ, RZ, R17 ;  /* 0x000000ffff047224 */ /* 0x000fce00078e0011 */
.L_x_1720:
        /* <DEDUP_REMOVED lines=33> */
.L_x_1688:
[----:B0-----:R-:W-:Y:S01]  /*20250*/  IMAD R3, R6, 0x8, R22 ;  /* 0x0000000806037824 */ /* 0x001fe200078e0216 */
[----:B------:R-:W-:Y:S01]  /*20260*/  SHF.L.U32 R2, R7, 0x1f, RZ ;  /* 0x0000001f07027819 */ /* 0x000fe200000006ff */
[----:B------:R-:W-:Y:S03]  /*20270*/  BSSY B2, `(.L_x_1689) ;  /* 0x0000003000027945 */ /* 0x000fe60003800000 */
[----:B------:R-:W0:Y:S02]  /*20280*/  SYNCS.PHASECHK.TRANS64.TRYWAIT P0, [R3+URZ+0x2d840], R2 ;  /* 0x02d84002030075a7 */ /* 0x000e24000800017f */
[----:B0-----:R-:W-:Y:S05]  /*20290*/  @!P0 BRA `(.L_x_1690) ;  /* 0x0000004000948947 */ /* 0x001fea0003800000 */
.L_x_1817:
[----:B------:R-:W-:Y:S05]  /*202a0*/  BSYNC B2 ;  /* 0x0000000000027941 */ /* 0x000fea0003800000 */
.L_x_1689:
        /* <DEDUP_REMOVED lines=12> */
.L_x_1692:
[----:B------:R-:W-:Y:S05]  /*20370*/  BSYNC B2 ;  /* 0x0000000000027941 */ /* 0x000fea0003800000 */
.L_x_1691:
        /* <DEDUP_REMOVED lines=11> */
.L_x_1693:
        /* <DEDUP_REMOVED lines=16> */
.L_x_1694:
        /* <DEDUP_REMOVED lines=16> */
.L_x_1695:
        /* <DEDUP_REMOVED lines=15> */
.L_x_1818:
[----:B------:R-:W-:Y:S05]  /*20720*/  BSYNC B2 ;  /* 0x0000000000027941 */ /* 0x000fea0003800000 */
.L_x_1696:
        /* <DEDUP_REMOVED lines=11> */
.L_x_1699:
[----:B------:R-:W-:Y:S05]  /*207e0*/  BSYNC B2 ;  /* 0x0000000000027941 */ /* 0x000fea0003800000 */
.L_x_1698:
        /* <DEDUP_REMOVED lines=10> */
.L_x_1700:
        /* <DEDUP_REMOVED lines=15> */
.L_x_1701:
        /* <DEDUP_REMOVED lines=15> */
.L_x_1702:
        /* <DEDUP_REMOVED lines=12> */
.L_x_1687:
[----:B------:R-:W-:Y:S05]  /*20b30*/  BSYNC B1 ;  /* 0x0000000000017941 */ /* 0x000fea0003800000 */
.L_x_1686:
        /* <DEDUP_REMOVED lines=33> */
.L_x_1705:
[----:B------:R-:W-:Y:S01]  /*20d50*/  IMAD R2, R23, 0x8, R22 ;  /* 0x0000000817027824 */ /* 0x000fe200078e0216 */
[----:B0-----:R-:W-:Y:S01]  /*20d60*/  SHF.L.U32 R3, R26, 0x1f, RZ ;  /* 0x0000001f1a037819 */ /* 0x001fe200000006ff */
[----:B------:R-:W-:Y:S03]  /*20d70*/  BSSY B2, `(.L_x_1706) ;  /* 0x0000003000027945 */ /* 0x000fe60003800000 */
[----:B------:R-:W0:Y:S02]  /*20d80*/  SYNCS.PHASECHK.TRANS64.TRYWAIT P0, [R2+URZ+0x2d840], R3 ;  /* 0x02d84003020075a7 */ /* 0x000e24000800017f */
[----:B0-----:R-:W-:Y:S05]  /*20d90*/  @!P0 BRA `(.L_x_1707) ;  /* 0x0000003400fc8947 */ /* 0x001fea0003800000 */
.L_x_1819:
[----:B------:R-:W-:Y:S05]  /*20da0*/  BSYNC B2 ;  /* 0x0000000000027941 */ /* 0x000fea0003800000 */
.L_x_1706:
        /* <DEDUP_REMOVED lines=12> */
.L_x_1709:
[----:B------:R-:W-:Y:S05]  /*20e70*/  BSYNC B2 ;  /* 0x0000000000027941 */ /* 0x000fea0003800000 */
.L_x_1708:
[----:B------:R-:W-:Y:S01]  /*20e80*/  IMAD.MOV.U32 R12, RZ, RZ, RZ ;  /* 0x000000ffff0c7224 */ /* 0x000fe200078e00ff */
[----:B------:R-:W-:Y:S01]  /*20e90*/  UIADD3 UR4, UP0, UR40, 0x370, URZ ;  /* 0x0000037028047890 */ /* 0x000fe2000ff1e03f */
[C---:B0-----:R-:W-:Y:S01]  /*20ea0*/  IMAD R3, R23.reuse, 0x8, R8 ;  /* 0x0000000817037824 */ /* 0x041fe200078e0208 */
        /* <DEDUP_REMOVED lines=9> */
.L_x_1710:
        /* <DEDUP_REMOVED lines=16> */
.L_x_1711:
        /* <DEDUP_REMOVED lines=16> */
.L_x_1712:
        /* <DEDUP_REMOVED lines=15> */
.L_x_1820:
[----:B------:R-:W-:Y:S05]  /*21230*/  BSYNC B2 ;  /* 0x0000000000027941 */ /* 0x000fea0003800000 */
.L_x_1713:
        /* <DEDUP_REMOVED lines=11> */
.L_x_1716:
[----:B------:R-:W-:Y:S05]  /*212f0*/  BSYNC B2 ;  /* 0x0000000000027941 */ /* 0x000fea0003800000 */
.L_x_1715:
        /* <DEDUP_REMOVED lines=10> */
.L_x_1717:
        /* <DEDUP_REMOVED lines=15> */
.L_x_1718:
        /* <DEDUP_REMOVED lines=15> */
.L_x_1719:
        /* <DEDUP_REMOVED lines=12> */
.L_x_1704:
[----:B------:R-:W-:Y:S05]  /*21640*/  BSYNC B1 ;  /* 0x0000000000017941 */ /* 0x000fea0003800000 */
.L_x_1703:
[----:B------:R-:W2:Y:S01]  /*21650*/  LDL R2, [R1+0x8] ;  /* 0x0000080001027983 */ /* 0x000ea20000100800 */
[----:B------:R-:W-:Y:S01]  /*21660*/  VIADD R0, R0, 0xfffffffe ;  /* 0xfffffffe00007836 */ /* 0x000fe20000000000 */
[----:B--2---:R-:W-:-:S13]  /*21670*/  ISETP.GT.AND P0, PT, R9, R2, PT ;  /* 0x000000020900720c */ /* 0x004fda0003f04270 */
[----:B------:R-:W-:Y:S05]  /*21680*/  @P0 BRA `(.L_x_1720) ;  /* 0xffffffe8006c0947 */ /* 0x000fea000383ffff */
.L_x_1666:
[----:B------:R-:W-:Y:S05]  /*21690*/  BSYNC B0 ;  /* 0x0000000000007941 */ /* 0x000fea0003800000 */
.L_x_1665:
        /* <DEDUP_REMOVED lines=17> */
.L_x_1722:
[----:B------:R-:W-:Y:S05]  /*217b0*/  BSYNC B0 ;  /* 0x0000000000007941 */ /* 0x000fea0003800000 */
.L_x_1721:
        /* <DEDUP_REMOVED lines=10> */
.L_x_1821:
[----:B------:R-:W-:Y:S05]  /*21860*/  BSYNC B1 ;  /* 0x0000000000017941 */ /* 0x000fea0003800000 */
.L_x_1725:
        /* <DEDUP_REMOVED lines=9> */
.L_x_1728:
[----:B------:R-:W-:Y:S05]  /*21900*/  BSYNC B1 ;  /* 0x0000000000017941 */ /* 0x000fea0003800000 */
.L_x_1727:
        /* <DEDUP_REMOVED lines=10> */
.L_x_1729:
        /* <DEDUP_REMOVED lines=15> */
.L_x_1730:
        /* <DEDUP_REMOVED lines=15> */
.L_x_1731:
        /* <DEDUP_REMOVED lines=10> */
.L_x_1724:
[----:B------:R-:W-:Y:S05]  /*21c30*/  BSYNC B0 ;  /* 0x0000000000007941 */ /* 0x000fea0003800000 */
.L_x_1723:
[----:B------:R-:W-:-:S05]  /*21c40*/  VIADD R23, R23, 0x1 ;  /* 0x0000000117177836 */ /* 0x000fca0000000000 */
[----:B------:R-:W-:-:S04]  /*21c50*/  ISETP.NE.AND P0, PT, R23, 0x2, PT ;  /* 0x000000021700780c */ /* 0x000fc80003f05270 */
[----:B0-----:R-:W-:Y:S02]  /*21c60*/  SEL R3, RZ, 0x1, P0 ;  /* 0x00000001ff037807 */ /* 0x001fe40000000000 */
[----:B------:R-:W-:Y:S02]  /*21c70*/  SEL R23, R23, RZ, P0 ;  /* 0x000000ff17177207 */ /* 0x000fe40000000000 */
[----:B------:R-:W-:-:S07]  /*21c80*/  LOP3.LUT R26, R26, R3, RZ, 0x3c, !PT ;  /* 0x000000031a1a7212 */ /* 0x000fce00078e3cff */
.L_x_1647:
[----:B------:R-:W-:Y:S05]  /*21c90*/  BSYNC B7 ;  /* 0x0000000000077941 */ /* 0x000fea0003800000 */
.L_x_1645:
[----:B------:R-:W2:Y:S02]  /*21ca0*/  LDL R0, [R1] ;  /* 0x0000000001007983 */ /* 0x000ea40000100800 */
[----:B--2---:R-:W-:-:S13]  /*21cb0*/  LOP3.LUT P0, RZ, R0, 0x2, RZ, 0xc0, !PT ;  /* 0x0000000200ff7812 */ /* 0x004fda000780c0ff */
[----:B------:R-:W-:Y:S05]  /*21cc0*/  @!P0 BRA `(.L_x_1732) ;  /* 0x0000000000248947 */ /* 0x000fea0003800000 */
[----:B------:R-:W-:Y:S05]  /*21cd0*/  WARPSYNC.ALL ;  /* 0x0000000000007948 */ /* 0x000fea0003800000 */
[----:B------:R-:W1:Y:S08]  /*21ce0*/  S2UR UR5, SR_CgaCtaId ;  /* 0x00000000000579c3 */ /* 0x000e700000008800 */
[----:B------:R-:W-:Y:S06]  /*21cf0*/  BAR.SYNC.DEFER_BLOCKING 0x5, 0x200 ;  /* 0x0148000000007b1d */ /* 0x000fec0000010000 */
[----:B------:R-:W-:-:S02]  /*21d00*/  UMOV UR4, 0x400 ;  /* 0x0000040000047882 */ /* 0x000fc40000000000 */
[----:B-1----:R-:W-:-:S06]  /*21d10*/  ULEA UR4, UR5, UR4, 0x18 ;  /* 0x0000000405047291 */ /* 0x002fcc000f8ec03f */
[----:B------:R-:W-:-:S05]  /*21d20*/  IMAD.U32 R22, RZ, RZ, UR4 ;  /* 0x00000004ff167e24 */ /* 0x000fca000f8e00ff */
[----:B------:R1:W2:Y:S01]  /*21d30*/  LDS.128 R16, [R22+0x2d8d0] ;  /* 0x02d8d00016107984 */ /* 0x0002a20000000c00 */
[----:B------:R-:W-:Y:S06]  /*21d40*/  BAR.ARV 0x4, 0x200 ;  /* 0x0108000000007b1d */ /* 0x000fec0000002000 */
[----:B------:R-:W-:Y:S05]  /*21d50*/  BRA `(.L_x_1733) ;  /* 0x0000000800cc7947 */ /* 0x000fea0003800000 */
.L_x_1732:
[----:B------:R-:W1:Y:S01]  /*21d60*/  S2R R0, SR_TID.X ;  /* 0x0000000000007919 */ /* 0x000e620000002100 */
        /* <DEDUP_REMOVED lines=34> */
[----:B------:R1:W2:Y:S02]  /*21f90*/  SHFL.IDX PT, R14, R3, 0x1f, 0x1f ;  /* 0x03e01f00030e7f89 */ /* 0x0002a400000e0000 */
.L_x_1831:
[----:B------:R-:W-:Y:S02]  /*21fa0*/  ULDC UR4, c[0x0][0xc38] ;  /* 0x00030e0000047ab9 */ /* 0x000fe40000000800 */
[----:B------:R-:W-:-:S04]  /*21fb0*/  IMAD.U32 R4, RZ, RZ, UR4 ;  /* 0x00000004ff047e24 */ /* 0x000fc8000f8e00ff */
[----:B--2---:R-:W-:-:S04]  /*21fc0*/  IMAD R5, R14, R4, RZ ;  /* 0x000000040e057224 */ /* 0x004fc800078e02ff */
[----:B------:R-:W-:-:S05]  /*21fd0*/  IMAD.IADD R16, R16, 0x1, R5 ;  /* 0x0000000110107824 */ /* 0x000fca00078e0205 */
[----:B------:R-:W-:-:S13]  /*21fe0*/  ISETP.GT.AND P6, PT, R16, R0, PT ;  /* 0x000000001000720c */ /* 0x000fda0003fc4270 */
[----:B------:R-:W-:Y:S05]  /*21ff0*/  @P6 BRA `(.L_x_1735) ;  /* 0x00000000009c6947 */ /* 0x000fea0003800000 */
.L_x_1740:
[----:B------:R-:W2:Y:S01]  /*22000*/  LDC R4, c[0x0][0xc3c] ;  /* 0x00030f00ff047b82 */ /* 0x000ea20000000800 */
[----:B------:R-:W-:-:S05]  /*22010*/  VIADD R19, R19, 0x1f ;  /* 0x0000001f13137836 */ /* 0x000fca0000000000 */
[----:B--2---:R-:W-:-:S13]  /*22020*/  ISETP.GE.AND P6, PT, R19, R4, PT ;  /* 0x000000041300720c */ /* 0x004fda0003fc6270 */
[----:B------:R-:W-:Y:S05]  /*22030*/  @P6 BRA `(.L_x_1736) ;  /* 0x0000000400d06947 */ /* 0x000fea0003800000 */
[----:B------:R-:W2:Y:S01]  /*22040*/  S2R R2, SR_TID.X ;  /* 0x0000000000027919 */ /* 0x000ea20000002100 */
[----:B------:R-:W-:Y:S01]  /*22050*/  BSSY B0, `(.L_x_1737) ;  /* 0x0000009000007945 */ /* 0x000fe20003800000 */
[----:B--2---:R-:W-:-:S05]  /*22060*/  LOP3.LUT R2, R2, 0x1f, RZ, 0xc0, !PT ;  /* 0x0000001f02027812 */ /* 0x004fca00078ec0ff */
[----:B------:R-:W-:Y:S02]  /*22070*/  IMAD.IADD R5, R19, 0x1, R2 ;  /* 0x0000000113057824 */ /* 0x000fe400078e0202 */
[----:B------:R-:W-:-:S03]  /*22080*/  IMAD.MOV.U32 R2, RZ, RZ, RZ ;  /* 0x000000ffff027224 */ /* 0x000fc600078e00ff */
[----:B------:R-:W-:-:S13]  /*22090*/  ISETP.GE.OR P6, PT, R5, R4, !P0 ;  /* 0x000000040500720c */ /* 0x000fda00047c6670 */
[----:B------:R-:W-:Y:S05]  /*220a0*/  @P6 BRA `(.L_x_1738) ;  /* 0x00000000000c6947 */ /* 0x000fea0003800000 */
[----:B-1----:R-:W1:Y:S02]  /*220b0*/  LDC.64 R2, c[0x0][0xc80] ;  /* 0x00032000ff027b82 */ /* 0x002e640000000a00 */
[----:B-1----:R-:W-:-:S06]  /*220c0*/  IMAD.WIDE R2, R5, 0x4, R2 ;  /* 0x0000000405027825 */ /* 0x002fcc00078e0202 */
[----:B------:R2:W5:Y:S02]  /*220d0*/  LDG.E R2, desc[UR38][R2.64] ;  /* 0x0000002602027981 */ /* 0x000564000c1e1900 */
.L_x_1738:
[----:B------:R-:W-:Y:S05]  /*220e0*/  BSYNC B0 ;  /* 0x0000000000007941 */ /* 0x000fea0003800000 */
.L_x_1737:
[----:B------:R-:W-:-:S03]  /*220f0*/  UMOV UR4, 0xffffffff ;  /* 0xffffffff00047882 */ /* 0x000fc60000000000 */
[----:B------:R-:W-:Y:S05]  /*22100*/  BRA.DIV UR4, `(.L_x_1739) ;  /* 0x0000002a04807947 */ /* 0x000fea000b800000 */
[----:B-----5:R-:W3:Y:S02]  /*22110*/  SHFL.UP PT, R14, R2, 0x1, RZ ;  /* 0x04200000020e7989 */ /* 0x020ee400000e00ff */
[----:B---3--:R-:W-:-:S05]  /*22120*/  SEL R13, R14, RZ, P1 ;  /* 0x000000ff0e0d7207 */ /* 0x008fca0000800000 */
[----:B------:R-:W-:-:S05]  /*22130*/  IMAD.IADD R13, R2, 0x1, R13 ;  /* 0x00000001020d7824 */ /* 0x000fca00078e020d */
[----:B------:R-:W3:Y:S02]  /*22140*/  SHFL.UP PT, R14, R13, 0x2, RZ ;  /* 0x044000000d0e7989 */ /* 0x000ee400000e00ff */
[----:B---3--:R-:W-:-:S05]  /*22150*/  SEL R14, R14, RZ, P2 ;  /* 0x000000ff0e0e7207 */ /* 0x008fca0001000000 */
[----:B-12---:R-:W-:-:S05]  /*22160*/  IMAD.IADD R3, R13, 0x1, R14 ;  /* 0x000000010d037824 */ /* 0x006fca00078e020e */
        /* <DEDUP_REMOVED lines=10> */
.L_x_1839:
[----:B------:R-:W-:Y:S02]  /*22210*/  ULDC UR4, c[0x0][0xc38] ;  /* 0x00030e0000047ab9 */ /* 0x000fe40000000800 */
[----:B------:R-:W-:-:S04]  /*22220*/  IMAD.U32 R4, RZ, RZ, UR4 ;  /* 0x00000004ff047e24 */ /* 0x000fc8000f8e00ff */
[----:B--2---:R-:W-:-:S04]  /*22230*/  IMAD R5, R14, R4, RZ ;  /* 0x000000040e057224 */ /* 0x004fc800078e02ff */
[----:B------:R-:W-:-:S05]  /*22240*/  IMAD.IADD R16, R5, 0x1, R16 ;  /* 0x0000000105107824 */ /* 0x000fca00078e0210 */
[----:B------:R-:W-:-:S13]  /*22250*/  ISETP.GT.AND P6, PT, R16, R0, PT ;  /* 0x000000001000720c */ /* 0x000fda0003fc4270 */
[----:B------:R-:W-:Y:S05]  /*22260*/  @!P6 BRA `(.L_x_1740) ;  /* 0xfffffffc0064e947 */ /* 0x000fea000383ffff */
.L_x_1735:
[----:B------:R-:W-:Y:S01]  /*22270*/  IMAD.IADD R16, R16, 0x1, -R5 ;  /* 0x0000000110107824 */ /* 0x000fe200078e0a05 */
[----:B------:R-:W-:-:S03]  /*22280*/  UMOV UR4, 0xffffffff ;  /* 0xffffffff00047882 */ /* 0x000fc60000000000 */
[----:B------:R-:W-:-:S05]  /*22290*/  IMAD R5, R3, R4, R16 ;  /* 0x0000000403057224 */ /* 0x000fca00078e0210 */
[----:B------:R-:W-:Y:S01]  /*222a0*/  ISETP.GT.AND P6, PT, R5, R0, PT ;  /* 0x000000000500720c */ /* 0x000fe20003fc4270 */
[----:B------:R-:W-:-:S12]  /*222b0*/  BRA.DIV UR4, `(.L_x_1741) ;  /* 0x0000002a04d07947 */ /* 0x000fd8000b800000 */
[----:B------:R-:W-:-:S04]  /*222c0*/  VOTE.ANY R5, PT, !P6 ;  /* 0x0000000000057806 */ /* 0x000fc800070e0100 */
[----:B------:R-:W2:Y:S02]  /*222d0*/  POPC R6, R5 ;  /* 0x0000000500067309 */ /* 0x000ea40000000000 */
[----:B--2---:R2:W3:Y:S02]  /*222e0*/  SHFL.IDX PT, R17, R2, R6, 0x1f ;  /* 0x00001f0602117589 */ /* 0x0044e400000e0000 */
.L_x_1843:
[----:B------:R-:W-:Y:S01]  /*222f0*/  ISETP.NE.AND P0, PT, R5, RZ, PT ;  /* 0x000000ff0500720c */ /* 0x000fe20003f05270 */
[----:B------:R-:W-:-:S12]  /*22300*/  IMAD.MOV.U32 R5, RZ, RZ, RZ ;  /* 0x000000ffff057224 */ /* 0x000fd800078e00ff */
[----:B------:R-:W-:Y:S05]  /*22310*/  @!P0 BRA `(.L_x_1742) ;  /* 0x0000000000108947 */ /* 0x000fea0003800000 */
[----:B------:R-:W-:Y:S01]  /*22320*/  UMOV UR4, 0xffffffff ;  /* 0xffffffff00047882 */ /* 0x000fe20000000000 */
[----:B0-----:R-:W-:Y:S02]  /*22330*/  VIADD R12, R6, 0xffffffff ;  /* 0xffffffff060c7836 */ /* 0x001fe40000000000 */
[----:B------:R-:W-:Y:S05]  /*22340*/  BRA.DIV UR4, `(.L_x_1743) ;  /* 0x0000002a04f47947 */ /* 0x000fea000b800000 */
[----:B------:R4:W0:Y:S02]  /*22350*/  SHFL.IDX PT, R5, R3, R12, 0x1f ;  /* 0x00001f0c03057589 */ /* 0x00082400000e0000 */
.L_x_1742:
[----:B-12-4-:R-:W1:Y:S01]  /*22360*/  LDC.64 R2, c[0x0][0xc90] ;  /* 0x00032400ff027b82 */ /* 0x016e620000000a00 */
[----:B------:R-:W-:-:S04]  /*22370*/  IMAD.IADD R19, R6, 0x1, R19 ;  /* 0x0000000106137824 */ /* 0x000fc800078e0213 */
[----:B-1----:R-:W-:-:S05]  /*22380*/  IMAD.WIDE R2, R19, 0x4, R2 ;  /* 0x0000000413027825 */ /* 0x002fca00078e0202 */
[----:B------:R1:W3:Y:S01]  /*22390*/  LDG.E R7, desc[UR38][R2.64] ;  /* 0x0000002602077981 */ /* 0x0002e2000c1e1900 */
[----:B0-----:R-:W-:Y:S02]  /*223a0*/  IMAD R16, R5, R4, R16 ;  /* 0x0000000405107224 */ /* 0x001fe400078e0210 */
[----:B-1----:R-:W-:Y:S02]  /*223b0*/  IMAD.MOV.U32 R2, RZ, RZ, RZ ;  /* 0x000000ffff027224 */ /* 0x002fe400078e00ff */
[----:B---3--:R-:W-:-:S05]  /*223c0*/  IMAD R6, R17, R7, RZ ;  /* 0x0000000711067224 */ /* 0x008fca00078e02ff */
[----:B------:R-:W-:-:S04]  /*223d0*/  IABS R8, R6 ;  /* 0x0000000600087213 */ /* 0x000fc80000000000 */
[----:B------:R-:W0:Y:S08]  /*223e0*/  I2F.RP R9, R8 ;  /* 0x0000000800097306 */ /* 0x000e300000209400 */
[----:B0-----:R-:W0:Y:S02]  /*223f0*/  MUFU.RCP R9, R9 ;  /* 0x0000000900097308 */ /* 0x001e240000001000 */
[----:B0-----:R-:W-:-:S06]  /*22400*/  VIADD R10, R9, 0xffffffe ;  /* 0x0ffffffe090a7836 */ /* 0x001fcc0000000000 */
[----:B------:R-:W0:Y:S02]  /*22410*/  F2I.FTZ.U32.TRUNC.NTZ R3, R10 ;  /* 0x0000000a00037305 */ /* 0x000e24000021f000 */
[----:B0-----:R-:W-:-:S04]  /*22420*/  IMAD.MOV R11, RZ, RZ, -R3 ;  /* 0x000000ffff0b7224 */ /* 0x001fc800078e0a03 */
[----:B------:R-:W-:-:S04]  /*22430*/  IMAD R5, R11, R8, RZ ;  /* 0x000000080b057224 */ /* 0x000fc800078e02ff */
[----:B------:R-:W-:-:S04]  /*22440*/  IMAD.HI.U32 R2, R3, R5, R2 ;  /* 0x0000000503027227 */ /* 0x000fc800078e0002 */
[----:B------:R-:W-:Y:S01]  /*22450*/  IMAD.IADD R5, R0, 0x1, -R16 ;  /* 0x0000000100057824 */ /* 0x000fe200078e0a10 */
[----:B------:R-:W-:-:S04]  /*22460*/  IABS R0, R6 ;  /* 0x0000000600007213 */ /* 0x000fc80000000000 */
[----:B------:R-:W-:Y:S01]  /*22470*/  IABS R3, R5 ;  /* 0x0000000500037213 */ /* 0x000fe20000000000 */
[----:B------:R-:W-:-:S04]  /*22480*/  IMAD.MOV R0, RZ, RZ, -R0 ;  /* 0x000000ffff007224 */ /* 0x000fc800078e0a00 */
        /* <DEDUP_REMOVED lines=12> */
[----:B------:R-:W-:Y:S02]  /*22550*/  IMAD R0, R7, R2, RZ ;  /* 0x0000000207007224 */ /* 0x000fe400078e02ff */
[----:B------:R-:W-:Y:S02]  /*22560*/  IMAD.MOV R2, RZ, RZ, -R2 ;  /* 0x000000ffff027224 */ /* 0x000fe400078e0a02 */
[----:B------:R-:W-:Y:S02]  /*22570*/  IMAD.MOV R3, RZ, RZ, -R0 ;  /* 0x000000ffff037224 */ /* 0x000fe400078e0a00 */
[----:B------:R-:W-:-:S03]  /*22580*/  IMAD R5, R6, R2, R5 ;  /* 0x0000000206057224 */ /* 0x000fc600078e0205 */
[----:B------:R-:W-:-:S04]  /*22590*/  VIADDMNMX R4, R3, R4, R7, PT ;  /* 0x0000000403047246 */ /* 0x000fc80003800107 */
[-C--:B------:R-:W-:Y:S02]  /*225a0*/  IABS R7, R4.reuse ;  /* 0x0000000400077213 */ /* 0x080fe40000000000 */
[----:B------:R-:W-:Y:S02]  /*225b0*/  IABS R6, R4 ;  /* 0x0000000400067213 */ /* 0x000fe40000000000 */
[----:B------:R-:W0:Y:S03]  /*225c0*/  I2F.RP R8, R7 ;  /* 0x0000000700087306 */ /* 0x000e260000209400 */
[----:B------:R-:W-:-:S05]  /*225d0*/  IMAD.MOV R6, RZ, RZ, -R6 ;  /* 0x000000ffff067224 */ /* 0x000fca00078e0a06 */
[----:B0-----:R-:W0:Y:S02]  /*225e0*/  MUFU.RCP R8, R8 ;  /* 0x0000000800087308 */ /* 0x001e240000001000 */
[----:B0-----:R-:W-:-:S06]  /*225f0*/  VIADD R3, R8, 0xffffffe ;  /* 0x0ffffffe08037836 */ /* 0x001fcc0000000000 */
[----:B------:R-:W0:Y:S02]  /*22600*/  F2I.FTZ.U32.TRUNC.NTZ R3, R3 ;  /* 0x0000000300037305 */ /* 0x000e24000021f000 */
[----:B0-----:R-:W-:-:S04]  /*22610*/  IMAD.MOV R2, RZ, RZ, -R3 ;  /* 0x000000ffff027224 */ /* 0x001fc800078e0a03 */
[----:B------:R-:W-:Y:S02]  /*22620*/  IMAD R9, R2, R7, RZ ;  /* 0x0000000702097224 */ /* 0x000fe400078e02ff */
[----:B------:R-:W-:-:S04]  /*22630*/  IMAD.MOV.U32 R2, RZ, RZ, RZ ;  /* 0x000000ffff027224 */ /* 0x000fc800078e00ff */
[----:B------:R-:W-:Y:S01]  /*22640*/  IMAD.HI.U32 R2, R3, R9, R2 ;  /* 0x0000000903027227 */ /* 0x000fe200078e0002 */
[----:B------:R-:W-:Y:S02]  /*22650*/  IABS R9, R5 ;  /* 0x0000000500097213 */ /* 0x000fe40000000000 */
[C---:B------:R-:W-:Y:S01]  /*22660*/  LOP3.LUT R3, R5.reuse, R4, RZ, 0x3c, !PT ;  /* 0x0000000405037212 */ /* 0x040fe200078e3cff */
[----:B------:R-:W-:Y:S02]  /*22670*/  IMAD.IADD R5, R5, 0x1, R0 ;  /* 0x0000000105057824 */ /* 0x000fe400078e0200 */
[----:B------:R-:W-:Y:S01]  /*22680*/  IMAD.HI.U32 R2, R2, R9, RZ ;  /* 0x0000000902027227 */ /* 0x000fe200078e00ff */
[----:B------:R-:W-:-:S03]  /*22690*/  ISETP.GE.AND P2, PT, R3, RZ, PT ;  /* 0x000000ff0300720c */ /* 0x000fc60003f46270 */
        /* <DEDUP_REMOVED lines=14> */
.L_x_1736:
[----:B------:R-:W-:Y:S01]  /*22780*/  UMOV UR4, URZ ;  /* 0x0000003f00047c82 */ /* 0x000fe20008000000 */
[----:B------:R-:W-:Y:S01]  /*22790*/  UMOV UR5, URZ ;  /* 0x0000003f00057c82 */ /* 0x000fe20008000000 */
[----:B------:R-:W-:Y:S01]  /*227a0*/  ULDC UR6, c[0x0][0xc3c] ;  /* 0x00030f0000067ab9 */ /* 0x000fe20000000800 */
[----:B------:R-:W-:Y:S02]  /*227b0*/  IMAD.MOV.U32 R16, RZ, RZ, R0 ;  /* 0x000000ffff107224 */ /* 0x000fe400078e0000 */
[----:B------:R-:W-:Y:S02]  /*227c0*/  IMAD.U32 R17, RZ, RZ, UR4 ;  /* 0x00000004ff117e24 */ /* 0x000fe4000f8e00ff */
[----:B------:R-:W-:Y:S02]  /*227d0*/  IMAD.U32 R18, RZ, RZ, UR5 ;  /* 0x00000005ff127e24 */ /* 0x000fe4000f8e00ff */
[----:B------:R-:W-:-:S07]  /*227e0*/  IMAD.U32 R19, RZ, RZ, UR6 ;  /* 0x00000006ff137e24 */ /* 0x000fce000f8e00ff */
.L_x_1744:
[----:B------:R-:W2:Y:S01]  /*227f0*/  S2R R0, SR_TID.X ;  /* 0x0000000000007919 */ /* 0x000ea20000002100 */
[----:B------:R-:W-:Y:S05]  /*22800*/  WARPSYNC.ALL ;  /* 0x0000000000007948 */ /* 0x000fea0003800000 */
[----:B------:R-:W-:Y:S01]  /*22810*/  BAR.SYNC.DEFER_BLOCKING 0x4, 0x200 ;  /* 0x0108000000007b1d */ /* 0x000fe20000010000 */
[----:B--2---:R-:W-:-:S04]  /*22820*/  LOP3.LUT R0, R0, 0x1f, RZ, 0xc0, !PT ;  /* 0x0000001f00007812 */ /* 0x004fc800078ec0ff */
[----:B------:R-:W-:-:S13]  /*22830*/  ISETP.NE.AND P0, PT, R0, RZ, PT ;  /* 0x000000ff0000720c */ /* 0x000fda0003f05270 */
[----:B-1----:R-:W1:Y:S01]  /*22840*/  @!P0 S2R R3, SR_CgaCtaId ;  /* 0x0000000000038919 */ /* 0x002e620000008800 */
[----:B------:R-:W-:-:S04]  /*22850*/  @!P0 MOV R0, 0x400 ;  /* 0x0000040000008802 */ /* 0x000fc80000000f00 */
[----:B-1----:R-:W-:-:S05]  /*22860*/  @!P0 LEA R22, R3, R0, 0x18 ;  /* 0x0000000003168211 */ /* 0x002fca00078ec0ff */
[----:B------:R3:W-:Y:S01]  /*22870*/  @!P0 STS.128 [R22+0x2d8d0], R16 ;  /* 0x02d8d01016008388 */ /* 0x0007e20000000c00 */
[----:B------:R-:W-:Y:S06]  /*22880*/  BAR.ARV 0x5, 0x200 ;  /* 0x0148000000007b1d */ /* 0x000fec0000002000 */
.L_x_1733:
[----:B------:R-:W-:Y:S02]  /*22890*/  ULDC UR4, c[0x0][0xc3c] ;  /* 0x00030f0000047ab9 */ /* 0x000fe40000000800 */
[----:B--2---:R-:W-:-:S13]  /*228a0*/  ISETP.GE.AND P0, PT, R19, UR4, PT ;  /* 0x0000000413007c0c */ /* 0x004fda000bf06270 */
[----:B------:R-:W-:Y:S05]  /*228b0*/  @!P0 BRA `(.L_x_1745) ;  /* 0xffffff8c00e08947 */ /* 0x000fea000383ffff */
[----:B------:R-:W-:Y:S05]  /*228c0*/  BSYNC B8 ;  /* 0x0000000000087941 */ /* 0x000fea0003800000 */
.L_x_1585:
[----:B--2---:R-:W2:Y:S01]  /*228d0*/  LDL.LU R0, [R1+0x24] ;  /* 0x0000240001007983 */ /* 0x004ea20000300800 */
[----:B------:R-:W-:Y:S01]  /*228e0*/  BSSY B0, `(.L_x_1746) ;  /* 0x000000b000007945 */ /* 0x000fe20003800000 */
[----:B------:R-:W4:Y:S01]  /*228f0*/  S2R R5, SR_CgaCtaId ;  /* 0x0000000000057919 */ /* 0x000f220000008800 */
[----:B--2---:R-:W-:-:S05]  /*22900*/  VIADD R0, R0, 0x1 ;  /* 0x0000000100007836 */ /* 0x004fca0000000000 */
[----:B0-----:R-:W-:-:S04]  /*22910*/  LEA.HI R2, R0, R0, RZ, 0x1 ;  /* 0x0000000000027211 */ /* 0x001fc800078f08ff */
[----:B------:R-:W-:Y:S02]  /*22920*/  LOP3.LUT R3, R2, 0xfffffffe, RZ, 0xc0, !PT ;  /* 0xfffffffe02037812 */ /* 0x000fe400078ec0ff */
[----:B------:R-:W-:-:S03]  /*22930*/  MOV R2, 0x400 ;  /* 0x0000040000027802 */ /* 0x000fc60000000f00 */
[----:B------:R-:W-:Y:S01]  /*22940*/  IMAD.IADD R0, R0, 0x1, -R3 ;  /* 0x0000000100007824 */ /* 0x000fe200078e0a03 */
[----:B----4-:R-:W-:-:S04]  /*22950*/  LEA R9, R5, R2, 0x18 ;  /* 0x0000000205097211 */ /* 0x010fc800078ec0ff */
[----:B------:R-:W-:-:S04]  /*22960*/  SHF.L.U32 R0, R0, 0x1f, RZ ;  /* 0x0000001f00007819 */ /* 0x000fc800000006ff */
[----:B------:R-:W0:Y:S02]  /*22970*/  SYNCS.PHASECHK.TRANS64.TRYWAIT P0, [R9+URZ+0x2d820], R0 ;  /* 0x02d82000090075a7 */ /* 0x000e24000800017f */
[----:B0-----:R-:W-:Y:S05]  /*22980*/  @!P0 BRA `(.L_x_1747) ;  /* 0x00000024008c8947 */ /* 0x001fea0003800000 */
.L_x_1846:
[----:B------:R-:W-:Y:S05]  /*22990*/  BSYNC B0 ;  /* 0x0000000000007941 */ /* 0x000fea0003800000 */
.L_x_1746:
[----:B------:R-:W-:-:S03]  /*229a0*/  UMOV UR4, 0xffffffff ;  /* 0xffffffff00047882 */ /* 0x000fc60000000000 */
[----:B------:R-:W-:Y:S05]  /*229b0*/  BRA.DIV UR4, `(.L_x_1748) ;  /* 0x0000002604947947 */ /* 0x000fea000b800000 */
[----:B0-----:R-:W0:Y:S02]  /*229c0*/  S2R R0, SR_TID.X ;  /* 0x0000000000007919 */ /* 0x001e240000002100 */
[----:B0-----:R-:W-:-:S04]  /*229d0*/  SHF.R.U32.HI R0, RZ, 0x5, R0 ;  /* 0x00000005ff007819 */ /* 0x001fc80000011600 */
[----:B------:R-:W-:-:S05]  /*229e0*/  LOP3.LUT R0, R0, 0x3, RZ, 0xc0, !PT ;  /* 0x0000000300007812 */ /* 0x000fca00078ec0ff */
[----:B------:R0:W2:Y:S02]  /*229f0*/  SHFL.IDX PT, R14, R0, RZ, 0x1f ;  /* 0x00001fff000e7589 */ /* 0x0000a400000e0000 */
.L_x_1849:
[----:B--2---:R-:W-:-:S13]  /*22a00*/  ISETP.NE.AND P0, PT, R14, RZ, PT ;  /* 0x000000ff0e00720c */ /* 0x004fda0003f05270 */
[----:B------:R-:W-:Y:S05]  /*22a10*/  @P0 BRA `(.L_x_1370) ;  /* 0x0000000000880947 */ /* 0x000fea0003800000 */
[----:B------:R-:W-:-:S03]  /*22a20*/  UMOV UR4, 0xffffffff ;  /* 0xffffffff00047882 */ /* 0x000fc60000000000 */
[----:B------:R-:W-:Y:S05]  /*22a30*/  BRA.DIV UR4, `(.L_x_1749) ;  /* 0x0000002604a87947 */ /* 0x000fea000b800000 */
[----:B------:R-:W-:-:S13]  /*22a40*/  ELECT P6, URZ, PT ;  /* 0x00000000003f782f */ /* 0x000fda00038c0000 */
.L_x_1852:
[----:B------:R-:W-:Y:S05]  /*22a50*/  @!P6 BRA `(.L_x_1370) ;  /* 0x000000000078e947 */ /* 0x000fea0003800000 */
[----:B------:R-:W-:-:S06]  /*22a60*/  ULOP3.LUT UR4, UR36, 0x2, URZ, 0xfc, !UPT ;  /* 0x0000000224047892 */ /* 0x000fcc000f8efc3f */
[----:B0-----:R-:W-:-:S05]  /*22a70*/  IMAD.U32 R0, RZ, RZ, UR4 ;  /* 0x00000004ff007e24 */ /* 0x001fca000f8e00ff */
[----:B------:R-:W-:-:S13]  /*22a80*/  ISETP.NE.AND P2, PT, R0, 0x3, PT ;  /* 0x000000030000780c */ /* 0x000fda0003f45270 */
[----:B------:R-:W-:Y:S05]  /*22a90*/  @!P2 BRA `(.L_x_1750) ;  /* 0x000000000004a947 */ /* 0x000fea0003800000 */
[----:B------:R-:W-:Y:S01]  /*22aa0*/  BPT.TRAP 0x1 ;  /* 0x000000040000795c */ /* 0x000fe20000300000 */
.L_x_1750:
        /* <DEDUP_REMOVED lines=12> */
.L_x_1853:
[----:B------:R-:W2:Y:S02]  /*22b70*/  SYNCS.PHASECHK.TRANS64.TRYWAIT P0, [R3+URZ], R2 ;  /* 0x00000002030075a7 */ /* 0x000ea4000800017f */
[----:B--2---:R-:W-:Y:S05]  /*22b80*/  @!P0 BRA `(.L_x_1752) ;  /* 0x0000002400888947 */ /* 0x004fea0003800000 */
.L_x_1854:
[----:B------:R-:W-:Y:S05]  /*22b90*/  @!P2 BRA `(.L_x_1753) ;  /* 0x000000000004a947 */ /* 0x000fea0003800000 */
[----:B------:R-:W-:Y:S01]  /*22ba0*/  BPT.TRAP 0x1 ;  /* 0x000000040000795c */ /* 0x000fe20000300000 */
.L_x_1753:
[----:B------:R-:W-:-:S04]  /*22bb0*/  VIADD R0, R9, 0x2d860 ;  /* 0x0002d86009007836 */ /* 0x000fc80000000000 */
[----:B------:R-:W-:-:S04]  /*22bc0*/  IMAD R23, R23, 0x8, R0 ;  /* 0x0000000817177824 */ /* 0x000fc800078e0200 */
[----:B------:R-:W4:Y:S02]  /*22bd0*/  SYNCS.PHASECHK.TRANS64.TRYWAIT P0, [R23+URZ], R4 ;  /* 0x00000004170075a7 */ /* 0x000f24000800017f */
[----:B----4-:R-:W-:Y:S05]  /*22be0*/  @!P0 BRA `(.L_x_1754) ;  /* 0x0000002400848947 */ /* 0x010fea0003800000 */
.L_x_1855:
[----:B------:R-:W-:-:S07]  /*22bf0*/  IMAD R7, R7, 0x8, R0 ;  /* 0x0000000807077824 */ /* 0x000fce00078e0200 */
.L_x_1755:
[----:B------:R0:W0:Y:S02]  /*22c00*/  SYNCS.PHASECHK.TRANS64.TRYWAIT P0, [R7+URZ], R2 ;  /* 0x00000002070075a7 */ /* 0x000024000800017f */
[----:B0-----:R-:W-:Y:S05]  /*22c10*/  @!P0 NANOSLEEP.SYNCS 0x989680 ;  /* 0x009896800000895d */ /* 0x001fea0003900000 */
[----:B------:R-:W0:Y:S02]  /*22c20*/  @!P0 SYNCS.PHASECHK.TRANS64 P0, [R7+URZ], R2 ;  /* 0x00000002070085a7 */ /* 0x000e24000800007f */
[----:B0-----:R-:W-:Y:S05]  /*22c30*/  @!P0 BRA `(.L_x_1755) ;  /* 0xfffffffc00f08947 */ /* 0x001fea000383ffff */
.L_x_1370:
[----:B------:R-:W-:Y:S05]  /*22c40*/  BSYNC B9 ;  /* 0x0000000000097941 */ /* 0x000fea0003800000 */
.L_x_1367:
[----:B------:R-:W-:Y:S05]  /*22c50*/  EXIT ;  /* 0x000000000000794d */ /* 0x000fea0003800000 */
.L_x_1394:
[----:B0-----:R0:W1:Y:S02]  /*22c60*/  SYNCS.PHASECHK.TRANS64.TRYWAIT P5, [R14+URZ+0x2d890], R85 ;  /* 0x02d890550e0075a7 */ /* 0x00106400080a017f */
[----:B-1----:R-:W-:Y:S05]  /*22c70*/  @!P5 NANOSLEEP.SYNCS 0x989680 ;  /* 0x009896800000d95d */ /* 0x002fea0003900000 */
[----:B------:R-:W1:Y:S02]  /*22c80*/  @!P5 SYNCS.PHASECHK.TRANS64 P5, [R14+URZ+0x2d890], R85 ;  /* 0x02d890550e00d5a7 */ /* 0x000e6400080a007f */
[----:B-1----:R-:W-:Y:S05]  /*22c90*/  @!P5 BRA `(.L_x_1394) ;  /* 0xfffffffc00f0d947 */ /* 0x002fea000383ffff */
[----:B------:R-:W-:Y:S05]  /*22ca0*/  BRA `(.L_x_1756) ;  /* 0xfffffe0400e47947 */ /* 0x000fea000383ffff */
.L_x_1422:
[----:B0-----:R0:W1:Y:S02]  /*22cb0*/  SYNCS.PHASECHK.TRANS64.TRYWAIT P5, [R14+URZ+0x2d890], R85 ;  /* 0x02d890550e0075a7 */ /* 0x00106400080a017f */
[----:B-1----:R-:W-:Y:S05]  /*22cc0*/  @!P5 NANOSLEEP.SYNCS 0x989680 ;  /* 0x009896800000d95d */ /* 0x002fea0003900000 */
[----:B------:R-:W1:Y:S02]  /*22cd0*/  @!P5 SYNCS.PHASECHK.TRANS64 P5, [R14+URZ+0x2d890], R85 ;  /* 0x02d890550e00d5a7 */ /* 0x000e6400080a007f */
[----:B-1----:R-:W-:Y:S05]  /*22ce0*/  @!P5 BRA `(.L_x_1422) ;  /* 0xfffffffc00f0d947 */ /* 0x002fea000383ffff */
[----:B------:R-:W-:Y:S05]  /*22cf0*/  BRA `(.L_x_1757) ;  /* 0xfffffe2000987947 */ /* 0x000fea000383ffff */
.L_x_1435:
[----:B0-----:R0:W1:Y:S02]  /*22d00*/  SYNCS.PHASECHK.TRANS64.TRYWAIT P4, [R14+URZ+0x2d890], R85 ;  /* 0x02d890550e0075a7 */ /* 0x001064000808017f */
[----:B-1----:R-:W-:Y:S05]  /*22d10*/  @!P4 NANOSLEEP.SYNCS 0x989680 ;  /* 0x009896800000c95d */ /* 0x002fea0003900000 */
[----:B------:R-:W1:Y:S02]  /*22d20*/  @!P4 SYNCS.PHASECHK.TRANS64 P4, [R14+URZ+0x2d890], R85 ;  /* 0x02d890550e00c5a7 */ /* 0x000e64000808007f */
[----:B-1----:R-:W-:Y:S05]  /*22d30*/  @!P4 BRA `(.L_x_1435) ;  /* 0xfffffffc00f0c947 */ /* 0x002fea000383ffff */
[----:B------:R-:W-:Y:S05]  /*22d40*/  BRA `(.L_x_1758) ;  /* 0xfffffe3c00407947 */ /* 0x000fea000383ffff */
.L_x_1439:
[----:B--2---:R2:W3:Y:S02]  /*22d50*/  SYNCS.PHASECHK.TRANS64.TRYWAIT P3, [R14+URZ+0x2d8b0], R85 ;  /* 0x02d8b0550e0075a7 */ /* 0x0044e4000806017f */
[----:B---3--:R-:W-:Y:S05]  /*22d60*/  @!P3 NANOSLEEP.SYNCS 0x989680 ;  /* 0x009896800000b95d */ /* 0x008fea0003900000 */
[----:B------:R-:W3:Y:S02]  /*22d70*/  @!P3 SYNCS.PHASECHK.TRANS64 P3, [R14+URZ+0x2d8b0], R85 ;  /* 0x02d8b0550e00b5a7 */ /* 0x000ee4000806007f */
[----:B---3--:R-:W-:Y:S05]  /*22d80*/  @!P3 BRA `(.L_x_1439) ;  /* 0xfffffffc00f0b947 */ /* 0x008fea000383ffff */
[----:B------:R-:W-:Y:S05]  /*22d90*/  BRA `(.L_x_1759) ;  /* 0xfffffe3c00d87947 */ /* 0x000fea000383ffff */
.L_x_1453:
[----:B------:R-:W0:Y:S01]  /*22da0*/  S2R R4, SR_TID.X ;  /* 0x0000000000047919 */ /* 0x000e220000002100 */
[----:B------:R-:W-:Y:S01]  /*22db0*/  BSSY B0, `(.L_x_1760) ;  /* 0x000000c000007945 */ /* 0x000fe20003800000 */
[----:B------:R-:W-:Y:S02]  /*22dc0*/  IMAD.MOV.U32 R12, RZ, RZ, RZ ;  /* 0x000000ffff0c7224 */ /* 0x000fe400078e00ff */
[----:B------:R-:W-:Y:S02]  /*22dd0*/  IMAD.MOV.U32 R11, RZ, RZ, 0x1f ;  /* 0x0000001fff0b7424 */ /* 0x000fe400078e00ff */
[----:B------:R-:W-:Y:S02]  /*22de0*/  IMAD.MOV.U32 R15, RZ, RZ, -0x1 ;  /* 0xffffffffff0f7424 */ /* 0x000fe400078e00ff */
[----:B0-----:R-:W-:-:S05]  /*22df0*/  VIADD R5, R4, 0xffffff80 ;  /* 0xffffff8004057836 */ /* 0x001fca0000000000 */
[----:B------:R-:W-:-:S04]  /*22e00*/  SHF.R.S32.HI R4, RZ, 0x1f, R5 ;  /* 0x0000001fff047819 */ /* 0x000fc80000011405 */
[----:B------:R-:W-:-:S04]  /*22e10*/  LEA.HI R4, R4, R5, RZ, 0x7 ;  /* 0x0000000504047211 */ /* 0x000fc800078f38ff */
[----:B------:R-:W-:-:S05]  /*22e20*/  SHF.R.S32.HI R4, RZ, 0x7, R4 ;  /* 0x00000007ff047819 */ /* 0x000fca0000011404 */
[----:B------:R-:W-:-:S07]  /*22e30*/  IMAD.MOV.U32 R13, RZ, RZ, R4 ;  /* 0x000000ffff0d7224 */ /* 0x000fce00078e0004 */
[----:B-----5:R-:W-:Y:S05]  /*22e40*/  WARPSYNC.COLLECTIVE R15, `(.L_x_1761) ;  /* 0x000000000f087348 */ /* 0x020fea0003c00000 */
[----:B------:R0:W1:Y:S02]  /*22e50*/  SHFL.IDX P6, R14, R13, R12, R11 ;  /* 0x0000000c0d0e7389 */ /* 0x00006400000c000b */
[----:B01---5:R-:W-:Y:S01]  /*22e60*/  ENDCOLLECTIVE ;  /* 0x000000000000791b */ /* 0x023fe20003800000 */
.L_x_1761:
[----:B------:R-:W-:Y:S05]  /*22e70*/  BSYNC B0 ;  /* 0x0000000000007941 */ /* 0x000fea0003800000 */
.L_x_1760:
[----:B------:R-:W-:Y:S01]  /*22e80*/  IMAD.MOV.U32 R156, RZ, RZ, R14 ;  /* 0x000000ffff9c7224 */ /* 0x000fe200078e000e */
[----:B------:R-:W-:Y:S06]  /*22e90*/  BRA `(.L_x_1762) ;  /* 0xfffffe4800347947 */ /* 0x000fec000383ffff */
.L_x_1464:
[----:B------:R-:W-:Y:S01]  /*22ea0*/  BSSY B1, `(.L_x_1763) ;  /* 0x0000007000017945 */ /* 0x000fe20003800000 */
[----:B------:R-:W-:Y:S02]  /*22eb0*/  IMAD.MOV.U32 R12, RZ, RZ, RZ ;  /* 0x000000ffff0c7224 */ /* 0x000fe400078e00ff */
[----:B------:R-:W-:Y:S02]  /*22ec0*/  IMAD.MOV.U32 R11, RZ, RZ, 0x1e1f ;  /* 0x00001e1fff0b7424 */ /* 0x000fe400078e00ff */
[----:B------:R-:W-:-:S07]  /*22ed0*/  IMAD.MOV.U32 R15, RZ, RZ, -0x1 ;  /* 0xffffffffff0f7424 */ /* 0x000fce00078e00ff */
[----:B------:R-:W-:Y:S05]  /*22ee0*/  WARPSYNC.COLLECTIVE R15, `(.L_x_1764) ;  /* 0x000000000f087348 */ /* 0x000fea0003c00000 */
[----:B------:R0:W1:Y:S02]  /*22ef0*/  SHFL.IDX P6, R14, R13, R12, R11 ;  /* 0x0000000c0d0e7389 */ /* 0x00006400000c000b */
[----:B01----:R-:W-:Y:S01]  /*22f00*/  ENDCOLLECTIVE ;  /* 0x000000000000791b */ /* 0x003fe20003800000 */
.L_x_1764:
[----:B------:R-:W-:Y:S05]  /*22f10*/  BSYNC B1 ;  /* 0x0000000000017941 */ /* 0x000fea0003800000 */
.L_x_1763:
        /* <DEDUP_REMOVED lines=8> */
.L_x_1765:
[----:B------:R-:W-:Y:S02]  /*22fa0*/  IMAD.MOV.U32 R13, RZ, RZ, R5 ;  /* 0x000000ffff0d7224 */ /* 0x000fe400078e0005 */
[----:B------:R-:W-:-:S07]  /*22fb0*/  IMAD.MOV.U32 R0, RZ, RZ, R14 ;  /* 0x000000ffff007224 */ /* 0x000fce00078e000e */
[----:B------:R-:W-:Y:S05]  /*22fc0*/  WARPSYNC.COLLECTIVE R15, `(.L_x_1766) ;  /* 0x000000000f087348 */ /* 0x000fea0003c00000 */
[----:B------:R0:W1:Y:S02]  /*22fd0*/  SHFL.IDX P6, R14, R13, R12, R11 ;  /* 0x0000000c0d0e7389 */ /* 0x00006400000c000b */
[----:B01----:R-:W-:Y:S01]  /*22fe0*/  ENDCOLLECTIVE ;  /* 0x000000000000791b */ /* 0x003fe20003800000 */
.L_x_1766:
[----:B------:R-:W-:Y:S02]  /*22ff0*/  IMAD.MOV.U32 R13, RZ, RZ, R4 ;  /* 0x000000ffff0d7224 */ /* 0x000fe400078e0004 */
[----:B------:R-:W-:-:S07]  /*23000*/  IMAD.MOV.U32 R5, RZ, RZ, R14 ;  /* 0x000000ffff057224 */ /* 0x000fce00078e000e */
[----:B------:R-:W-:Y:S05]  /*23010*/  WARPSYNC.COLLECTIVE R15, `(.L_x_1767) ;  /* 0x000000000f087348 */ /* 0x000fea0003c00000 */
[----:B------:R0:W1:Y:S02]  /*23020*/  SHFL.IDX P6, R14, R13, R12, R11 ;  /* 0x0000000c0d0e7389 */ /* 0x00006400000c000b */
[----:B01----:R-:W-:Y:S01]  /*23030*/  ENDCOLLECTIVE ;  /* 0x000000000000791b */ /* 0x003fe20003800000 */
.L_x_1767:
[----:B------:R-:W-:Y:S05]  /*23040*/  BRA `(.L_x_1768) ;  /* 0xfffffe4c00b07947 */ /* 0x000fea000383ffff */
.L_x_1468:
[----:B0-----:R0:W1:Y:S02]  /*23050*/  SYNCS.PHASECHK.TRANS64.TRYWAIT P1, [R2+URZ+0x2d800], R3 ;  /* 0x02d80003020075a7 */ /* 0x001064000802017f */
[----:B-1----:R-:W-:Y:S05]  /*23060*/  @!P1 NANOSLEEP.SYNCS 0x989680 ;  /* 0x009896800000995d */ /* 0x002fea0003900000 */
[----:B------:R-:W1:Y:S02]  /*23070*/  @!P1 SYNCS.PHASECHK.TRANS64 P1, [R2+URZ+0x2d800], R3 ;  /* 0x02d80003020095a7 */ /* 0x000e64000802007f */
[----:B-1----:R-:W-:Y:S05]  /*23080*/  @!P1 BRA `(.L_x_1468) ;  /* 0xfffffffc00f09947 */ /* 0x002fea000383ffff */
[----:B------:R-:W-:Y:S05]  /*23090*/  BRA `(.L_x_1769) ;  /* 0xfffffe5400f47947 */ /* 0x000fea000383ffff */
.L_x_1480:
[----:B------:R-:W-:Y:S01]  /*230a0*/  BSSY B1, `(.L_x_1770) ;  /* 0x0000007000017945 */ /* 0x000fe20003800000 */
[----:B------:R-:W-:Y:S02]  /*230b0*/  IMAD.MOV.U32 R12, RZ, RZ, RZ ;  /* 0x000000ffff0c7224 */ /* 0x000fe400078e00ff */
[----:B------:R-:W-:Y:S02]  /*230c0*/  IMAD.MOV.U32 R11, RZ, RZ, 0x1e1f ;  /* 0x00001e1fff0b7424 */ /* 0x000fe400078e00ff */
[----:B------:R-:W-:-:S07]  /*230d0*/  IMAD.MOV.U32 R15, RZ, RZ, -0x1 ;  /* 0xffffffffff0f7424 */ /* 0x000fce00078e00ff */
[----:B------:R-:W-:Y:S05]  /*230e0*/  WARPSYNC.COLLECTIVE R15, `(.L_x_1771) ;  /* 0x000000000f087348 */ /* 0x000fea0003c00000 */
[----:B------:R0:W1:Y:S02]  /*230f0*/  SHFL.IDX P6, R14, R13, R12, R11 ;  /* 0x0000000c0d0e7389 */ /* 0x00006400000c000b */
[----:B01----:R-:W-:Y:S01]  /*23100*/  ENDCOLLECTIVE ;  /* 0x000000000000791b */ /* 0x003fe20003800000 */
.L_x_1771:
[----:B------:R-:W-:Y:S05]  /*23110*/  BSYNC B1 ;  /* 0x0000000000017941 */ /* 0x000fea0003800000 */
.L_x_1770:
        /* <DEDUP_REMOVED lines=8> */
.L_x_1772:
[----:B------:R-:W-:Y:S02]  /*231a0*/  IMAD.MOV.U32 R37, RZ, RZ, R3 ;  /* 0x000000ffff257224 */ /* 0x000fe400078e0003 */
[----:B------:R-:W-:Y:S02]  /*231b0*/  IMAD.MOV.U32 R13, RZ, RZ, R5 ;  /* 0x000000ffff0d7224 */ /* 0x000fe400078e0005 */
[----:B------:R-:W-:-:S07]  /*231c0*/  IMAD.MOV.U32 R0, RZ, RZ, R14 ;  /* 0x000000ffff007224 */ /* 0x000fce00078e000e */
[----:B------:R-:W-:Y:S05]  /*231d0*/  WARPSYNC.COLLECTIVE R15, `(.L_x_1773) ;  /* 0x000000000f087348 */ /* 0x000fea0003c00000 */
[----:B------:R0:W1:Y:S02]  /*231e0*/  SHFL.IDX P6, R14, R13, R12, R11 ;  /* 0x0000000c0d0e7389 */ /* 0x00006400000c000b */
[----:B01----:R-:W-:Y:S01]  /*231f0*/  ENDCOLLECTIVE ;  /* 0x000000000000791b */ /* 0x003fe20003800000 */
.L_x_1773:
[----:B------:R-:W-:Y:S02]  /*23200*/  IMAD.MOV.U32 R36, RZ, RZ, R0 ;  /* 0x000000ffff247224 */ /* 0x000fe400078e0000 */
[----:B------:R-:W-:Y:S02]  /*23210*/  IMAD.MOV.U32 R13, RZ, RZ, R4 ;  /* 0x000000ffff0d7224 */ /* 0x000fe400078e0004 */
[----:B------:R-:W-:-:S07]  /*23220*/  IMAD.MOV.U32 R5, RZ, RZ, R14 ;  /* 0x000000ffff057224 */ /* 0x000fce00078e000e */
[----:B------:R-:W-:Y:S05]  /*23230*/  WARPSYNC.COLLECTIVE R15, `(.L_x_1774) ;  /* 0x000000000f087348 */ /* 0x000fea0003c00000 */
[----:B------:R0:W1:Y:S02]  /*23240*/  SHFL.IDX P6, R14, R13, R12, R11 ;  /* 0x0000000c0d0e7389 */ /* 0x00006400000c000b */
[----:B01----:R-:W-:Y:S01]  /*23250*/  ENDCOLLECTIVE ;  /* 0x000000000000791b */ /* 0x003fe20003800000 */
.L_x_1774:
[----:B------:R-:W-:Y:S05]  /*23260*/  BRA `(.L_x_1775) ;  /* 0xfffffe6c004c7947 */ /* 0x000fea000383ffff */
.L_x_1484:
[----:B0-----:R0:W1:Y:S02]  /*23270*/  SYNCS.PHASECHK.TRANS64.TRYWAIT P1, [R2+URZ+0x2d800], R3 ;  /* 0x02d80003020075a7 */ /* 0x001064000802017f */
[----:B-1----:R-:W-:Y:S05]  /*23280*/  @!P1 NANOSLEEP.SYNCS 0x989680 ;  /* 0x009896800000995d */ /* 0x002fea0003900000 */
[----:B------:R-:W1:Y:S02]  /*23290*/  @!P1 SYNCS.PHASECHK.TRANS64 P1, [R2+URZ+0x2d800], R3 ;  /* 0x02d80003020095a7 */ /* 0x000e64000802007f */
[----:B-1----:R-:W-:Y:S05]  /*232a0*/  @!P1 BRA `(.L_x_1484) ;  /* 0xfffffffc00f09947 */ /* 0x002fea000383ffff */
[----:B------:R-:W-:Y:S05]  /*232b0*/  BRA `(.L_x_1776) ;  /* 0xfffffe7000e87947 */ /* 0x000fea000383ffff */
.L_x_1492:
[----:B-1----:R1:W2:Y:S02]  /*232c0*/  SYNCS.PHASECHK.TRANS64.TRYWAIT P2, [R11+URZ+0x2d830], R0 ;  /* 0x02d830000b0075a7 */ /* 0x0022a4000804017f */
[----:B--2---:R-:W-:Y:S05]  /*232d0*/  @!P2 NANOSLEEP.SYNCS 0x989680 ;  /* 0x009896800000a95d */ /* 0x004fea0003900000 */
[----:B------:R-:W2:Y:S02]  /*232e0*/  @!P2 SYNCS.PHASECHK.TRANS64 P2, [R11+URZ+0x2d830], R0 ;  /* 0x02d830000b00a5a7 */ /* 0x000ea4000804007f */
[----:B--2---:R-:W-:Y:S05]  /*232f0*/  @!P2 BRA `(.L_x_1492) ;  /* 0xfffffffc00f0a947 */ /* 0x004fea000383ffff */
[----:B------:R-:W-:Y:S05]  /*23300*/  BRA `(.L_x_1491) ;  /* 0xfffffe8800a87947 */ /* 0x000fea000383ffff */
.L_x_1510:
[----:B-1----:R1:W2:Y:S02]  /*23310*/  SYNCS.PHASECHK.TRANS64.TRYWAIT P4, [R9+URZ+0x2d830], R8 ;  /* 0x02d83008090075a7 */ /* 0x0022a4000808017f */
[----:B--2---:R-:W-:Y:S05]  /*23320*/  @!P4 NANOSLEEP.SYNCS 0x989680 ;  /* 0x009896800000c95d */ /* 0x004fea0003900000 */
[----:B------:R-:W2:Y:S02]  /*23330*/  @!P4 SYNCS.PHASECHK.TRANS64 P4, [R9+URZ+0x2d830], R8 ;  /* 0x02d830080900c5a7 */ /* 0x000ea4000808007f */
[----:B--2---:R-:W-:Y:S05]  /*23340*/  @!P4 BRA `(.L_x_1510) ;  /* 0xfffffffc00f0c947 */ /* 0x004fea000383ffff */
[----:B------:R-:W-:Y:S05]  /*23350*/  BRA `(.L_x_1509) ;  /* 0xfffffec000307947 */ /* 0x000fea000383ffff */
.L_x_1514:
[----:B-1----:R1:W2:Y:S02]  /*23360*/  SYNCS.PHASECHK.TRANS64.TRYWAIT P3, [R9+URZ+0x2d850], R8 ;  /* 0x02d85008090075a7 */ /* 0x0022a4000806017f */
[----:B--2---:R-:W-:Y:S05]  /*23370*/  @!P3 NANOSLEEP.SYNCS 0x989680 ;  /* 0x009896800000b95d */ /* 0x004fea0003900000 */
[----:B------:R-:W2:Y:S02]  /*23380*/  @!P3 SYNCS.PHASECHK.TRANS64 P3, [R9+URZ+0x2d850], R8 ;  /* 0x02d850080900b5a7 */ /* 0x000ea4000806007f */
[----:B--2---:R-:W-:Y:S05]  /*23390*/  @!P3 BRA `(.L_x_1514) ;  /* 0xfffffffc00f0b947 */ /* 0x004fea000383ffff */
[----:B------:R-:W-:Y:S05]  /*233a0*/  BRA `(.L_x_1511) ;  /* 0xfffffec400307947 */ /* 0x000fea000383ffff */
.L_x_1533:
[----:B-1----:R1:W2:Y:S02]  /*233b0*/  SYNCS.PHASECHK.TRANS64.TRYWAIT P3, [R0+URZ+0x2d830], R11 ;  /* 0x02d8300b000075a7 */ /* 0x0022a4000806017f */
[----:B--2---:R-:W-:Y:S05]  /*233c0*/  @!P3 NANOSLEEP.SYNCS 0x989680 ;  /* 0x009896800000b95d */ /* 0x004fea0003900000 */
[----:B------:R-:W2:Y:S02]  /*233d0*/  @!P3 SYNCS.PHASECHK.TRANS64 P3, [R0+URZ+0x2d830], R11 ;  /* 0x02d8300b0000b5a7 */ /* 0x000ea4000806007f */
[----:B--2---:R-:W-:Y:S05]  /*233e0*/  @!P3 BRA `(.L_x_1533) ;  /* 0xfffffffc00f0b947 */ /* 0x004fea000383ffff */
[----:B------:R-:W-:Y:S05]  /*233f0*/  BRA `(.L_x_1532) ;  /* 0xfffffef400b47947 */ /* 0x000fea000383ffff */
.L_x_1537:
[----:B-1----:R1:W2:Y:S02]  /*23400*/  SYNCS.PHASECHK.TRANS64.TRYWAIT P2, [R6+URZ+0x2d850], R0 ;  /* 0x02d85000060075a7 */ /* 0x0022a4000804017f */
[----:B--2---:R-:W-:Y:S05]  /*23410*/  @!P2 NANOSLEEP.SYNCS 0x989680 ;  /* 0x009896800000a95d */ /* 0x004fea0003900000 */
[----:B------:R-:W2:Y:S02]  /*23420*/  @!P2 SYNCS.PHASECHK.TRANS64 P2, [R6+URZ+0x2d850], R0 ;  /* 0x02d850000600a5a7 */ /* 0x000ea4000804007f */
[----:B--2---:R-:W-:Y:S05]  /*23430*/  @!P2 BRA `(.L_x_1537) ;  /* 0xfffffffc00f0a947 */ /* 0x004fea000383ffff */
[----:B------:R-:W-:Y:S05]  /*23440*/  BRA `(.L_x_1534) ;  /* 0xfffffef800b47947 */ /* 0x000fea000383ffff */
.L_x_1544:
[----:B-1----:R1:W2:Y:S02]  /*23450*/  SYNCS.PHASECHK.TRANS64.TRYWAIT P3, [R0+URZ+0x2d830], R11 ;  /* 0x02d8300b000075a7 */ /* 0x0022a4000806017f */
[----:B--2---:R-:W-:Y:S05]  /*23460*/  @!P3 NANOSLEEP.SYNCS 0x989680 ;  /* 0x009896800000b95d */ /* 0x004fea0003900000 */
[----:B------:R-:W2:Y:S02]  /*23470*/  @!P3 SYNCS.PHASECHK.TRANS64 P3, [R0+URZ+0x2d830], R11 ;  /* 0x02d8300b0000b5a7 */ /* 0x000ea4000806007f */
[----:B--2---:R-:W-:Y:S05]  /*23480*/  @!P3 BRA `(.L_x_1544) ;  /* 0xfffffffc00f0b947 */ /* 0x004fea000383ffff */
[----:B------:R-:W-:Y:S05]  /*23490*/  BRA `(.L_x_1543) ;  /* 0xffffff1800847947 */ /* 0x000fea000383ffff */
.L_x_1548:
[----:B-1----:R1:W2:Y:S02]  /*234a0*/  SYNCS.PHASECHK.TRANS64.TRYWAIT P2, [R6+URZ+0x2d850], R0 ;  /* 0x02d85000060075a7 */ /* 0x0022a4000804017f */
[----:B--2---:R-:W-:Y:S05]  /*234b0*/  @!P2 NANOSLEEP.SYNCS 0x989680 ;  /* 0x009896800000a95d */ /* 0x004fea0003900000 */
[----:B------:R-:W2:Y:S02]  /*234c0*/  @!P2 SYNCS.PHASECHK.TRANS64 P2, [R6+URZ+0x2d850], R0 ;  /* 0x02d850000600a5a7 */ /* 0x000ea4000804007f */
[----:B--2---:R-:W-:Y:S05]  /*234d0*/  @!P2 BRA `(.L_x_1548) ;  /* 0xfffffffc00f0a947 */ /* 0x004fea000383ffff */
[----:B------:R-:W-:Y:S05]  /*234e0*/  BRA `(.L_x_1545) ;  /* 0xffffff1c00847947 */ /* 0x000fea000383ffff */
.L_x_1561:
[----:B-1----:R1:W2:Y:S02]  /*234f0*/  SYNCS.PHASECHK.TRANS64.TRYWAIT P0, [R10+URZ+0x2d850], R7 ;  /* 0x02d850070a0075a7 */ /* 0x0022a4000800017f */
[----:B--2---:R-:W-:Y:S05]  /*23500*/  @!P0 NANOSLEEP.SYNCS 0x989680 ;  /* 0x009896800000895d */ /* 0x004fea0003900000 */
[----:B------:R-:W2:Y:S02]  /*23510*/  @!P0 SYNCS.PHASECHK.TRANS64 P0, [R10+URZ+0x2d850], R7 ;  /* 0x02d850070a0085a7 */ /* 0x000ea4000800007f */
[----:B--2---:R-:W-:Y:S05]  /*23520*/  @!P0 BRA `(.L_x_1561) ;  /* 0xfffffffc00f08947 */ /* 0x004fea000383ffff */
[----:B------:R-:W-:Y:S05]  /*23530*/  BRA `(.L_x_1560) ;  /* 0xffffff4c00507947 */ /* 0x000fea000383ffff */
.L_x_1571:
[----:B------:R-:W-:Y:S02]  /*23540*/  IMAD.MOV.U32 R13, RZ, RZ, R4 ;  /* 0x000000ffff0d7224 */ /* 0x000fe400078e0004 */
[----:B------:R-:W-:Y:S02]  /*23550*/  IMAD.MOV.U32 R12, RZ, RZ, RZ ;  /* 0x000000ffff0c7224 */ /* 0x000fe400078e00ff */
[----:B------:R-:W-:Y:S02]  /*23560*/  IMAD.MOV.U32 R11, RZ, RZ, 0x1c1f ;  /* 0x00001c1fff0b7424 */ /* 0x000fe400078e00ff */
[----:B------:R-:W-:-:S07]  /*23570*/  IMAD.MOV.U32 R15, RZ, RZ, -0x1 ;  /* 0xffffffffff0f7424 */ /* 0x000fce00078e00ff */
[----:B-1----:R-:W-:Y:S05]  /*23580*/  WARPSYNC.COLLECTIVE R15, `(.L_x_1777) ;  /* 0x000000000f087348 */ /* 0x002fea0003c00000 */
[----:B------:R0:W2:Y:S02]  /*23590*/  SHFL.IDX P6, R14, R13, R12, R11 ;  /* 0x0000000c0d0e7389 */ /* 0x0000a400000c000b */
[----:B012---:R-:W-:Y:S01]  /*235a0*/  ENDCOLLECTIVE ;  /* 0x000000000000791b */ /* 0x007fe20003800000 */
.L_x_1777:
[----:B------:R-:W-:Y:S02]  /*235b0*/  IMAD.MOV.U32 R13, RZ, RZ, R0 ;  /* 0x000000ffff0d7224 */ /* 0x000fe400078e0000 */
[----:B------:R-:W-:-:S07]  /*235c0*/  IMAD.MOV.U32 R3, RZ, RZ, R14 ;  /* 0x000000ffff037224 */ /* 0x000fce00078e000e */
[----:B------:R-:W-:Y:S05]  /*235d0*/  WARPSYNC.COLLECTIVE R15, `(.L_x_1778) ;  /* 0x000000000f087348 */ /* 0x000fea0003c00000 */
[----:B------:R0:W1:Y:S02]  /*235e0*/  SHFL.IDX P6, R14, R13, R12, R11 ;  /* 0x0000000c0d0e7389 */ /* 0x00006400000c000b */
[----:B01----:R-:W-:Y:S01]  /*235f0*/  ENDCOLLECTIVE ;  /* 0x000000000000791b */ /* 0x003fe20003800000 */
.L_x_1778:
[----:B------:R-:W-:Y:S05]  /*23600*/  BRA `(.L_x_1779) ;  /* 0xffffff7000787947 */ /* 0x000fea000383ffff */
.L_x_1574:
[----:B------:R-:W-:Y:S01]  /*23610*/  BSSY B1, `(.L_x_1780) ;  /* 0x0000008000017945 */ /* 0x000fe20003800000 */
[----:B----4-:R-:W-:Y:S02]  /*23620*/  IMAD.MOV.U32 R13, RZ, RZ, R4 ;  /* 0x000000ffff0d7224 */ /* 0x010fe400078e0004 */
[----:B------:R-:W-:Y:S02]  /*23630*/  IMAD.MOV.U32 R12, RZ, RZ, 0x1 ;  /* 0x00000001ff0c7424 */ /* 0x000fe400078e00ff */
[----:B------:R-:W-:Y:S02]  /*23640*/  IMAD.MOV.U32 R11, RZ, RZ, 0x1c1f ;  /* 0x00001c1fff0b7424 */ /* 0x000fe400078e00ff */
[----:B------:R-:W-:-:S07]  /*23650*/  IMAD.MOV.U32 R15, RZ, RZ, -0x1 ;  /* 0xffffffffff0f7424 */ /* 0x000fce00078e00ff */
[----:B0123--:R-:W-:Y:S05]  /*23660*/  WARPSYNC.COLLECTIVE R15, `(.L_x_1781) ;  /* 0x000000000f087348 */ /* 0x00ffea0003c00000 */
[----:B---3--:R3:W4:Y:S02]  /*23670*/  SHFL.IDX P6, R14, R13, R12, R11 ;  /* 0x0000000c0d0e7389 */ /* 0x00872400000c000b */
[----:B01234-:R-:W-:Y:S01]  /*23680*/  ENDCOLLECTIVE ;  /* 0x000000000000791b */ /* 0x01ffe20003800000 */
.L_x_1781:
[----:B------:R-:W-:Y:S05]  /*23690*/  BSYNC B1 ;  /* 0x0000000000017941 */ /* 0x000fea0003800000 */
.L_x_1780:
        /* <DEDUP_REMOVED lines=8> */
.L_x_1782:
[----:B------:R-:W-:Y:S05]  /*23720*/  BRA `(.L_x_1783) ;  /* 0xffffff70008c7947 */ /* 0x000fea000383ffff */
.L_x_1599:
[----:B------:R-:W1:Y:S01]  /*23730*/  S2R R11, SR_TID.X ;  /* 0x00000000000b7919 */ /* 0x000e620000002100 */
[----:B------:R-:W-:Y:S01]  /*23740*/  BSSY B1, `(.L_x_1784) ;  /* 0x000000a000017945 */ /* 0x000fe20003800000 */
[----:B0-----:R-:W-:Y:S02]  /*23750*/  IMAD.MOV.U32 R12, RZ, RZ, RZ ;  /* 0x000000ffff0c7224 */ /* 0x001fe400078e00ff */
[----:B------:R-:W-:Y:S01]  /*23760*/  IMAD.MOV.U32 R15, RZ, RZ, -0x1 ;  /* 0xffffffffff0f7424 */ /* 0x000fe200078e00ff */
[----:B-1----:R-:W-:-:S04]  /*23770*/  SHF.R.U32.HI R11, RZ, 0x5, R11 ;  /* 0x00000005ff0b7819 */ /* 0x002fc8000001160b */
[----:B------:R-:W-:-:S05]  /*23780*/  LOP3.LUT R11, R11, 0x3, RZ, 0xc0, !PT ;  /* 0x000000030b0b7812 */ /* 0x000fca00078ec0ff */
[----:B------:R-:W-:Y:S02]  /*23790*/  IMAD.MOV.U32 R13, RZ, RZ, R11 ;  /* 0x000000ffff0d7224 */ /* 0x000fe400078e000b */
[----:B------:R-:W-:-:S07]  /*237a0*/  IMAD.MOV.U32 R11, RZ, RZ, 0x1f ;  /* 0x0000001fff0b7424 */ /* 0x000fce00078e00ff */
[----:B------:R-:W-:Y:S05]  /*237b0*/  WARPSYNC.COLLECTIVE R15, `(.L_x_1785) ;  /* 0x000000000f087348 */ /* 0x000fea0003c00000 */
[----:B------:R0:W1:Y:S02]  /*237c0*/  SHFL.IDX P6, R14, R13, R12, R11 ;  /* 0x0000000c0d0e7389 */ /* 0x00006400000c000b */
[----:B01----:R-:W-:Y:S01]  /*237d0*/  ENDCOLLECTIVE ;  /* 0x000000000000791b */ /* 0x003fe20003800000 */
.L_x_1785:
[----:B------:R-:W-:Y:S05]  /*237e0*/  BSYNC B1 ;  /* 0x0000000000017941 */ /* 0x000fea0003800000 */
.L_x_1784:
[----:B------:R-:W-:Y:S05]  /*237f0*/  BRA `(.L_x_1786) ;  /* 0xffffff8800b07947 */ /* 0x000fea000383ffff */
.L_x_1601:
[----:B------:R-:W-:Y:S01]  /*23800*/  BSSY B1, `(.L_x_1787) ;  /* 0x0000006000017945 */ /* 0x000fe20003800000 */
[----:B------:R-:W-:-:S07]  /*23810*/  IMAD.MOV.U32 R15, RZ, RZ, -0x1 ;  /* 0xffffffffff0f7424 */ /* 0x000fce00078e00ff */
[----:B01----:R-:W-:Y:S05]  /*23820*/  WARPSYNC.COLLECTIVE R15, `(.L_x_1788) ;  /* 0x000000000f0c7348 */ /* 0x003fea0003c00000 */
[----:B------:R-:W-:Y:S02]  /*23830*/  ELECT P6, UR62, PT ;  /* 0x00000000003e782f */ /* 0x000fe400038c0000 */
[----:B------:R-:W-:Y:S01]  /*23840*/  MOV R14, UR62 ;  /* 0x0000003e000e7c02 */ /* 0x000fe20008000f00 */
[----:B01----:R-:W-:Y:S10]  /*23850*/  ENDCOLLECTIVE ;  /* 0x000000000000791b */ /* 0x003ff40003800000 */
.L_x_1788:
[----:B------:R-:W-:Y:S05]  /*23860*/  BSYNC B1 ;  /* 0x0000000000017941 */ /* 0x000fea0003800000 */
.L_x_1787:
[----:B------:R-:W-:Y:S05]  /*23870*/  BRA `(.L_x_1600) ;  /* 0xffffff8800a87947 */ /* 0x000fea000383ffff */
.L_x_1603:
[----:B-1----:R1:W2:Y:S02]  /*23880*/  SYNCS.PHASECHK.TRANS64.TRYWAIT P0, [R22+URZ+0x2d820], R3 ;  /* 0x02d82003160075a7 */ /* 0x0022a4000800017f */
[----:B--2---:R-:W-:Y:S05]  /*23890*/  @!P0 NANOSLEEP.SYNCS 0x989680 ;  /* 0x009896800000895d */ /* 0x004fea0003900000 */
[----:B------:R-:W2:Y:S02]  /*238a0*/  @!P0 SYNCS.PHASECHK.TRANS64 P0, [R22+URZ+0x2d820], R3 ;  /* 0x02d82003160085a7 */ /* 0x000ea4000800007f */
[----:B--2---:R-:W-:Y:S05]  /*238b0*/  @!P0 BRA `(.L_x_1603) ;  /* 0xfffffffc00f08947 */ /* 0x004fea000383ffff */
[----:B------:R-:W-:Y:S05]  /*238c0*/  BRA `(.L_x_1789) ;  /* 0xffffff8800b87947 */ /* 0x000fea000383ffff */
.L_x_1607:
[----:B--2---:R2:W3:Y:S02]  /*238d0*/  SYNCS.PHASECHK.TRANS64.TRYWAIT P0, [R11+URZ+0x2d8a0], R10 ;  /* 0x02d8a00a0b0075a7 */ /* 0x0044e4000800017f */
[----:B---3--:R-:W-:Y:S05]  /*238e0*/  @!P0 NANOSLEEP.SYNCS 0x989680 ;  /* 0x009896800000895d */ /* 0x008fea0003900000 */
[----:B------:R-:W3:Y:S02]  /*238f0*/  @!P0 SYNCS.PHASECHK.TRANS64 P0, [R11+URZ+0x2d8a0], R10 ;  /* 0x02d8a00a0b0085a7 */ /* 0x000ee4000800007f */
[----:B---3--:R-:W-:Y:S05]  /*23900*/  @!P0 BRA `(.L_x_1607) ;  /* 0xfffffffc00f08947 */ /* 0x008fea000383ffff */
[----:B------:R-:W-:Y:S05]  /*23910*/  BRA `(.L_x_1790) ;  /* 0xffffff8800d07947 */ /* 0x000fea000383ffff */
.L_x_1614:
[----:B0-----:R0:W1:Y:S02]  /*23920*/  SYNCS.PHASECHK.TRANS64.TRYWAIT P0, [R11+URZ+0x2d8c0], R10 ;  /* 0x02d8c00a0b0075a7 */ /* 0x001064000800017f */
[----:B-1----:R-:W-:Y:S05]  /*23930*/  @!P0 NANOSLEEP.SYNCS 0x989680 ;  /* 0x009896800000895d */ /* 0x002fea0003900000 */
[----:B------:R-:W1:Y:S02]  /*23940*/  @!P0 SYNCS.PHASECHK.TRANS64 P0, [R11+URZ+0x2d8c0], R10 ;  /* 0x02d8c00a0b0085a7 */ /* 0x000e64000800007f */
[----:B-1----:R-:W-:Y:S05]  /*23950*/  @!P0 BRA `(.L_x_1614) ;  /* 0xfffffffc00f08947 */ /* 0x002fea000383ffff */
[----:B------:R-:W-:Y:S05]  /*23960*/  BRA `(.L_x_1791) ;  /* 0xffffff8c00cc7947 */ /* 0x000fea000383ffff */
.L_x_1623:
[----:B-1----:R1:W2:Y:S02]  /*23970*/  SYNCS.PHASECHK.TRANS64.TRYWAIT P1, [R6+URZ+0x2d8a0], R3 ;  /* 0x02d8a003060075a7 */ /* 0x0022a4000802017f */
[----:B--2---:R-:W-:Y:S05]  /*23980*/  @!P1 NANOSLEEP.SYNCS 0x989680 ;  /* 0x009896800000995d */ /* 0x004fea0003900000 */
[----:B------:R-:W2:Y:S02]  /*23990*/  @!P1 SYNCS.PHASECHK.TRANS64 P1, [R6+URZ+0x2d8a0], R3 ;  /* 0x02d8a003060095a7 */ /* 0x000ea4000802007f */
[----:B--2---:R-:W-:Y:S05]  /*239a0*/  @!P1 BRA `(.L_x_1623) ;  /* 0xfffffffc00f09947 */ /* 0x004fea000383ffff */
[----:B------:R-:W-:Y:S05]  /*239b0*/  BRA `(.L_x_1792) ;  /* 0xffffff9400007947 */ /* 0x000fea000383ffff */
.L_x_1630:
[----:B0-----:R0:W2:Y:S02]  /*239c0*/  SYNCS.PHASECHK.TRANS64.TRYWAIT P1, [R6+URZ+0x2d8c0], R3 ;  /* 0x02d8c003060075a7 */ /* 0x0010a4000802017f */
[----:B--2---:R-:W-:Y:S05]  /*239d0*/  @!P1 NANOSLEEP.SYNCS 0x989680 ;  /* 0x009896800000995d */ /* 0x004fea0003900000 */
[----:B------:R-:W2:Y:S02]  /*239e0*/  @!P1 SYNCS.PHASECHK.TRANS64 P1, [R6+URZ+0x2d8c0], R3 ;  /* 0x02d8c003060095a7 */ /* 0x000ea4000802007f */
[----:B--2---:R-:W-:Y:S05]  /*239f0*/  @!P1 BRA `(.L_x_1630) ;  /* 0xfffffffc00f09947 */ /* 0x004fea000383ffff */
[----:B------:R-:W-:Y:S05]  /*23a00*/  BRA `(.L_x_1793) ;  /* 0xffffff9400f87947 */ /* 0x000fea000383ffff */
.L_x_1653:
[----:B------:R-:W2:Y:S01]  /*23a10*/  S2R R20, SR_TID.X ;  /* 0x0000000000147919 */ /* 0x000ea20000002100 */
[----:B------:R-:W-:Y:S01]  /*23a20*/  BSSY B0, `(.L_x_1794) ;  /* 0x000000a000007945 */ /* 0x000fe20003800000 */
[----:B0-----:R-:W-:Y:S02]  /*23a30*/  IMAD.MOV.U32 R12, RZ, RZ, RZ ;  /* 0x000000ffff0c7224 */ /* 0x001fe400078e00ff */
[----:B------:R-:W-:Y:S02]  /*23a40*/  IMAD.MOV.U32 R11, RZ, RZ, 0x1f ;  /* 0x0000001fff0b7424 */ /* 0x000fe400078e00ff */
[----:B------:R-:W-:Y:S01]  /*23a50*/  IMAD.MOV.U32 R15, RZ, RZ, -0x1 ;  /* 0xffffffffff0f7424 */ /* 0x000fe200078e00ff */
[----:B--2---:R-:W-:-:S04]  /*23a60*/  SHF.R.U32.HI R20, RZ, 0x5, R20 ;  /* 0x00000005ff147819 */ /* 0x004fc80000011614 */
[----:B------:R-:W-:-:S05]  /*23a70*/  LOP3.LUT R20, R20, 0x3, RZ, 0xc0, !PT ;  /* 0x0000000314147812 */ /* 0x000fca00078ec0ff */
[----:B------:R-:W-:-:S07]  /*23a80*/  IMAD.MOV.U32 R13, RZ, RZ, R20 ;  /* 0x000000ffff0d7224 */ /* 0x000fce00078e0014 */
[----:B-1----:R-:W-:Y:S05]  /*23a90*/  WARPSYNC.COLLECTIVE R15, `(.L_x_1795) ;  /* 0x000000000f087348 */ /* 0x002fea0003c00000 */
[----:B------:R0:W2:Y:S02]  /*23aa0*/  SHFL.IDX P6, R14, R13, R12, R11 ;  /* 0x0000000c0d0e7389 */ /* 0x0000a400000c000b */
[----:B012---:R-:W-:Y:S01]  /*23ab0*/  ENDCOLLECTIVE ;  /* 0x000000000000791b */ /* 0x007fe20003800000 */
.L_x_1795:
[----:B------:R-:W-:Y:S05]  /*23ac0*/  BSYNC B0 ;  /* 0x0000000000007941 */ /* 0x000fea0003800000 */
.L_x_1794:
[----:B------:R-:W-:Y:S05]  /*23ad0*/  BRA `(.L_x_1796) ;  /* 0xffffffa400807947 */ /* 0x000fea000383ffff */
.L_x_1655:
[----:B------:R-:W-:Y:S01]  /*23ae0*/  BSSY B0, `(.L_x_1797) ;  /* 0x0000006000007945 */ /* 0x000fe20003800000 */
[----:B------:R-:W-:-:S07]  /*23af0*/  IMAD.MOV.U32 R15, RZ, RZ, -0x1 ;  /* 0xffffffffff0f7424 */ /* 0x000fce00078e00ff */
[----:B012---:R-:W-:Y:S05]  /*23b00*/  WARPSYNC.COLLECTIVE R15, `(.L_x_1798) ;  /* 0x000000000f0c7348 */ /* 0x007fea0003c00000 */
[----:B------:R-:W-:Y:S02]  /*23b10*/  ELECT P6, UR62, PT ;  /* 0x00000000003e782f */ /* 0x000fe400038c0000 */
[----:B------:R-:W-:Y:S01]  /*23b20*/  MOV R14, UR62 ;  /* 0x0000003e000e7c02 */ /* 0x000fe20008000f00 */
[----:B012---:R-:W-:Y:S10]  /*23b30*/  ENDCOLLECTIVE ;  /* 0x000000000000791b */ /* 0x007ff40003800000 */
.L_x_1798:
[----:B------:R-:W-:Y:S05]  /*23b40*/  BSYNC B0 ;  /* 0x0000000000007941 */ /* 0x000fea0003800000 */
.L_x_1797:
[----:B------:R-:W-:Y:S05]  /*23b50*/  BRA `(.L_x_1799) ;  /* 0xffffffa400887947 */ /* 0x000fea000383ffff */
.L_x_1657:
[----:B--2---:R2:W3:Y:S02]  /*23b60*/  SYNCS.PHASECHK.TRANS64.TRYWAIT P0, [R0+URZ+0x2d840], R2 ;  /* 0x02d84002000075a7 */ /* 0x0044e4000800017f */
[----:B---3--:R-:W-:Y:S05]  /*23b70*/  @!P0 NANOSLEEP.SYNCS 0x989680 ;  /* 0x009896800000895d */ /* 0x008fea0003900000 */
[----:B------:R-:W3:Y:S02]  /*23b80*/  @!P0 SYNCS.PHASECHK.TRANS64 P0, [R0+URZ+0x2d840], R2 ;  /* 0x02d84002000085a7 */ /* 0x000ee4000800007f */
[----:B---3--:R-:W-:Y:S05]  /*23b90*/  @!P0 BRA `(.L_x_1657) ;  /* 0xfffffffc00f08947 */ /* 0x008fea000383ffff */
[----:B------:R-:W-:Y:S05]  /*23ba0*/  BRA `(.L_x_1800) ;  /* 0xffffffa400d87947 */ /* 0x000fea000383ffff */
.L_x_1661:
        /* <DEDUP_REMOVED lines=13> */
.L_x_1801:
[----:B------:R-:W-:Y:S02]  /*23c80*/  IMAD.MOV.U32 R13, RZ, RZ, R4 ;  /* 0x000000ffff0d7224 */ /* 0x000fe400078e0004 */
[----:B------:R-:W-:-:S07]  /*23c90*/  IMAD.MOV.U32 R2, RZ, RZ, R14 ;  /* 0x000000ffff027224 */ /* 0x000fce00078e000e */
[----:B------:R-:W-:Y:S05]  /*23ca0*/  WARPSYNC.COLLECTIVE R15, `(.L_x_1802) ;  /* 0x000000000f087348 */ /* 0x000fea0003c00000 */
[----:B------:R0:W1:Y:S02]  /*23cb0*/  SHFL.IDX P6, R14, R13, R12, R11 ;  /* 0x0000000c0d0e7389 */ /* 0x00006400000c000b */
[----:B01----:R-:W-:Y:S01]  /*23cc0*/  ENDCOLLECTIVE ;  /* 0x000000000000791b */ /* 0x003fe20003800000 */
.L_x_1802:
[----:B------:R-:W-:Y:S02]  /*23cd0*/  IMAD.MOV.U32 R13, RZ, RZ, R0 ;  /* 0x000000ffff0d7224 */ /* 0x000fe400078e0000 */
[----:B------:R-:W-:Y:S02]  /*23ce0*/  IMAD.MOV.U32 R12, RZ, RZ, 0x1 ;  /* 0x00000001ff0c7424 */ /* 0x000fe400078e00ff */
[----:B------:R-:W-:-:S07]  /*23cf0*/  IMAD.MOV.U32 R3, RZ, RZ, R14 ;  /* 0x000000ffff037224 */ /* 0x000fce00078e000e */
[----:B------:R-:W-:Y:S05]  /*23d00*/  WARPSYNC.COLLECTIVE R15, `(.L_x_1803) ;  /* 0x000000000f087348 */ /* 0x000fea0003c00000 */
[----:B------:R0:W1:Y:S02]  /*23d10*/  SHFL.IDX P6, R14, R13, R12, R11 ;  /* 0x0000000c0d0e7389 */ /* 0x00006400000c000b */
[----:B01----:R-:W-:Y:S01]  /*23d20*/  ENDCOLLECTIVE ;  /* 0x000000000000791b */ /* 0x003fe20003800000 */
.L_x_1803:
        /* <DEDUP_REMOVED lines=17> */
.L_x_1804:
[----:B------:R-:W-:Y:S02]  /*23e40*/  IMAD.MOV.U32 R13, RZ, RZ, R0 ;  /* 0x000000ffff0d7224 */ /* 0x000fe400078e0000 */
[----:B------:R-:W-:Y:S02]  /*23e50*/  IMAD.MOV.U32 R12, RZ, RZ, 0x2 ;  /* 0x00000002ff0c7424 */ /* 0x000fe400078e00ff */
[----:B------:R-:W-:-:S07]  /*23e60*/  IMAD.MOV.U32 R3, RZ, RZ, R14 ;  /* 0x000000ffff037224 */ /* 0x000fce00078e000e */
[----:B------:R-:W-:Y:S05]  /*23e70*/  WARPSYNC.COLLECTIVE R15, `(.L_x_1805) ;  /* 0x000000000f087348 */ /* 0x000fea0003c00000 */
[----:B------:R0:W1:Y:S02]  /*23e80*/  SHFL.IDX P6, R14, R13, R12, R11 ;  /* 0x0000000c0d0e7389 */ /* 0x00006400000c000b */
[----:B01----:R-:W-:Y:S01]  /*23e90*/  ENDCOLLECTIVE ;  /* 0x000000000000791b */ /* 0x003fe20003800000 */
.L_x_1805:
        /* <DEDUP_REMOVED lines=18> */
.L_x_1806:
[----:B------:R-:W-:Y:S02]  /*23fc0*/  IMAD.MOV.U32 R13, RZ, RZ, R0 ;  /* 0x000000ffff0d7224 */ /* 0x000fe400078e0000 */
[----:B------:R-:W-:Y:S02]  /*23fd0*/  IMAD.MOV.U32 R12, RZ, RZ, 0x3 ;  /* 0x00000003ff0c7424 */ /* 0x000fe400078e00ff */
[----:B------:R-:W-:-:S07]  /*23fe0*/  IMAD.MOV.U32 R3, RZ, RZ, R14 ;  /* 0x000000ffff037224 */ /* 0x000fce00078e000e */
[----:B------:R-:W-:Y:S05]  /*23ff0*/  WARPSYNC.COLLECTIVE R15, `(.L_x_1807) ;  /* 0x000000000f087348 */ /* 0x000fea0003c00000 */
[----:B------:R0:W1:Y:S02]  /*24000*/  SHFL.IDX P6, R14, R13, R12, R11 ;  /* 0x0000000c0d0e7389 */ /* 0x00006400000c000b */
[----:B01----:R-:W-:Y:S01]  /*24010*/  ENDCOLLECTIVE ;  /* 0x000000000000791b */ /* 0x003fe20003800000 */
.L_x_1807:
        /* <DEDUP_REMOVED lines=10> */
.L_x_1808:
        /* <DEDUP_REMOVED lines=13> */
.L_x_1809:
        /* <DEDUP_REMOVED lines=8> */
.L_x_1810:
        /* <DEDUP_REMOVED lines=12> */
.L_x_1811:
        /* <DEDUP_REMOVED lines=8> */
.L_x_1812:
        /* <DEDUP_REMOVED lines=11> */
.L_x_1664:
[----:B0-----:R0:W1:Y:S02]  /*24400*/  SYNCS.PHASECHK.TRANS64.TRYWAIT P0, [R22+URZ+0x2d820], R3 ;  /* 0x02d82003160075a7 */ /* 0x001064000800017f */
[----:B-1----:R-:W-:Y:S05]  /*24410*/  @!P0 NANOSLEEP.SYNCS 0x989680 ;  /* 0x009896800000895d */ /* 0x002fea0003900000 */
[----:B------:R-:W1:Y:S02]  /*24420*/  @!P0 SYNCS.PHASECHK.TRANS64 P0, [R22+URZ+0x2d820], R3 ;  /* 0x02d82003160085a7 */ /* 0x000e64000800007f */
[----:B-1----:R-:W-:Y:S05]  /*24430*/  @!P0 BRA `(.L_x_1664) ;  /* 0xfffffffc00f08947 */ /* 0x002fea000383ffff */
[----:B------:R-:W-:Y:S05]  /*24440*/  BRA `(.L_x_1814) ;  /* 0xffffffac00d07947 */ /* 0x000fea000383ffff */
.L_x_1673:
[----:B0-----:R0:W2:Y:S02]  /*24450*/  SYNCS.PHASECHK.TRANS64.TRYWAIT P0, [R3+URZ+0x2d840], R2 ;  /* 0x02d84002030075a7 */ /* 0x0010a4000800017f */
[----:B--2---:R-:W-:Y:S05]  /*24460*/  @!P0 NANOSLEEP.SYNCS 0x989680 ;  /* 0x009896800000895d */ /* 0x004fea0003900000 */
[----:B------:R-:W2:Y:S02]  /*24470*/  @!P0 SYNCS.PHASECHK.TRANS64 P0, [R3+URZ+0x2d840], R2 ;  /* 0x02d84002030085a7 */ /* 0x000ea4000800007f */
[----:B--2---:R-:W-:Y:S05]  /*24480*/  @!P0 BRA `(.L_x_1673) ;  /* 0xfffffffc00f08947 */ /* 0x004fea000383ffff */
[----:B------:R-:W-:Y:S05]  /*24490*/  BRA `(.L_x_1815) ;  /* 0xffffffb0008c7947 */ /* 0x000fea000383ffff */
.L_x_1680:
[----:B0-----:R0:W1:Y:S02]  /*244a0*/  SYNCS.PHASECHK.TRANS64.TRYWAIT P0, [R3+URZ+0x60], R2 ;  /* 0x00006002030075a7 */ /* 0x001064000800017f */
[----:B-1----:R-:W-:Y:S05]  /*244b0*/  @!P0 NANOSLEEP.SYNCS 0x989680 ;  /* 0x009896800000895d */ /* 0x002fea0003900000 */
[----:B------:R-:W1:Y:S02]  /*244c0*/  @!P0 SYNCS.PHASECHK.TRANS64 P0, [R3+URZ+0x60], R2 ;  /* 0x00006002030085a7 */ /* 0x000e64000800007f */
[----:B-1----:R-:W-:Y:S05]  /*244d0*/  @!P0 BRA `(.L_x_1680) ;  /* 0xfffffffc00f08947 */ /* 0x002fea000383ffff */
[----:B------:R-:W-:Y:S05]  /*244e0*/  BRA `(.L_x_1816) ;  /* 0xffffffb400987947 */ /* 0x000fea000383ffff */
.L_x_1690:
[----:B0-----:R0:W2:Y:S02]  /*244f0*/  SYNCS.PHASECHK.TRANS64.TRYWAIT P0, [R3+URZ+0x2d840], R2 ;  /* 0x02d84002030075a7 */ /* 0x0010a4000800017f */
[----:B--2---:R-:W-:Y:S05]  /*24500*/  @!P0 NANOSLEEP.SYNCS 0x989680 ;  /* 0x009896800000895d */ /* 0x004fea0003900000 */
[----:B------:R-:W2:Y:S02]  /*24510*/  @!P0 SYNCS.PHASECHK.TRANS64 P0, [R3+URZ+0x2d840], R2 ;  /* 0x02d84002030085a7 */ /* 0x000ea4000800007f */
[----:B--2---:R-:W-:Y:S05]  /*24520*/  @!P0 BRA `(.L_x_1690) ;  /* 0xfffffffc00f08947 */ /* 0x004fea000383ffff */
[----:B------:R-:W-:Y:S05]  /*24530*/  BRA `(.L_x_1817) ;  /* 0xffffffbc00587947 */ /* 0x000fea000383ffff */
.L_x_1697:
[----:B0-----:R0:W1:Y:S02]  /*24540*/  SYNCS.PHASECHK.TRANS64.TRYWAIT P0, [R11+URZ+0x60], R26 ;  /* 0x0000601a0b0075a7 */ /* 0x001064000800017f */
[----:B-1----:R-:W-:Y:S05]  /*24550*/  @!P0 NANOSLEEP.SYNCS 0x989680 ;  /* 0x009896800000895d */ /* 0x002fea0003900000 */
[----:B------:R-:W1:Y:S02]  /*24560*/  @!P0 SYNCS.PHASECHK.TRANS64 P0, [R11+URZ+0x60], R26 ;  /* 0x0000601a0b0085a7 */ /* 0x000e64000800007f */
[----:B-1----:R-:W-:Y:S05]  /*24570*/  @!P0 BRA `(.L_x_1697) ;  /* 0xfffffffc00f08947 */ /* 0x002fea000383ffff */
[----:B------:R-:W-:Y:S05]  /*24580*/  BRA `(.L_x_1818) ;  /* 0xffffffc000647947 */ /* 0x000fea000383ffff */
.L_x_1707:
[----:B0-----:R0:W2:Y:S02]  /*24590*/  SYNCS.PHASECHK.TRANS64.TRYWAIT P0, [R2+URZ+0x2d840], R3 ;  /* 0x02d84003020075a7 */ /* 0x0010a4000800017f */
[----:B--2---:R-:W-:Y:S05]  /*245a0*/  @!P0 NANOSLEEP.SYNCS 0x989680 ;  /* 0x009896800000895d */ /* 0x004fea0003900000 */
[----:B------:R-:W2:Y:S02]  /*245b0*/  @!P0 SYNCS.PHASECHK.TRANS64 P0, [R2+URZ+0x2d840], R3 ;  /* 0x02d84003020085a7 */ /* 0x000ea4000800007f */
[----:B--2---:R-:W-:Y:S05]  /*245c0*/  @!P0 BRA `(.L_x_1707) ;  /* 0xfffffffc00f08947 */ /* 0x004fea000383ffff */
[----:B------:R-:W-:Y:S05]  /*245d0*/  BRA `(.L_x_1819) ;  /* 0xffffffc400f07947 */ /* 0x000fea000383ffff */
.L_x_1714:
[----:B0-----:R0:W1:Y:S02]  /*245e0*/  SYNCS.PHASECHK.TRANS64.TRYWAIT P0, [R7+URZ+0x60], R2 ;  /* 0x00006002070075a7 */ /* 0x001064000800017f */
[----:B-1----:R-:W-:Y:S05]  /*245f0*/  @!P0 NANOSLEEP.SYNCS 0x989680 ;  /* 0x009896800000895d */ /* 0x002fea0003900000 */
[----:B------:R-:W1:Y:S02]  /*24600*/  @!P0 SYNCS.PHASECHK.TRANS64 P0, [R7+URZ+0x60], R2 ;  /* 0x00006002070085a7 */ /* 0x000e64000800007f */
[----:B-1----:R-:W-:Y:S05]  /*24610*/  @!P0 BRA `(.L_x_1714) ;  /* 0xfffffffc00f08947 */ /* 0x002fea000383ffff */
[----:B------:R-:W-:Y:S05]  /*24620*/  BRA `(.L_x_1820) ;  /* 0xffffffcc00007947 */ /* 0x000fea000383ffff */
.L_x_1726:
[----:B0-----:R0:W1:Y:S02]  /*24630*/  SYNCS.PHASECHK.TRANS64.TRYWAIT P0, [R3+URZ+0x2d860], R0 ;  /* 0x02d86000030075a7 */ /* 0x001064000800017f */
[----:B-1----:R-:W-:Y:S05]  /*24640*/  @!P0 NANOSLEEP.SYNCS 0x989680 ;  /* 0x009896800000895d */ /* 0x002fea0003900000 */
[----:B------:R-:W1:Y:S02]  /*24650*/  @!P0 SYNCS.PHASECHK.TRANS64 P0, [R3+URZ+0x2d860], R0 ;  /* 0x02d86000030085a7 */ /* 0x000e64000800007f */
[----:B-1----:R-:W-:Y:S05]  /*24660*/  @!P0 BRA `(.L_x_1726) ;  /* 0xfffffffc00f08947 */ /* 0x002fea000383ffff */
[----:B------:R-:W-:Y:S05]  /*24670*/  BRA `(.L_x_1821) ;  /* 0xffffffd000787947 */ /* 0x000fea000383ffff */
.L_x_1734:
[----:B------:R-:W-:Y:S01]  /*24680*/  BSSY B0, `(.L_x_1822) ;  /* 0x0000008000007945 */ /* 0x000fe20003800000 */
[----:B------:R-:W-:Y:S02]  /*24690*/  IMAD.MOV.U32 R13, RZ, RZ, R16 ;  /* 0x000000ffff0d7224 */ /* 0x000fe400078e0010 */
[----:B0-----:R-:W-:Y:S02]  /*246a0*/  IMAD.MOV.U32 R12, RZ, RZ, RZ ;  /* 0x000000ffff0c7224 */ /* 0x001fe400078e00ff */
[----:B------:R-:W-:Y:S02]  /*246b0*/  IMAD.MOV.U32 R11, RZ, RZ, 0x1f ;  /* 0x0000001fff0b7424 */ /* 0x000fe400078e00ff */
[----:B------:R-:W-:-:S07]  /*246c0*/  IMAD.MOV.U32 R15, RZ, RZ, -0x1 ;  /* 0xffffffffff0f7424 */ /* 0x000fce00078e00ff */
[----:B------:R-:W-:Y:S05]  /*246d0*/  WARPSYNC.COLLECTIVE R15, `(.L_x_1823) ;  /* 0x000000000f087348 */ /* 0x000fea0003c00000 */
[----:B------:R0:W1:Y:S02]  /*246e0*/  SHFL.IDX P6, R14, R13, R12, R11 ;  /* 0x0000000c0d0e7389 */ /* 0x00006400000c000b */
[----:B01----:R-:W-:Y:S01]  /*246f0*/  ENDCOLLECTIVE ;  /* 0x000000000000791b */ /* 0x003fe20003800000 */
.L_x_1823:
[----:B------:R-:W-:Y:S05]  /*24700*/  BSYNC B0 ;  /* 0x0000000000007941 */ /* 0x000fea0003800000 */
.L_x_1822:
        /* <DEDUP_REMOVED lines=9> */
.L_x_1824:
        /* <DEDUP_REMOVED lines=18> */
.L_x_1825:
[----:B------:R-:W-:Y:S01]  /*248c0*/  IMAD.MOV.U32 R12, RZ, RZ, 0x2 ;  /* 0x00000002ff0c7424 */ /* 0x000fe200078e00ff */
[----:B------:R-:W-:-:S05]  /*248d0*/  SEL R5, R14, RZ, P1 ;  /* 0x000000ff0e057207 */ /* 0x000fca0000800000 */
[----:B------:R-:W-:-:S04]  /*248e0*/  IMAD.IADD R4, R2, 0x1, R5 ;  /* 0x0000000102047824 */ /* 0x000fc800078e0205 */
[----:B------:R-:W-:-:S07]  /*248f0*/  IMAD.MOV.U32 R13, RZ, RZ, R4 ;  /* 0x000000ffff0d7224 */ /* 0x000fce00078e0004 */
[----:B------:R-:W-:Y:S05]  /*24900*/  WARPSYNC.COLLECTIVE R15, `(.L_x_1826) ;  /* 0x000000000f087348 */ /* 0x000fea0003c00000 */
[----:B------:R0:W1:Y:S02]  /*24910*/  SHFL.UP P6, R14, R13, R12, R11 ;  /* 0x0400000c0d0e7389 */ /* 0x00006400000c000b */
[----:B01----:R-:W-:Y:S01]  /*24920*/  ENDCOLLECTIVE ;  /* 0x000000000000791b */ /* 0x003fe20003800000 */
.L_x_1826:
[----:B------:R-:W-:Y:S01]  /*24930*/  IMAD.MOV.U32 R12, RZ, RZ, 0x4 ;  /* 0x00000004ff0c7424 */ /* 0x000fe200078e00ff */
[----:B------:R-:W-:-:S05]  /*24940*/  SEL R5, R14, RZ, P2 ;  /* 0x000000ff0e057207 */ /* 0x000fca0001000000 */
[----:B------:R-:W-:-:S04]  /*24950*/  IMAD.IADD R5, R4, 0x1, R5 ;  /* 0x0000000104057824 */ /* 0x000fc800078e0205 */
[----:B------:R-:W-:-:S07]  /*24960*/  IMAD.MOV.U32 R13, RZ, RZ, R5 ;  /* 0x000000ffff0d7224 */ /* 0x000fce00078e0005 */
[----:B------:R-:W-:Y:S05]  /*24970*/  WARPSYNC.COLLECTIVE R15, `(.L_x_1827) ;  /* 0x000000000f087348 */ /* 0x000fea0003c00000 */
[----:B------:R0:W1:Y:S02]  /*24980*/  SHFL.UP P6, R14, R13, R12, R11 ;  /* 0x0400000c0d0e7389 */ /* 0x00006400000c000b */
[----:B01----:R-:W-:Y:S01]  /*24990*/  ENDCOLLECTIVE ;  /* 0x000000000000791b */ /* 0x003fe20003800000 */
.L_x_1827:
[----:B------:R-:W-:Y:S01]  /*249a0*/  IMAD.MOV.U32 R12, RZ, RZ, 0x8 ;  /* 0x00000008ff0c7424 */ /* 0x000fe200078e00ff */
[----:B------:R-:W-:-:S05]  /*249b0*/  SEL R6, R14, RZ, P3 ;  /* 0x000000ff0e067207 */ /* 0x000fca0001800000 */
[----:B------:R-:W-:-:S04]  /*249c0*/  IMAD.IADD R6, R5, 0x1, R6 ;  /* 0x0000000105067824 */ /* 0x000fc800078e0206 */
[----:B------:R-:W-:-:S07]  /*249d0*/  IMAD.MOV.U32 R13, RZ, RZ, R6 ;  /* 0x000000ffff0d7224 */ /* 0x000fce00078e0006 */
[----:B------:R-:W-:Y:S05]  /*249e0*/  WARPSYNC.COLLECTIVE R15, `(.L_x_1828) ;  /* 0x000000000f087348 */ /* 0x000fea0003c00000 */
[----:B------:R0:W1:Y:S02]  /*249f0*/  SHFL.UP P6, R14, R13, R12, R11 ;  /* 0x0400000c0d0e7389 */ /* 0x00006400000c000b */
[----:B01----:R-:W-:Y:S01]  /*24a00*/  ENDCOLLECTIVE ;  /* 0x000000000000791b */ /* 0x003fe20003800000 */
.L_x_1828:
[----:B------:R-:W-:Y:S01]  /*24a10*/  IMAD.MOV.U32 R12, RZ, RZ, 0x10 ;  /* 0x00000010ff0c7424 */ /* 0x000fe200078e00ff */
[----:B------:R-:W-:-:S05]  /*24a20*/  SEL R3, R14, RZ, P4 ;  /* 0x000000ff0e037207 */ /* 0x000fca0002000000 */
[----:B------:R-:W-:-:S04]  /*24a30*/  IMAD.IADD R4, R6, 0x1, R3 ;  /* 0x0000000106047824 */ /* 0x000fc800078e0203 */
[----:B------:R-:W-:-:S07]  /*24a40*/  IMAD.MOV.U32 R13, RZ, RZ, R4 ;  /* 0x000000ffff0d7224 */ /* 0x000fce00078e0004 */
[----:B------:R-:W-:Y:S05]  /*24a50*/  WARPSYNC.COLLECTIVE R15, `(.L_x_1829) ;  /* 0x000000000f087348 */ /* 0x000fea0003c00000 */
[----:B------:R0:W1:Y:S02]  /*24a60*/  SHFL.UP P6, R14, R13, R12, R11 ;  /* 0x0400000c0d0e7389 */ /* 0x00006400000c000b */
[----:B01----:R-:W-:Y:S01]  /*24a70*/  ENDCOLLECTIVE ;  /* 0x000000000000791b */ /* 0x003fe20003800000 */
.L_x_1829:
        /* <DEDUP_REMOVED lines=8> */
.L_x_1830:
[----:B------:R-:W-:Y:S05]  /*24b00*/  BRA `(.L_x_1831) ;  /* 0xffffffd400247947 */ /* 0x000fea000383ffff */
.L_x_1739:
[----:B------:R-:W-:Y:S01]  /*24b10*/  BSSY B0, `(.L_x_1832) ;  /* 0x0000008000007945 */ /* 0x000fe20003800000 */
[----:B-----5:R-:W-:Y:S02]  /*24b20*/  IMAD.MOV.U32 R13, RZ, RZ, R2 ;  /* 0x000000ffff0d7224 */ /* 0x020fe400078e0002 */
[----:B0-----:R-:W-:Y:S02]  /*24b30*/  IMAD.MOV.U32 R12, RZ, RZ, 0x1 ;  /* 0x00000001ff0c7424 */ /* 0x001fe400078e00ff */
[----:B------:R-:W-:Y:S02]  /*24b40*/  IMAD.MOV.U32 R11, RZ, RZ, RZ ;  /* 0x000000ffff0b7224 */ /* 0x000fe400078e00ff */
[----:B------:R-:W-:-:S07]  /*24b50*/  IMAD.MOV.U32 R15, RZ, RZ, -0x1 ;  /* 0xffffffffff0f7424 */ /* 0x000fce00078e00ff */
[----:B-12---:R-:W-:Y:S05]  /*24b60*/  WARPSYNC.COLLECTIVE R15, `(.L_x_1833) ;  /* 0x000000000f087348 */ /* 0x006fea0003c00000 */
[----:B------:R0:W3:Y:S02]  /*24b70*/  SHFL.UP P6, R14, R13, R12, R11 ;  /* 0x0400000c0d0e7389 */ /* 0x0000e400000c000b */
[----:B0123--:R-:W-:Y:S01]  /*24b80*/  ENDCOLLECTIVE ;  /* 0x000000000000791b */ /* 0x00ffe20003800000 */
.L_x_1833:
[----:B------:R-:W-:Y:S05]  /*24b90*/  BSYNC B0 ;  /* 0x0000000000007941 */ /* 0x000fea0003800000 */
.L_x_1832:
        /* <DEDUP_REMOVED lines=8> */
.L_x_1834:
[----:B------:R-:W-:Y:S01]  /*24c20*/  IMAD.MOV.U32 R12, RZ, RZ, 0x4 ;  /* 0x00000004ff0c7424 */ /* 0x000fe200078e00ff */
[----:B------:R-:W-:-:S05]  /*24c30*/  SEL R14, R14, RZ, P2 ;  /* 0x000000ff0e0e7207 */ /* 0x000fca0001000000 */
[----:B------:R-:W-:-:S04]  /*24c40*/  IMAD.IADD R3, R13, 0x1, R14 ;  /* 0x000000010d037824 */ /* 0x000fc800078e020e */
[----:B------:R-:W-:-:S07]  /*24c50*/  IMAD.MOV.U32 R13, RZ, RZ, R3 ;  /* 0x000000ffff0d7224 */ /* 0x000fce00078e0003 */
[----:B------:R-:W-:Y:S05]  /*24c60*/  WARPSYNC.COLLECTIVE R15, `(.L_x_1835) ;  /* 0x000000000f087348 */ /* 0x000fea0003c00000 */
[----:B------:R0:W1:Y:S02]  /*24c70*/  SHFL.UP P6, R14, R13, R12, R11 ;  /* 0x0400000c0d0e7389 */ /* 0x00006400000c000b */
[----:B01----:R-:W-:Y:S01]  /*24c80*/  ENDCOLLECTIVE ;  /* 0x000000000000791b */ /* 0x003fe20003800000 */
.L_x_1835:
[----:B------:R-:W-:Y:S01]  /*24c90*/  IMAD.MOV.U32 R12, RZ, RZ, 0x8 ;  /* 0x00000008ff0c7424 */ /* 0x000fe200078e00ff */
[----:B------:R-:W-:-:S05]  /*24ca0*/  SEL R4, R14, RZ, P3 ;  /* 0x000000ff0e047207 */ /* 0x000fca0001800000 */
[----:B------:R-:W-:-:S04]  /*24cb0*/  IMAD.IADD R4, R3, 0x1, R4 ;  /* 0x0000000103047824 */ /* 0x000fc800078e0204 */
[----:B------:R-:W-:-:S07]  /*24cc0*/  IMAD.MOV.U32 R13, RZ, RZ, R4 ;  /* 0x000000ffff0d7224 */ /* 0x000fce00078e0004 */
[----:B------:R-:W-:Y:S05]  /*24cd0*/  WARPSYNC.COLLECTIVE R15, `(.L_x_1836) ;  /* 0x000000000f087348 */ /* 0x000fea0003c00000 */
[----:B------:R0:W1:Y:S02]  /*24ce0*/  SHFL.UP P6, R14, R13, R12, R11 ;  /* 0x0400000c0d0e7389 */ /* 0x00006400000c000b */
[----:B01----:R-:W-:Y:S01]  /*24cf0*/  ENDCOLLECTIVE ;  /* 0x000000000000791b */ /* 0x003fe20003800000 */
.L_x_1836:
[----:B------:R-:W-:Y:S01]  /*24d00*/  IMAD.MOV.U32 R12, RZ, RZ, 0x10 ;  /* 0x00000010ff0c7424 */ /* 0x000fe200078e00ff */
[----:B------:R-:W-:-:S05]  /*24d10*/  SEL R5, R14, RZ, P4 ;  /* 0x000000ff0e057207 */ /* 0x000fca0002000000 */
[----:B------:R-:W-:-:S04]  /*24d20*/  IMAD.IADD R5, R4, 0x1, R5 ;  /* 0x0000000104057824 */ /* 0x000fc800078e0205 */
[----:B------:R-:W-:-:S07]  /*24d30*/  IMAD.MOV.U32 R13, RZ, RZ, R5 ;  /* 0x000000ffff0d7224 */ /* 0x000fce00078e0005 */
[----:B------:R-:W-:Y:S05]  /*24d40*/  WARPSYNC.COLLECTIVE R15, `(.L_x_1837) ;  /* 0x000000000f087348 */ /* 0x000fea0003c00000 */
[----:B------:R0:W1:Y:S02]  /*24d50*/  SHFL.UP P6, R14, R13, R12, R11 ;  /* 0x0400000c0d0e7389 */ /* 0x00006400000c000b */
[----:B01----:R-:W-:Y:S01]  /*24d60*/  ENDCOLLECTIVE ;  /* 0x000000000000791b */ /* 0x003fe20003800000 */
.L_x_1837:
        /* <DEDUP_REMOVED lines=8> */
.L_x_1838:
[----:B------:R-:W-:Y:S05]  /*24df0*/  BRA `(.L_x_1839) ;  /* 0xffffffd400047947 */ /* 0x000fea000383ffff */
.L_x_1741:
[----:B------:R-:W-:Y:S01]  /*24e00*/  BSSY B0, `(.L_x_1840) ;  /* 0x0000006000007945 */ /* 0x000fe20003800000 */
[----:B------:R-:W-:Y:S01]  /*24e10*/  PLOP3.LUT P6, PT, P6, PT, PT, 0x8, 0x0 ;  /* 0x000000000000781c */ /* 0x000fe200037ce170 */
[----:B------:R-:W-:-:S12]  /*24e20*/  IMAD.MOV.U32 R15, RZ, RZ, -0x1 ;  /* 0xffffffffff0f7424 */ /* 0x000fd800078e00ff */
[----:B01----:R-:W-:Y:S05]  /*24e30*/  WARPSYNC.COLLECTIVE R15, `(.L_x_1841) ;  /* 0x000000000f087348 */ /* 0x003fea0003c00000 */
[----:B------:R-:W-:Y:S01]  /*24e40*/  VOTE.ANY R14, PT, P6 ;  /* 0x00000000000e7806 */ /* 0x000fe200030e0100 */
[----:B01----:R-:W-:Y:S06]  /*24e50*/  ENDCOLLECTIVE ;  /* 0x000000000000791b */ /* 0x003fec0003800000 */
.L_x_1841:
[----:B------:R-:W-:Y:S05]  /*24e60*/  BSYNC B0 ;  /* 0x0000000000007941 */ /* 0x000fea0003800000 */
.L_x_1840:
        /* <DEDUP_REMOVED lines=9> */
.L_x_1842:
[----:B------:R-:W-:Y:S01]  /*24f00*/  IMAD.MOV.U32 R17, RZ, RZ, R14 ;  /* 0x000000ffff117224 */ /* 0x000fe200078e000e */
[----:B------:R-:W-:Y:S06]  /*24f10*/  BRA `(.L_x_1843) ;  /* 0xffffffd000f47947 */ /* 0x000fec000383ffff */
.L_x_1743:
[----:B------:R-:W-:Y:S01]  /*24f20*/  BSSY B0, `(.L_x_1844) ;  /* 0x0000007000007945 */ /* 0x000fe20003800000 */
[----:B------:R-:W-:Y:S02]  /*24f30*/  IMAD.MOV.U32 R13, RZ, RZ, R3 ;  /* 0x000000ffff0d7224 */ /* 0x000fe400078e0003 */
[----:B------:R-:W-:Y:S02]  /*24f40*/  IMAD.MOV.U32 R11, RZ, RZ, 0x1f ;  /* 0x0000001fff0b7424 */ /* 0x000fe400078e00ff */
[----:B------:R-:W-:-:S07]  /*24f50*/  IMAD.MOV.U32 R15, RZ, RZ, -0x1 ;  /* 0xffffffffff0f7424 */ /* 0x000fce00078e00ff */
[----:B-123--:R-:W-:Y:S05]  /*24f60*/  WARPSYNC.COLLECTIVE R15, `(.L_x_1845) ;  /* 0x000000000f087348 */ /* 0x00efea0003c00000 */
[----:B------:R0:W4:Y:S02]  /*24f70*/  SHFL.IDX P6, R14, R13, R12, R11 ;  /* 0x0000000c0d0e7389 */ /* 0x00012400000c000b */
[----:B01234-:R-:W-:Y:S01]  /*24f80*/  ENDCOLLECTIVE ;  /* 0x000000000000791b */ /* 0x01ffe20003800000 */
.L_x_1845:
[----:B------:R-:W-:Y:S05]  /*24f90*/  BSYNC B0 ;  /* 0x0000000000007941 */ /* 0x000fea0003800000 */
.L_x_1844:
[----:B------:R-:W-:Y:S01]  /*24fa0*/  IMAD.MOV.U32 R5, RZ, RZ, R14 ;  /* 0x000000ffff057224 */ /* 0x000fe200078e000e */
[----:B------:R-:W-:Y:S06]  /*24fb0*/  BRA `(.L_x_1742) ;  /* 0xffffffd000e87947 */ /* 0x000fec000383ffff */
.L_x_1747:
[----:B0-----:R0:W2:Y:S02]  /*24fc0*/  SYNCS.PHASECHK.TRANS64.TRYWAIT P0, [R9+URZ+0x2d820], R0 ;  /* 0x02d82000090075a7 */ /* 0x0010a4000800017f */
[----:B--2---:R-:W-:Y:S05]  /*24fd0*/  @!P0 NANOSLEEP.SYNCS 0x989680 ;  /* 0x009896800000895d */ /* 0x004fea0003900000 */
[----:B------:R-:W2:Y:S02]  /*24fe0*/  @!P0 SYNCS.PHASECHK.TRANS64 P0, [R9+URZ+0x2d820], R0 ;  /* 0x02d82000090085a7 */ /* 0x000ea4000800007f */
[----:B--2---:R-:W-:Y:S05]  /*24ff0*/  @!P0 BRA `(.L_x_1747) ;  /* 0xfffffffc00f08947 */ /* 0x004fea000383ffff */
[----:B------:R-:W-:Y:S05]  /*25000*/  BRA `(.L_x_1846) ;  /* 0xffffffd800607947 */ /* 0x000fea000383ffff */
.L_x_1748:
        /* <DEDUP_REMOVED lines=8> */
[----:B01-3--:R-:W-:Y:S05]  /*25090*/  WARPSYNC.COLLECTIVE R15, `(.L_x_1848) ;  /* 0x000000000f087348 */ /* 0x00bfea0003c00000 */
[----:B------:R2:W4:Y:S02]  /*250a0*/  SHFL.IDX P6, R14, R13, R12, R11 ;  /* 0x0000000c0d0e7389 */ /* 0x00052400000c000b */
[----:B01234-:R-:W-:Y:S01]  /*250b0*/  ENDCOLLECTIVE ;  /* 0x000000000000791b */ /* 0x01ffe20003800000 */
.L_x_1848:
[----:B------:R-:W-:Y:S05]  /*250c0*/  BSYNC B0 ;  /* 0x0000000000007941 */ /* 0x000fea0003800000 */
.L_x_1847:
[----:B------:R-:W-:Y:S05]  /*250d0*/  BRA `(.L_x_1849) ;  /* 0xffffffd800487947 */ /* 0x000fea000383ffff */
.L_x_1749:
[----:B------:R-:W-:Y:S01]  /*250e0*/  BSSY B0, `(.L_x_1850) ;  /* 0x0000006000007945 */ /* 0x000fe20003800000 */
[----:B------:R-:W-:-:S07]  /*250f0*/  IMAD.MOV.U32 R15, RZ, RZ, -0x1 ;  /* 0xffffffffff0f7424 */ /* 0x000fce00078e00ff */
[----:B01-3--:R-:W-:Y:S05]  /*25100*/  WARPSYNC.COLLECTIVE R15, `(.L_x_1851) ;  /* 0x000000000f0c7348 */ /* 0x00bfea0003c00000 */
[----:B------:R-:W-:Y:S02]  /*25110*/  ELECT P6, UR62, PT ;  /* 0x00000000003e782f */ /* 0x000fe400038c0000 */
[----:B------:R-:W-:Y:S01]  /*25120*/  MOV R14, UR62 ;  /* 0x0000003e000e7c02 */ /* 0x000fe20008000f00 */
[----:B01-3--:R-:W-:Y:S10]  /*25130*/  ENDCOLLECTIVE ;  /* 0x000000000000791b */ /* 0x00bff40003800000 */
.L_x_1851:
[----:B------:R-:W-:Y:S05]  /*25140*/  BSYNC B0 ;  /* 0x0000000000007941 */ /* 0x000fea0003800000 */
.L_x_1850:
[----:B------:R-:W-:Y:S05]  /*25150*/  BRA `(.L_x_1852) ;  /* 0xffffffd8003c7947 */ /* 0x000fea000383ffff */
.L_x_1751:
[----:B0-----:R0:W2:Y:S02]  /*25160*/  SYNCS.PHASECHK.TRANS64.TRYWAIT P0, [R5+URZ], R4 ;  /* 0x00000004050075a7 */ /* 0x0010a4000800017f */
[----:B--2---:R-:W-:Y:S05]  /*25170*/  @!P0 NANOSLEEP.SYNCS 0x989680 ;  /* 0x009896800000895d */ /* 0x004fea0003900000 */
[----:B------:R-:W2:Y:S02]  /*25180*/  @!P0 SYNCS.PHASECHK.TRANS64 P0, [R5+URZ], R4 ;  /* 0x00000004050085a7 */ /* 0x000ea4000800007f */
[----:B--2---:R-:W-:Y:S05]  /*25190*/  @!P0 BRA `(.L_x_1751) ;  /* 0xfffffffc00f08947 */ /* 0x004fea000383ffff */
[----:B------:R-:W-:Y:S05]  /*251a0*/  BRA `(.L_x_1853) ;  /* 0xffffffd800707947 */ /* 0x000fea000383ffff */
.L_x_1752:
[----:B--2---:R2:W4:Y:S02]  /*251b0*/  SYNCS.PHASECHK.TRANS64.TRYWAIT P0, [R3+URZ], R2 ;  /* 0x00000002030075a7 */ /* 0x004524000800017f */
[----:B----4-:R-:W-:Y:S05]  /*251c0*/  @!P0 NANOSLEEP.SYNCS 0x989680 ;  /* 0x009896800000895d */ /* 0x010fea0003900000 */
[----:B------:R-:W4:Y:S02]  /*251d0*/  @!P0 SYNCS.PHASECHK.TRANS64 P0, [R3+URZ], R2 ;  /* 0x00000002030085a7 */ /* 0x000f24000800007f */
[----:B----4-:R-:W-:Y:S05]  /*251e0*/  @!P0 BRA `(.L_x_1752) ;  /* 0xfffffffc00f08947 */ /* 0x010fea000383ffff */
[----:B------:R-:W-:Y:S05]  /*251f0*/  BRA `(.L_x_1854) ;  /* 0xffffffd800647947 */ /* 0x000fea000383ffff */
.L_x_1754:
[----:B----4-:R4:W0:Y:S02]  /*25200*/  SYNCS.PHASECHK.TRANS64.TRYWAIT P0, [R23+URZ], R4 ;  /* 0x00000004170075a7 */ /* 0x010824000800017f */
[----:B0-----:R-:W-:Y:S05]  /*25210*/  @!P0 NANOSLEEP.SYNCS 0x989680 ;  /* 0x009896800000895d */ /* 0x001fea0003900000 */
[----:B------:R-:W0:Y:S02]  /*25220*/  @!P0 SYNCS.PHASECHK.TRANS64 P0, [R23+URZ], R4 ;  /* 0x00000004170085a7 */ /* 0x000e24000800007f */
[----:B0-----:R-:W-:Y:S05]  /*25230*/  @!P0 BRA `(.L_x_1754) ;  /* 0xfffffffc00f08947 */ /* 0x001fea000383ffff */
[----:B------:R-:W-:Y:S05]  /*25240*/  BRA `(.L_x_1855) ;  /* 0xffffffd800687947 */ /* 0x000fea000383ffff */
.L_x_1856:
        /* <DEDUP_REMOVED lines=11> */
.L_x_2729:


//--------------------- .text._ZN7cutlass13device_kernelIN5flash11enable_sm90INS1_16FlashAttnFwdSm90INS1_25CollectiveMainloopFwdSm90ILi2EN4cute5tupleIJNS5_1CILi1EEES8_S8_EEENS6_IJNS7_ILi192EEENS7_ILi144EEENS7_ILi96EEEEEELi96ENS_10bfloat16_tEfNS_4arch4Sm90ELb1ELb0ELb0ELb0ELb0ELb0ELb0ELb0ELb1ELb1ELb0ELb0EEENS1_21CollectiveEpilogueFwdINS6_IJSA_SC_SB_EEES9_SE_SG_Li384ELb0ELb1ELb0ELb0EEENS1_30DynamicPersistentTileSchedulerILi384ELi128ELb0ELb1ELb1EEEEEEEEEvNT_6ParamsE --------------------------
	.section	.text._ZN7cutlass13device_kernelIN5flash11enable_sm90INS1_16FlashAttnFwdSm90INS1_25CollectiveMainloopFwdSm90ILi2EN4cute5tupleIJNS5_1CILi1EEES8_S8_EEENS6_IJNS7_ILi192EEENS7_ILi144EEENS7_ILi96EEEEEELi96ENS_10bfloat16_tEfNS_4arch4Sm90ELb1ELb0ELb0ELb0ELb0ELb0ELb0ELb0ELb1ELb1ELb0ELb0EEENS1_21CollectiveEpilogueFwdINS6_IJSA_SC_SB_EEES9_SE_SG_Li384ELb0ELb1ELb0ELb0EEENS1_30DynamicPersistentTileSchedulerILi384ELi128ELb0ELb1ELb1EEEEEEEEEvNT_6ParamsE,"ax",@progbits
	.align	128
.text._ZN7cutlass13device_kernelIN5flash11enable_sm90INS1_16FlashAttnFwdSm90INS1_25CollectiveMainloopFwdSm90ILi2EN4cute5tupleIJNS5_1CILi1EEES8_S8_EEENS6_IJNS7_ILi192EEENS7_ILi144EEENS7_ILi96EEEEEELi96ENS_10bfloat16_tEfNS_4arch4Sm90ELb1ELb0ELb0ELb0ELb0ELb0ELb0ELb0ELb1ELb1ELb0ELb0EEENS1_21CollectiveEpilogueFwdINS6_IJSA_SC_SB_EEES9_SE_SG_Li384ELb0ELb1ELb0ELb0EEENS1_30DynamicPersistentTileSchedulerILi384ELi128ELb0ELb1ELb1EEEEEEEEEvNT_6ParamsE:
        .type           _ZN7cutlass13device_kernelIN5flash11enable_sm90INS1_16FlashAttnFwdSm90INS1_25CollectiveMainloopFwdSm90ILi2EN4cute5tupleIJNS5_1CILi1EEES8_S8_EEENS6_IJNS7_ILi192EEENS7_ILi144EEENS7_ILi96EEEEEELi96ENS_10bfloat16_tEfNS_4arch4Sm90ELb1ELb0ELb0ELb0ELb0ELb0ELb0ELb0ELb1ELb1ELb0ELb0EEENS1_21CollectiveEpilogueFwdINS6_IJSA_SC_SB_EEES9_SE_SG_Li384ELb0ELb1ELb0ELb0EEENS1_30DynamicPersistentTileSchedulerILi384ELi128ELb0ELb1ELb1EEEEEEEEEvNT_6ParamsE,@function
        .size           _ZN7cutlass13device_kernelIN5flash11enable_sm90INS1_16FlashAttnFwdSm90INS1_25CollectiveMainloopFwdSm90ILi2EN4cute5tupleIJNS5_1CILi1EEES8_S8_EEENS6_IJNS7_ILi192EEENS7_ILi144EEENS7_ILi96EEEEEELi96ENS_10bfloat16_tEfNS_4arch4Sm90ELb1ELb0ELb0ELb0ELb0ELb0ELb0ELb0ELb1ELb1ELb0ELb0EEENS1_21CollectiveEpilogueFwdINS6_IJSA_SC_SB_EEES9_SE_SG_Li384ELb0ELb1ELb0ELb0EEENS1_30DynamicPersistentTileSchedulerILi384ELi128ELb0ELb1ELb1EEEEEEEEEvNT_6ParamsE,(.L_x_2730 - _ZN7cutlass13device_kernelIN5flash11enable_sm90INS1_16FlashAttnFwdSm90INS1_25CollectiveMainloopFwdSm90ILi2EN4cute5tupleIJNS5_1CILi1EEES8_S8_EEENS6_IJNS7_ILi192EEENS7_ILi144EEENS7_ILi96EEEEEELi96ENS_10bfloat16_tEfNS_4arch4Sm90ELb1ELb0ELb0ELb0ELb0ELb0ELb0ELb0ELb1ELb1ELb0ELb0EEENS1_21CollectiveEpilogueFwdINS6_IJSA_SC_SB_EEES9_SE_SG_Li384ELb0ELb1ELb0ELb0EEENS1_30DynamicPersistentTileSchedulerILi384ELi128ELb0ELb1ELb1EEEEEEEEEvNT_6ParamsE)
        .other          _ZN7cutlass13device_kernelIN5flash11enable_sm90INS1_16FlashAttnFwdSm90INS1_25CollectiveMainloopFwdSm90ILi2EN4cute5tupleIJNS5_1CILi1EEES8_S8_EEENS6_IJNS7_ILi192EEENS7_ILi144EEENS7_ILi96EEEEEELi96ENS_10bfloat16_tEfNS_4arch4Sm90ELb1ELb0ELb0ELb0ELb0ELb0ELb0ELb0ELb1ELb1ELb0ELb0EEENS1_21CollectiveEpilogueFwdINS6_IJSA_SC_SB_EEES9_SE_SG_Li384ELb0ELb1ELb0ELb0EEENS1_30DynamicPersistentTileSchedulerILi384ELi128ELb0ELb1ELb1EEEEEEEEEvNT_6ParamsE,@"STO_CUDA_ENTRY STV_DEFAULT"
_ZN7cutlass13device_kernelIN5flash11enable_sm90INS1_16FlashAttnFwdSm90INS1_25CollectiveMainloopFwdSm90ILi2EN4cute5tupleIJNS5_1CILi1EEES8_S8_EEENS6_IJNS7_ILi192EEENS7_ILi144EEENS7_ILi96EEEEEELi96ENS_10bfloat16_tEfNS_4arch4Sm90ELb1ELb0ELb0ELb0ELb0ELb0ELb0ELb0ELb1ELb1ELb0ELb0EEENS1_21CollectiveEpilogueFwdINS6_IJSA_SC_SB_EEES9_SE_SG_Li384ELb0ELb1ELb0ELb0EEENS1_30DynamicPersistentTileSchedulerILi384ELi128ELb0ELb1ELb1EEEEEEEEEvNT_6ParamsE:
        /* <DEDUP_REMOVED lines=18> */
.L_x_1858:
[----:B------:R-:W-:Y:S05]  /*0120*/  BSYNC B0 ;  /* 0x0000000000007941 */ /* 0x000fea0003800000 */
.L_x_1857:
        /* <DEDUP_REMOVED lines=41> */
.L_x_1859:
        /* <DEDUP_REMOVED lines=22> */
.L_x_1860:
        /* <DEDUP_REMOVED lines=18> */
.L_x_1861:
        /* <DEDUP_REMOVED lines=22> */
.L_x_1862:
        /* <DEDUP_REMOVED lines=22> */
.L_x_1863:
[----:B0-----:R-:W-:Y:S01]  /*0900*/  UMOV UR4, 0x1 ;  /* 0x0000000100047882 */ /* 0x001fe20000000000 */
[----:B------:R-:W-:Y:S01]  /*0910*/  PLOP3.LUT P0, PT, PT, PT, UP0, 0x80, 0x0 ;  /* 0x000000000000781c */ /* 0x000fe20003f0f008 */
[----:B------:R-:W-:Y:S01]  /*0920*/  USEL UR4, UR4, 0x2, !UP0 ;  /* 0x0000000204047887 */ /* 0x000fe2000c000000 */
[----:B------:R-:W-:-:S05]  /*0930*/  NOP ;  /* 0x0000000000007918 */ /* 0x000fca0000000000 */
[----:B------:R-:W-:-:S05]  /*0940*/  IMAD.U32 R2, RZ, RZ, UR4 ;  /* 0x00000004ff027e24 */ /* 0x000fca000f8e00ff */
[----:B------:R0:W-:Y:S01]  /*0950*/  STL [R1+0x8], R2 ;  /* 0x0000080201007387 */ /* 0x0001e20000100800 */
[----:B-12-4-:R-:W-:Y:S06]  /*0960*/  BAR.SYNC.DEFER_BLOCKING 0x0 ;  /* 0x0000000000007b1d */ /* 0x016fec0000010000 */
[----:B------:R-:W-:Y:S05]  /*0970*/  @!P0 BRA `(.L_x_1864) ;  /* 0x000000e400248947 */ /* 0x000fea0003800000 */
.L_x_1865:
[----:B------:R-:W-:-:S08]  /*0980*/  NOP ;  /* 0x0000000000007918 */ /* 0x000fd00000000000 */
[----:B------:R-:W1:Y:S02]  /*0990*/  USETMAXREG.TRY_ALLOC.CTAPOOL UP0, 0xa0 ;  /* 0x000000a0000079c8 */ /* 0x000e640008000600 */
[----:B-1----:R-:W-:-:S13]  /*09a0*/  PLOP3.LUT P0, PT, PT, PT, UP0, 0x80, 0x0 ;  /* 0x000000000000781c */ /* 0x002fda0003f0f008 */
[----:B------:R-:W-:Y:S05]  /*09b0*/  @!P0 BRA `(.L_x_1865) ;  /* 0xfffffffc00f08947 */ /* 0x000fea000383ffff */
[----:B------:R-:W1:Y:S01]  /*09c0*/  S2R R0, SR_TID.X ;  /* 0x0000000000007919 */ /* 0x000e620000002100 */
[----:B------:R-:W2:Y:S08]  /*09d0*/  S2UR UR4, SR_CTAID.X ;  /* 0x00000000000479c3 */ /* 0x000eb00000002500 */
[----:B------:R-:W-:Y:S08]  /*09e0*/  BAR.ARV 0x4, 0x200 ;  /* 0x0108000000007b1d */ /* 0x000ff00000002000 */
[----:B------:R-:W-:Y:S06]  /*09f0*/  BAR.ARV 0x8, 0x200 ;  /* 0x0208000000007b1d */ /* 0x000fec0000002000 */
[----:B-1----:R-:W-:-:S04]  /*0a00*/  SHF.R.U32.HI R0, RZ, 0x7, R0 ;  /* 0x00000007ff007819 */ /* 0x002fc80000011600 */
[----:B------:R-:W-:Y:S02]  /*0a10*/  ISETP.NE.AND P0, PT, R0, 0x1, PT ;  /* 0x000000010000780c */ /* 0x000fe40003f05270 */
[----:B------:R-:W2:Y:S11]  /*0a20*/  LDC R0, c[0x0][0xc38] ;  /* 0x00030e00ff007b82 */ /* 0x000eb60000000800 */
[----:B------:R-:W-:Y:S06]  /*0a30*/  @!P0 BAR.ARV 0x9, 0x100 ;  /* 0x0244000000008b1d */ /* 0x000fec0000002000 */
[----:B--2---:R-:W-:-:S13]  /*0a40*/  ISETP.LE.AND P0, PT, R0, UR4, PT ;  /* 0x0000000400007c0c */ /* 0x004fda000bf03270 */
[----:B------:R-:W-:Y:S05]  /*0a50*/  @P0 EXIT ;  /* 0x000000000000094d */ /* 0x000fea0003800000 */
[----:B------:R-:W2:Y:S01]  /*0a60*/  LDL R3, [R1+0x8] ;  /* 0x0000080001037983 */ /* 0x000ea20000100800 */
[----:B------:R-:W1:Y:S01]  /*0a70*/  S2UR UR5, SR_CgaCtaId ;  /* 0x00000000000579c3 */ /* 0x000e620000008800 */
[----:B------:R-:W-:Y:S01]  /*0a80*/  UMOV UR37, 0x400 ;  /* 0x0000040000257882 */ /* 0x000fe20000000000 */
[----:B------:R-:W-:Y:S01]  /*0a90*/  UMOV UR38, URZ ;  /* 0x0000003f00267c82 */ /* 0x000fe20008000000 */
[----:B0-----:R-:W0:Y:S01]  /*0aa0*/  S2R R2, SR_TID.X ;  /* 0x0000000000027919 */ /* 0x001e220000002100 */
[----:B------:R-:W-:Y:S01]  /*0ab0*/  UMOV UR36, URZ ;  /* 0x0000003f00247c82 */ /* 0x000fe20008000000 */
[----:B-1----:R-:W-:Y:S01]  /*0ac0*/  ULEA UR37, UR5, UR37, 0x18 ;  /* 0x0000002505257291 */ /* 0x002fe2000f8ec03f */
[----:B0-----:R-:W-:-:S05]  /*0ad0*/  VIADD R157, R2, 0xffffff80 ;  /* 0xffffff80029d7836 */ /* 0x001fca0000000000 */
[----:B------:R-:W-:-:S04]  /*0ae0*/  SHF.R.S32.HI R0, RZ, 0x1f, R157 ;  /* 0x0000001fff007819 */ /* 0x000fc8000001149d */
[CC--:B------:R-:W-:Y:S02]  /*0af0*/  LEA.HI R2, R0.reuse, R157.reuse, RZ, 0x4 ;  /* 0x0000009d00027211 */ /* 0x0c0fe400078f20ff */
[-C--:B------:R-:W-:Y:S02]  /*0b00*/  LEA.HI R151, R0, R157.reuse, RZ, 0x7 ;  /* 0x0000009d00977211 */ /* 0x080fe400078f38ff */
[----:B------:R-:W-:Y:S02]  /*0b10*/  LOP3.LUT R4, R2, 0xfffffff0, RZ, 0xc0, !PT ;  /* 0xfffffff002047812 */ /* 0x000fe400078ec0ff */
[----:B------:R-:W-:Y:S02]  /*0b20*/  LEA.HI R5, R0, R157, RZ, 0x5 ;  /* 0x0000009d00057211 */ /* 0x000fe400078f28ff */
[----:B------:R-:W-:Y:S01]  /*0b30*/  LOP3.LUT R150, R151, 0xffffff80, RZ, 0xc0, !PT ;  /* 0xffffff8097967812 */ /* 0x000fe200078ec0ff */
[----:B------:R-:W-:Y:S01]  /*0b40*/  IMAD.IADD R4, R157, 0x1, -R4 ;  /* 0x000000019d047824 */ /* 0x000fe200078e0a04 */
[----:B------:R-:W-:-:S02]  /*0b50*/  SHF.R.S32.HI R9, RZ, 0x5, R5 ;  /* 0x00000005ff097819 */ /* 0x000fc40000011405 */
[----:B------:R-:W-:Y:S01]  /*0b60*/  SHF.R.S32.HI R5, RZ, 0x4, R2 ;  /* 0x00000004ff057819 */ /* 0x000fe20000011402 */
[----:B------:R-:W-:Y:S01]  /*0b70*/  IMAD.IADD R150, R157, 0x1, -R150 ;  /* 0x000000019d967824 */ /* 0x000fe200078e0a96 */
[----:B------:R-:W-:Y:S01]  /*0b80*/  LEA.HI R0, R0, R157, RZ, 0x2 ;  /* 0x0000009d00007211 */ /* 0x000fe200078f10ff */
[----:B------:R-:W-:Y:S01]  /*0b90*/  IMAD R153, R9, 0x10, R4 ;  /* 0x0000001009997824 */ /* 0x000fe200078e0204 */
[----:B------:R-:W-:Y:S02]  /*0ba0*/  LEA.HI R2, R2, R5, RZ, 0x1 ;  /* 0x0000000502027211 */ /* 0x000fe400078f08ff */
[----:B------:R-:W-:Y:S02]  /*0bb0*/  SHF.R.S32.HI R11, RZ, 0x1f, R150 ;  /* 0x0000001fff0b7819 */ /* 0x000fe40000011496 */
[----:B------:R-:W-:Y:S02]  /*0bc0*/  LOP3.LUT R2, R2, 0x1ffffffe, RZ, 0xc0, !PT ;  /* 0x1ffffffe02027812 */ /* 0x000fe400078ec0ff */
[----:B------:R-:W-:-:S02]  /*0bd0*/  SHF.R.S32.HI R151, RZ, 0x7, R151 ;  /* 0x00000007ff977819 */ /* 0x000fc40000011497 */
[----:B------:R-:W-:Y:S01]  /*0be0*/  SHF.R.S32.HI R148, RZ, 0x2, R0 ;  /* 0x00000002ff947819 */ /* 0x000fe20000011400 */
[----:B------:R-:W-:Y:S02]  /*0bf0*/  IMAD.IADD R2, R5, 0x1, -R2 ;  /* 0x0000000105027824 */ /* 0x000fe400078e0a02 */
[----:B------:R-:W-:-:S04]  /*0c00*/  IMAD.HI R5, R151, 0x55555556, RZ ;  /* 0x5555555697057827 */ /* 0x000fc800078e02ff */
[----:B------:R-:W-:Y:S01]  /*0c10*/  IMAD.SHL.U32 R2, R2, 0x8, RZ ;  /* 0x0000000802027824 */ /* 0x000fe200078e00ff */
[----:B------:R-:W-:-:S03]  /*0c20*/  LEA.HI R8, R5, R5, RZ, 0x1 ;  /* 0x0000000505087211 */ /* 0x000fc600078f08ff */
[----:B------:R-:W-:Y:S02]  /*0c30*/  IMAD.U32 R153, R153, 0x20, R2 ;  /* 0x0000002099997824 */ /* 0x000fe400078e0002 */
[----:B------:R-:W-:Y:S01]  /*0c40*/  IMAD R8, R8, -0x3, R151 ;  /* 0xfffffffd08087824 */ /* 0x000fe200078e0297 */
[----:B--2---:R-:W-:Y:S02]  /*0c50*/  R2UR UR6, R3 ;  /* 0x00000000030672ca */ /* 0x004fe400000e0000 */
[----:B------:R-:W-:-:S04]  /*0c60*/  SHF.R.S32.HI R3, RZ, 0x1f, R4 ;  /* 0x0000001fff037819 */ /* 0x000fc80000011404 */
[CC--:B------:R-:W-:Y:S02]  /*0c70*/  LEA.HI R6, R3.reuse, R4.reuse, RZ, 0x3 ;  /* 0x0000000403067211 */ /* 0x0c0fe400078f18ff */
[----:B------:R-:W-:-:S03]  /*0c80*/  LEA.HI R3, R3, R4, RZ, 0x2 ;  /* 0x0000000403037211 */ /* 0x000fc600078f10ff */
[----:B------:R-:W-:Y:S01]  /*0c90*/  IMAD.SHL.U32 R6, R6, 0x10, RZ ;  /* 0x0000001006067824 */ /* 0x000fe200078e00ff */
[----:B------:R-:W-:Y:S01]  /*0ca0*/  LOP3.LUT R7, R3, 0x7fffffc, RZ, 0xc0, !PT ;  /* 0x07fffffc03077812 */ /* 0x000fe200078ec0ff */
[----:B------:R-:W-:Y:S01]  /*0cb0*/  ULOP3.LUT UR7, UR6, 0x1, URZ, 0xfc, !UPT ;  /* 0x0000000106077892 */ /* 0x000fe2000f8efc3f */
[----:B------:R-:W-:Y:S02]  /*0cc0*/  SHF.R.S32.HI R3, RZ, 0x2, R3 ;  /* 0x00000002ff037819 */ /* 0x000fe40000011403 */
[----:B------:R-:W-:Y:S01]  /*0cd0*/  LOP3.LUT R6, R6, 0x7fffff80, RZ, 0xc0, !PT ;  /* 0x7fffff8006067812 */ /* 0x000fe200078ec0ff */
[----:B------:R-:W-:Y:S01]  /*0ce0*/  IMAD.IADD R7, R4, 0x1, -R7 ;  /* 0x0000000104077824 */ /* 0x000fe200078e0a07 */
[----:B------:R-:W-:Y:S01]  /*0cf0*/  UMOV UR6, URZ ;  /* 0x0000003f00067c82 */ /* 0x000fe20008000000 */
[----:B------:R-:W-:Y:S02]  /*0d00*/  IMAD.SHL.U32 R3, R3, 0x40, RZ ;  /* 0x0000004003037824 */ /* 0x000fe400078e00ff */
[----:B------:R-:W-:Y:S01]  /*0d10*/  IMAD R6, R9, 0x100, R6 ;  /* 0x0000010009067824 */ /* 0x000fe200078e0206 */
[----:B------:R-:W-:Y:S01]  /*0d20*/  LEA.HI R9, R11, R150, RZ, 0x2 ;  /* 0x000000960b097211 */ /* 0x000fe200078f10ff */
[----:B------:R-:W-:Y:S01]  /*0d30*/  IMAD.U32 R154, RZ, RZ, UR7 ;  /* 0x00000007ff9a7e24 */ /* 0x000fe2000f8e00ff */
[----:B------:R-:W-:Y:S01]  /*0d40*/  LOP3.LUT R3, R3, 0x40, RZ, 0xc0, !PT ;  /* 0x0000004003037812 */ /* 0x000fe200078ec0ff */
[----:B------:R-:W-:Y:S01]  /*0d50*/  IMAD R6, R7, 0x10, R6 ;  /* 0x0000001007067824 */ /* 0x000fe200078e0206 */
[--C-:B------:R-:W-:Y:S01]  /*0d60*/  SHF.R.S32.HI R7, RZ, 0x2, R9.reuse ;  /* 0x00000002ff077819 */ /* 0x100fe20000011409 */
[----:B------:R-:W-:Y:S01]  /*0d70*/  IMAD.U32 R149, RZ, RZ, UR6 ;  /* 0x00000006ff957e24 */ /* 0x000fe2000f8e00ff */
[----:B------:R-:W-:-:S02]  /*0d80*/  SHF.R.S32.HI R4, RZ, 0x1f, R9 ;  /* 0x0000001fff047819 */ /* 0x000fc40000011409 */
[----:B------:R-:W-:Y:S02]  /*0d90*/  LEA.HI R11, R11, R150, RZ, 0x5 ;  /* 0x000000960b0b7211 */ /* 0x000fe400078f28ff */
[----:B------:R-:W-:Y:S02]  /*0da0*/  LEA.HI R4, R4, R7, RZ, 0x3 ;  /* 0x0000000704047211 */ /* 0x000fe400078f18ff */
[----:B------:R-:W-:Y:S02]  /*0db0*/  SHF.R.S32.HI R11, RZ, 0x5, R11 ;  /* 0x00000005ff0b7819 */ /* 0x000fe4000001140b */
[----:B------:R-:W-:Y:S02]  /*0dc0*/  LOP3.LUT R10, R4, 0xfffffff8, RZ, 0xc0, !PT ;  /* 0xfffffff8040a7812 */ /* 0x000fe400078ec0ff */
[----:B------:R-:W-:Y:S02]  /*0dd0*/  LOP3.LUT R4, R3, 0x8, R2, 0xf8, !PT ;  /* 0x0000000803047812 */ /* 0x000fe400078ef802 */
[----:B------:R-:W-:Y:S01]  /*0de0*/  SHF.R.U32.HI R3, RZ, 0x3, R3 ;  /* 0x00000003ff037819 */ /* 0x000fe20000011603 */
[----:B------:R-:W-:Y:S01]  /*0df0*/  IMAD.IADD R10, R7, 0x1, -R10 ;  /* 0x00000001070a7824 */ /* 0x000fe200078e0a0a */
[----:B------:R-:W-:-:S02]  /*0e00*/  LOP3.LUT R9, R9, 0x7ffffffc, RZ, 0xc0, !PT ;  /* 0x7ffffffc09097812 */ /* 0x000fc400078ec0ff */
[----:B------:R-:W-:Y:S01]  /*0e10*/  LOP3.LUT R3, R4, R3, RZ, 0x3c, !PT ;  /* 0x0000000304037212 */ /* 0x000fe200078e3cff */
[----:B------:R-:W-:Y:S01]  /*0e20*/  IMAD R11, R11, 0x10, R10 ;  /* 0x000000100b0b7824 */ /* 0x000fe200078e020a */
[----:B------:R-:W-:Y:S01]  /*0e30*/  LOP3.LUT R4, R0, 0xfffffffc, RZ, 0xc0, !PT ;  /* 0xfffffffc00047812 */ /* 0x000fe200078ec0ff */
[----:B------:R-:W-:Y:S02]  /*0e40*/  IMAD.IADD R18, R150, 0x1, -R9 ;  /* 0x0000000196127824 */ /* 0x000fe400078e0a09 */
[----:B------:R-:W-:Y:S02]  /*0e50*/  IMAD.IADD R2, R3, 0x1, R6 ;  /* 0x0000000103027824 */ /* 0x000fe400078e0206 */
[----:B------:R-:W-:Y:S02]  /*0e60*/  IMAD.IADD R147, R157, 0x1, -R4 ;  /* 0x000000019d937824 */ /* 0x000fe400078e0a04 */
[----:B------:R-:W-:Y:S01]  /*0e70*/  IMAD R152, R8, 0x40, R11 ;  /* 0x0000004008987824 */ /* 0x000fe200078e020b */
[----:B------:R-:W-:Y:S01]  /*0e80*/  LEA R2, R2, UR37, 0x1 ;  /* 0x0000002502027c11 */ /* 0x000fe2000f8e08ff */
[C---:B------:R-:W-:Y:S01]  /*0e90*/  IMAD.SHL.U32 R22, R147.reuse, 0x8, RZ ;  /* 0x0000000893167824 */ /* 0x040fe200078e00ff */
[----:B------:R-:W-:-:S03]  /*0ea0*/  LEA.HI R3, R147, R147, RZ, 0x1 ;  /* 0x0000009393037211 */ /* 0x000fc600078f08ff */
[C---:B------:R-:W-:Y:S01]  /*0eb0*/  VIADD R23, R22.reuse, 0x20 ;  /* 0x0000002016177836 */ /* 0x040fe20000000000 */
[----:B------:R-:W-:Y:S01]  /*0ec0*/  LOP3.LUT R0, R3, 0x1ffffffe, RZ, 0xc0, !PT ;  /* 0x1ffffffe03007812 */ /* 0x000fe200078ec0ff */
[----:B------:R-:W-:-:S03]  /*0ed0*/  VIADD R146, R22, 0x40 ;  /* 0x0000004016927836 */ /* 0x000fc60000000000 */
[----:B------:R-:W-:Y:S01]  /*0ee0*/  SHF.R.S32.HI R156, RZ, 0x1f, R23 ;  /* 0x0000001fff9c7819 */ /* 0x000fe20000011417 */
[----:B------:R-:W-:Y:S01]  /*0ef0*/  IMAD.IADD R19, R147, 0x1, -R0 ;  /* 0x0000000193137824 */ /* 0x000fe200078e0a00 */
[----:B------:R-:W-:-:S03]  /*0f00*/  SHF.R.S32.HI R155, RZ, 0x1f, R146 ;  /* 0x0000001fff9b7819 */ /* 0x000fc60000011492 */
[----:B------:R-:W-:-:S07]  /*0f10*/  IMAD R19, R19, 0x8, R152 ;  /* 0x0000000813137824 */ /* 0x000fce00078e0298 */
.L_x_1908:
        /* <DEDUP_REMOVED lines=21> */
.L_x_1866:
[----:B------:R-:W-:Y:S01]  /*1070*/  ULDC UR8, c[0x0][0xc54] ;  /* 0x0003150000087ab9 */ /* 0x000fe20000000800 */
[----:B------:R-:W-:Y:S01]  /*1080*/  UMOV UR4, UR9 ;  /* 0x0000000900047c82 */ /* 0x000fe20008000000 */
[----:B------:R-:W-:-:S11]  /*1090*/  UISETP.NE.AND UP0, UPT, UR8, 0x1, UPT ;  /* 0x000000010800788c */ /* 0x000fd6000bf05270 */
[----:B------:R-:W-:Y:S02]  /*10a0*/  @UP0 ULDC.64 UR10, c[0x0][0xc58] ;  /* 0x00031600000a0ab9 */ /* 0x000fe40000000a00 */
[----:B------:R-:W-:-:S04]  /*10b0*/  UIMAD.WIDE.U32 UR6, UR9, UR10, URZ ;  /* 0x0000000a090672a5 */ /* 0x000fc8000f8e003f */
[----:B------:R-:W-:-:S04]  /*10c0*/  @UP0 USHF.R.U32.HI UR4, URZ, UR11, UR7 ;  /* 0x0000000b3f040299 */ /* 0x000fc80008011607 */
[----:B------:R-:W-:-:S12]  /*10d0*/  UIMAD UR6, UR4, UR8, URZ ;  /* 0x00000008040672a4 */ /* 0x000fd8000f8e023f */
.L_x_1867:
[----:B------:R-:W-:Y:S01]  /*10e0*/  ULDC.64 UR10, c[0x0][0x418] ;  /* 0x00010600000a7ab9 */ /* 0x000fe20000000a00 */
[----:B------:R-:W-:Y:S01]  /*10f0*/  ULOP3.LUT UR4, URZ, UR4, URZ, 0x33, !UPT ;  /* 0x000000043f047292 */ /* 0x000fe2000f8e333f */
[----:B------:R-:W-:Y:S01]  /*1100*/  PLOP3.LUT P0, PT, PT, PT, PT, 0x80, 0x0 ;  /* 0x000000000000781c */ /* 0x000fe20003f0f070 */
[----:B------:R-:W-:Y:S01]  /*1110*/  UISETP.NE.U32.AND UP0, UPT, UR10, URZ, UPT ;  /* 0x0000003f0a00728c */ /* 0x000fe2000bf05070 */
[----:B------:R-:W-:Y:S01]  /*1120*/  CS2R R72, SRZ ;  /* 0x0000000000487805 */ /* 0x000fe2000001ff00 */
[----:B------:R-:W-:Y:S01]  /*1130*/  UIADD3 UR10, UR9, -UR6, URZ ;  /* 0x80000006090a7290 */ /* 0x000fe2000fffe03f */
[----:B------:R-:W-:Y:S01]  /*1140*/  IMAD.MOV.U32 R3, RZ, RZ, RZ ;  /* 0x000000ffff037224 */ /* 0x000fe200078e00ff */
[----:B------:R-:W-:Y:S01]  /*1150*/  ULDC UR7, c[0x0][0x448] ;  /* 0x0001120000077ab9 */ /* 0x000fe20000000800 */
[----:B------:R-:W-:Y:S01]  /*1160*/  ULDC UR6, c[0x0][0xc3c] ;  /* 0x00030f0000067ab9 */ /* 0x000fe20000000800 */
[----:B------:R-:W-:Y:S01]  /*1170*/  UISETP.NE.AND UP2, UPT, UR7, 0x1, UPT ;  /* 0x000000010700788c */ /* 0x000fe2000bf45270 */
[----:B------:R-:W-:Y:S01]  /*1180*/  IMAD.MOV.U32 R66, RZ, RZ, RZ ;  /* 0x000000ffff427224 */ /* 0x000fe200078e00ff */
[----:B------:R-:W-:Y:S01]  /*1190*/  UIADD3 UR4, UR4, UR6, URZ ;  /* 0x0000000604047290 */ /* 0x000fe2000fffe03f */
[----:B------:R-:W-:Y:S01]  /*11a0*/  CS2R R38, SRZ ;  /* 0x0000000000267805 */ /* 0x000fe2000001ff00 */
[----:B------:R-:W-:Y:S01]  /*11b0*/  UISETP.NE.AND.EX UP0, UPT, UR11, URZ, UPT, UP0 ;  /* 0x0000003f0b00728c */ /* 0x000fe2000bf05300 */
[----:B------:R-:W-:Y:S01]  /*11c0*/  CS2R R68, SRZ ;  /* 0x0000000000447805 */ /* 0x000fe2000001ff00 */
[----:B------:R-:W-:Y:S01]  /*11d0*/  UIMAD UR61, UR4, 0xc0, URZ ;  /* 0x000000c0043d78a4 */ /* 0x000fe2000f8e023f */
[----:B------:R-:W-:Y:S01]  /*11e0*/  CS2R R36, SRZ ;  /* 0x0000000000247805 */ /* 0x000fe2000001ff00 */
[----:B------:R-:W-:Y:S01]  /*11f0*/  ULDC UR9, c[0x0][0x424] ;  /* 0x0001090000097ab9 */ /* 0x000fe20000000800 */
[----:B------:R-:W-:Y:S01]  /*1200*/  ULDC UR8, c[0x0][0x288] ;  /* 0x0000a20000087ab9 */ /* 0x000fe20000000800 */
[----:B------:R-:W-:Y:S01]  /*1210*/  UIADD3 UR4, UR61, 0xbf, URZ ;  /* 0x000000bf3d047890 */ /* 0x000fe2000fffe03f */
[----:B------:R-:W-:Y:S01]  /*1220*/  CS2R R64, SRZ ;  /* 0x0000000000407805 */ /* 0x000fe2000001ff00 */
[----:B------:R-:W-:Y:S01]  /*1230*/  @UP2 ULDC UR6, c[0x0][0x44c] ;  /* 0x0001130000062ab9 */ /* 0x000fe20000000800 */
[----:B------:R-:W-:Y:S01]  /*1240*/  UIADD3 UR8, -UR8, 0x90, URZ ;  /* 0x0000009008087890 */ /* 0x000fe2000fffe13f */
[----:B------:R-:W-:Y:S01]  /*1250*/  CS2R R26, SRZ ;  /* 0x00000000001a7805 */ /* 0x000fe2000001ff00 */
[----:B------:R-:W-:Y:S01]  /*1260*/  UIMAD.WIDE.U32 UR6, UR4, UR6, URZ ;  /* 0x00000006040672a5 */ /* 0x000fe2000f8e003f */
[----:B------:R-:W-:Y:S01]  /*1270*/  CS2R R60, SRZ ;  /* 0x00000000003c7805 */ /* 0x000fe2000001ff00 */
[----:B------:R-:W-:Y:S01]  /*1280*/  USEL UR14, UR9, 0x1, UP0 ;  /* 0x00000001090e7887 */ /* 0x000fe20008000000 */
[----:B------:R-:W-:Y:S01]  /*1290*/  IMAD.MOV.U32 R59, RZ, RZ, RZ ;  /* 0x000000ffff3b7224 */ /* 0x000fe200078e00ff */
[----:B------:R-:W-:Y:S01]  /*12a0*/  ULDC UR12, c[0x0][0x2f0] ;  /* 0x0000bc00000c7ab9 */ /* 0x000fe20000000800 */
[----:B------:R-:W-:Y:S01]  /*12b0*/  @UP2 ULDC UR9, c[0x0][0x450] ;  /* 0x0001140000092ab9 */ /* 0x000fe20000000800 */
[----:B------:R-:W-:Y:S01]  /*12c0*/  UIMAD UR8, UR14, UR12, UR8 ;  /* 0x0000000c0e0872a4 */ /* 0x000fe2000f8e0208 */
[----:B------:R-:W-:Y:S01]  /*12d0*/  CS2R R56, SRZ ;  /* 0x0000000000387805 */ /* 0x000fe2000001ff00 */
[----:B------:R-:W-:Y:S01]  /*12e0*/  @UP2 USHF.R.U32.HI UR4, URZ, UR9, UR7 ;  /* 0x000000093f042299 */ /* 0x000fe20008011607 */
[----:B------:R-:W-:Y:S01]  /*12f0*/  IMAD.U32 R17, RZ, RZ, UR14 ;  /* 0x0000000eff117e24 */ /* 0x000fe2000f8e00ff */
[----:B------:R-:W-:Y:S01]  /*1300*/  UIMAD UR6, UR14, UR12, 0x8f ;  /* 0x0000008f0e0674a4 */ /* 0x000fe2000f8e020c */
[----:B------:R-:W-:Y:S01]  /*1310*/  CS2R R54, SRZ ;  /* 0x0000000000367805 */ /* 0x000fe2000001ff00 */
[----:B------:R-:W-:Y:S01]  /*1320*/  UIADD3 UR8, UR8, UR4, URZ ;  /* 0x0000000408087290 */ /* 0x000fe2000fffe03f */
[----:B------:R-:W-:Y:S01]  /*1330*/  CS2R R52, SRZ ;  /* 0x0000000000347805 */ /* 0x000fe2000001ff00 */
[----:B------:R-:W-:Y:S01]  /*1340*/  UIMAD.WIDE UR6, UR6, 0x38e38e39, URZ ;  /* 0x38e38e39060678a5 */ /* 0x000fe2000f8e023f */
[----:B------:R-:W-:Y:S01]  /*1350*/  CS2R R50, SRZ ;  /* 0x0000000000327805 */ /* 0x000fe2000001ff00 */
[----:B------:R-:W-:Y:S01]  /*1360*/  UIMAD.WIDE UR8, UR8, 0x38e38e39, URZ ;  /* 0x38e38e39080878a5 */ /* 0x000fe2000f8e023f */
[----:B------:R-:W-:Y:S01]  /*1370*/  CS2R R48, SRZ ;  /* 0x0000000000307805 */ /* 0x000fe2000001ff00 */
[----:B------:R-:W-:Y:S01]  /*1380*/  ULDC UR13, c[0x0][0xc54] ;  /* 0x00031500000d7ab9 */ /* 0x000fe20000000800 */
[----:B------:R-:W-:Y:S01]  /*1390*/  USHF.R.U32.HI UR4, URZ, 0x1f, UR7 ;  /* 0x0000001f3f047899 */ /* 0x000fe20008011607 */
[----:B------:R-:W-:Y:S01]  /*13a0*/  CS2R R46, SRZ ;  /* 0x00000000002e7805 */ /* 0x000fe2000001ff00 */
[----:B------:R-:W-:Y:S01]  /*13b0*/  UIMAD UR12, UR5, UR13, UR10 ;  /* 0x0000000d050c72a4 */ /* 0x000fe2000f8e020a */
[----:B------:R-:W-:Y:S01]  /*13c0*/  CS2R R44, SRZ ;  /* 0x00000000002c7805 */ /* 0x000fe2000001ff00 */
[----:B------:R-:W-:Y:S01]  /*13d0*/  USHF.R.U32.HI UR5, URZ, 0x1f, UR9 ;  /* 0x0000001f3f057899 */ /* 0x000fe20008011609 */
[----:B------:R-:W-:Y:S01]  /*13e0*/  CS2R R42, SRZ ;  /* 0x00000000002a7805 */ /* 0x000fe2000001ff00 */
[----:B------:R-:W-:Y:S01]  /*13f0*/  ULDC UR11, c[0x0][0xc48] ;  /* 0x00031200000b7ab9 */ /* 0x000fe20000000800 */
[----:B------:R-:W-:Y:S01]  /*1400*/  ULEA.HI.SX32 UR7, UR7, UR4, 0x1b ;  /* 0x0000000407077291 */ /* 0x000fe2000f8fda3f */
[----:B------:R-:W-:Y:S01]  /*1410*/  CS2R R40, SRZ ;  /* 0x0000000000287805 */ /* 0x000fe2000001ff00 */
[----:B------:R-:W-:Y:S01]  /*1420*/  UISETP.NE.AND UP1, UPT, UR11, 0x1, UPT ;  /* 0x000000010b00788c */ /* 0x000fe2000bf25270 */
[----:B------:R-:W-:Y:S01]  /*1430*/  CS2R R82, SRZ ;  /* 0x0000000000527805 */ /* 0x000fe2000001ff00 */
[----:B------:R-:W-:Y:S01]  /*1440*/  ULEA.HI.SX32 UR9, UR9, UR5, 0x1b ;  /* 0x0000000509097291 */ /* 0x000fe2000f8fda3f */
[----:B------:R-:W-:Y:S01]  /*1450*/  CS2R R78, SRZ ;  /* 0x00000000004e7805 */ /* 0x000fe2000001ff00 */
[----:B------:R-:W-:Y:S01]  /*1460*/  UMOV UR14, UR12 ;  /* 0x0000000c000e7c82 */ /* 0x000fe20008000000 */
[----:B------:R-:W-:Y:S01]  /*1470*/  CS2R R76, SRZ ;  /* 0x00000000004c7805 */ /* 0x000fe2000001ff00 */
[----:B------:R-:W-:Y:S01]  /*1480*/  UISETP.LT.AND UP0, UPT, UR7, UR9, UPT ;  /* 0x000000090700728c */ /* 0x000fe2000bf01270 */
[----:B------:R-:W-:-:S02]  /*1490*/  CS2R R80, SRZ ;  /* 0x0000000000507805 */ /* 0x000fc4000001ff00 */
[----:B------:R-:W-:Y:S02]  /*14a0*/  CS2R R74, SRZ ;  /* 0x00000000004a7805 */ /* 0x000fe4000001ff00 */
[----:B------:R-:W-:Y:S01]  /*14b0*/  CS2R R84, SRZ ;  /* 0x0000000000547805 */ /* 0x000fe2000001ff00 */
[----:B------:R-:W-:Y:S01]  /*14c0*/  USEL UR39, UR7, UR9, UP0 ;  /* 0x0000000907277287 */ /* 0x000fe20008000000 */
[----:B------:R-:W-:Y:S01]  /*14d0*/  CS2R R6, SRZ ;  /* 0x0000000000067805 */ /* 0x000fe2000001ff00 */
[----:B------:R-:W-:Y:S01]  /*14e0*/  @UP1 ULDC UR10, c[0x0][0xc4c] ;  /* 0x00031300000a1ab9 */ /* 0x000fe20000000800 */
[----:B------:R-:W-:Y:S01]  /*14f0*/  @UP1 ULDC UR6, c[0x0][0xc50] ;  /* 0x0003140000061ab9 */ /* 0x000fe20000000800 */
[----:B------:R-:W-:Y:S01]  /*1500*/  UIMAD.WIDE.U32 UR4, UR12, UR10, URZ ;  /* 0x0000000a0c0472a5 */ /* 0x000fe2000f8e003f */
[----:B------:R-:W-:Y:S01]  /*1510*/  IMAD.MOV.U32 R86, RZ, RZ, RZ ;  /* 0x000000ffff567224 */ /* 0x000fe200078e00ff */
[----:B------:R-:W-:Y:S02]  /*1520*/  UISETP.GE.AND UP0, UPT, UR39, 0x1, UPT ;  /* 0x000000012700788c */ /* 0x000fe4000bf06270 */
[----:B------:R-:W-:-:S04]  /*1530*/  @UP1 USHF.R.U32.HI UR14, URZ, UR6, UR5 ;  /* 0x000000063f0e1299 */ /* 0x000fc80008011605 */
[----:B------:R-:W-:Y:S01]  /*1540*/  PLOP3.LUT P1, PT, PT, PT, UP0, 0x80, 0x0 ;  /* 0x000000000000781c */ /* 0x000fe20003f2f008 */
[----:B------:R-:W-:Y:S02]  /*1550*/  UIADD3 UR4, -UR14, URZ, URZ ;  /* 0x0000003f0e047290 */ /* 0x000fe4000fffe13f */
[----:B------:R-:W-:Y:S02]  /*1560*/  IMAD.U32 R145, RZ, RZ, UR14 ;  /* 0x0000000eff917e24 */ /* 0x000fe4000f8e00ff */
[----:B------:R-:W-:-:S06]  /*1570*/  UIMAD UR4, UR11, UR4, UR12 ;  /* 0x000000040b0472a4 */ /* 0x000fcc000f8e020c */
[----:B------:R-:W-:Y:S02]  /*1580*/  IMAD.U32 R144, RZ, RZ, UR4 ;  /* 0x00000004ff907e24 */ /* 0x000fe4000f8e00ff */
[----:B------:R-:W-:Y:S05]  /*1590*/  @!P1 BRA `(.L_x_1868) ;  /* 0x000000bc00fc9947 */ /* 0x000fea0003800000 */
[----:B------:R-:W0:Y:S01]  /*15a0*/  SHFL.IDX PT, R0, R151, RZ, 0x1f ;  /* 0x00001fff97007589 */ /* 0x000e2200000e0000 */
[----:B------:R-:W-:-:S04]  /*15b0*/  UIADD3 UR6, UR37, 0x24300, URZ ;  /* 0x0002430025067890 */ /* 0x000fc8000fffe03f */
[----:B------:R-:W-:-:S06]  /*15c0*/  ULOP3.LUT UP0, URZ, UR6, 0x9f, URZ, 0xc0, !UPT ;  /* 0x0000009f063f7892 */ /* 0x000fcc000f80c03f */
[----:B------:R-:W-:Y:S02]  /*15d0*/  PLOP3.LUT P0, PT, PT, PT, UP0, 0x80, 0x0 ;  /* 0x000000000000781c */ /* 0x000fe40003f0f008 */
[----:B0-----:R-:W-:-:S13]  /*15e0*/  R2UR UR7, R0 ;  /* 0x00000000000772ca */ /* 0x001fda00000e0000 */
[----:B------:R-:W-:Y:S02]  /*15f0*/  UIMAD.WIDE UR4, UR7, 0x55555556, URZ ;  /* 0x55555556070478a5 */ /* 0x000fe4000f8e023f */
[----:B------:R-:W-:Y:S02]  /*1600*/  IMAD.U32 R16, RZ, RZ, UR7 ;  /* 0x00000007ff107e24 */ /* 0x000fe4000f8e00ff */
[----:B------:R-:W-:-:S04]  /*1610*/  ULEA.HI UR5, UR5, UR5, URZ, 0x1 ;  /* 0x0000000505057291 */ /* 0x000fc8000f8f083f */
[----:B------:R-:W-:-:S04]  /*1620*/  UIMAD UR5, UR5, -0x3, UR7 ;  /* 0xfffffffd050578a4 */ /* 0x000fc8000f8e0207 */
[----:B------:R-:W-:Y:S02]  /*1630*/  ULEA UR4, UR5, UR37, 0xc ;  /* 0x0000002505047291 */ /* 0x000fe4000f8e603f */
[----:B------:R-:W-:Y:S02]  /*1640*/  ULEA UR5, UR5, UR6, 0xb ;  /* 0x0000000605057291 */ /* 0x000fe4000f8e583f */
[----:B------:R-:W-:Y:S02]  /*1650*/  UIADD3 UR4, UR4, 0xda00, URZ ;  /* 0x0000da0004047890 */ /* 0x000fe4000fffe03f */
[----:B------:R-:W-:Y:S02]  /*1660*/  USHF.R.U32.HI UR5, URZ, 0x4, UR5 ;  /* 0x000000043f057899 */ /* 0x000fe40008011605 */
[----:B------:R-:W-:Y:S02]  /*1670*/  USHF.R.U32.HI UR4, URZ, 0x4, UR4 ;  /* 0x000000043f047899 */ /* 0x000fe40008011604 */
[----:B------:R-:W-:-:S02]  /*1680*/  ULOP3.LUT UR60, UR5, 0x3fff, URZ, 0xc0, !UPT ;  /* 0x00003fff053c7892 */ /* 0x000fc4000f8ec03f */
        /* <DEDUP_REMOVED lines=18> */
.L_x_1869:
[----:B------:R-:W-:Y:S02]  /*17b0*/  R2UR UR6, R149 ;  /* 0x00000000950672ca */ /* 0x000fe400000e0000 */
[----:B------:R-:W-:-:S11]  /*17c0*/  R2UR UR5, R154 ;  /* 0x000000009a0572ca */ /* 0x000fd600000e0000 */
[----:B------:R-:W-:Y:S02]  /*17d0*/  ULEA.HI UR4, UR6, UR6, URZ, 0x1 ;  /* 0x0000000606047291 */ /* 0x000fe4000f8f083f */
[----:B------:R-:W-:Y:S02]  /*17e0*/  IMAD.U32 R3, RZ, RZ, UR5 ;  /* 0x00000005ff037e24 */ /* 0x000fe4000f8e00ff */
[----:B------:R-:W-:-:S03]  /*17f0*/  ULOP3.LUT UR4, UR4, 0xfffffffe, URZ, 0xc0, !UPT ;  /* 0xfffffffe04047892 */ /* 0x000fc6000f8ec03f */
[----:B------:R-:W-:Y:S01]  /*1800*/  ISETP.NE.AND P0, PT, R3, 0x3, PT ;  /* 0x000000030300780c */ /* 0x000fe20003f05270 */
[----:B------:R-:W-:-:S06]  /*1810*/  UIADD3 UR4, UR6, -UR4, URZ ;  /* 0x8000000406047290 */ /* 0x000fcc000fffe03f */
[----:B------:R-:W-:-:S05]  /*1820*/  IMAD.U32 R0, RZ, RZ, UR4 ;  /* 0x00000004ff007e24 */ /* 0x000fca000f8e00ff */
[----:B------:R-:W-:-:S04]  /*1830*/  SHF.L.U32 R0, R0, 0x1f, RZ ;  /* 0x0000001f00007819 */ /* 0x000fc800000006ff */
[----:B------:R-:W0:Y:S02]  /*1840*/  SYNCS.PHASECHK.TRANS64.TRYWAIT P1, [UR37+0x31c00], R0 ;  /* 0x031c0000ff0075a7 */ /* 0x000e240008020165 */
[----:B0-----:R-:W-:Y:S05]  /*1850*/  @!P1 BRA `(.L_x_1870) ;  /* 0x0000012000449947 */ /* 0x001fea0003800000 */
.L_x_2014:
[----:B------:R-:W-:Y:S05]  /*1860*/  @!P0 BRA `(.L_x_1871) ;  /* 0x0000000000048947 */ /* 0x000fea0003800000 */
[----:B------:R-:W-:Y:S01]  /*1870*/  BPT.TRAP 0x1 ;  /* 0x000000040000795c */ /* 0x000fe20000300000 */
.L_x_1871:
[----:B0-----:R-:W-:Y:S02]  /*1880*/  IMAD.U32 R3, RZ, RZ, UR36 ;  /* 0x00000024ff037e24 */ /* 0x001fe4000f8e00ff */
[----:B------:R-:W-:-:S03]  /*1890*/  IMAD.U32 R0, RZ, RZ, UR38 ;  /* 0x00000026ff007e24 */ /* 0x000fc6000f8e00ff */
[----:B------:R-:W-:Y:S02]  /*18a0*/  LEA R3, R3, UR37, 0x3 ;  /* 0x0000002503037c11 */ /* 0x000fe4000f8e18ff */
[----:B------:R-:W-:-:S04]  /*18b0*/  SHF.L.U32 R0, R0, 0x1f, RZ ;  /* 0x0000001f00007819 */ /* 0x000fc800000006ff */
[----:B------:R0:W1:Y:S01]  /*18c0*/  SYNCS.PHASECHK.TRANS64.TRYWAIT P2, [R3+URZ+0x31c30], R0 ;  /* 0x031c3000030075a7 */ /* 0x000062000804017f */
[----:B------:R-:W-:Y:S05]  /*18d0*/  @!P0 BRA `(.L_x_1872) ;  /* 0x0000000000048947 */ /* 0x000fea0003800000 */
[----:B------:R-:W-:Y:S01]  /*18e0*/  BPT.TRAP 0x1 ;  /* 0x000000040000795c */ /* 0x000fe20000300000 */
.L_x_1872:
[----:B------:R-:W2:Y:S02]  /*18f0*/  S2R R4, SR_TID.X ;  /* 0x0000000000047919 */ /* 0x000ea40000002100 */
[----:B--2---:R-:W-:Y:S01]  /*1900*/  LOP3.LUT P1, RZ, R4, 0x7f, RZ, 0xc0, !PT ;  /* 0x0000007f04ff7812 */ /* 0x004fe2000782c0ff */
[----:B-1----:R-:W-:-:S12]  /*1910*/  @P2 BRA `(.L_x_1873) ;  /* 0x0000000000082947 */ /* 0x002fd80003800000 */
[----:B------:R-:W1:Y:S02]  /*1920*/  SYNCS.PHASECHK.TRANS64.TRYWAIT P2, [R3+URZ+0x31c30], R0 ;  /* 0x031c3000030075a7 */ /* 0x000e64000804017f */
[----:B-1----:R-:W-:Y:S05]  /*1930*/  @!P2 BRA `(.L_x_1874) ;  /* 0x000001200024a947 */ /* 0x002fea0003800000 */
.L_x_1873:
[----:B------:R-:W-:Y:S05]  /*1940*/  WARPSYNC.ALL ;  /* 0x0000000000007948 */ /* 0x000fea0003800000 */
[----:B------:R-:W-:Y:S01]  /*1950*/  UIADD3 UR4, UR37, 0x16a00, URZ ;  /* 0x00016a0025047890 */ /* 0x000fe2000fffe03f */
[----:B------:R-:W-:Y:S01]  /*1960*/  WARPGROUP.ARRIVE ;  /* 0x00000000000079c5 */ /* 0x000fe20000000000 */
[----:B------:R-:W-:Y:S01]  /*1970*/  ULOP3.LUT UR6, UR40, 0x10000, URZ, 0xfc, !UPT ;  /* 0x0001000028067892 */ /* 0x000fe2000f8efc3f */
[----:B------:R-:W-:Y:S01]  /*1980*/  VIADD R12, R19, UR61 ;  /* 0x0000003d130c7c36 */ /* 0x000fe20008000000 */
[----:B------:R-:W-:Y:S01]  /*1990*/  USHF.R.U32.HI UR4, URZ, 0x4, UR4 ;  /* 0x000000043f047899 */ /* 0x000fe20008011604 */
[----:B------:R-:W-:Y:S01]  /*19a0*/  R2UR UR32, R17 ;  /* 0x00000000112072ca */ /* 0x000fe200000e0000 */
[----:B------:R-:W-:Y:S01]  /*19b0*/  UMOV UR29, 0x80000020 ;  /* 0x80000020001d7882 */ /* 0x000fe20000000000 */
[----:B------:R-:W-:Y:S01]  /*19c0*/  UMOV UR31, 0x80000020 ;  /* 0x80000020001f7882 */ /* 0x000fe20000000000 */
[----:B------:R-:W-:Y:S01]  /*19d0*/  ULOP3.LUT UR4, UR4, 0x3fff, URZ, 0xc0, !UPT ;  /* 0x00003fff04047892 */ /* 0x000fe2000f8ec03f */
[----:B01----:R-:W-:Y:S01]  /*19e0*/  @!P1 VIADD R3, R3, 0x31c40 ;  /* 0x00031c4003039836 */ /* 0x003fe20000000000 */
[----:B------:R-:W-:Y:S01]  /*19f0*/  UMOV UR28, UR6 ;  /* 0x00000006001c7c82 */ /* 0x000fe20008000000 */
[----:B------:R-:W-:Y:S01]  /*1a00*/  UMOV UR9, UR29 ;  /* 0x0000001d00097c82 */ /* 0x000fe20008000000 */
[----:B------:R-:W-:Y:S01]  /*1a10*/  ULOP3.LUT UR5, UR4, 0x10000, URZ, 0xfc, !UPT ;  /* 0x0001000004057892 */ /* 0x000fe2000f8efc3f */
[----:B------:R-:W-:Y:S01]  /*1a20*/  UMOV UR8, UR28 ;  /* 0x0000001c00087c82 */ /* 0x000fe20008000000 */
[----:B------:R-:W-:-:S02]  /*1a30*/  UMOV UR11, 0x80000020 ;  /* 0x80000020000b7882 */ /* 0x000fc40000000000 */
[----:B------:R-:W-:Y:S02]  /*1a40*/  UIMAD UR4, UR36, 0x6c0, UR5 ;  /* 0x000006c0240478a4 */ /* 0x000fe4000f8e0205 */
[----:B------:R-:W-:Y:S02]  /*1a50*/  UIADD3 UR13, UR6, 0x2, URZ ;  /* 0x00000002060d7890 */ /* 0x000fe4000fffe03f */
[----:B------:R-:W-:Y:S02]  /*1a60*/  UIADD3 UR10, UR4, 0x40, URZ ;  /* 0x00000040040a7890 */ /* 0x000fe4000fffe03f */
[----:B------:R-:W-:Y:S02]  /*1a70*/  UIADD3 UR7, UR4, 0xc0, URZ ;  /* 0x000000c004077890 */ /* 0x000fe4000fffe03f */
[----:B------:R-:W-:Y:S01]  /*1a80*/  UMOV UR30, UR4 ;  /* 0x00000004001e7c82 */ /* 0x000fe20008000000 */
[----:B------:R-:W-:Y:S01]  /*1a90*/  UIADD3 UR12, UR4, 0x100, URZ ;  /* 0x00000100040c7890 */ /* 0x000fe2000fffe03f */
[----:B------:R-:W-:Y:S01]  /*1aa0*/  HGMMA.64x16x16.F32.BF16 R88, gdesc[UR28], RZ, !UPT, gsb0 ;  /* 0x002000001c5879f0 */ /* 0x000fe2000c0018ff */
[----:B------:R-:W-:Y:S01]  /*1ab0*/  UIADD3 UR14, UR4, 0x240, URZ ;  /* 0x00000240040e7890 */ /* 0x000fe2000fffe03f */
        /* <DEDUP_REMOVED lines=67> */
[----:B------:R-:W-:Y:S02]  /*1ef0*/  UIADD3 UR12, UR6, 0x300, URZ ;  /* 0x00000300060c7890 */ /* 0x000fe4000fffe03f */
        /* <DEDUP_REMOVED lines=59> */
[----:B------:R-:W-:Y:S01]  /*22b0*/  UIADD3 UR10, UR4, 0x340, URZ ;  /* 0x00000340040a7890 */ /* 0x000fe2000fffe03f */
[----:B------:R-:W-:Y:S01]  /*22c0*/  UMOV UR11, UR61 ;  /* 0x0000003d000b7c82 */ /* 0x000fe20008000000 */
        /* <DEDUP_REMOVED lines=88> */
[----:B------:R-:W-:Y:S02]  /*2850*/  ULDC UR7, c[0x0][0x448] ;  /* 0x0001120000077ab9 */ /* 0x000fe40000000800 */
[----:B------:R-:W-:Y:S02]  /*2860*/  UISETP.NE.AND UP0, UPT, UR7, 0x1, UPT ;  /* 0x000000010700788c */ /* 0x000fe4000bf05270 */
[----:B------:R-:W-:-:S04]  /*2870*/  UIADD3 UR7, UR4, 0x580, URZ ;  /* 0x0000058004077890 */ /* 0x000fc8000fffe03f */
[----:B------:R-:W-:-:S05]  /*2880*/  PLOP3.LUT P2, PT, PT, PT, UP0, 0x80, 0x0 ;  /* 0x000000000000781c */ /* 0x000fca0003f4f008 */
[----:B------:R-:W-:Y:S02]  /*2890*/  @UP0 ULDC UR14, c[0x0][0x44c] ;  /* 0x00011300000e0ab9 */ /* 0x000fe40000000800 */
[----:B------:R-:W-:Y:S01]  /*28a0*/  UIMAD.WIDE.U32 UR14, UR61, UR14, URZ ;  /* 0x0000000e3d0e72a5 */ /* 0x000fe2000f8e003f */
        /* <DEDUP_REMOVED lines=47> */
[----:B------:R-:W-:Y:S02]  /*2ba0*/  @UP0 ULDC UR6, c[0x0][0x44c] ;  /* 0x0001130000060ab9 */ /* 0x000fe40000000800 */
[----:B------:R-:W-:Y:S01]  /*2bb0*/  @P2 IMAD.HI.U32 R0, R12, UR6, RZ ;  /* 0x000000060c002c27 */ /* 0x000fe2000f8e00ff */
[----:B------:R-:W-:-:S04]  /*2bc0*/  @UP0 ULDC UR6, c[0x0][0x450] ;  /* 0x0001140000060ab9 */ /* 0x000fc80000000800 */
[----:B------:R-:W-:Y:S01]  /*2bd0*/  @P2 SHF.R.U32.HI R12, RZ, UR6, R0 ;  /* 0x00000006ff0c2c19 */ /* 0x000fe20008011600 */
[----:B------:R-:W-:Y:S02]  /*2be0*/  ULDC UR6, c[0x0][0x2f0] ;  /* 0x0000bc0000067ab9 */ /* 0x000fe40000000800 */
[----:B------:R-:W-:Y:S02]  /*2bf0*/  IMAD.U32 R4, RZ, RZ, UR6 ;  /* 0x00000006ff047e24 */ /* 0x000fe4000f8e00ff */
[----:B------:R-:W-:Y:S04]  /*2c00*/  SHFL.IDX PT, R0, R12, RZ, 0x1c1f ;  /* 0x001c1fff0c007589 */ /* 0x000fe800000e0000 */
[----:B------:R-:W0:Y:S01]  /*2c10*/  SHFL.IDX PT, R12, R12, 0x1, 0x1c1f ;  /* 0x003c1f000c0c7f89 */ /* 0x000e2200000e0000 */
[----:B------:R-:W-:-:S02]  /*2c20*/  WARPGROUP.DEPBAR.LE gsb0, 0x0 ;  /* 0x00008000000079c5 */ /* 0x000fc40000010000 */
[----:B------:R-:W-:-:S06]  /*2c30*/  WARPGROUP.ARRIVE ;  /* 0x00000000000079c5 */ /* 0x000fcc0000000000 */
[----:B------:R-:W-:Y:S01]  /*2c40*/  HGMMA.64x16x16.F32.BF16 R32, gdesc[UR20], R32, gsb0 ;  /* 0x00200000142079f0 */ /* 0x000fe20008001820 */
[----:B------:R-:W-:Y:S01]  /*2c50*/  UMOV UR22, UR7 ;  /* 0x0000000700167c82 */ /* 0x000fe20008000000 */
[----:B------:R-:W-:Y:S01]  /*2c60*/  UMOV UR23, 0x80000020 ;  /* 0x8000002000177882 */ /* 0x000fe20000000000 */
[----:B------:R-:W-:-:S04]  /*2c70*/  UIMAD UR7, UR39, -0x90, URZ ;  /* 0xffffff70270778a4 */ /* 0x000fc8000f8e023f */
[----:B------:R-:W-:Y:S02]  /*2c80*/  UIADD3 UR10, UR7, 0x91, URZ ;  /* 0x00000091070a7890 */ /* 0x000fe4000fffe03f */
[----:B------:R-:W-:-:S04]  /*2c90*/  UIMAD UR7, UR32, UR6, UR7 ;  /* 0x00000006200772a4 */ /* 0x000fc8000f8e0207 */
[----:B------:R-:W-:Y:S01]  /*2ca0*/  IMAD.U32 R9, RZ, RZ, UR10 ;  /* 0x0000000aff097e24 */ /* 0x000fe2000f8e00ff */
[----:B------:R-:W-:Y:S01]  /*2cb0*/  UIADD3 UR7, UR7, 0x90, URZ ;  /* 0x0000009007077890 */ /* 0x000fe2000fffe03f */
[----:B------:R-:W-:Y:S02]  /*2cc0*/  ULDC UR10, c[0x0][0x288] ;  /* 0x0000a200000a7ab9 */ /* 0x000fe40000000800 */
[----:B------:R-:W-:Y:S01]  /*2cd0*/  IMAD R9, R18, -0x2, R9 ;  /* 0xfffffffe12097824 */ /* 0x000fe200078e0209 */
[----:B------:R-:W-:Y:S02]  /*2ce0*/  UIMAD UR6, UR32, UR6, -UR10 ;  /* 0x00000006200672a4 */ /* 0x000fe4000f8e0a0a */
[----:B------:R-:W-:Y:S01]  /*2cf0*/  IMAD.U32 R5, RZ, RZ, UR7 ;  /* 0x00000007ff057e24 */ /* 0x000fe2000f8e00ff */
[----:B------:R-:W-:Y:S01]  /*2d00*/  UIADD3 UR7, UR39, -0x2, URZ ;  /* 0xfffffffe27077890 */ /* 0x000fe2000fffe03f */
[----:B------:R-:W-:Y:S02]  /*2d10*/  IMAD R9, R4, UR32, R9 ;  /* 0x0000002004097c24 */ /* 0x000fe4000f8e0209 */
[----:B------:R-:W-:-:S02]  /*2d20*/  IMAD R6, R18, -0x2, R5 ;  /* 0xfffffffe12067824 */ /* 0x000fc400078e0205 */
[----:B------:R-:W-:Y:S01]  /*2d30*/  VIADD R5, R9, -UR10 ;  /* 0x8000000a09057c36 */ /* 0x000fe20008000000 */
[----:B0-----:R-:W-:Y:S01]  /*2d40*/  IADD3 R9, R12, -UR10, R9 ;  /* 0x8000000a0c097c10 */ /* 0x001fe2000fffe009 */
[----:B------:R-:W-:Y:S02]  /*2d50*/  @UP0 ULDC UR10, c[0x0][0x450] ;  /* 0x00011400000a0ab9 */ /* 0x000fe40000000800 */
[----:B------:R-:W-:Y:S01]  /*2d60*/  @UP0 USHF.R.U32.HI UR11, URZ, UR10, UR15 ;  /* 0x0000000a3f0b0299 */ /* 0x000fe2000801160f */
[----:B------:R-:W-:-:S03]  /*2d70*/  VIADDMNMX R0, R0, R5, R6, PT ;  /* 0x0000000500007246 */ /* 0x000fc60003800106 */
[----:B------:R-:W-:Y:S01]  /*2d80*/  UIADD3 UR6, UR6, UR11, URZ ;  /* 0x0000000b06067290 */ /* 0x000fe2000fffe03f */
[C---:B------:R-:W-:Y:S02]  /*2d90*/  ISETP.GT.AND P3, PT, R0.reuse, RZ, PT ;  /* 0x000000ff0000720c */ /* 0x040fe40003f64270 */
[C---:B------:R-:W-:Y:S01]  /*2da0*/  ISETP.GT.AND P4, PT, R0.reuse, 0x1, PT ;  /* 0x000000010000780c */ /* 0x040fe20003f84270 */
[----:B------:R-:W-:Y:S01]  /*2db0*/  UIMAD.WIDE UR10, UR6, 0x38e38e39, URZ ;  /* 0x38e38e39060a78a5 */ /* 0x000fe2000f8e023f */
[----:B------:R-:W-:-:S03]  /*2dc0*/  ISETP.GT.AND P5, PT, R0, 0x8, PT ;  /* 0x000000080000780c */ /* 0x000fc60003fa4270 */
[----:B------:R-:W-:-:S04]  /*2dd0*/  USHF.R.U32.HI UR6, URZ, 0x1f, UR11 ;  /* 0x0000001f3f067899 */ /* 0x000fc8000801160b */
[----:B------:R-:W-:-:S04]  /*2de0*/  ULEA.HI.SX32 UR6, UR11, UR6, 0x1b ;  /* 0x000000060b067291 */ /* 0x000fc8000f8fda3f */
[----:B------:R-:W-:Y:S01]  /*2df0*/  UISETP.LT.AND UP1, UPT, URZ, UR6, UPT ;  /* 0x000000063f00728c */ /* 0x000fe2000bf21270 */
[----:B------:R-:W-:Y:S02]  /*2e00*/  WARPGROUP.DEPBAR.LE gsb0, 0x0 ;  /* 0x00008000000079c5 */ /* 0x000fe40000010000 */
[----:B------:R-:W-:Y:S01]  /*2e10*/  WARPGROUP.ARRIVE ;  /* 0x00000000000079c5 */ /* 0x000fe20000000000 */
[----:B------:R-:W-:-:S04]  /*2e20*/  USEL UR18, URZ, UR6, !UP1 ;  /* 0x000000063f127287 */ /* 0x000fc8000c800000 */
[----:B------:R-:W-:Y:S01]  /*2e30*/  UISETP.GE.AND UP1, UPT, UR7, UR18, UPT ;  /* 0x000000120700728c */ /* 0x000fe2000bf26270 */
        /* <DEDUP_REMOVED lines=10> */
[----:B------:R-:W-:Y:S01]  /*2ee0*/  ISETP.GT.AND P3, PT, R0, 0x9, PT ;  /* 0x000000090000780c */ /* 0x000fe20003f64270 */
[----:B------:R-:W-:Y:S01]  /*2ef0*/  HGMMA.64x16x16.F32.BF16 R80, gdesc[UR24], R80, gsb0 ;  /* 0x00200000185079f0 */ /* 0x000fe20008001850 */
[----:B------:R-:W-:Y:S01]  /*2f00*/  UIADD3 UR26, UR4, 0x502, URZ ;  /* 0x00000502041a7890 */ /* 0x000fe2000fffe03f */
[----:B------:R-:W-:Y:S01]  /*2f10*/  FSEL R97, R92, -INF , P5 ;  /* 0xff8000005c617808 */ /* 0x000fe20002800000 */
[----:B------:R-:W-:Y:S01]  /*2f20*/  UMOV UR27, 0x80000020 ;  /* 0x80000020001b7882 */ /* 0x000fe20000000000 */
[----:B------:R-:W-:-:S02]  /*2f30*/  FMNMX.FTZ R4, R7, R99, !PT ;  /* 0x0000006307047209 */ /* 0x000fc40007810000 */
[C---:B------:R-:W-:Y:S02]  /*2f40*/  ISETP.GT.AND P4, PT, R0.reuse, 0x10, PT ;  /* 0x000000100000780c */ /* 0x040fe40003f84270 */
[----:B------:R-:W-:Y:S02]  /*2f50*/  FSEL R93, R93, -INF , P3 ;  /* 0xff8000005d5d7808 */ /* 0x000fe40001800000 */
[----:B------:R-:W-:Y:S02]  /*2f60*/  FMNMX.FTZ R4, R97, R4, !PT ;  /* 0x0000000461047209 */ /* 0x000fe40007810000 */
[----:B------:R-:W-:Y:S02]  /*2f70*/  ISETP.GT.AND P3, PT, R0, 0x11, PT ;  /* 0x000000110000780c */ /* 0x000fe40003f64270 */
[----:B------:R-:W-:Y:S01]  /*2f80*/  FMNMX.FTZ R4, R93, R4, !PT ;  /* 0x000000045d047209 */ /* 0x000fe20007810000 */
[----:B------:R-:W-:Y:S02]  /*2f90*/  WARPGROUP.DEPBAR.LE gsb0, 0x0 ;  /* 0x00008000000079c5 */ /* 0x000fe40000010000 */
[----:B------:R-:W-:Y:S01]  /*2fa0*/  WARPGROUP.ARRIVE ;  /* 0x00000000000079c5 */ /* 0x000fe20000000000 */
[----:B------:R-:W-:-:S02]  /*2fb0*/  FSEL R89, R80, -INF , P4 ;  /* 0xff80000050597808 */ /* 0x000fc40002000000 */
[C---:B------:R-:W-:Y:S02]  /*2fc0*/  ISETP.GT.AND P4, PT, R0.reuse, 0x18, PT ;  /* 0x000000180000780c */ /* 0x040fe40003f84270 */
[----:B------:R-:W-:Y:S01]  /*2fd0*/  FSEL R13, R81, -INF , P3 ;  /* 0xff800000510d7808 */ /* 0x000fe20001800000 */
[----:B------:R-:W-:Y:S01]  /*2fe0*/  HGMMA.64x16x16.F32.BF16 R72, gdesc[UR24], R72, gsb0 ;  /* 0x00200000184879f0 */ /* 0x000fe20008001848 */
[----:B------:R-:W-:Y:S01]  /*2ff0*/  UIADD3 UR26, UR4, 0x542, URZ ;  /* 0x00000542041a7890 */ /* 0x000fe2000fffe03f */
[----:B------:R-:W-:Y:S01]  /*3000*/  FMNMX.FTZ R4, R89, R4, !PT ;  /* 0x0000000459047209 */ /* 0x000fe20007810000 */
[----:B------:R-:W-:Y:S01]  /*3010*/  UMOV UR27, 0x80000020 ;  /* 0x80000020001b7882 */ /* 0x000fe20000000000 */
[----:B------:R-:W-:Y:S02]  /*3020*/  ISETP.GT.AND P3, PT, R0, 0x19, PT ;  /* 0x000000190000780c */ /* 0x000fe40003f64270 */
[----:B------:R-:W-:Y:S02]  /*3030*/  FSEL R15, R84, -INF , P4 ;  /* 0xff800000540f7808 */ /* 0x000fe40002000000 */
        /* <DEDUP_REMOVED lines=39> */
[----:B------:R-:W-:Y:S02]  /*32b0*/  FMNMX.FTZ R101, R69, R4, !PT ;  /* 0x0000000445657209 */ /* 0x000fe40007810000 */
[----:B------:R-:W-:-:S04]  /*32c0*/  VIMNMX R64, R6, R9, PT ;  /* 0x0000000906407248 */ /* 0x000fc80003fe0100 */
[----:B------:R-:W-:-:S04]  /*32d0*/  ISETP.GT.AND P5, PT, R64, 0x8, PT ;  /* 0x000000084000780c */ /* 0x000fc80003fa4270 */
[----:B------:R-:W-:Y:S01]  /*32e0*/  FSEL R94, R94, -INF , P5 ;  /* 0xff8000005e5e7808 */ /* 0x000fe20002800000 */
[----:B------:R-:W-:Y:S02]  /*32f0*/  WARPGROUP.DEPBAR.LE gsb0, 0x0 ;  /* 0x00008000000079c5 */ /* 0x000fe40000010000 */
[----:B------:R-:W-:Y:S01]  /*3300*/  WARPGROUP.ARRIVE ;  /* 0x00000000000079c5 */ /* 0x000fe20000000000 */
[----:B------:R-:W-:Y:S02]  /*3310*/  FSEL R56, R56, -INF , P4 ;  /* 0xff80000038387808 */ /* 0x000fe40002000000 */
[----:B------:R-:W-:Y:S02]  /*3320*/  ISETP.GT.AND P4, PT, R0, 0x48, PT ;  /* 0x000000480000780c */ /* 0x000fe40003f84270 */
[----:B------:R-:W-:Y:S01]  /*3330*/  FSEL R57, R57, -INF , P3 ;  /* 0xff80000039397808 */ /* 0x000fe20001800000 */
[----:B------:R-:W-:Y:S01]  /*3340*/  HGMMA.64x16x16.F32.BF16 R48, gdesc[UR24], R48, gsb0 ;  /* 0x00200000183079f0 */ /* 0x000fe20008001830 */
[----:B------:R-:W-:Y:S01]  /*3350*/  UIADD3 UR26, UR4, 0x602, URZ ;  /* 0x00000602041a7890 */ /* 0x000fe2000fffe03f */
[----:B------:R-:W-:Y:S01]  /*3360*/  FMNMX.FTZ R4, R56, R101, !PT ;  /* 0x0000006538047209 */ /* 0x000fe20007810000 */
[----:B------:R-:W-:Y:S01]  /*3370*/  UMOV UR27, 0x80000020 ;  /* 0x80000020001b7882 */ /* 0x000fe20000000000 */
[----:B------:R-:W-:-:S02]  /*3380*/  ISETP.GT.AND P3, PT, R0, 0x49, PT ;  /* 0x000000490000780c */ /* 0x000fc40003f64270 */
[----:B------:R-:W-:Y:S02]  /*3390*/  FSEL R60, R60, -INF , P4 ;  /* 0xff8000003c3c7808 */ /* 0x000fe40002000000 */
[----:B------:R-:W-:Y:S02]  /*33a0*/  FMNMX.FTZ R101, R57, R4, !PT ;  /* 0x0000000439657209 */ /* 0x000fe40007810000 */
[----:B------:R-:W-:Y:S02]  /*33b0*/  ISETP.GT.AND P4, PT, R0, 0x50, PT ;  /* 0x000000500000780c */ /* 0x000fe40003f84270 */
[----:B------:R-:W-:Y:S02]  /*33c0*/  FSEL R61, R61, -INF , P3 ;  /* 0xff8000003d3d7808 */ /* 0x000fe40001800000 */
[----:B------:R-:W-:Y:S02]  /*33d0*/  FMNMX.FTZ R4, R60, R101, !PT ;  /* 0x000000653c047209 */ /* 0x000fe40007810000 */
[----:B------:R-:W-:-:S02]  /*33e0*/  ISETP.GT.AND P3, PT, R0, 0x51, PT ;  /* 0x000000510000780c */ /* 0x000fc40003f64270 */
[----:B------:R-:W-:Y:S01]  /*33f0*/  FMNMX.FTZ R101, R61, R4, !PT ;  /* 0x000000043d657209 */ /* 0x000fe20007810000 */
        /* <DEDUP_REMOVED lines=26> */
[----:B------:R-:W-:Y:S01]  /*35a0*/  ISETP.GT.AND P3, PT, R0, 0x69, PT ;  /* 0x000000690000780c */ /* 0x000fe20003f64270 */
[----:B------:R-:W-:Y:S01]  /*35b0*/  ULDC UR4, c[0x0][0x988] ;  /* 0x0002620000047ab9 */ /* 0x000fe20000000800 */
[----:B------:R-:W-:-:S02]  /*35c0*/  FSEL R44, R44, -INF , P4 ;  /* 0xff8000002c2c7808 */ /* 0x000fc40002000000 */
[----:B------:R-:W-:Y:S02]  /*35d0*/  FMNMX.FTZ R101, R41, R4, !PT ;  /* 0x0000000429657209 */ /* 0x000fe40007810000 */
[----:B------:R-:W-:Y:S02]  /*35e0*/  ISETP.GT.AND P4, PT, R0, 0x70, PT ;  /* 0x000000700000780c */ /* 0x000fe40003f84270 */
[----:B------:R-:W-:Y:S02]  /*35f0*/  FSEL R45, R45, -INF , P3 ;  /* 0xff8000002d2d7808 */ /* 0x000fe40001800000 */
[----:B------:R-:W-:Y:S02]  /*3600*/  FMNMX.FTZ R4, R44, R101, !PT ;  /* 0x000000652c047209 */ /* 0x000fe40007810000 */
[----:B------:R-:W-:Y:S02]  /*3610*/  ISETP.GT.AND P3, PT, R0, 0x71, PT ;  /* 0x000000710000780c */ /* 0x000fe40003f64270 */
[----:B------:R-:W-:Y:S01]  /*3620*/  FMNMX.FTZ R101, R45, R4, !PT ;  /* 0x000000042d657209 */ /* 0x000fe20007810000 */
[----:B------:R-:W-:-:S02]  /*3630*/  WARPGROUP.DEPBAR.LE gsb0, 0x0 ;  /* 0x00008000000079c5 */ /* 0x000fc40000010000 */
[----:B------:R-:W-:Y:S01]  /*3640*/  WARPGROUP.ARRIVE ;  /* 0x00000000000079c5 */ /* 0x000fe20000000000 */
[----:B------:R-:W-:Y:S02]  /*3650*/  FSEL R32, R32, -INF , P4 ;  /* 0xff80000020207808 */ /* 0x000fe40002000000 */
[----:B------:R-:W-:Y:S02]  /*3660*/  ISETP.GT.AND P4, PT, R0, 0x78, PT ;  /* 0x000000780000780c */ /* 0x000fe40003f84270 */
[----:B------:R-:W-:Y:S01]  /*3670*/  FSEL R33, R33, -INF , P3 ;  /* 0xff80000021217808 */ /* 0x000fe20001800000 */
[----:B------:R-:W-:Y:S01]  /*3680*/  HGMMA.64x16x16.F32.BF16 R24, gdesc[UR24], R24, gsb0 ;  /* 0x00200000181879f0 */ /* 0x000fe20008001818 */
        /* <DEDUP_REMOVED lines=10> */
[----:B------:R-:W-:Y:S02]  /*3730*/  FSEL R24, R24, -INF , P4 ;  /* 0xff80000018187808 */ /* 0x000fe40002000000 */
[----:B------:R-:W-:Y:S02]  /*3740*/  ISETP.GT.AND P4, PT, R0, 0x88, PT ;  /* 0x000000880000780c */ /* 0x000fe40003f84270 */
[----:B------:R-:W-:Y:S02]  /*3750*/  FSEL R25, R25, -INF , P3 ;  /* 0xff80000019197808 */ /* 0x000fe40001800000 */
[----:B------:R-:W-:Y:S02]  /*3760*/  FMNMX.FTZ R4, R24, R101, !PT ;  /* 0x0000006518047209 */ /* 0x000fe40007810000 */
[----:B------:R-:W-:Y:S02]  /*3770*/  ISETP.GT.AND P3, PT, R0, 0x89, PT ;  /* 0x000000890000780c */ /* 0x000fe40003f64270 */
[----:B------:R-:W-:-:S02]  /*3780*/  FSEL R28, R28, -INF , P4 ;  /* 0xff8000001c1c7808 */ /* 0x000fc40002000000 */
[----:B------:R-:W-:Y:S02]  /*3790*/  FMNMX.FTZ R101, R25, R4, !PT ;  /* 0x0000000419657209 */ /* 0x000fe40007810000 */
[----:B------:R-:W-:Y:S02]  /*37a0*/  FSEL R29, R29, -INF , P3 ;  /* 0xff8000001d1d7808 */ /* 0x000fe40001800000 */
[----:B------:R-:W-:Y:S02]  /*37b0*/  FMNMX.FTZ R0, R28, R101, !PT ;  /* 0x000000651c007209 */ /* 0x000fe40007810000 */
[----:B------:R-:W-:Y:S02]  /*37c0*/  ISETP.GT.AND P4, PT, R64, 0x1, PT ;  /* 0x000000014000780c */ /* 0x000fe40003f84270 */
[----:B------:R-:W-:Y:S02]  /*37d0*/  FMNMX.FTZ R10, R29, R0, !PT ;  /* 0x000000001d0a7209 */ /* 0x000fe40007810000 */
[----:B------:R-:W-:-:S02]  /*37e0*/  FSEL R91, R91, -INF , P4 ;  /* 0xff8000005b5b7808 */ /* 0x000fc40002000000 */
[C---:B------:R-:W-:Y:S01]  /*37f0*/  ISETP.GT.AND P4, PT, R64.reuse, 0x11, PT ;  /* 0x000000114000780c */ /* 0x040fe20003f84270 */
[----:B------:R-:W0:Y:S03]  /*3800*/  SHFL.BFLY PT, R101, R10, 0x2, 0x1f ;  /* 0x0c401f000a657f89 */ /* 0x000e2600000e0000 */
[----:B------:R-:W-:Y:S02]  /*3810*/  FSEL R83, R83, -INF , P4 ;  /* 0xff80000053537808 */ /* 0x000fe40002000000 */
[----:B------:R-:W-:-:S04]  /*3820*/  ISETP.GT.AND P4, PT, R64, 0x19, PT ;  /* 0x000000194000780c */ /* 0x000fc80003f84270 */
[----:B------:R-:W-:Y:S02]  /*3830*/  FSEL R87, R87, -INF , P4 ;  /* 0xff80000057577808 */ /* 0x000fe40002000000 */
[----:B------:R-:W-:-:S04]  /*3840*/  ISETP.GT.AND P4, PT, R64, 0x21, PT ;  /* 0x000000214000780c */ /* 0x000fc80003f84270 */
[----:B------:R-:W-:Y:S02]  /*3850*/  FSEL R75, R75, -INF , P4 ;  /* 0xff8000004b4b7808 */ /* 0x000fe40002000000 */
[----:B------:R-:W-:-:S04]  /*3860*/  ISETP.GT.AND P4, PT, R64, 0x29, PT ;  /* 0x000000294000780c */ /* 0x000fc80003f84270 */
[----:B------:R-:W-:Y:S02]  /*3870*/  FSEL R79, R79, -INF , P4 ;  /* 0xff8000004f4f7808 */ /* 0x000fe40002000000 */
[----:B------:R-:W-:Y:S02]  /*3880*/  ISETP.GT.AND P4, PT, R64, 0x31, PT ;  /* 0x000000314000780c */ /* 0x000fe40003f84270 */
[----:B0-----:R-:W-:-:S05]  /*3890*/  FMNMX.FTZ R101, R10, R101, !PT ;  /* 0x000000650a657209 */ /* 0x001fca0007810000 */
[----:B------:R-:W0:Y:S02]  /*38a0*/  SHFL.BFLY PT, R0, R101, 0x1, 0x1f ;  /* 0x0c201f0065007f89 */ /* 0x000e2400000e0000 */
[----:B0-----:R-:W-:-:S04]  /*38b0*/  FMNMX.FTZ R0, R101, R0, !PT ;  /* 0x0000000065007209 */ /* 0x001fc80007810000 */
[C---:B------:R-:W-:Y:S01]  /*38c0*/  FSETP.NEU.FTZ.AND P3, PT, R0.reuse, -INF , PT ;  /* 0xff8000000000780b */ /* 0x040fe20003f7d000 */
[----:B------:R-:W-:-:S05]  /*38d0*/  FMUL.FTZ R4, R0, UR4 ;  /* 0x0000000400047c20 */ /* 0x000fca0008410000 */
[----:B------:R-:W-:Y:S02]  /*38e0*/  FSEL R4, R4, RZ, P3 ;  /* 0x000000ff04047208 */ /* 0x000fe40001800000 */
[----:B------:R-:W-:-:S03]  /*38f0*/  ISETP.GT.AND P3, PT, R64, RZ, PT ;  /* 0x000000ff4000720c */ /* 0x000fc60003f64270 */
[--C-:B------:R-:W-:Y:S01]  /*3900*/  FFMA.FTZ R12, R89, UR4, -R4.reuse ;  /* 0x00000004590c7c23 */ /* 0x100fe20008010804 */
[----:B------:R-:W-:Y:S01]  /*3910*/  FSEL R90, R90, -INF , P3 ;  /* 0xff8000005a5a7808 */ /* 0x000fe20001800000 */
[--C-:B------:R-:W-:Y:S01]  /*3920*/  FFMA.FTZ R14, R15, UR4, -R4.reuse ;  /* 0x000000040f0e7c23 */ /* 0x100fe20008010804 */
[----:B------:R-:W-:Y:S01]  /*3930*/  ISETP.GT.AND P3, PT, R64, 0x9, PT ;  /* 0x000000094000780c */ /* 0x000fe20003f64270 */
[--C-:B------:R-:W-:Y:S01]  /*3940*/  FFMA.FTZ R68, R81, UR4, -R4.reuse ;  /* 0x0000000451447c23 */ /* 0x100fe20008010804 */
[----:B------:R-:W-:Y:S01]  /*3950*/  FMNMX.FTZ R89, R90, R91, !PT ;  /* 0x0000005b5a597209 */ /* 0x000fe20007810000 */
        /* <DEDUP_REMOVED lines=9> */
[----:B------:R-:W-:Y:S01]  /*39f0*/  FMNMX.FTZ R15, R95, R6, !PT ;  /* 0x000000065f0f7209 */ /* 0x000fe20007810000 */
        /* <DEDUP_REMOVED lines=12> */
[----:B------:R-:W-:Y:S01]  /*3ac0*/  FFMA.FTZ R45, R45, UR4, -R4 ;  /* 0x000000042d2d7c23 */ /* 0x000fe20008010804 */
[----:B------:R-:W-:Y:S01]  /*3ad0*/  FSEL R74, R74, -INF , P3 ;  /* 0xff8000004a4a7808 */ /* 0x000fe20001800000 */
[----:B------:R-:W-:Y:S01]  /*3ae0*/  MUFU.EX2 R8, R8 ;  /* 0x0000000800087308 */ /* 0x000fe20000000800 */
[----:B------:R-:W-:-:S02]  /*3af0*/  FMNMX.FTZ R81, R87, R6, !PT ;  /* 0x0000000657517209 */ /* 0x000fc40007810000 */
[----:B------:R-:W-:Y:S02]  /*3b00*/  ISETP.GT.AND P3, PT, R64, 0x28, PT ;  /* 0x000000284000780c */ /* 0x000fe40003f64270 */
[----:B------:R-:W-:Y:S02]  /*3b10*/  FMNMX.FTZ R20, R74, R81, !PT ;  /* 0x000000514a147209 */ /* 0x000fe40007810000 */
[----:B------:R-:W-:Y:S01]  /*3b20*/  FSEL R78, R78, -INF , P3 ;  /* 0xff8000004e4e7808 */ /* 0x000fe20001800000 */
[----:B------:R0:W-:Y:S01]  /*3b30*/  MUFU.EX2 R6, R68 ;  /* 0x0000004400067308 */ /* 0x0001e20000000800 */
[----:B------:R-:W-:Y:S02]  /*3b40*/  FMNMX.FTZ R81, R75, R20, !PT ;  /* 0x000000144b517209 */ /* 0x000fe40007810000 */
[----:B------:R-:W-:Y:S02]  /*3b50*/  ISETP.GT.AND P3, PT, R64, 0x30, PT ;  /* 0x000000304000780c */ /* 0x000fe40003f64270 */
[----:B------:R-:W-:-:S02]  /*3b60*/  FMNMX.FTZ R20, R78, R81, !PT ;  /* 0x000000514e147209 */ /* 0x000fc40007810000 */
[----:B------:R-:W-:Y:S01]  /*3b70*/  FSEL R66, R66, -INF , P3 ;  /* 0xff80000042427808 */ /* 0x000fe20001800000 */
[----:B------:R-:W1:Y:S01]  /*3b80*/  MUFU.EX2 R7, R7 ;  /* 0x0000000700077308 */ /* 0x000e620000000800 */
[----:B------:R-:W-:Y:S02]  /*3b90*/  FMNMX.FTZ R81, R79, R20, !PT ;  /* 0x000000144f517209 */ /* 0x000fe40007810000 */
[----:B------:R-:W-:Y:S02]  /*3ba0*/  ISETP.GT.AND P3, PT, R64, 0x38, PT ;  /* 0x000000384000780c */ /* 0x000fe40003f64270 */
[----:B------:R-:W-:Y:S01]  /*3bb0*/  FSEL R11, R67, -INF , P4 ;  /* 0xff800000430b7808 */ /* 0x000fe20002000000 */
[----:B------:R-:W-:Y:S01]  /*3bc0*/  FFMA.FTZ R67, R77, UR4, -R4 ;  /* 0x000000044d437c23 */ /* 0x000fe20008010804 */
[----:B0-----:R-:W-:Y:S01]  /*3bd0*/  FMNMX.FTZ R68, R66, R81, !PT ;  /* 0x0000005142447209 */ /* 0x001fe20007810000 */
[----:B------:R0:W-:Y:S01]  /*3be0*/  MUFU.EX2 R20, R76 ;  /* 0x0000004c00147308 */ /* 0x0001e20000000800 */
[----:B------:R-:W-:-:S02]  /*3bf0*/  ISETP.GT.AND P4, PT, R64, 0x39, PT ;  /* 0x000000394000780c */ /* 0x000fc40003f84270 */
[----:B------:R-:W-:Y:S02]  /*3c00*/  FSEL R70, R70, -INF , P3 ;  /* 0xff80000046467808 */ /* 0x000fe40001800000 */
[----:B------:R-:W-:Y:S02]  /*3c10*/  FMNMX.FTZ R77, R11, R68, !PT ;  /* 0x000000440b4d7209 */ /* 0x000fe40007810000 */
[----:B------:R-:W-:Y:S01]  /*3c20*/  ISETP.GT.AND P3, PT, R64, 0x40, PT ;  /* 0x000000404000780c */ /* 0x000fe20003f64270 */
[----:B------:R-:W2:Y:S01]  /*3c30*/  MUFU.EX2 R10, R10 ;  /* 0x0000000a000a7308 */ /* 0x000ea20000000800 */
[----:B------:R-:W-:Y:S01]  /*3c40*/  FSEL R71, R71, -INF , P4 ;  /* 0xff80000047477808 */ /* 0x000fe20002000000 */
[----:B-1----:R-:W-:Y:S01]  /*3c50*/  FADD.FTZ R85, R8, R7 ;  /* 0x0000000708557221 */ /* 0x002fe20000010000 */
[----:B------:R-:W-:Y:S02]  /*3c60*/  FMNMX.FTZ R72, R70, R77, !PT ;  /* 0x0000004d46487209 */ /* 0x000fe40007810000 */
[----:B------:R-:W-:Y:S01]  /*3c70*/  FSEL R68, R58, -INF , P3 ;  /* 0xff8000003a447808 */ /* 0x000fe20001800000 */
[----:B------:R-:W-:Y:S01]  /*3c80*/  FFMA.FTZ R58, R73, UR4, -R4 ;  /* 0x00000004493a7c23 */ /* 0x000fe20008010804 */
[----:B------:R-:W-:Y:S01]  /*3c90*/  ISETP.GT.AND P4, PT, R64, 0x41, PT ;  /* 0x000000414000780c */ /* 0x000fe20003f84270 */
[----:B------:R-:W1:Y:S01]  /*3ca0*/  MUFU.EX2 R9, R93 ;  /* 0x0000005d00097308 */ /* 0x000e620000000800 */
[----:B------:R-:W-:-:S02]  /*3cb0*/  FMNMX.FTZ R73, R71, R72, !PT ;  /* 0x0000004847497209 */ /* 0x000fc40007810000 */
[----:B------:R-:W-:Y:S02]  /*3cc0*/  ISETP.GT.AND P3, PT, R64, 0x48, PT ;  /* 0x000000484000780c */ /* 0x000fe40003f64270 */
[----:B------:R-:W-:Y:S01]  /*3cd0*/  FSEL R72, R59, -INF , P4 ;  /* 0xff8000003b487808 */ /* 0x000fe20002000000 */
[----:B------:R-:W-:Y:S01]  /*3ce0*/  FFMA.FTZ R59, R65, UR4, -R4 ;  /* 0x00000004413b7c23 */ /* 0x000fe20008010804 */
[----:B------:R-:W-:Y:S01]  /*3cf0*/  FMNMX.FTZ R73, R68, R73, !PT ;  /* 0x0000004944497209 */ /* 0x000fe20007810000 */
[----:B------:R-:W3:Y:S01]  /*3d00*/  MUFU.EX2 R12, R12 ;  /* 0x0000000c000c7308 */ /* 0x000ee20000000800 */
[----:B------:R-:W-:Y:S02]  /*3d10*/  ISETP.GT.AND P4, PT, R64, 0x49, PT ;  /* 0x000000494000780c */ /* 0x000fe40003f84270 */
[----:B------:R-:W-:Y:S02]  /*3d20*/  FSEL R62, R62, -INF , P3 ;  /* 0xff8000003e3e7808 */ /* 0x000fe40001800000 */
[----:B------:R-:W-:-:S02]  /*3d30*/  FMNMX.FTZ R73, R72, R73, !PT ;  /* 0x0000004948497209 */ /* 0x000fc40007810000 */
[----:B------:R-:W-:Y:S01]  /*3d40*/  FSEL R65, R63, -INF , P4 ;  /* 0xff8000003f417808 */ /* 0x000fe20002000000 */
[----:B------:R-:W4:Y:S01]  /*3d50*/  MUFU.EX2 R13, R13 ;  /* 0x0000000d000d7308 */ /* 0x000f220000000800 */
[----:B------:R-:W-:Y:S02]  /*3d60*/  ISETP.GT.AND P3, PT, R64, 0x50, PT ;  /* 0x000000504000780c */ /* 0x000fe40003f64270 */
[----:B0-----:R-:W-:Y:S02]  /*3d70*/  FMNMX.FTZ R76, R62, R73, !PT ;  /* 0x000000493e4c7209 */ /* 0x001fe40007810000 */
[----:B------:R-:W-:Y:S02]  /*3d80*/  ISETP.GT.AND P4, PT, R64, 0x51, PT ;  /* 0x000000514000780c */ /* 0x000fe40003f84270 */
[----:B------:R-:W-:Y:S01]  /*3d90*/  FSEL R63, R50, -INF , P3 ;  /* 0xff800000323f7808 */ /* 0x000fe20001800000 */
[----:B------:R-:W-:Y:S01]  /*3da0*/  FFMA.FTZ R50, R5, UR4, -R4 ;  /* 0x0000000405327c23 */ /* 0x000fe20008010804 */
[----:B------:R-:W-:Y:S01]  /*3db0*/  FMNMX.FTZ R76, R65, R76, !PT ;  /* 0x0000004c414c7209 */ /* 0x000fe20007810000 */
[----:B------:R-:W-:Y:S01]  /*3dc0*/  MUFU.EX2 R14, R14 ;  /* 0x0000000e000e7308 */ /* 0x000fe20000000800 */
[----:B------:R-:W-:-:S02]  /*3dd0*/  ISETP.GT.AND P3, PT, R64, 0x58, PT ;  /* 0x000000584000780c */ /* 0x000fc40003f64270 */
[----:B------:R-:W-:Y:S01]  /*3de0*/  FSEL R73, R51, -INF , P4 ;  /* 0xff80000033497808 */ /* 0x000fe20002000000 */
[----:B------:R-:W-:Y:S01]  /*3df0*/  FFMA.FTZ R51, R69, UR4, -R4 ;  /* 0x0000000445337c23 */ /* 0x000fe20008010804 */
[----:B------:R-:W-:Y:S02]  /*3e00*/  FMNMX.FTZ R76, R63, R76, !PT ;  /* 0x0000004c3f4c7209 */ /* 0x000fe40007810000 */
[----:B------:R-:W-:Y:S01]  /*3e10*/  ISETP.GT.AND P4, PT, R64, 0x59, PT ;  /* 0x000000594000780c */ /* 0x000fe20003f84270 */
[----:B------:R-:W-:Y:S01]  /*3e20*/  MUFU.EX2 R15, R15 ;  /* 0x0000000f000f7308 */ /* 0x000fe20000000800 */
[----:B------:R-:W-:Y:S02]  /*3e30*/  FSEL R54, R54, -INF , P3 ;  /* 0xff80000036367808 */ /* 0x000fe40001800000 */
[----:B------:R-:W-:Y:S02]  /*3e40*/  FMNMX.FTZ R5, R73, R76, !PT ;  /* 0x0000004c49057209 */ /* 0x000fe40007810000 */
[----:B------:R-:W-:-:S02]  /*3e50*/  FSEL R55, R55, -INF , P4 ;  /* 0xff80000037377808 */ /* 0x000fc40002000000 */
[----:B------:R-:W-:Y:S01]  /*3e60*/  ISETP.GT.AND P3, PT, R64, 0x60, PT ;  /* 0x000000604000780c */ /* 0x000fe20003f64270 */
[----:B------:R-:W-:Y:S01]  /*3e70*/  MUFU.EX2 R21, R21 ;  /* 0x0000001500157308 */ /* 0x000fe20000000800 */
[----:B------:R-:W-:Y:S02]  /*3e80*/  FMNMX.FTZ R76, R54, R5, !PT ;  /* 0x00000005364c7209 */ /* 0x000fe40007810000 */
[----:B------:R-:W-:Y:S02]  /*3e90*/  ISETP.GT.AND P4, PT, R64, 0x61, PT ;  /* 0x000000614000780c */ /* 0x000fe40003f84270 */
[----:B------:R-:W-:Y:S01]  /*3ea0*/  FSEL R69, R42, -INF , P3 ;  /* 0xff8000002a457808 */ /* 0x000fe20001800000 */
[----:B------:R-:W-:Y:S01]  /*3eb0*/  FFMA.FTZ R42, R56, UR4, -R4 ;  /* 0x00000004382a7c23 */ /* 0x000fe20008010804 */
[----:B------:R-:W-:Y:S01]  /*3ec0*/  FMNMX.FTZ R76, R55, R76, !PT ;  /* 0x0000004c374c7209 */ /* 0x000fe20007810000 */
[----:B------:R-:W-:Y:S01]  /*3ed0*/  MUFU.EX2 R67, R67 ;  /* 0x0000004300437308 */ /* 0x000fe20000000800 */
[----:B------:R-:W-:-:S02]  /*3ee0*/  ISETP.GT.AND P3, PT, R64, 0x68, PT ;  /* 0x000000684000780c */ /* 0x000fc40003f64270 */
[----:B------:R-:W-:Y:S01]  /*3ef0*/  FSEL R56, R43, -INF , P4 ;  /* 0xff8000002b387808 */ /* 0x000fe20002000000 */
[--C-:B------:R-:W-:Y:S01]  /*3f00*/  FFMA.FTZ R43, R57, UR4, -R4.reuse ;  /* 0x00000004392b7c23 */ /* 0x100fe20008010804 */
[----:B------:R-:W-:Y:S02]  /*3f10*/  FMNMX.FTZ R5, R69, R76, !PT ;  /* 0x0000004c45057209 */ /* 0x000fe40007810000 */
[----:B------:R-:W-:Y:S01]  /*3f20*/  ISETP.GT.AND P4, PT, R64, 0x69, PT ;  /* 0x000000694000780c */ /* 0x000fe20003f84270 */
[----:B------:R-:W-:Y:S01]  /*3f30*/  MUFU.EX2 R58, R58 ;  /* 0x0000003a003a7308 */ /* 0x000fe20000000800 */
[----:B------:R-:W-:Y:S02]  /*3f40*/  FSEL R76, R46, -INF , P3 ;  /* 0xff8000002e4c7808 */ /* 0x000fe40001800000 */
[----:B------:R-:W-:Y:S02]  /*3f50*/  FMNMX.FTZ R5, R56, R5, !PT ;  /* 0x0000000538057209 */ /* 0x000fe40007810000 */
[----:B------:R-:W-:Y:S01]  /*3f60*/  FSEL R57, R47, -INF , P4 ;  /* 0xff8000002f397808 */ /* 0x000fe20002000000 */
[----:B------:R-:W-:Y:S01]  /*3f70*/  FFMA.FTZ R47, R52, UR4, -R4 ;  /* 0x00000004342f7c23 */ /* 0x000fe20008010804 */
[----:B------:R-:W-:Y:S01]  /*3f80*/  ISETP.GT.AND P3, PT, R64, 0x70, PT ;  /* 0x000000704000780c */ /* 0x000fe20003f64270 */
[----:B------:R-:W-:Y:S01]  /*3f90*/  MUFU.EX2 R59, R59 ;  /* 0x0000003b003b7308 */ /* 0x000fe20000000800 */
[----:B------:R-:W-:-:S02]  /*3fa0*/  FMNMX.FTZ R46, R76, R5, !PT ;  /* 0x000000054c2e7209 */ /* 0x000fc40007810000 */
[----:B------:R-:W-:Y:S02]  /*3fb0*/  ISETP.GT.AND P4, PT, R64, 0x71, PT ;  /* 0x000000714000780c */ /* 0x000fe40003f84270 */
[----:B------:R-:W-:Y:S01]  /*3fc0*/  FSEL R77, R34, -INF , P3 ;  /* 0xff800000224d7808 */ /* 0x000fe20001800000 */
[--C-:B------:R-:W-:Y:S01]  /*3fd0*/  FFMA.FTZ R34, R60, UR4, -R4.reuse ;  /* 0x000000043c227c23 */ /* 0x100fe20008010804 */
[----:B------:R-:W-:Y:S01]  /*3fe0*/  FMNMX.FTZ R46, R57, R46, !PT ;  /* 0x0000002e392e7209 */ /* 0x000fe20007810000 */
[----:B------:R-:W-:Y:S01]  /*3ff0*/  MUFU.EX2 R50, R50 ;  /* 0x0000003200327308 */ /* 0x000fe20000000800 */
[----:B------:R-:W-:Y:S02]  /*4000*/  ISETP.GT.AND P3, PT, R64, 0x78, PT ;  /* 0x000000784000780c */ /* 0x000fe40003f64270 */
[----:B------:R-:W-:Y:S01]  /*4010*/  FSEL R60, R35, -INF , P4 ;  /* 0xff800000233c7808 */ /* 0x000fe20002000000 */
[----:B------:R-:W-:Y:S01]  /*4020*/  FFMA.FTZ R35, R61, UR4, -R4 ;  /* 0x000000043d237c23 */ /* 0x000fe20008010804 */
[----:B------:R-:W-:-:S02]  /*4030*/  FMNMX.FTZ R5, R77, R46, !PT ;  /* 0x0000002e4d057209 */ /* 0x000fc40007810000 */
[----:B------:R-:W-:Y:S01]  /*4040*/  ISETP.GT.AND P4, PT, R64, 0x79, PT ;  /* 0x000000794000780c */ /* 0x000fe20003f84270 */
[----:B------:R-:W-:Y:S01]  /*4050*/  MUFU.EX2 R51, R51 ;  /* 0x0000003300337308 */ /* 0x000fe20000000800 */
[----:B------:R-:W-:Y:S02]  /*4060*/  FSEL R80, R38, -INF , P3 ;  /* 0xff80000026507808 */ /* 0x000fe40001800000 */
[----:B------:R-:W-:Y:S02]  /*4070*/  FMNMX.FTZ R5, R60, R5, !PT ;  /* 0x000000053c057209 */ /* 0x000fe40007810000 */
[----:B------:R-:W-:Y:S01]  /*4080*/  FSEL R61, R39, -INF , P4 ;  /* 0xff800000273d7808 */ /* 0x000fe20002000000 */
[--C-:B------:R-:W-:Y:S01]  /*4090*/  FFMA.FTZ R39, R32, UR4, -R4.reuse ;  /* 0x0000000420277c23 */ /* 0x100fe20008010804 */
[----:B------:R-:W-:Y:S01]  /*40a0*/  ISETP.GT.AND P3, PT, R64, 0x80, PT ;  /* 0x000000804000780c */ /* 0x000fe20003f64270 */
[----:B------:R-:W-:Y:S01]  /*40b0*/  FFMA.FTZ R32, R24, UR4, -R4 ;  /* 0x0000000418207c23 */ /* 0x000fe20008010804 */
[----:B------:R-:W-:Y:S01]  /*40c0*/  FMNMX.FTZ R38, R80, R5, !PT ;  /* 0x0000000550267209 */ /* 0x000fe20007810000 */
[----:B------:R-:W-:Y:S01]  /*40d0*/  MUFU.EX2 R42, R42 ;  /* 0x0000002a002a7308 */ /* 0x000fe20000000800 */
[----:B------:R-:W-:-:S02]  /*40e0*/  ISETP.GT.AND P4, PT, R64, 0x81, PT ;  /* 0x000000814000780c */ /* 0x000fc40003f84270 */
[----:B------:R-:W-:Y:S02]  /*40f0*/  FSEL R26, R26, -INF , P3 ;  /* 0xff8000001a1a7808 */ /* 0x000fe40001800000 */
[----:B------:R-:W-:Y:S02]  /*4100*/  FMNMX.FTZ R5, R61, R38, !PT ;  /* 0x000000263d057209 */ /* 0x000fe40007810000 */
[----:B------:R-:W-:Y:S01]  /*4110*/  ISETP.GT.AND P3, PT, R64, 0x88, PT ;  /* 0x000000884000780c */ /* 0x000fe20003f64270 */
[----:B------:R0:W-:Y:S01]  /*4120*/  MUFU.EX2 R38, R48 ;  /* 0x0000003000267308 */ /* 0x0001e20000000800 */
[----:B------:R-:W-:Y:S02]  /*4130*/  FSEL R27, R27, -INF , P4 ;  /* 0xff8000001b1b7808 */ /* 0x000fe40002000000 */
[----:B------:R-:W-:Y:S02]  /*4140*/  FMNMX.FTZ R46, R26, R5, !PT ;  /* 0x000000051a2e7209 */ /* 0x000fe40007810000 */
[----:B------:R-:W-:-:S02]  /*4150*/  ISETP.GT.AND P4, PT, R64, 0x89, PT ;  /* 0x000000894000780c */ /* 0x000fc40003f84270 */
[----:B------:R-:W-:Y:S01]  /*4160*/  FSEL R30, R30, -INF , P3 ;  /* 0xff8000001e1e7808 */ /* 0x000fe20001800000 */
[----:B------:R-:W-:Y:S01]  /*4170*/  MUFU.EX2 R43, R43 ;  /* 0x0000002b002b7308 */ /* 0x000fe20000000800 */
[----:B------:R-:W-:Y:S01]  /*4180*/  FMNMX.FTZ R5, R27, R46, !PT ;  /* 0x0000002e1b057209 */ /* 0x000fe20007810000 */
[--C-:B0-----:R-:W-:Y:S01]  /*4190*/  FFMA.FTZ R48, R53, UR4, -R4.reuse ;  /* 0x0000000435307c23 */ /* 0x101fe20008010804 */
[----:B------:R-:W-:Y:S01]  /*41a0*/  FSEL R31, R31, -INF , P4 ;  /* 0xff8000001f1f7808 */ /* 0x000fe20002000000 */
[--C-:B------:R-:W-:Y:S01]  /*41b0*/  FFMA.FTZ R53, R29, UR4, -R4.reuse ;  /* 0x000000041d357c23 */ /* 0x100fe20008010804 */
[----:B------:R-:W-:Y:S02]  /*41c0*/  FMNMX.FTZ R46, R30, R5, !PT ;  /* 0x000000051e2e7209 */ /* 0x000fe40007810000 */
[----:B------:R-:W-:Y:S01]  /*41d0*/  F2FP.BF16.F32.PACK_AB R8, R7, R8 ;  /* 0x000000080708723e */ /* 0x000fe200000010ff */
[----:B------:R-:W-:Y:S01]  /*41e0*/  MUFU.EX2 R34, R34 ;  /* 0x0000002200227308 */ /* 0x000fe20000000800 */
[----:B------:R-:W-:Y:S01]  /*41f0*/  FMNMX.FTZ R5, R31, R46, !PT ;  /* 0x0000002e1f057209 */ /* 0x000fe20007810000 */
[--C-:B------:R-:W-:Y:S01]  /*4200*/  FFMA.FTZ R46, R40, UR4, -R4.reuse ;  /* 0x00000004282e7c23 */ /* 0x100fe20008010804 */
[--C-:B------:R-:W-:Y:S01]  /*4210*/  FFMA.FTZ R40, R44, UR4, -R4.reuse ;  /* 0x000000042c287c23 */ /* 0x100fe20008010804 */
[--C-:B------:R-:W-:Y:S01]  /*4220*/  FFMA.FTZ R44, R33, UR4, -R4.reuse ;  /* 0x00000004212c7c23 */ /* 0x100fe20008010804 */
[--C-:B------:R-:W-:Y:S01]  /*4230*/  FFMA.FTZ R33, R36, UR4, -R4.reuse ;  /* 0x0000000424217c23 */ /* 0x100fe20008010804 */
[----:B------:R-:W0:Y:S01]  /*4240*/  SHFL.BFLY PT, R52, R5, 0x2, 0x1f ;  /* 0x0c401f0005347f89 */ /* 0x000e2200000e0000 */
[--C-:B------:R-:W-:Y:S01]  /*4250*/  FFMA.FTZ R36, R37, UR4, -R4.reuse ;  /* 0x0000000425247c23 */ /* 0x100fe20008010804 */
[----:B------:R-:W-:Y:S01]  /*4260*/  FFMA.FTZ R37, R25, UR4, -R4 ;  /* 0x0000000419257c23 */ /* 0x000fe20008010804 */
[----:B------:R-:W-:Y:S08]  /*4270*/  MUFU.EX2 R35, R35 ;  /* 0x0000002300237308 */ /* 0x000ff00000000800 */
[----:B------:R-:W-:Y:S08]  /*4280*/  MUFU.EX2 R49, R49 ;  /* 0x0000003100317308 */ /* 0x000ff00000000800 */
[----:B------:R-:W-:Y:S01]  /*4290*/  MUFU.EX2 R47, R47 ;  /* 0x0000002f002f7308 */ /* 0x000fe20000000800 */
[----:B0-----:R-:W-:-:S07]  /*42a0*/  FMNMX.FTZ R52, R5, R52, !PT ;  /* 0x0000003405347209 */ /* 0x001fce0007810000 */
[----:B------:R-:W-:Y:S01]  /*42b0*/  MUFU.EX2 R48, R48 ;  /* 0x0000003000307308 */ /* 0x000fe20000000800 */
[----:B------:R-:W0:Y:S07]  /*42c0*/  SHFL.BFLY PT, R5, R52, 0x1, 0x1f ;  /* 0x0c201f0034057f89 */ /* 0x000e2e00000e0000 */
[----:B------:R-:W-:Y:S08]  /*42d0*/  MUFU.EX2 R46, R46 ;  /* 0x0000002e002e7308 */ /* 0x000ff00000000800 */
[----:B------:R-:W-:Y:S08]  /*42e0*/  MUFU.EX2 R41, R41 ;  /* 0x0000002900297308 */ /* 0x000ff00000000800 */
[----:B------:R-:W-:Y:S01]  /*42f0*/  MUFU.EX2 R40, R40 ;  /* 0x0000002800287308 */ /* 0x000fe20000000800 */
[----:B0-----:R-:W-:Y:S01]  /*4300*/  FMNMX.FTZ R5, R52, R5, !PT ;  /* 0x0000000534057209 */ /* 0x001fe20007810000 */
[----:B------:R-:W-:-:S03]  /*4310*/  FFMA.FTZ R52, R28, UR4, -R4 ;  /* 0x000000041c347c23 */ /* 0x000fc60008010804 */
[C---:B------:R-:W-:Y:S01]  /*4320*/  FSETP.NEU.FTZ.AND P3, PT, R5.reuse, -INF , PT ;  /* 0xff8000000500780b */ /* 0x040fe20003f7d000 */
[----:B------:R-:W-:Y:S02]  /*4330*/  FMUL.FTZ R24, R5, UR4 ;  /* 0x0000000405187c20 */ /* 0x000fe40008410000 */
[----:B------:R-:W-:Y:S03]  /*4340*/  MUFU.EX2 R45, R45 ;  /* 0x0000002d002d7308 */ /* 0x000fe60000000800 */
[----:B------:R-:W-:Y:S02]  /*4350*/  FSEL R4, R24, RZ, P3 ;  /* 0x000000ff18047208 */ /* 0x000fe40001800000 */
[----:B------:R-:W-:-:S03]  /*4360*/  PLOP3.LUT P3, PT, PT, PT, UP1, 0x80, 0x0 ;  /* 0x000000000000781c */ /* 0x000fc60003f6f018 */
        /* <DEDUP_REMOVED lines=9> */
[----:B------:R-:W-:Y:S01]  /*4400*/  @!P1 PRMT R11, RZ, 0x654, R3 ;  /* 0x00000654ff0b9816 */ /* 0x000fe20000000003 */
[--C-:B------:R-:W-:Y:S01]  /*4410*/  FFMA.FTZ R25, R86, UR4, -R4.reuse ;  /* 0x0000000456197c23 */ /* 0x100fe20008010804 */
[--C-:B------:R-:W-:Y:S01]  /*4420*/  FFMA.FTZ R64, R74, UR4, -R4.reuse ;  /* 0x000000044a407c23 */ /* 0x100fe20008010804 */
[--C-:B------:R-:W-:Y:S01]  /*4430*/  FFMA.FTZ R74, R78, UR4, -R4.reuse ;  /* 0x000000044e4a7c23 */ /* 0x100fe20008010804 */
[----:B------:R0:W-:Y:S01]  /*4440*/  @!P1 SYNCS.ARRIVE.TRANS64.RED.A1T0 RZ, [R11+URZ], RZ ;  /* 0x000000ff0bff99a7 */ /* 0x0001e2000810043f */
[--C-:B------:R-:W-:Y:S01]  /*4450*/  FFMA.FTZ R28, R87, UR4, -R4.reuse ;  /* 0x00000004571c7c23 */ /* 0x100fe20008010804 */
[----:B--2---:R-:W-:Y:S01]  /*4460*/  FADD.FTZ R78, R10, R85 ;  /* 0x000000550a4e7221 */ /* 0x004fe20000010000 */
[----:B------:R-:W0:Y:S01]  /*4470*/  MUFU.EX2 R91, R91 ;  /* 0x0000005b005b7308 */ /* 0x000e220000000800 */
[--C-:B------:R-:W-:Y:S01]  /*4480*/  FFMA.FTZ R83, R72, UR4, -R4.reuse ;  /* 0x0000000448537c23 */ /* 0x100fe20008010804 */
[--C-:B------:R-:W-:Y:S01]  /*4490*/  FFMA.FTZ R63, R63, UR4, -R4.reuse ;  /* 0x000000043f3f7c23 */ /* 0x100fe20008010804 */
[----:B------:R-:W-:Y:S01]  /*44a0*/  FFMA.FTZ R72, R73, UR4, -R4 ;  /* 0x0000000449487c23 */ /* 0x000fe20008010804 */
[----:B-1----:R-:W-:Y:S01]  /*44b0*/  FADD.FTZ R73, R9, R78 ;  /* 0x0000004e09497221 */ /* 0x002fe20000010000 */
[--C-:B------:R-:W-:Y:S01]  /*44c0*/  FFMA.FTZ R75, R75, UR4, -R4.reuse ;  /* 0x000000044b4b7c23 */ /* 0x100fe20008010804 */
[--C-:B------:R-:W-:Y:S01]  /*44d0*/  FFMA.FTZ R7, R54, UR4, -R4.reuse ;  /* 0x0000000436077c23 */ /* 0x100fe20008010804 */
[--C-:B------:R-:W-:Y:S01]  /*44e0*/  FFMA.FTZ R54, R55, UR4, -R4.reuse ;  /* 0x0000000437367c23 */ /* 0x100fe20008010804 */
[----:B------:R-:W1:Y:S01]  /*44f0*/  MUFU.EX2 R94, R94 ;  /* 0x0000005e005e7308 */ /* 0x000e620000000800 */
[----:B---3--:R-:W-:Y:S01]  /*4500*/  FADD.FTZ R78, R12, R73 ;  /* 0x000000490c4e7221 */ /* 0x008fe20000010000 */
[--C-:B------:R-:W-:Y:S01]  /*4510*/  FFMA.FTZ R55, R69, UR4, -R4.reuse ;  /* 0x0000000445377c23 */ /* 0x100fe20008010804 */
[--C-:B------:R-:W-:Y:S01]  /*4520*/  FFMA.FTZ R79, R79, UR4, -R4.reuse ;  /* 0x000000044f4f7c23 */ /* 0x100fe20008010804 */
[----:B------:R-:W-:Y:S01]  /*4530*/  FFMA.FTZ R66, R66, UR4, -R4 ;  /* 0x0000000442427c23 */ /* 0x000fe20008010804 */
[----:B----4-:R-:W-:Y:S01]  /*4540*/  FADD.FTZ R69, R13, R78 ;  /* 0x0000004e0d457221 */ /* 0x010fe20000010000 */
[--C-:B------:R-:W-:Y:S01]  /*4550*/  FFMA.FTZ R70, R70, UR4, -R4.reuse ;  /* 0x0000000446467c23 */ /* 0x100fe20008010804 */
[--C-:B------:R-:W-:Y:S01]  /*4560*/  FFMA.FTZ R71, R71, UR4, -R4.reuse ;  /* 0x0000000447477c23 */ /* 0x100fe20008010804 */
[----:B------:R-:W2:Y:S01]  /*4570*/  MUFU.EX2 R95, R95 ;  /* 0x0000005f005f7308 */ /* 0x000ea20000000800 */
[----:B0-----:R-:W-:Y:S01]  /*4580*/  FADD.FTZ R11, R90, R91 ;  /* 0x0000005b5a0b7221 */ /* 0x001fe20000010000 */
[----:B------:R-:W-:Y:S01]  /*4590*/  FADD.FTZ R78, R14, R69 ;  /* 0x000000450e4e7221 */ /* 0x000fe20000010000 */
[--C-:B------:R-:W-:Y:S01]  /*45a0*/  FFMA.FTZ R69, R60, UR4, -R4.reuse ;  /* 0x000000043c457c23 */ /* 0x100fe20008010804 */
[--C-:B------:R-:W-:Y:S01]  /*45b0*/  FFMA.FTZ R68, R68, UR4, -R4.reuse ;  /* 0x0000000444447c23 */ /* 0x100fe20008010804 */
[----:B------:R-:W-:Y:S01]  /*45c0*/  FFMA.FTZ R62, R62, UR4, -R4 ;  /* 0x000000043e3e7c23 */ /* 0x000fe20008010804 */
[----:B------:R-:W-:Y:S01]  /*45d0*/  FADD.FTZ R73, R15, R78 ;  /* 0x0000004e0f497221 */ /* 0x000fe20000010000 */
[--C-:B------:R-:W-:Y:S01]  /*45e0*/  FFMA.FTZ R65, R65, UR4, -R4.reuse ;  /* 0x0000000441417c23 */ /* 0x100fe20008010804 */
[----:B------:R-:W-:Y:S01]  /*45f0*/  MUFU.EX2 R24, R24 ;  /* 0x0000001800187308 */ /* 0x000fe20000000800 */
[----:B-1----:R-:W-:Y:S01]  /*4600*/  FADD.FTZ R82, R94, R11 ;  /* 0x0000000b5e527221 */ /* 0x002fe20000010000 */
[----:B------:R-:W-:Y:S01]  /*4610*/  FADD.FTZ R60, R6, R73 ;  /* 0x00000049063c7221 */ /* 0x000fe20000010000 */
[--C-:B------:R-:W-:Y:S01]  /*4620*/  FFMA.FTZ R73, R61, UR4, -R4.reuse ;  /* 0x000000043d497c23 */ /* 0x100fe20008010804 */
[--C-:B------:R-:W-:Y:S01]  /*4630*/  FFMA.FTZ R56, R56, UR4, -R4.reuse ;  /* 0x0000000438387c23 */ /* 0x100fe20008010804 */
[----:B------:R-:W-:Y:S01]  /*4640*/  FFMA.FTZ R76, R76, UR4, -R4 ;  /* 0x000000044c4c7c23 */ /* 0x000fe20008010804 */
[----:B------:R-:W-:Y:S01]  /*4650*/  FADD.FTZ R61, R21, R60 ;  /* 0x0000003c153d7221 */ /* 0x000fe20000010000 */
[--C-:B------:R-:W-:Y:S01]  /*4660*/  FFMA.FTZ R60, R30, UR4, -R4.reuse ;  /* 0x000000041e3c7c23 */ /* 0x100fe20008010804 */
[----:B------:R-:W0:Y:S01]  /*4670*/  MUFU.EX2 R29, R29 ;  /* 0x0000001d001d7308 */ /* 0x000e220000000800 */
[--C-:B------:R-:W-:Y:S01]  /*4680*/  FFMA.FTZ R77, R77, UR4, -R4.reuse ;  /* 0x000000044d4d7c23 */ /* 0x100fe20008010804 */
[----:B------:R-:W-:Y:S01]  /*4690*/  FFMA.FTZ R80, R80, UR4, -R4 ;  /* 0x0000000450507c23 */ /* 0x000fe20008010804 */
[----:B------:R-:W-:-:S02]  /*46a0*/  F2FP.BF16.F32.PACK_AB R10, R9, R10 ;  /* 0x0000000a090a723e */ /* 0x000fc400000010ff */
[----:B------:R-:W-:Y:S02]  /*46b0*/  F2FP.BF16.F32.PACK_AB R9, R91, R90 ;  /* 0x0000005a5b09723e */ /* 0x000fe400000010ff */
[----:B--2---:R-:W-:Y:S01]  /*46c0*/  F2FP.BF16.F32.PACK_AB R11, R95, R94 ;  /* 0x0000005e5f0b723e */ /* 0x004fe200000010ff */
[----:B------:R-:W-:Y:S01]  /*46d0*/  MUFU.EX2 R25, R25 ;  /* 0x0000001900197308 */ /* 0x000fe20000000800 */
[----:B------:R-:W-:Y:S02]  /*46e0*/  F2FP.BF16.F32.PACK_AB R12, R13, R12 ;  /* 0x0000000c0d0c723e */ /* 0x000fe400000010ff */
[----:B------:R-:W-:Y:S01]  /*46f0*/  F2FP.BF16.F32.PACK_AB R14, R15, R14 ;  /* 0x0000000e0f0e723e */ /* 0x000fe200000010ff */
[----:B------:R1:W-:Y:S04]  /*4700*/  STSM.16.M88.4 [R2+0x24300], R8 ;  /* 0x0243000802007844 */ /* 0x0003e80000000200 */
[----:B------:R-:W2:Y:S01]  /*4710*/  MUFU.EX2 R28, R28 ;  /* 0x0000001c001c7308 */ /* 0x000ea20000000800 */
[----:B0-----:R-:W-:-:S07]  /*4720*/  F2FP.BF16.F32.PACK_AB R13, R29, R24 ;  /* 0x000000181d0d723e */ /* 0x001fce00000010ff */
[----:B------:R0:W-:Y:S01]  /*4730*/  MUFU.EX2 R3, R63 ;  /* 0x0000003f00037308 */ /* 0x0001e20000000800 */
[----:B-1----:R-:W-:-:S07]  /*4740*/  F2FP.BF16.F32.PACK_AB R8, R21, R6 ;  /* 0x000000061508723e */ /* 0x002fce00000010ff */
[----:B------:R-:W1:Y:S01]  /*4750*/  MUFU.EX2 R64, R64 ;  /* 0x0000004000407308 */ /* 0x000e620000000800 */
[----:B0-----:R-:W-:Y:S01]  /*4760*/  FADD.FTZ R63, R95, R82 ;  /* 0x000000525f3f7221 */ /* 0x001fe20000010000 */
[----:B--2---:R-:W-:-:S03]  /*4770*/  F2FP.BF16.F32.PACK_AB R15, R28, R25 ;  /* 0x000000191c0f723e */ /* 0x004fc600000010ff */
[----:B------:R-:W-:Y:S01]  /*4780*/  FADD.FTZ R82, R24, R63 ;  /* 0x0000003f18527221 */ /* 0x000fe20000010000 */
[----:B------:R-:W-:Y:S01]  /*4790*/  FFMA.FTZ R63, R57, UR4, -R4 ;  /* 0x00000004393f7c23 */ /* 0x000fe20008010804 */
[----:B------:R-:W-:Y:S01]  /*47a0*/  STSM.16.M88.4 [R2+0x25b00], R12 ;  /* 0x025b000c02007844 */ /* 0x000fe20000000200 */
[----:B------:R-:W0:Y:S01]  /*47b0*/  MUFU.EX2 R75, R75 ;  /* 0x0000004b004b7308 */ /* 0x000e220000000800 */
[----:B------:R-:W-:-:S04]  /*47c0*/  FADD.FTZ R82, R29, R82 ;  /* 0x000000521d527221 */ /* 0x000fc80000010000 */
[----:B------:R-:W-:Y:S01]  /*47d0*/  FADD.FTZ R57, R25, R82 ;  /* 0x0000005219397221 */ /* 0x000fe20000010000 */
[----:B------:R-:W-:Y:S01]  /*47e0*/  FFMA.FTZ R82, R26, UR4, -R4 ;  /* 0x000000041a527c23 */ /* 0x000fe20008010804 */
[----:B------:R-:W-:Y:S01]  /*47f0*/  FADD.FTZ R26, R20, R61 ;  /* 0x0000003d141a7221 */ /* 0x000fe20000010000 */
[----:B------:R-:W2:Y:S01]  /*4800*/  MUFU.EX2 R74, R74 ;  /* 0x0000004a004a7308 */ /* 0x000ea20000000800 */
[----:B------:R-:W-:-:S04]  /*4810*/  FADD.FTZ R57, R28, R57 ;  /* 0x000000391c397221 */ /* 0x000fc80000010000 */
[----:B-1----:R-:W-:Y:S01]  /*4820*/  FADD.FTZ R78, R64, R57 ;  /* 0x00000039404e7221 */ /* 0x002fe20000010000 */
[--C-:B------:R-:W-:Y:S01]  /*4830*/  FFMA.FTZ R57, R27, UR4, -R4.reuse ;  /* 0x000000041b397c23 */ /* 0x100fe20008010804 */
[----:B------:R-:W-:Y:S01]  /*4840*/  FFMA.FTZ R4, R31, UR4, -R4 ;  /* 0x000000041f047c23 */ /* 0x000fe20008010804 */
[----:B------:R-:W1:Y:S01]  /*4850*/  MUFU.EX2 R79, R79 ;  /* 0x0000004f004f7308 */ /* 0x000e620000000800 */
[C---:B0-----:R-:W-:Y:S01]  /*4860*/  FADD.FTZ R27, R75.reuse, R78 ;  /* 0x0000004e4b1b7221 */ /* 0x041fe20000010000 */
[----:B------:R-:W-:-:S06]  /*4870*/  F2FP.BF16.F32.PACK_AB R9, R75, R64 ;  /* 0x000000404b09723e */ /* 0x000fcc00000010ff */
[----:B------:R-:W0:Y:S01]  /*4880*/  MUFU.EX2 R66, R66 ;  /* 0x0000004200427308 */ /* 0x000e220000000800 */
[----:B--2---:R-:W-:Y:S01]  /*4890*/  FADD.FTZ R30, R74, R27 ;  /* 0x0000001b4a1e7221 */ /* 0x004fe20000010000 */
[----:B------:R-:W-:-:S04]  /*48a0*/  FADD.FTZ R27, R67, R26 ;  /* 0x0000001a431b7221 */ /* 0x000fc80000010000 */
[----:B------:R-:W-:Y:S02]  /*48b0*/  FADD.FTZ R26, R58, R27 ;  /* 0x0000001b3a1a7221 */ /* 0x000fe40000010000 */
[----:B------:R-:W2:Y:S01]  /*48c0*/  MUFU.EX2 R81, R81 ;  /* 0x0000005100517308 */ /* 0x000ea20000000800 */
[----:B-1----:R-:W-:Y:S01]  /*48d0*/  FADD.FTZ R31, R79, R30 ;  /* 0x0000001e4f1f7221 */ /* 0x002fe20000010000 */
[----:B------:R-:W-:Y:S01]  /*48e0*/  FADD.FTZ R27, R59, R26 ;  /* 0x0000001a3b1b7221 */ /* 0x000fe20000010000 */
[----:B------:R-:W-:-:S03]  /*48f0*/  F2FP.BF16.F32.PACK_AB R26, R51, R50 ;  /* 0x00000032331a723e */ /* 0x000fc600000010ff */
[----:B------:R-:W-:Y:S02]  /*4900*/  FADD.FTZ R10, R50, R27 ;  /* 0x0000001b320a7221 */ /* 0x000fe40000010000 */
[----:B------:R-:W1:Y:S01]  /*4910*/  MUFU.EX2 R70, R70 ;  /* 0x0000004600467308 */ /* 0x000e620000000800 */
[----:B0-----:R-:W-:Y:S01]  /*4920*/  FADD.FTZ R30, R66, R31 ;  /* 0x0000001f421e7221 */ /* 0x001fe20000010000 */
[----:B------:R-:W-:Y:S01]  /*4930*/  FADD.FTZ R11, R51, R10 ;  /* 0x0000000a330b7221 */ /* 0x000fe20000010000 */
[----:B------:R-:W-:Y:S02]  /*4940*/  F2FP.BF16.F32.PACK_AB R10, R67, R20 ;  /* 0x00000014430a723e */ /* 0x000fe400000010ff */
[----:B------:R-:W-:Y:S01]  /*4950*/  CS2R R50, SRZ ;  /* 0x0000000000327805 */ /* 0x000fe2000001ff00 */
[----:B------:R-:W-:Y:S01]  /*4960*/  FADD.FTZ R6, R42, R11 ;  /* 0x0000000b2a067221 */ /* 0x000fe20000010000 */
[----:B------:R-:W-:Y:S01]  /*4970*/  F2FP.BF16.F32.PACK_AB R11, R79, R74 ;  /* 0x0000004a4f0b723e */ /* 0x000fe200000010ff */
[----:B------:R-:W0:Y:S01]  /*4980*/  MUFU.EX2 R71, R71 ;  /* 0x0000004700477308 */ /* 0x000e220000000800 */
[C---:B--2---:R-:W-:Y:S01]  /*4990*/  FADD.FTZ R29, R81.reuse, R30 ;  /* 0x0000001e511d7221 */ /* 0x044fe20000010000 */
[----:B------:R-:W-:-:S02]  /*49a0*/  F2FP.BF16.F32.PACK_AB R25, R81, R66 ;  /* 0x000000425119723e */ /* 0x000fc400000010ff */
[----:B------:R-:W-:Y:S01]  /*49b0*/  CS2R R66, SRZ ;  /* 0x0000000000427805 */ /* 0x000fe2000001ff00 */
[----:B------:R2:W-:Y:S03]  /*49c0*/  STSM.16.M88.4 [R2+0x27300], R8 ;  /* 0x0273000802007844 */ /* 0x0005e60000000200 */
[----:B------:R-:W3:Y:S01]  /*49d0*/  MUFU.EX2 R68, R68 ;  /* 0x0000004400447308 */ /* 0x000ee20000000800 */
[----:B-1----:R-:W-:-:S07]  /*49e0*/  FADD.FTZ R24, R70, R29 ;  /* 0x0000001d46187221 */ /* 0x002fce0000010000 */
[----:B------:R-:W1:Y:S01]  /*49f0*/  MUFU.EX2 R83, R83 ;  /* 0x0000005300537308 */ /* 0x000e620000000800 */
[----:B0-----:R-:W-:Y:S01]  /*4a00*/  FADD.FTZ R21, R71, R24 ;  /* 0x0000001847157221 */ /* 0x001fe20000010000 */
[----:B------:R-:W-:Y:S02]  /*4a10*/  F2FP.BF16.F32.PACK_AB R24, R59, R58 ;  /* 0x0000003a3b18723e */ /* 0x000fe400000010ff */
[----:B------:R-:W-:-:S04]  /*4a20*/  CS2R R58, SRZ ;  /* 0x00000000003a7805 */ /* 0x000fc8000001ff00 */
[----:B------:R-:W0:Y:S01]  /*4a30*/  MUFU.EX2 R62, R62 ;  /* 0x0000003e003e7308 */ /* 0x000e220000000800 */
[----:B---3--:R-:W-:Y:S01]  /*4a40*/  FADD.FTZ R20, R68, R21 ;  /* 0x0000001544147221 */ /* 0x008fe20000010000 */
[----:B------:R-:W-:-:S06]  /*4a50*/  FADD.FTZ R21, R43, R6 ;  /* 0x000000062b157221 */ /* 0x000fcc0000010000 */
[----:B------:R-:W3:Y:S01]  /*4a60*/  MUFU.EX2 R65, R65 ;  /* 0x0000004100417308 */ /* 0x000ee20000000800 */
[C---:B-1----:R-:W-:Y:S01]  /*4a70*/  FADD.FTZ R27, R83.reuse, R20 ;  /* 0x00000014531b7221 */ /* 0x042fe20000010000 */
        /* <DEDUP_REMOVED lines=8> */
[----:B------:R-:W-:Y:S02]  /*4b00*/  FADD.FTZ R20, R49, R20 ;  /* 0x0000001431147221 */ /* 0x000fe40000010000 */
[----:B------:R-:W0:Y:S01]  /*4b10*/  MUFU.EX2 R7, R7 ;  /* 0x0000000700077308 */ /* 0x000e220000000800 */
[----:B---3--:R-:W-:Y:S01]  /*4b20*/  FADD.FTZ R28, R65, R28 ;  /* 0x0000001c411c7221 */ /* 0x008fe20000010000 */
[----:B------:R3:W-:Y:S03]  /*4b30*/  STSM.16.M88.4 [R2+0x28b00], R24 ;  /* 0x028b001802007844 */ /* 0x0007e60000000200 */
[----:B------:R-:W-:Y:S01]  /*4b40*/  FADD.FTZ R21, R3, R28 ;  /* 0x0000001c03157221 */ /* 0x000fe20000010000 */
[----:B------:R-:W-:-:S02]  /*4b50*/  F2FP.BF16.F32.PACK_AB R28, R43, R42 ;  /* 0x0000002a2b1c723e */ /* 0x000fc400000010ff */
[----:B------:R-:W-:Y:S01]  /*4b60*/  CS2R R42, SRZ ;  /* 0x00000000002a7805 */ /* 0x000fe2000001ff00 */
[----:B------:R-:W4:Y:S01]  /*4b70*/  MUFU.EX2 R54, R54 ;  /* 0x0000003600367308 */ /* 0x000f220000000800 */
[C---:B-1----:R-:W-:Y:S01]  /*4b80*/  FADD.FTZ R30, R72.reuse, R21 ;  /* 0x00000015481e7221 */ /* 0x042fe20000010000 */
[----:B------:R-:W-:Y:S01]  /*4b90*/  FADD.FTZ R21, R47, R20 ;  /* 0x000000142f157221 */ /* 0x000fe20000010000 */
[----:B--2---:R-:W-:-:S03]  /*4ba0*/  F2FP.BF16.F32.PACK_AB R9, R72, R3 ;  /* 0x000000034809723e */ /* 0x004fc600000010ff */
[----:B------:R-:W-:Y:S02]  /*4bb0*/  FADD.FTZ R21, R48, R21 ;  /* 0x0000001530157221 */ /* 0x000fe40000010000 */
[----:B------:R-:W1:Y:S01]  /*4bc0*/  MUFU.EX2 R55, R55 ;  /* 0x0000003700377308 */ /* 0x000e620000000800 */
[----:B0-----:R-:W-:Y:S01]  /*4bd0*/  FADD.FTZ R31, R7, R30 ;  /* 0x0000001e071f7221 */ /* 0x001fe20000010000 */
[----:B------:R-:W-:Y:S01]  /*4be0*/  FADD.FTZ R10, R46, R21 ;  /* 0x000000152e0a7221 */ /* 0x000fe20000010000 */
[----:B------:R-:W-:Y:S02]  /*4bf0*/  F2FP.BF16.F32.PACK_AB R30, R35, R34 ;  /* 0x00000022231e723e */ /* 0x000fe400000010ff */
[----:B---3--:R-:W-:Y:S02]  /*4c00*/  CS2R R26, SRZ ;  /* 0x00000000001a7805 */ /* 0x008fe4000001ff00 */
[----:B------:R-:W-:Y:S01]  /*4c10*/  CS2R R24, SRZ ;  /* 0x0000000000187805 */ /* 0x000fe2000001ff00 */
[----:B------:R-:W-:Y:S01]  /*4c20*/  FADD.FTZ R13, R41, R10 ;  /* 0x0000000a290d7221 */ /* 0x000fe20000010000 */
[----:B------:R-:W-:Y:S01]  /*4c30*/  F2FP.BF16.F32.PACK_AB R10, R48, R47 ;  /* 0x0000002f300a723e */ /* 0x000fe200000010ff */
[----:B------:R-:W0:Y:S01]  /*4c40*/  MUFU.EX2 R56, R56 ;  /* 0x0000003800387308 */ /* 0x000e220000000800 */
[----:B----4-:R-:W-:Y:S01]  /*4c50*/  FADD.FTZ R8, R54, R31 ;  /* 0x0000001f36087221 */ /* 0x010fe20000010000 */
[----:B------:R-:W-:Y:S01]  /*4c60*/  FADD.FTZ R14, R40, R13 ;  /* 0x0000000d280e7221 */ /* 0x000fe20000010000 */
[----:B------:R-:W-:-:S02]  /*4c70*/  F2FP.BF16.F32.PACK_AB R31, R65, R62 ;  /* 0x0000003e411f723e */ /* 0x000fc400000010ff */
[----:B------:R-:W-:Y:S01]  /*4c80*/  CS2R R64, SRZ ;  /* 0x0000000000407805 */ /* 0x000fe2000001ff00 */
[----:B------:R-:W-:Y:S02]  /*4c90*/  FADD.FTZ R14, R45, R14 ;  /* 0x0000000e2d0e7221 */ /* 0x000fe40000010000 */
[----:B------:R-:W2:Y:S01]  /*4ca0*/  MUFU.EX2 R61, R76 ;  /* 0x0000004c003d7308 */ /* 0x000ea20000000800 */
[----:B-1----:R-:W-:Y:S01]  /*4cb0*/  FADD.FTZ R11, R55, R8 ;  /* 0x00000008370b7221 */ /* 0x002fe20000010000 */
[----:B------:R-:W-:Y:S01]  /*4cc0*/  F2FP.BF16.F32.PACK_AB R8, R49, R38 ;  /* 0x000000263108723e */ /* 0x000fe200000010ff */
[----:B------:R1:W-:Y:S01]  /*4cd0*/  STSM.16.M88.4 [R2+0x2a300], R28 ;  /* 0x02a3001c02007844 */ /* 0x0003e20000000200 */
[----:B------:R-:W-:-:S04]  /*4ce0*/  CS2R R48, SRZ ;  /* 0x0000000000307805 */ /* 0x000fc8000001ff00 */
[----:B------:R3:W4:Y:S01]  /*4cf0*/  MUFU.EX2 R78, R63 ;  /* 0x0000003f004e7308 */ /* 0x0007220000000800 */
[----:B0-----:R-:W-:Y:S01]  /*4d00*/  FADD.FTZ R12, R56, R11 ;  /* 0x0000000b380c7221 */ /* 0x001fe20000010000 */
[----:B------:R-:W-:Y:S02]  /*4d10*/  F2FP.BF16.F32.PACK_AB R11, R54, R7 ;  /* 0x00000007360b723e */ /* 0x000fe400000010ff */
[----:B------:R-:W-:Y:S02]  /*4d20*/  F2FP.BF16.F32.PACK_AB R13, R56, R55 ;  /* 0x00000037380d723e */ /* 0x000fe400000010ff */
[----:B------:R-:W-:Y:S01]  /*4d30*/  CS2R R54, SRZ ;  /* 0x0000000000367805 */ /* 0x000fe2000001ff00 */
[----:B------:R0:W-:Y:S01]  /*4d40*/  STSM.16.M88.4 [R2+0x2bb00], R8 ;  /* 0x02bb000802007844 */ /* 0x0001e20000000200 */
[----:B------:R-:W5:Y:S01]  /*4d50*/  MUFU.EX2 R44, R44 ;  /* 0x0000002c002c7308 */ /* 0x000f620000000800 */
[----:B--2---:R-:W-:Y:S01]  /*4d60*/  FADD.FTZ R3, R61, R12 ;  /* 0x0000000c3d037221 */ /* 0x004fe20000010000 */
[----:B---3--:R-:W-:-:S02]  /*4d70*/  CS2R R62, SRZ ;  /* 0x00000000003e7805 */ /* 0x008fc4000001ff00 */
[----:B-1----:R-:W-:Y:S02]  /*4d80*/  CS2R R30, SRZ ;  /* 0x00000000001e7805 */ /* 0x002fe4000001ff00 */
[----:B------:R-:W-:Y:S02]  /*4d90*/  CS2R R28, SRZ ;  /* 0x00000000001c7805 */ /* 0x000fe4000001ff00 */
[----:B------:R-:W1:Y:S01]  /*4da0*/  MUFU.EX2 R33, R33 ;  /* 0x0000002100217308 */ /* 0x000e620000000800 */
[C---:B----4-:R-:W-:Y:S01]  /*4db0*/  FADD.FTZ R12, R78.reuse, R3 ;  /* 0x000000034e0c7221 */ /* 0x050fe20000010000 */
[----:B------:R-:W-:Y:S01]  /*4dc0*/  FADD.FTZ R3, R39, R14 ;  /* 0x0000000e27037221 */ /* 0x000fe20000010000 */
[----:B------:R-:W-:Y:S01]  /*4dd0*/  F2FP.BF16.F32.PACK_AB R15, R78, R61 ;  /* 0x0000003d4e0f723e */ /* 0x000fe200000010ff */
[----:B0-----:R-:W-:-:S04]  /*4de0*/  IMAD.U32 R8, RZ, RZ, UR18 ;  /* 0x00000012ff087e24 */ /* 0x001fc8000f8e00ff */
[----:B------:R-:W0:Y:S01]  /*4df0*/  MUFU.EX2 R77, R77 ;  /* 0x0000004d004d7308 */ /* 0x000e220000000800 */
[C---:B-----5:R-:W-:Y:S01]  /*4e00*/  FADD.FTZ R14, R44.reuse, R3 ;  /* 0x000000032c0e7221 */ /* 0x060fe20000010000 */
[----:B------:R-:W-:Y:S02]  /*4e10*/  F2FP.BF16.F32.PACK_AB R44, R44, R39 ;  /* 0x000000272c2c723e */ /* 0x000fe400000010ff */
[----:B------:R-:W-:-:S04]  /*4e20*/  CS2R R38, SRZ ;  /* 0x0000000000267805 */ /* 0x000fc8000001ff00 */
[----:B------:R-:W2:Y:S01]  /*4e30*/  MUFU.EX2 R36, R36 ;  /* 0x0000002400247308 */ /* 0x000ea20000000800 */
[----:B-1----:R-:W-:Y:S01]  /*4e40*/  FADD.FTZ R21, R33, R14 ;  /* 0x0000000e21157221 */ /* 0x002fe20000010000 */
[----:B------:R-:W-:-:S06]  /*4e50*/  F2FP.BF16.F32.PACK_AB R14, R45, R40 ;  /* 0x000000282d0e723e */ /* 0x000fcc00000010ff */
[----:B------:R1:W3:Y:S01]  /*4e60*/  MUFU.EX2 R6, R69 ;  /* 0x0000004500067308 */ /* 0x0002e20000000800 */
[----:B0-----:R-:W-:Y:S01]  /*4e70*/  FADD.FTZ R7, R77, R12 ;  /* 0x0000000c4d077221 */ /* 0x001fe20000010000 */
[----:B------:R-:W-:Y:S02]  /*4e80*/  F2FP.BF16.F32.PACK_AB R12, R41, R46 ;  /* 0x0000002e290c723e */ /* 0x000fe400000010ff */
[----:B------:R-:W-:-:S03]  /*4e90*/  CS2R R40, SRZ ;  /* 0x0000000000287805 */ /* 0x000fc6000001ff00 */
[----:B------:R-:W-:Y:S01]  /*4ea0*/  STSM.16.M88.4 [R2+0x2d300], R12 ;  /* 0x02d3000c02007844 */ /* 0x000fe20000000200 */
[----:B------:R-:W0:Y:S01]  /*4eb0*/  MUFU.EX2 R32, R32 ;  /* 0x0000002000207308 */ /* 0x000e220000000800 */
[C---:B--2---:R-:W-:Y:S01]  /*4ec0*/  FADD.FTZ R21, R36.reuse, R21 ;  /* 0x0000001524157221 */ /* 0x044fe20000010000 */
[----:B------:R-:W-:Y:S02]  /*4ed0*/  F2FP.BF16.F32.PACK_AB R46, R36, R33 ;  /* 0x00000021242e723e */ /* 0x000fe400000010ff */
[----:B-1----:R-:W-:-:S04]  /*4ee0*/  CS2R R68, SRZ ;  /* 0x0000000000447805 */ /* 0x002fc8000001ff00 */
[----:B------:R-:W1:Y:S01]  /*4ef0*/  MUFU.EX2 R80, R80 ;  /* 0x0000005000507308 */ /* 0x000e620000000800 */
[C---:B---3--:R-:W-:Y:S01]  /*4f00*/  FADD.FTZ R7, R6.reuse, R7 ;  /* 0x0000000706077221 */ /* 0x048fe20000010000 */
[----:B------:R-:W-:-:S06]  /*4f10*/  F2FP.BF16.F32.PACK_AB R45, R6, R77 ;  /* 0x0000004d062d723e */ /* 0x000fcc00000010ff */
[----:B------:R-:W2:Y:S01]  /*4f20*/  MUFU.EX2 R73, R73 ;  /* 0x0000004900497308 */ /* 0x000ea20000000800 */
[----:B0-----:R-:W-:-:S07]  /*4f30*/  FADD.FTZ R6, R32, R21 ;  /* 0x0000001520067221 */ /* 0x001fce0000010000 */
[----:B------:R-:W0:Y:S01]  /*4f40*/  MUFU.EX2 R37, R37 ;  /* 0x0000002500257308 */ /* 0x000e220000000800 */
[----:B-1----:R-:W-:-:S07]  /*4f50*/  FADD.FTZ R20, R80, R7 ;  /* 0x0000000750147221 */ /* 0x002fce0000010000 */
[----:B------:R-:W-:Y:S01]  /*4f60*/  MUFU.EX2 R52, R52 ;  /* 0x0000003400347308 */ /* 0x000fe20000000800 */
[C---:B--2---:R-:W-:Y:S01]  /*4f70*/  F2FP.BF16.F32.PACK_AB R47, R73.reuse, R80 ;  /* 0x00000050492f723e */ /* 0x044fe200000010ff */
[----:B------:R-:W-:-:S04]  /*4f80*/  FADD.FTZ R7, R73, R20 ;  /* 0x0000001449077221 */ /* 0x000fc80000010000 */
[----:B------:R1:W-:Y:S02]  /*4f90*/  STSM.16.M88.4 [R2+0x2eb00], R44 ;  /* 0x02eb002c02007844 */ /* 0x0003e40000000200 */
[----:B------:R-:W2:Y:S01]  /*4fa0*/  MUFU.EX2 R53, R53 ;  /* 0x0000003500357308 */ /* 0x000ea20000000800 */
[----:B0-----:R-:W-:-:S07]  /*4fb0*/  F2FP.BF16.F32.PACK_AB R32, R37, R32 ;  /* 0x000000202520723e */ /* 0x001fce00000010ff */
[----:B------:R-:W-:Y:S01]  /*4fc0*/  MUFU.EX2 R82, R82 ;  /* 0x0000005200527308 */ /* 0x000fe20000000800 */
[----:B-1----:R-:W-:Y:S02]  /*4fd0*/  CS2R R46, SRZ ;  /* 0x00000000002e7805 */ /* 0x002fe4000001ff00 */
[----:B------:R-:W-:-:S05]  /*4fe0*/  CS2R R44, SRZ ;  /* 0x00000000002c7805 */ /* 0x000fca000001ff00 */
[----:B------:R-:W0:Y:S01]  /*4ff0*/  MUFU.EX2 R57, R57 ;  /* 0x0000003900397308 */ /* 0x000e220000000800 */
[----:B--2---:R-:W-:-:S07]  /*5000*/  F2FP.BF16.F32.PACK_AB R34, R53, R52 ;  /* 0x000000343522723e */ /* 0x004fce00000010ff */
[----:B------:R-:W-:Y:S08]  /*5010*/  MUFU.EX2 R60, R60 ;  /* 0x0000003c003c7308 */ /* 0x000ff00000000800 */
[----:B------:R1:W2:Y:S01]  /*5020*/  MUFU.EX2 R3, R4 ;  /* 0x0000000400037308 */ /* 0x0002a20000000800 */
[----:B0-----:R-:W-:Y:S01]  /*5030*/  F2FP.BF16.F32.PACK_AB R33, R57, R82 ;  /* 0x000000523921723e */ /* 0x001fe200000010ff */
[----:B-1----:R-:W-:Y:S01]  /*5040*/  FADD.FTZ R4, R82, R7 ;  /* 0x0000000752047221 */ /* 0x002fe20000010000 */
[----:B------:R-:W-:Y:S01]  /*5050*/  FADD.FTZ R7, R37, R6 ;  /* 0x0000000625077221 */ /* 0x000fe20000010000 */
[----:B------:R-:W-:-:S02]  /*5060*/  CS2R R36, SRZ ;  /* 0x0000000000247805 */ /* 0x000fc4000001ff00 */
[----:B------:R-:W-:Y:S01]  /*5070*/  FADD.FTZ R9, R57, R4 ;  /* 0x0000000439097221 */ /* 0x000fe20000010000 */
[----:B------:R-:W-:Y:S01]  /*5080*/  FADD.FTZ R4, R52, R7 ;  /* 0x0000000734047221 */ /* 0x000fe20000010000 */
[----:B------:R-:W-:Y:S02]  /*5090*/  CS2R R56, SRZ ;  /* 0x0000000000387805 */ /* 0x000fe4000001ff00 */
[----:B--2---:R-:W-:Y:S01]  /*50a0*/  F2FP.BF16.F32.PACK_AB R35, R3, R60 ;  /* 0x0000003c0323723e */ /* 0x004fe200000010ff */
[----:B------:R-:W-:Y:S01]  /*50b0*/  FADD.FTZ R60, R60, R9 ;  /* 0x000000093c3c7221 */ /* 0x000fe20000010000 */
[----:B------:R-:W-:Y:S01]  /*50c0*/  FADD.FTZ R4, R53, R4 ;  /* 0x0000000435047221 */ /* 0x000fe20000010000 */
[----:B------:R-:W-:Y:S02]  /*50d0*/  CS2R R52, SRZ ;  /* 0x0000000000347805 */ /* 0x000fe4000001ff00 */
[----:B------:R0:W-:Y:S01]  /*50e0*/  STSM.16.M88.4 [R2+0x30300], R32 ;  /* 0x0303002002007844 */ /* 0x0001e20000000200 */
[----:B------:R-:W-:Y:S01]  /*50f0*/  FADD.FTZ R3, R3, R60 ;  /* 0x0000003c03037221 */ /* 0x000fe20000010000 */
[----:B------:R-:W-:Y:S01]  /*5100*/  CS2R R60, SRZ ;  /* 0x00000000003c7805 */ /* 0x000fe2000001ff00 */
[----:B------:R1:W-:Y:S06]  /*5110*/  MEMBAR.ALL.CTA ;  /* 0x0000000000007992 */ /* 0x0003ec0000008000 */
[----:B-1----:R-:W1:Y:S01]  /*5120*/  FENCE.VIEW.ASYNC.S ;  /* 0x00000000000073c6 */ /* 0x002e620000000000 */
[----:B0-----:R-:W-:-:S02]  /*5130*/  CS2R R34, SRZ ;  /* 0x0000000000227805 */ /* 0x001fc4000001ff00 */
[----:B------:R-:W-:Y:S01]  /*5140*/  CS2R R32, SRZ ;  /* 0x0000000000207805 */ /* 0x000fe2000001ff00 */
[----:B-1----:R-:W-:Y:S01]  /*5150*/  NOP ;  /* 0x0000000000007918 */ /* 0x002fe20000000000 */
[----:B------:R-:W-:Y:S05]  /*5160*/  @!P3 BRA `(.L_x_1875) ;  /* 0x000000400084b947 */ /* 0x000fea0003800000 */
[----:B------:R-:W-:Y:S01]  /*5170*/  IMAD.MOV.U32 R7, RZ, RZ, R5 ;  /* 0x000000ffff077224 */ /* 0x000fe200078e0005 */
[----:B------:R-:W-:Y:S01]  /*5180*/  UMOV UR39, UR38 ;  /* 0x0000002600277c82 */ /* 0x000fe20008000000 */
[----:B------:R-:W-:Y:S01]  /*5190*/  IMAD.MOV.U32 R6, RZ, RZ, R0 ;  /* 0x000000ffff067224 */ /* 0x000fe200078e0000 */
[----:B------:R-:W-:Y:S01]  /*51a0*/  UMOV UR6, UR36 ;  /* 0x0000002400067c82 */ /* 0x000fe20008000000 */
[----:B------:R-:W-:-:S07]  /*51b0*/  IMAD.MOV.U32 R71, RZ, RZ, RZ ;  /* 0x000000ffff477224 */ /* 0x000fce00078e00ff */
.L_x_1884:
[----:B------:R-:W-:Y:S01]  /*51c0*/  R2UR UR4, R16 ;  /* 0x00000000100472ca */ /* 0x000fe200000e0000 */
[----:B------:R-:W-:-:S04]  /*51d0*/  UIADD3 UR36, UR6, 0x1, URZ ;  /* 0x0000000106247890 */ /* 0x000fc8000fffe03f */
[----:B------:R-:W-:-:S04]  /*51e0*/  UISETP.NE.AND UP1, UPT, UR36, 0x2, UPT ;  /* 0x000000022400788c */ /* 0x000fc8000bf25270 */
[----:B------:R-:W-:Y:S02]  /*51f0*/  USEL UR38, URZ, 0x1, UP1 ;  /* 0x000000013f267887 */ /* 0x000fe40008800000 */
[----:B------:R-:W-:Y:S02]  /*5200*/  USEL UR36, UR36, URZ, UP1 ;  /* 0x0000003f24247287 */ /* 0x000fe40008800000 */
[----:B------:R-:W-:Y:S01]  /*5210*/  ISETP.NE.AND P4, PT, RZ, UR4, PT ;  /* 0x00000004ff007c0c */ /* 0x000fe2000bf85270 */
[----:B------:R-:W-:-:S12]  /*5220*/  ULOP3.LUT UR38, UR39, UR38, URZ, 0x3c, !UPT ;  /* 0x0000002627267292 */ /* 0x000fd8000f8e3c3f */
[----:B------:R-:W-:Y:S05]  /*5230*/  @P4 BRA `(.L_x_1876) ;  /* 0x00000000002c4947 */ /* 0x000fea0003800000 */
[----:B------:R-:W-:Y:S05]  /*5240*/  @!P0 BRA `(.L_x_1877) ;  /* 0x0000000000048947 */ /* 0x000fea0003800000 */
[----:B------:R-:W-:Y:S01]  /*5250*/  BPT.TRAP 0x1 ;  /* 0x000000040000795c */ /* 0x000fe20000300000 */
.L_x_1877:
[----:B------:R-:W-:Y:S01]  /*5260*/  ULEA UR4, UR36, UR37, 0x3 ;  /* 0x0000002524047291 */ /* 0x000fe2000f8e183f */
[----:B------:R-:W-:-:S05]  /*5270*/  IMAD.U32 R0, RZ, RZ, UR38 ;  /* 0x00000026ff007e24 */ /* 0x000fca000f8e00ff */
[----:B------:R-:W-:-:S04]  /*5280*/  SHF.L.U32 R0, R0, 0x1f, RZ ;  /* 0x0000001f00007819 */ /* 0x000fc800000006ff */
[----:B------:R0:W1:Y:S01]  /*5290*/  SYNCS.PHASECHK.TRANS64.TRYWAIT P3, [UR4+0x31c30], R0 ;  /* 0x031c3000ff0075a7 */ /* 0x0000620008060144 */
[----:B------:R-:W-:Y:S05]  /*52a0*/  @!P0 BRA `(.L_x_1878) ;  /* 0x0000000000048947 */ /* 0x000fea0003800000 */
[----:B------:R-:W-:Y:S01]  /*52b0*/  BPT.TRAP 0x1 ;  /* 0x000000040000795c */ /* 0x000fe20000300000 */
.L_x_1878:
[----:B-1----:R-:W-:Y:S05]  /*52c0*/  @P3 BRA `(.L_x_1876) ;  /* 0x0000000000083947 */ /* 0x002fea0003800000 */
[----:B------:R-:W1:Y:S02]  /*52d0*/  SYNCS.PHASECHK.TRANS64.TRYWAIT P3, [UR4+0x31c30], R0 ;  /* 0x031c3000ff0075a7 */ /* 0x000e640008060144 */
[----:B-1----:R-:W-:Y:S05]  /*52e0*/  @!P3 BRA `(.L_x_1879) ;  /* 0x000000e400ccb947 */ /* 0x002fea0003800000 */
.L_x_1876:
        /* <DEDUP_REMOVED lines=31> */
[----:B------:R-:W-:Y:S01]  /*54e0*/  UMOV UR11, 0x80000020 ;  /* 0x80000020000b7882 */ /* 0x000fe20000000000 */
[----:B------:R-:W-:Y:S01]  /*54f0*/  UIADD3 UR14, UR4, 0x202, URZ ;  /* 0x00000202040e7890 */ /* 0x000fe2000fffe03f */
[----:B------:R-:W-:-:S02]  /*5500*/  UMOV UR15, 0x80000020 ;  /* 0x80000020000f7882 */ /* 0x000fc40000000000 */
        /* <DEDUP_REMOVED lines=322> */
.L_x_1881:
[----:B------:R-:W-:Y:S01]  /*6930*/  ULEA UR4, UR6, UR37, 0x3 ;  /* 0x0000002506047291 */ /* 0x000fe2000f8e183f */
[----:B------:R-:W-:-:S05]  /*6940*/  IMAD.U32 R0, RZ, RZ, UR39 ;  /* 0x00000027ff007e24 */ /* 0x000fca000f8e00ff */
[----:B------:R-:W-:-:S04]  /*6950*/  SHF.L.U32 R0, R0, 0x1f, RZ ;  /* 0x0000001f00007819 */ /* 0x000fc800000006ff */
[----:B------:R0:W1:Y:S01]  /*6960*/  SYNCS.PHASECHK.TRANS64.TRYWAIT P3, [UR4+0x31c50], R0 ;  /* 0x031c5000ff0075a7 */ /* 0x0000620008060144 */
[----:B------:R-:W-:Y:S05]  /*6970*/  @!P0 BRA `(.L_x_1882) ;  /* 0x0000000000048947 */ /* 0x000fea0003800000 */
[----:B------:R-:W-:Y:S01]  /*6980*/  BPT.TRAP 0x1 ;  /* 0x000000040000795c */ /* 0x000fe20000300000 */
.L_x_1882:
[----:B-1----:R-:W-:Y:S05]  /*6990*/  @P3 BRA `(.L_x_1880) ;  /* 0x0000000000083947 */ /* 0x002fea0003800000 */
[----:B------:R-:W1:Y:S02]  /*69a0*/  SYNCS.PHASECHK.TRANS64.TRYWAIT P3, [UR4+0x31c50], R0 ;  /* 0x031c5000ff0075a7 */ /* 0x000e640008060144 */
[----:B-1----:R-:W-:Y:S05]  /*69b0*/  @!P3 BRA `(.L_x_1883) ;  /* 0x000000d00030b947 */ /* 0x002fea0003800000 */
.L_x_1880:
[----:B------:R-:W-:Y:S01]  /*69c0*/  UIADD3 UR4, UR37, 0x200, URZ ;  /* 0x0000020025047890 */ /* 0x000fe2000fffe03f */
[----:B------:R-:W-:Y:S01]  /*69d0*/  WARPGROUP.ARRIVE ;  /* 0x00000000000079c5 */ /* 0x000fe20000000000 */
[----:B------:R-:W-:Y:S01]  /*69e0*/  ULOP3.LUT UR10, UR60, 0x10000, URZ, 0xfc, !UPT ;  /* 0x000100003c0a7892 */ /* 0x000fe2000f8efc3f */
[----:B01----:R-:W-:Y:S01]  /*69f0*/  VIADD R0, R19, UR61 ;  /* 0x0000003d13007c36 */ /* 0x003fe20008000000 */
[----:B------:R-:W-:Y:S01]  /*6a00*/  USHF.R.U32.HI UR4, URZ, 0x4, UR4 ;  /* 0x000000043f047899 */ /* 0x000fe20008011604 */
[----:B------:R-:W0:Y:S01]  /*6a10*/  LDC R12, c[0x0][0x2f0] ;  /* 0x0000bc00ff0c7b82 */ /* 0x000e220000000800 */
[----:B------:R-:W-:Y:S01]  /*6a20*/  UMOV UR33, 0xc0000010 ;  /* 0xc000001000217882 */ /* 0x000fe20000000000 */
[----:B------:R-:W-:Y:S01]  /*6a30*/  UMOV UR35, 0x80000020 ;  /* 0x8000002000237882 */ /* 0x000fe20000000000 */
[----:B------:R-:W-:Y:S01]  /*6a40*/  ULOP3.LUT UR4, UR4, 0x3fff, URZ, 0xc0, !UPT ;  /* 0x00003fff04047892 */ /* 0x000fe2000f8ec03f */
[----:B------:R-:W-:Y:S01]  /*6a50*/  R2UR UR15, R17 ;  /* 0x00000000110f72ca */ /* 0x000fe200000e0000 */
[----:B------:R-:W-:Y:S01]  /*6a60*/  UMOV UR32, UR10 ;  /* 0x0000000a00207c82 */ /* 0x000fe20008000000 */
[----:B------:R-:W-:Y:S01]  /*6a70*/  IMAD.MOV.U32 R9, RZ, RZ, -0x2 ;  /* 0xfffffffeff097424 */ /* 0x000fe200078e00ff */
[----:B------:R-:W-:Y:S01]  /*6a80*/  ULOP3.LUT UR4, UR4, 0x2400000, URZ, 0xfc, !UPT ;  /* 0x0240000004047892 */ /* 0x000fe2000f8efc3f */
[----:B------:R-:W-:Y:S01]  /*6a90*/  ULDC UR14, c[0x0][0x288] ;  /* 0x0000a200000e7ab9 */ /* 0x000fe20000000800 */
[----:B------:R-:W-:-:S02]  /*6aa0*/  UMOV UR39, UR38 ;  /* 0x0000002600277c82 */ /* 0x000fc40008000000 */
[----:B------:R-:W-:-:S03]  /*6ab0*/  UIMAD UR11, UR6, 0x6c0, UR4 ;  /* 0x000006c0060b78a4 */ /* 0x000fc6000f8e0204 */
[----:B------:R-:W-:Y:S02]  /*6ac0*/  @UP0 ULDC UR4, c[0x0][0x44c] ;  /* 0x0001130000040ab9 */ /* 0x000fe40000000800 */
[----:B------:R-:W-:Y:S01]  /*6ad0*/  @P2 IMAD.HI.U32 R5, R0, UR4, RZ ;  /* 0x0000000400052c27 */ /* 0x000fe2000f8e00ff */
[----:B------:R-:W-:Y:S01]  /*6ae0*/  @UP0 ULDC UR4, c[0x0][0x450] ;  /* 0x0001140000040ab9 */ /* 0x000fe20000000800 */
[----:B------:R-:W-:Y:S02]  /*6af0*/  UMOV UR34, UR11 ;  /* 0x0000000b00227c82 */ /* 0x000fe40008000000 */
[----:B------:R-:W-:Y:S01]  /*6b00*/  HGMMA.64x96x16.F32.BF16 R24, gdesc[UR32].tnspB, R24, gsb0 ;  /* 0x41600000201879f0 */ /* 0x000fe20008001818 */
[----:B------:R-:W-:Y:S01]  /*6b10*/  UIADD3 UR32, UR10, 0x180, URZ ;  /* 0x000001800a207890 */ /* 0x000fe2000fffe03f */
[----:B------:R-:W-:Y:S01]  /*6b20*/  @P2 SHF.R.U32.HI R0, RZ, UR4, R5 ;  /* 0x00000004ff002c19 */ /* 0x000fe20008011605 */
[----:B------:R-:W-:Y:S01]  /*6b30*/  UIADD3 UR34, UR11, 0x40, URZ ;  /* 0x000000400b227890 */ /* 0x000fe2000fffe03f */
[----:B------:R-:W-:Y:S01]  /*6b40*/  UMOV UR33, 0xc0000010 ;  /* 0xc000001000217882 */ /* 0x000fe20000000000 */
[----:B------:R-:W-:-:S02]  /*6b50*/  UMOV UR35, 0x80000020 ;  /* 0x8000002000237882 */ /* 0x000fc40000000000 */
[----:B------:R-:W1:Y:S01]  /*6b60*/  SHFL.IDX PT, R10, R0, 0x1, 0x1c1f ;  /* 0x003c1f00000a7f89 */ /* 0x000e6200000e0000 */
[----:B------:R-:W-:Y:S02]  /*6b70*/  UMOV UR4, 0x1 ;  /* 0x0000000100047882 */ /* 0x000fe40000000000 */
[----:B------:R-:W-:Y:S01]  /*6b80*/  UIMAD UR4, UR7, -0x90, UR4 ;  /* 0xffffff70070478a4 */ /* 0x000fe2000f8e0204 */
[----:B------:R-:W2:Y:S05]  /*6b90*/  SHFL.IDX PT, R0, R0, RZ, 0x1c1f ;  /* 0x001c1fff00007589 */ /* 0x000eaa00000e0000 */
[----:B------:R-:W-:Y:S01]  /*6ba0*/  IMAD R9, R18, R9, UR4 ;  /* 0x0000000412097e24 */ /* 0x000fe2000f8e0209 */
[----:B------:R-:W-:-:S03]  /*6bb0*/  ULDC UR4, c[0x0][0x988] ;  /* 0x0002620000047ab9 */ /* 0x000fc60000000800 */
[----:B0-----:R-:W-:-:S05]  /*6bc0*/  IMAD R9, R12, UR15, R9 ;  /* 0x0000000f0c097c24 */ /* 0x001fca000f8e0209 */
[----:B-1----:R-:W-:-:S04]  /*6bd0*/  IADD3 R5, R10, -UR14, R9 ;  /* 0x8000000e0a057c10 */ /* 0x002fc8000fffe009 */
[C---:B------:R-:W-:Y:S02]  /*6be0*/  ISETP.GT.AND P3, PT, R5.reuse, RZ, PT ;  /* 0x000000ff0500720c */ /* 0x040fe40003f64270 */
[C---:B------:R-:W-:Y:S02]  /*6bf0*/  ISETP.GT.AND P4, PT, R5.reuse, 0x1, PT ;  /* 0x000000010500780c */ /* 0x040fe40003f84270 */
[----:B------:R-:W-:Y:S02]  /*6c00*/  FSEL R138, R138, -INF , P3 ;  /* 0xff8000008a8a7808 */ /* 0x000fe40001800000 */
[----:B------:R-:W-:Y:S02]  /*6c10*/  ISETP.GT.AND P3, PT, R5, 0x8, PT ;  /* 0x000000080500780c */ /* 0x000fe40003f64270 */
[----:B------:R-:W-:Y:S02]  /*6c20*/  FSEL R139, R139, -INF , P4 ;  /* 0xff8000008b8b7808 */ /* 0x000fe40002000000 */
[----:B------:R-:W-:-:S02]  /*6c30*/  FMNMX.FTZ R10, R138, R7, !PT ;  /* 0x000000078a0a7209 */ /* 0x000fc40007810000 */
[----:B------:R-:W-:Y:S02]  /*6c40*/  ISETP.GT.AND P4, PT, R5, 0x9, PT ;  /* 0x000000090500780c */ /* 0x000fe40003f84270 */
[----:B------:R-:W-:Y:S02]  /*6c50*/  FSEL R142, R142, -INF , P3 ;  /* 0xff8000008e8e7808 */ /* 0x000fe40001800000 */
[----:B------:R-:W-:Y:S02]  /*6c60*/  FMNMX.FTZ R11, R139, R10, !PT ;  /* 0x0000000a8b0b7209 */ /* 0x000fe40007810000 */
        /* <DEDUP_REMOVED lines=24> */
[----:B------:R-:W-:Y:S01]  /*6df0*/  ISETP.GT.AND P3, PT, R5, 0x30, PT ;  /* 0x000000300500780c */ /* 0x000fe20003f64270 */
[----:B------:R-:W-:Y:S02]  /*6e00*/  WARPGROUP.DEPBAR.LE gsb0, 0x0 ;  /* 0x00008000000079c5 */ /* 0x000fe40000010000 */
[----:B------:R-:W-:Y:S01]  /*6e10*/  WARPGROUP.ARRIVE ;  /* 0x00000000000079c5 */ /* 0x000fe20000000000 */
[----:B------:R-:W-:-:S02]  /*6e20*/  FSEL R127, R127, -INF , P4 ;  /* 0xff8000007f7f7808 */ /* 0x000fc40002000000 */
[----:B------:R-:W-:Y:S02]  /*6e30*/  FMNMX.FTZ R10, R126, R11, !PT ;  /* 0x0000000b7e0a7209 */ /* 0x000fe40007810000 */
[----:B------:R-:W-:Y:S01]  /*6e40*/  ISETP.GT.AND P4, PT, R5, 0x31, PT ;  /* 0x000000310500780c */ /* 0x000fe20003f84270 */
[----:B------:R-:W-:Y:S01]  /*6e50*/  HGMMA.64x96x16.F32.BF16 R24, gdesc[UR32].tnspB, R24, gsb0 ;  /* 0x41600000201879f0 */ /* 0x000fe20008001818 */
[----:B------:R-:W-:Y:S01]  /*6e60*/  UIADD3 UR32, UR10, 0x300, URZ ;  /* 0x000003000a207890 */ /* 0x000fe2000fffe03f */
[----:B------:R-:W-:Y:S01]  /*6e70*/  FSEL R114, R114, -INF , P3 ;  /* 0xff80000072727808 */ /* 0x000fe20001800000 */
[----:B------:R-:W-:Y:S01]  /*6e80*/  UIADD3 UR34, UR11, 0x80, URZ ;  /* 0x000000800b227890 */ /* 0x000fe2000fffe03f */
[----:B------:R-:W-:Y:S01]  /*6e90*/  FMNMX.FTZ R11, R127, R10, !PT ;  /* 0x0000000a7f0b7209 */ /* 0x000fe20007810000 */
[----:B------:R-:W-:Y:S01]  /*6ea0*/  UMOV UR33, 0xc0000010 ;  /* 0xc000001000217882 */ /* 0x000fe20000000000 */
        /* <DEDUP_REMOVED lines=48> */
[----:B------:R-:W-:Y:S01]  /*71b0*/  FMNMX.FTZ R11, R95, R10, !PT ;  /* 0x0000000a5f0b7209 */ /* 0x000fe20007810000 */
[----:B------:R-:W-:Y:S02]  /*71c0*/  WARPGROUP.DEPBAR.LE gsb0, 0x0 ;  /* 0x00008000000079c5 */ /* 0x000fe40000010000 */
[----:B------:R-:W-:Y:S01]  /*71d0*/  WARPGROUP.ARRIVE ;  /* 0x00000000000079c5 */ /* 0x000fe20000000000 */
[----:B------:R-:W-:-:S02]  /*71e0*/  ISETP.GT.AND P3, PT, R5, 0x78, PT ;  /* 0x000000780500780c */ /* 0x000fc40003f64270 */
[----:B------:R-:W-:Y:S02]  /*71f0*/  FSEL R83, R83, -INF , P4 ;  /* 0xff80000053537808 */ /* 0x000fe40002000000 */
[----:B------:R-:W-:Y:S01]  /*7200*/  FMNMX.FTZ R10, R82, R11, !PT ;  /* 0x0000000b520a7209 */ /* 0x000fe20007810000 */
[----:B------:R-:W-:Y:S01]  /*7210*/  HGMMA.64x96x16.F32.BF16 R24, gdesc[UR32].tnspB, R24, gsb0 ;  /* 0x41600000201879f0 */ /* 0x000fe20008001818 */
[----:B------:R-:W-:Y:S01]  /*7220*/  UIADD3 UR32, UR10, 0x480, URZ ;  /* 0x000004800a207890 */ /* 0x000fe2000fffe03f */
[----:B------:R-:W-:Y:S01]  /*7230*/  ISETP.GT.AND P4, PT, R5, 0x79, PT ;  /* 0x000000790500780c */ /* 0x000fe20003f84270 */
[----:B------:R-:W-:Y:S01]  /*7240*/  UIADD3 UR34, UR11, 0xc0, URZ ;  /* 0x000000c00b227890 */ /* 0x000fe2000fffe03f */
[----:B------:R-:W-:Y:S01]  /*7250*/  FSEL R86, R86, -INF , P3 ;  /* 0xff80000056567808 */ /* 0x000fe20001800000 */
[----:B------:R-:W-:Y:S01]  /*7260*/  UMOV UR33, 0xc0000010 ;  /* 0xc000001000217882 */ /* 0x000fe20000000000 */
[----:B------:R-:W-:Y:S01]  /*7270*/  UMOV UR35, 0x80000020 ;  /* 0x8000002000237882 */ /* 0x000fe20000000000 */
        /* <DEDUP_REMOVED lines=13> */
[----:B------:R-:W-:Y:S02]  /*7350*/  FSEL R79, R79, -INF , P4 ;  /* 0xff8000004f4f7808 */ /* 0x000fe40002000000 */
[----:B------:R-:W-:Y:S02]  /*7360*/  FMNMX.FTZ R10, R78, R5, !PT ;  /* 0x000000054e0a7209 */ /* 0x000fe40007810000 */
[----:B--2---:R-:W-:Y:S02]  /*7370*/  IADD3 R9, R0, -UR14, R9 ;  /* 0x8000000e00097c10 */ /* 0x004fe4000fffe009 */
[----:B------:R-:W-:Y:S02]  /*7380*/  FMNMX.FTZ R10, R79, R10, !PT ;  /* 0x0000000a4f0a7209 */ /* 0x000fe40007810000 */
[C---:B------:R-:W-:Y:S02]  /*7390*/  ISETP.GT.AND P6, PT, R9.reuse, RZ, PT ;  /* 0x000000ff0900720c */ /* 0x040fe40003fc4270 */
[----:B------:R-:W-:Y:S01]  /*73a0*/  ISETP.GT.AND P5, PT, R9, 0x1, PT ;  /* 0x000000010900780c */ /* 0x000fe20003fa4270 */
[----:B------:R-:W0:Y:S01]  /*73b0*/  SHFL.BFLY PT, R5, R10, 0x2, 0x1f ;  /* 0x0c401f000a057f89 */ /* 0x000e2200000e0000 */
[----:B------:R-:W-:-:S02]  /*73c0*/  FSEL R136, R136, -INF , P6 ;  /* 0xff80000088887808 */ /* 0x000fc40003000000 */
[----:B------:R-:W-:Y:S02]  /*73d0*/  ISETP.GT.AND P4, PT, R9, 0x8, PT ;  /* 0x000000080900780c */ /* 0x000fe40003f84270 */
[----:B------:R-:W-:Y:S02]  /*73e0*/  FSEL R137, R137, -INF , P5 ;  /* 0xff80000089897808 */ /* 0x000fe40002800000 */
[----:B------:R-:W-:Y:S02]  /*73f0*/  FMNMX.FTZ R0, R136, R6, !PT ;  /* 0x0000000688007209 */ /* 0x000fe40007810000 */
[----:B------:R-:W-:Y:S02]  /*7400*/  ISETP.GT.AND P6, PT, R9, 0x9, PT ;  /* 0x000000090900780c */ /* 0x000fe40003fc4270 */
[----:B------:R-:W-:Y:S02]  /*7410*/  FSEL R140, R140, -INF , P4 ;  /* 0xff8000008c8c7808 */ /* 0x000fe40002000000 */
[----:B------:R-:W-:-:S02]  /*7420*/  FSEL R141, R141, -INF , P6 ;  /* 0xff8000008d8d7808 */ /* 0x000fc40003000000 */
[C---:B------:R-:W-:Y:S02]  /*7430*/  ISETP.GT.AND P6, PT, R9.reuse, 0x10, PT ;  /* 0x000000100900780c */ /* 0x040fe40003fc4270 */
[C---:B------:R-:W-:Y:S02]  /*7440*/  ISETP.GT.AND P5, PT, R9.reuse, 0x11, PT ;  /* 0x000000110900780c */ /* 0x040fe40003fa4270 */
[----:B------:R-:W-:Y:S02]  /*7450*/  FSEL R128, R128, -INF , P6 ;  /* 0xff80000080807808 */ /* 0x000fe40003000000 */
[----:B------:R-:W-:Y:S02]  /*7460*/  ISETP.GT.AND P4, PT, R9, 0x18, PT ;  /* 0x000000180900780c */ /* 0x000fe40003f84270 */
[----:B------:R-:W-:Y:S02]  /*7470*/  FSEL R129, R129, -INF , P5 ;  /* 0xff80000081817808 */ /* 0x000fe40002800000 */
[----:B0-----:R-:W-:-:S02]  /*7480*/  FMNMX.FTZ R11, R10, R5, !PT ;  /* 0x000000050a0b7209 */ /* 0x001fc40007810000 */
[----:B------:R-:W-:Y:S02]  /*7490*/  ISETP.GT.AND P6, PT, R9, 0x19, PT ;  /* 0x000000190900780c */ /* 0x000fe40003fc4270 */
[----:B------:R-:W-:Y:S01]  /*74a0*/  FSEL R132, R132, -INF , P4 ;  /* 0xff80000084847808 */ /* 0x000fe20002000000 */
[----:B------:R-:W0:Y:S01]  /*74b0*/  SHFL.BFLY PT, R12, R11, 0x1, 0x1f ;  /* 0x0c201f000b0c7f89 */ /* 0x000e2200000e0000 */
[----:B------:R-:W-:Y:S02]  /*74c0*/  FSEL R133, R133, -INF , P6 ;  /* 0xff80000085857808 */ /* 0x000fe40003000000 */
[C---:B------:R-:W-:Y:S02]  /*74d0*/  ISETP.GT.AND P6, PT, R9.reuse, 0x20, PT ;  /* 0x000000200900780c */ /* 0x040fe40003fc4270 */
[C---:B------:R-:W-:Y:S02]  /*74e0*/  ISETP.GT.AND P5, PT, R9.reuse, 0x21, PT ;  /* 0x000000210900780c */ /* 0x040fe40003fa4270 */
[----:B------:R-:W-:-:S02]  /*74f0*/  ISETP.GT.AND P4, PT, R9, 0x28, PT ;  /* 0x000000280900780c */ /* 0x000fc40003f84270 */
[----:B------:R-:W-:Y:S02]  /*7500*/  FSEL R121, R121, -INF , P5 ;  /* 0xff80000079797808 */ /* 0x000fe40002800000 */
[----:B------:R-:W-:Y:S02]  /*7510*/  FSEL R124, R124, -INF , P4 ;  /* 0xff8000007c7c7808 */ /* 0x000fe40002000000 */
[C---:B------:R-:W-:Y:S02]  /*7520*/  ISETP.GT.AND P5, PT, R9.reuse, 0x31, PT ;  /* 0x000000310900780c */ /* 0x040fe40003fa4270 */
[----:B------:R-:W-:Y:S02]  /*7530*/  ISETP.GT.AND P4, PT, R9, 0x38, PT ;  /* 0x000000380900780c */ /* 0x000fe40003f84270 */
[----:B------:R-:W-:Y:S02]  /*7540*/  R2UR UR14, R8 ;  /* 0x00000000080e72ca */ /* 0x000fe400000e0000 */
[----:B------:R-:W-:-:S02]  /*7550*/  FSEL R116, R116, -INF , P4 ;  /* 0xff80000074747808 */ /* 0x000fc40002000000 */
[----:B------:R-:W-:Y:S02]  /*7560*/  ISETP.GT.AND P4, PT, R9, 0x48, PT ;  /* 0x000000480900780c */ /* 0x000fe40003f84270 */
[----:B0-----:R-:W-:Y:S02]  /*7570*/  FMNMX.FTZ R5, R11, R12, !PT ;  /* 0x0000000c0b057209 */ /* 0x001fe40007810000 */
[----:B------:R-:W-:Y:S01]  /*7580*/  FSEL R108, R108, -INF , P4 ;  /* 0xff8000006c6c7808 */ /* 0x000fe20002000000 */
[----:B------:R-:W-:Y:S02]  /*7590*/  WARPGROUP.DEPBAR.LE gsb0, 0x0 ;  /* 0x00008000000079c5 */ /* 0x000fe40000010000 */
[----:B------:R-:W-:Y:S01]  /*75a0*/  WARPGROUP.ARRIVE ;  /* 0x00000000000079c5 */ /* 0x000fe20000000000 */
[C---:B------:R-:W-:Y:S01]  /*75b0*/  FMUL.FTZ R10, R5.reuse, UR4 ;  /* 0x00000004050a7c20 */ /* 0x040fe20008410000 */
[----:B------:R-:W-:Y:S01]  /*75c0*/  FSETP.NEU.FTZ.AND P3, PT, R5, -INF , PT ;  /* 0xff8000000500780b */ /* 0x000fe20003f7d000 */
[----:B------:R-:W-:Y:S01]  /*75d0*/  UISETP.GT.AND UP1, UPT, UR7, UR14, UPT ;  /* 0x0000000e0700728c */ /* 0x000fe2000bf24270 */
[----:B------:R-:W-:-:S02]  /*75e0*/  ISETP.GT.AND P4, PT, R9, 0x58, PT ;  /* 0x000000580900780c */ /* 0x000fc40003f84270 */
[----:B------:R-:W-:Y:S01]  /*75f0*/  HGMMA.64x96x16.F32.BF16 R24, gdesc[UR32].tnspB, R24, gsb0 ;  /* 0x41600000201879f0 */ /* 0x000fe20008001818 */
[----:B------:R-:W-:Y:S01]  /*7600*/  UIADD3 UR32, UR10, 0x600, URZ ;  /* 0x000006000a207890 */ /* 0x000fe2000fffe03f */
[----:B------:R-:W-:Y:S01]  /*7610*/  FSEL R10, R10, RZ, P3 ;  /* 0x000000ff0a0a7208 */ /* 0x000fe20001800000 */
[----:B------:R-:W-:Y:S01]  /*7620*/  UIADD3 UR34, UR11, 0x100, URZ ;  /* 0x000001000b227890 */ /* 0x000fe2000fffe03f */
[----:B------:R-:W-:Y:S01]  /*7630*/  FSEL R100, R100, -INF , P4 ;  /* 0xff80000064647808 */ /* 0x000fe20002000000 */
[----:B------:R-:W-:Y:S01]  /*7640*/  UMOV UR33, 0xc0000010 ;  /* 0xc000001000217882 */ /* 0x000fe20000000000 */
[----:B------:R-:W-:Y:S01]  /*7650*/  UMOV UR35, 0x80000020 ;  /* 0x8000002000237882 */ /* 0x000fe20000000000 */
        /* <DEDUP_REMOVED lines=10> */
[----:B------:R-:W-:Y:S01]  /*7700*/  MUFU.EX2 R120, R135 ;  /* 0x0000008700787308 */ /* 0x000fe20000000800 */
[----:B------:R-:W-:Y:S01]  /*7710*/  FSEL R125, R125, -INF , P6 ;  /* 0xff8000007d7d7808 */ /* 0x000fe20003000000 */
[--C-:B------:R-:W-:Y:S01]  /*7720*/  FFMA.FTZ R138, R138, UR4, -R10.reuse ;  /* 0x000000048a8a7c23 */ /* 0x100fe2000801080a */
[----:B------:R-:W-:Y:S01]  /*7730*/  FMNMX.FTZ R0, R128, R131, !PT ;  /* 0x0000008380007209 */ /* 0x000fe20007810000 */
[--C-:B------:R-:W-:Y:S01]  /*7740*/  FFMA.FTZ R14, R143, UR4, -R10.reuse ;  /* 0x000000048f0e7c23 */ /* 0x100fe2000801080a */
[----:B------:R-:W-:Y:S01]  /*7750*/  ISETP.GT.AND P6, PT, R9, 0x30, PT ;  /* 0x000000300900780c */ /* 0x000fe20003fc4270 */
[----:B------:R-:W0:Y:S01]  /*7760*/  S2R R143, SR_TID.X ;  /* 0x00000000008f7919 */ /* 0x000e220000002100 */
[----:B------:R-:W-:Y:S01]  /*7770*/  FMNMX.FTZ R131, R129, R0, !PT ;  /* 0x0000000081837209 */ /* 0x000fe20007810000 */
[----:B------:R1:W-:Y:S01]  /*7780*/  MUFU.EX2 R11, R138 ;  /* 0x0000008a000b7308 */ /* 0x0003e20000000800 */
[----:B------:R-:W-:Y:S01]  /*7790*/  FSEL R112, R112, -INF , P6 ;  /* 0xff80000070707808 */ /* 0x000fe20003000000 */
[--C-:B------:R-:W-:Y:S01]  /*77a0*/  FFMA.FTZ R12, R139, UR4, -R10.reuse ;  /* 0x000000048b0c7c23 */ /* 0x100fe2000801080a */
[----:B------:R-:W-:Y:S01]  /*77b0*/  FMNMX.FTZ R0, R132, R131, !PT ;  /* 0x0000008384007209 */ /* 0x000fe20007810000 */
[--C-:B------:R-:W-:Y:S01]  /*77c0*/  FFMA.FTZ R13, R142, UR4, -R10.reuse ;  /* 0x000000048e0d7c23 */ /* 0x100fe2000801080a */
[----:B------:R-:W-:Y:S01]  /*77d0*/  FSEL R126, R113, -INF , P5 ;  /* 0xff800000717e7808 */ /* 0x000fe20002800000 */
[--C-:B------:R-:W-:Y:S01]  /*77e0*/  FFMA.FTZ R122, R122, UR4, -R10.reuse ;  /* 0x000000047a7a7c23 */ /* 0x100fe2000801080a */
[----:B------:R-:W-:Y:S01]  /*77f0*/  FMNMX.FTZ R131, R133, R0, !PT ;  /* 0x0000000085837209 */ /* 0x000fe20007810000 */
[----:B------:R2:W-:Y:S01]  /*7800*/  MUFU.EX2 R113, R134 ;  /* 0x0000008600717308 */ /* 0x0005e20000000800 */
[----:B------:R-:W-:Y:S01]  /*7810*/  ISETP.GT.AND P6, PT, R9, 0x39, PT ;  /* 0x000000390900780c */ /* 0x000fe20003fc4270 */
[--C-:B-1----:R-:W-:Y:S01]  /*7820*/  FFMA.FTZ R138, R106, UR4, -R10.reuse ;  /* 0x000000046a8a7c23 */ /* 0x102fe2000801080a */
[----:B------:R-:W-:Y:S01]  /*7830*/  FMNMX.FTZ R0, R130, R131, !PT ;  /* 0x0000008382007209 */ /* 0x000fe20007810000 */
[--C-:B------:R-:W-:Y:S01]  /*7840*/  FFMA.FTZ R123, R123, UR4, -R10.reuse ;  /* 0x000000047b7b7c23 */ /* 0x100fe2000801080a */
[----:B------:R-:W-:Y:S01]  /*7850*/  FSEL R117, R117, -INF , P6 ;  /* 0xff80000075757808 */ /* 0x000fe20003000000 */
[--C-:B------:R-:W-:Y:S01]  /*7860*/  FFMA.FTZ R127, R127, UR4, -R10.reuse ;  /* 0x000000047f7f7c23 */ /* 0x100fe2000801080a */
[----:B------:R-:W-:Y:S01]  /*7870*/  FMNMX.FTZ R131, R121, R0, !PT ;  /* 0x0000000079837209 */ /* 0x000fe20007810000 */
[--C-:B------:R-:W-:Y:S01]  /*7880*/  FFMA.FTZ R82, R82, UR4, -R10.reuse ;  /* 0x0000000452527c23 */ /* 0x100fe2000801080a */
[----:B------:R-:W-:Y:S01]  /*7890*/  ISETP.GT.AND P6, PT, R9, 0x40, PT ;  /* 0x000000400900780c */ /* 0x000fe20003fc4270 */
[--C-:B--2---:R-:W-:Y:S01]  /*78a0*/  FFMA.FTZ R134, R114, UR4, -R10.reuse ;  /* 0x0000000472867c23 */ /* 0x104fe2000801080a */
[----:B------:R-:W-:Y:S01]  /*78b0*/  FMNMX.FTZ R0, R124, R131, !PT ;  /* 0x000000837c007209 */ /* 0x000fe20007810000 */
[--C-:B------:R-:W-:Y:S01]  /*78c0*/  FFMA.FTZ R83, R83, UR4, -R10.reuse ;  /* 0x0000000453537c23 */ /* 0x100fe2000801080a */
[----:B------:R-:W-:Y:S01]  /*78d0*/  ISETP.GT.AND P5, PT, R9, 0x41, PT ;  /* 0x000000410900780c */ /* 0x000fe20003fa4270 */
[--C-:B------:R-:W-:Y:S01]  /*78e0*/  FFMA.FTZ R86, R86, UR4, -R10.reuse ;  /* 0x0000000456567c23 */ /* 0x100fe2000801080a */
[----:B------:R-:W-:Y:S01]  /*78f0*/  FMNMX.FTZ R131, R125, R0, !PT ;  /* 0x000000007d837209 */ /* 0x000fe20007810000 */
[--C-:B------:R-:W-:Y:S01]  /*7900*/  FFMA.FTZ R87, R87, UR4, -R10.reuse ;  /* 0x0000000457577c23 */ /* 0x100fe2000801080a */
[----:B------:R-:W-:Y:S01]  /*7910*/  FSEL R104, R104, -INF , P6 ;  /* 0xff80000068687808 */ /* 0x000fe20003000000 */
[----:B------:R-:W-:Y:S01]  /*7920*/  FFMA.FTZ R78, R78, UR4, -R10 ;  /* 0x000000044e4e7c23 */ /* 0x000fe2000801080a */
[----:B------:R-:W-:Y:S01]  /*7930*/  FMNMX.FTZ R131, R112, R131, !PT ;  /* 0x0000008370837209 */ /* 0x000fe20007810000 */
[----:B------:R-:W-:Y:S01]  /*7940*/  MUFU.EX2 R12, R12 ;  /* 0x0000000c000c7308 */ /* 0x000fe20000000800 */
[----:B------:R-:W-:-:S02]  /*7950*/  FSEL R114, R105, -INF , P5 ;  /* 0xff80000069727808 */ /* 0x000fc40002800000 */
[----:B------:R-:W-:Y:S02]  /*7960*/  FMNMX.FTZ R135, R126, R131, !PT ;  /* 0x000000837e877209 */ /* 0x000fe40007810000 */
[----:B------:R-:W-:Y:S02]  /*7970*/  ISETP.GT.AND P6, PT, R9, 0x49, PT ;  /* 0x000000490900780c */ /* 0x000fe40003fc4270 */
[----:B------:R-:W-:Y:S01]  /*7980*/  FMNMX.FTZ R0, R116, R135, !PT ;  /* 0x0000008774007209 */ /* 0x000fe20007810000 */
[----:B------:R1:W-:Y:S01]  /*7990*/  MUFU.EX2 R105, R134 ;  /* 0x0000008600697308 */ /* 0x0003e20000000800 */
[----:B------:R-:W-:Y:S01]  /*79a0*/  FSEL R131, R109, -INF , P6 ;  /* 0xff8000006d837808 */ /* 0x000fe20003000000 */
[----:B------:R-:W-:Y:S01]  /*79b0*/  FFMA.FTZ R109, R115, UR4, -R10 ;  /* 0x00000004736d7c23 */ /* 0x000fe2000801080a */
[----:B------:R-:W-:Y:S02]  /*79c0*/  FMNMX.FTZ R135, R117, R0, !PT ;  /* 0x0000000075877209 */ /* 0x000fe40007810000 */
[----:B------:R-:W-:-:S02]  /*79d0*/  ISETP.GT.AND P6, PT, R9, 0x50, PT ;  /* 0x000000500900780c */ /* 0x000fc40003fc4270 */
[----:B------:R-:W-:Y:S01]  /*79e0*/  FMNMX.FTZ R135, R104, R135, !PT ;  /* 0x0000008768877209 */ /* 0x000fe20007810000 */
[----:B------:R-:W-:Y:S01]  /*79f0*/  MUFU.EX2 R13, R13 ;  /* 0x0000000d000d7308 */ /* 0x000fe20000000800 */
[----:B------:R-:W-:Y:S02]  /*7a00*/  ISETP.GT.AND P5, PT, R9, 0x51, PT ;  /* 0x000000510900780c */ /* 0x000fe40003fa4270 */
[----:B------:R-:W-:Y:S02]  /*7a10*/  FMNMX.FTZ R135, R114, R135, !PT ;  /* 0x0000008772877209 */ /* 0x000fe40007810000 */
[----:B------:R-:W-:Y:S01]  /*7a20*/  FSEL R115, R96, -INF , P6 ;  /* 0xff80000060737808 */ /* 0x000fe20003000000 */
[--C-:B------:R-:W-:Y:S01]  /*7a30*/  FFMA.FTZ R96, R118, UR4, -R10.reuse ;  /* 0x0000000476607c23 */ /* 0x100fe2000801080a */
[----:B------:R-:W-:Y:S01]  /*7a40*/  FMNMX.FTZ R0, R108, R135, !PT ;  /* 0x000000876c007209 */ /* 0x000fe20007810000 */
[----:B------:R-:W-:Y:S01]  /*7a50*/  MUFU.EX2 R14, R14 ;  /* 0x0000000e000e7308 */ /* 0x000fe20000000800 */
[----:B------:R-:W-:Y:S01]  /*7a60*/  FSEL R118, R97, -INF , P5 ;  /* 0xff80000061767808 */ /* 0x000fe20002800000 */
[----:B------:R-:W-:Y:S01]  /*7a70*/  FFMA.FTZ R97, R119, UR4, -R10 ;  /* 0x0000000477617c23 */ /* 0x000fe2000801080a */
[----:B------:R-:W-:-:S02]  /*7a80*/  FMNMX.FTZ R0, R131, R0, !PT ;  /* 0x0000000083007209 */ /* 0x000fc40007810000 */
[----:B------:R-:W-:Y:S02]  /*7a90*/  ISETP.GT.AND P6, PT, R9, 0x59, PT ;  /* 0x000000590900780c */ /* 0x000fe40003fc4270 */
[----:B------:R-:W-:Y:S01]  /*7aa0*/  FMNMX.FTZ R119, R115, R0, !PT ;  /* 0x0000000073777209 */ /* 0x000fe20007810000 */
[----:B------:R-:W-:Y:S01]  /*7ab0*/  MUFU.EX2 R15, R15 ;  /* 0x0000000f000f7308 */ /* 0x000fe20000000800 */
[----:B------:R-:W-:Y:S02]  /*7ac0*/  ISETP.GT.AND P5, PT, R9, 0x61, PT ;  /* 0x000000610900780c */ /* 0x000fe40003fa4270 */
[----:B------:R-:W-:Y:S02]  /*7ad0*/  FMNMX.FTZ R135, R118, R119, !PT ;  /* 0x0000007776877209 */ /* 0x000fe40007810000 */
[----:B------:R-:W-:Y:S02]  /*7ae0*/  FSEL R101, R101, -INF , P6 ;  /* 0xff80000065657808 */ /* 0x000fe40003000000 */
[----:B------:R-:W-:Y:S01]  /*7af0*/  ISETP.GT.AND P6, PT, R9, 0x60, PT ;  /* 0x000000600900780c */ /* 0x000fe20003fc4270 */
[----:B------:R-:W-:Y:S01]  /*7b00*/  MUFU.EX2 R20, R20 ;  /* 0x0000001400147308 */ /* 0x000fe20000000800 */
[----:B------:R-:W-:-:S02]  /*7b10*/  FMNMX.FTZ R0, R100, R135, !PT ;  /* 0x0000008764007209 */ /* 0x000fc40007810000 */
[----:B------:R-:W-:Y:S01]  /*7b20*/  FSEL R119, R89, -INF , P5 ;  /* 0xff80000059777808 */ /* 0x000fe20002800000 */
[----:B------:R-:W-:Y:S01]  /*7b30*/  FFMA.FTZ R89, R107, UR4, -R10 ;  /* 0x000000046b597c23 */ /* 0x000fe2000801080a */
[----:B------:R-:W-:Y:S02]  /*7b40*/  FSEL R106, R88, -INF , P6 ;  /* 0xff800000586a7808 */ /* 0x000fe40003000000 */
[----:B------:R-:W-:Y:S01]  /*7b50*/  FMNMX.FTZ R107, R101, R0, !PT ;  /* 0x00000000656b7209 */ /* 0x000fe20007810000 */
[----:B------:R2:W-:Y:S01]  /*7b60*/  MUFU.EX2 R88, R138 ;  /* 0x0000008a00587308 */ /* 0x0005e20000000800 */
[----:B------:R-:W-:Y:S02]  /*7b70*/  WARPGROUP.DEPBAR.LE gsb0, 0x0 ;  /* 0x00008000000079c5 */ /* 0x000fe40000010000 */
[----:B------:R-:W-:Y:S01]  /*7b80*/  WARPGROUP.ARRIVE ;  /* 0x00000000000079c5 */ /* 0x000fe20000000000 */
[----:B------:R-:W-:Y:S02]  /*7b90*/  ISETP.GT.AND P4, PT, R9, 0x68, PT ;  /* 0x000000680900780c */ /* 0x000fe40003f84270 */
[----:B------:R-:W-:-:S02]  /*7ba0*/  FMNMX.FTZ R0, R106, R107, !PT ;  /* 0x0000006b6a007209 */ /* 0x000fc40007810000 */
[----:B------:R-:W-:Y:S01]  /*7bb0*/  ISETP.GT.AND P6, PT, R9, 0x69, PT ;  /* 0x000000690900780c */ /* 0x000fe20003fc4270 */
[----:B------:R-:W-:Y:S01]  /*7bc0*/  HGMMA.64x96x16.F32.BF16 R24, gdesc[UR32].tnspB, R24, gsb0 ;  /* 0x41600000201879f0 */ /* 0x000fe20008001818 */
[----:B------:R-:W-:Y:S01]  /*7bd0*/  UIADD3 UR32, UR10, 0x780, URZ ;  /* 0x000007800a207890 */ /* 0x000fe2000fffe03f */
[----:B-1----:R-:W-:Y:S01]  /*7be0*/  FSEL R134, R92, -INF , P4 ;  /* 0xff8000005c867808 */ /* 0x002fe20002000000 */
[----:B------:R-:W-:Y:S01]  /*7bf0*/  UIADD3 UR34, UR11, 0x140, URZ ;  /* 0x000001400b227890 */ /* 0x000fe2000fffe03f */
[----:B------:R-:W-:Y:S01]  /*7c00*/  FMNMX.FTZ R135, R119, R0, !PT ;  /* 0x0000000077877209 */ /* 0x000fe20007810000 */
[----:B------:R-:W-:Y:S01]  /*7c10*/  UMOV UR33, 0xc0000010 ;  /* 0xc000001000217882 */ /* 0x000fe20000000000 */
[----:B------:R-:W-:Y:S01]  /*7c20*/  UMOV UR35, 0x80000020 ;  /* 0x8000002000237882 */ /* 0x000fe20000000000 */
        /* <DEDUP_REMOVED lines=16> */
[----:B------:R-:W-:Y:S01]  /*7d30*/  FSEL R111, R84, -INF , P4 ;  /* 0xff800000546f7808 */ /* 0x000fe20002000000 */
[----:B------:R-:W-:Y:S01]  /*7d40*/  FFMA.FTZ R84, R99, UR4, -R10 ;  /* 0x0000000463547c23 */ /* 0x000fe2000801080a */
[----:B------:R-:W-:Y:S02]  /*7d50*/  FMNMX.FTZ R0, R110, R135, !PT ;  /* 0x000000876e007209 */ /* 0x000fe40007810000 */
[----:B------:R-:W-:Y:S02]  /*7d60*/  FSEL R98, R85, -INF , P6 ;  /* 0xff80000055627808 */ /* 0x000fe40003000000 */
[----:B------:R-:W-:Y:S01]  /*7d70*/  ISETP.GT.AND P6, PT, R9, 0x80, PT ;  /* 0x000000800900780c */ /* 0x000fe20003fc4270 */
[----:B------:R-:W-:Y:S01]  /*7d80*/  MUFU.EX2 R127, R127 ;  /* 0x0000007f007f7308 */ /* 0x000fe20000000800 */
[----:B------:R-:W-:-:S02]  /*7d90*/  FMNMX.FTZ R85, R111, R0, !PT ;  /* 0x000000006f557209 */ /* 0x000fc40007810000 */
[----:B------:R-:W-:Y:S02]  /*7da0*/  ISETP.GT.AND P5, PT, R9, 0x81, PT ;  /* 0x000000810900780c */ /* 0x000fe40003fa4270 */
[----:B------:R-:W-:Y:S01]  /*7db0*/  FSEL R99, R72, -INF , P6 ;  /* 0xff80000048637808 */ /* 0x000fe20003000000 */
[--C-:B------:R-:W-:Y:S01]  /*7dc0*/  FFMA.FTZ R72, R102, UR4, -R10.reuse ;  /* 0x0000000466487c23 */ /* 0x100fe2000801080a */
[----:B------:R-:W-:Y:S01]  /*7dd0*/  FMNMX.FTZ R0, R98, R85, !PT ;  /* 0x0000005562007209 */ /* 0x000fe20007810000 */
[--C-:B------:R-:W-:Y:S01]  /*7de0*/  FFMA.FTZ R85, R91, UR4, -R10.reuse ;  /* 0x000000045b557c23 */ /* 0x100fe2000801080a */
[----:B------:R-:W-:Y:S01]  /*7df0*/  ISETP.GT.AND P4, PT, R9, 0x88, PT ;  /* 0x000000880900780c */ /* 0x000fe20003f84270 */
[--C-:B------:R-:W-:Y:S01]  /*7e00*/  FFMA.FTZ R91, R95, UR4, -R10.reuse ;  /* 0x000000045f5b7c23 */ /* 0x100fe2000801080a */
[----:B------:R-:W-:Y:S01]  /*7e10*/  FSEL R135, R73, -INF , P5 ;  /* 0xff80000049877808 */ /* 0x000fe20002800000 */
[----:B------:R-:W-:Y:S01]  /*7e20*/  FFMA.FTZ R95, R75, UR4, -R10 ;  /* 0x000000044b5f7c23 */ /* 0x000fe2000801080a */
[----:B------:R-:W-:Y:S01]  /*7e30*/  FMNMX.FTZ R0, R99, R0, !PT ;  /* 0x0000000063007209 */ /* 0x000fe20007810000 */
[----:B------:R-:W-:Y:S01]  /*7e40*/  MUFU.EX2 R109, R109 ;  /* 0x0000006d006d7308 */ /* 0x000fe20000000800 */
[----:B------:R-:W-:-:S02]  /*7e50*/  ISETP.GT.AND P6, PT, R9, 0x89, PT ;  /* 0x000000890900780c */ /* 0x000fc40003fc4270 */
[----:B------:R-:W-:Y:S02]  /*7e60*/  FSEL R102, R76, -INF , P4 ;  /* 0xff8000004c667808 */ /* 0x000fe40002000000 */
[----:B------:R-:W-:Y:S02]  /*7e70*/  FMNMX.FTZ R73, R135, R0, !PT ;  /* 0x0000000087497209 */ /* 0x000fe40007810000 */
[----:B--2---:R-:W-:Y:S01]  /*7e80*/  FSEL R138, R77, -INF , P6 ;  /* 0xff8000004d8a7808 */ /* 0x004fe20003000000 */
[----:B------:R-:W-:Y:S01]  /*7e90*/  MUFU.EX2 R76, R72 ;  /* 0x00000048004c7308 */ /* 0x000fe20000000800 */
[----:B------:R-:W-:Y:S01]  /*7ea0*/  FMNMX.FTZ R73, R102, R73, !PT ;  /* 0x0000004966497209 */ /* 0x000fe20007810000 */
[----:B------:R-:W-:Y:S01]  /*7eb0*/  FFMA.FTZ R77, R103, UR4, -R10 ;  /* 0x00000004674d7c23 */ /* 0x000fe2000801080a */
[----:B0-----:R-:W-:Y:S02]  /*7ec0*/  SHF.R.U32.HI R142, RZ, 0x7, R143 ;  /* 0x00000007ff8e7819 */ /* 0x001fe4000001168f */
[----:B------:R-:W-:-:S02]  /*7ed0*/  FMNMX.FTZ R0, R138, R73, !PT ;  /* 0x000000498a007209 */ /* 0x000fc40007810000 */
[----:B------:R-:W-:Y:S01]  /*7ee0*/  ISETP.GE.U32.AND P4, PT, R143, 0x180, PT ;  /* 0x000001808f00780c */ /* 0x000fe20003f86070 */
[----:B------:R0:W-:Y:S02]  /*7ef0*/  MUFU.EX2 R9, R84 ;  /* 0x0000005400097308 */ /* 0x0001e40000000800 */
[----:B------:R-:W1:Y:S06]  /*7f00*/  SHFL.BFLY PT, R73, R0, 0x2, 0x1f ;  /* 0x0c401f0000497f89 */ /* 0x000e6c00000e0000 */
[----:B------:R-:W-:Y:S01]  /*7f10*/  MUFU.EX2 R96, R96 ;  /* 0x0000006000607308 */ /* 0x000fe20000000800 */
[--C-:B0-----:R-:W-:Y:S01]  /*7f20*/  FFMA.FTZ R84, R90, UR4, -R10.reuse ;  /* 0x000000045a547c23 */ /* 0x101fe2000801080a */
[--C-:B------:R-:W-:Y:S01]  /*7f30*/  FFMA.FTZ R90, R94, UR4, -R10.reuse ;  /* 0x000000045e5a7c23 */ /* 0x100fe2000801080a */
[--C-:B------:R-:W-:Y:S01]  /*7f40*/  FFMA.FTZ R94, R74, UR4, -R10.reuse ;  /* 0x000000044a5e7c23 */ /* 0x100fe2000801080a */
[----:B------:R-:W-:-:S04]  /*7f50*/  FFMA.FTZ R10, R79, UR4, -R10 ;  /* 0x000000044f0a7c23 */ /* 0x000fc8000801080a */
[----:B------:R-:W-:Y:S08]  /*7f60*/  MUFU.EX2 R97, R97 ;  /* 0x0000006100617308 */ /* 0x000ff00000000800 */
[----:B------:R-:W-:Y:S01]  /*7f70*/  MUFU.EX2 R89, R89 ;  /* 0x0000005900597308 */ /* 0x000fe20000000800 */
[----:B-1----:R-:W-:-:S05]  /*7f80*/  FMNMX.FTZ R73, R0, R73, !PT ;  /* 0x0000004900497209 */ /* 0x002fca0007810000 */
[----:B------:R-:W0:Y:S02]  /*7f90*/  SHFL.BFLY PT, R0, R73, 0x1, 0x1f ;  /* 0x0c201f0049007f89 */ /* 0x000e2400000e0000 */
[----:B------:R-:W-:Y:S01]  /*7fa0*/  MUFU.EX2 R92, R92 ;  /* 0x0000005c005c7308 */ /* 0x000fe20000000800 */
[----:B------:R-:W-:Y:S02]  /*7fb0*/  WARPGROUP.DEPBAR.LE gsb0, 0x0 ;  /* 0x00008000000079c5 */ /* 0x000fe40000010000 */
[----:B------:R-:W-:-:S05]  /*7fc0*/  WARPGROUP.ARRIVE ;  /* 0x00000000000079c5 */ /* 0x000fca0000000000 */
[----:B------:R-:W-:Y:S01]  /*7fd0*/  MUFU.EX2 R80, R80 ;  /* 0x0000005000507308 */ /* 0x000fe20000000800 */
[----:B------:R-:W-:Y:S01]  /*7fe0*/  HGMMA.64x96x16.F32.BF16 R24, gdesc[UR32].tnspB, R24, gsb0 ;  /* 0x41600000201879f0 */ /* 0x000fe20008001818 */
[----:B------:R-:W-:Y:S02]  /*7ff0*/  UIADD3 UR32, UR10, 0x900, URZ ;  /* 0x000009000a207890 */ /* 0x000fe4000fffe03f */
[----:B------:R-:W-:-:S04]  /*8000*/  UIADD3 UR34, UR11, 0x180, URZ ;  /* 0x000001800b227890 */ /* 0x000fc8000fffe03f */
[----:B------:R-:W-:Y:S01]  /*8010*/  MUFU.EX2 R81, R81 ;  /* 0x0000005100517308 */ /* 0x000fe20000000800 */
[----:B------:R-:W-:Y:S01]  /*8020*/  UMOV UR33, 0xc0000010 ;  /* 0xc000001000217882 */ /* 0x000fe20000000000 */
[----:B------:R-:W-:Y:S01]  /*8030*/  UMOV UR35, 0x80000020 ;  /* 0x8000002000237882 */ /* 0x000fe20000000000 */
[----:B0-----:R-:W-:Y:S01]  /*8040*/  FMNMX.FTZ R0, R73, R0, !PT ;  /* 0x0000000049007209 */ /* 0x001fe20007810000 */
[----:B------:R-:W-:-:S04]  /*8050*/  VIADD R73, R142, 0x9 ;  /* 0x000000098e497836 */ /* 0x000fc80000000000 */
[----:B------:R-:W-:Y:S01]  /*8060*/  MUFU.EX2 R77, R77 ;  /* 0x0000004d004d7308 */ /* 0x000fe20000000800 */
[C---:B------:R-:W-:Y:S01]  /*8070*/  FSETP.NEU.FTZ.AND P5, PT, R0.reuse, -INF , PT ;  /* 0xff8000000000780b */ /* 0x040fe20003fbd000 */
[C---:B------:R-:W-:Y:S01]  /*8080*/  FMUL.FTZ R72, R0.reuse, UR4 ;  /* 0x0000000400487c20 */ /* 0x040fe20008410000 */
[----:B------:R-:W-:Y:S02]  /*8090*/  SEL R73, R73, 0x9, !P4 ;  /* 0x0000000949497807 */ /* 0x000fe40006000000 */
[----:B------:R-:W-:Y:S02]  /*80a0*/  FSEL R75, R0, RZ, P5 ;  /* 0x000000ff004b7208 */ /* 0x000fe40002800000 */
[----:B------:R-:W-:Y:S01]  /*80b0*/  FSEL R79, R72, RZ, P5 ;  /* 0x000000ff484f7208 */ /* 0x000fe20002800000 */
[----:B------:R-:W-:Y:S02]  /*80c0*/  MUFU.EX2 R84, R84 ;  /* 0x0000005400547308 */ /* 0x000fe40000000800 */
[----:B------:R-:W-:-:S02]  /*80d0*/  FADD.FTZ R75, -R75, R6 ;  /* 0x000000064b4b7221 */ /* 0x000fc40000010100 */
[--C-:B------:R-:W-:Y:S01]  /*80e0*/  FFMA.FTZ R103, R140, UR4, -R79.reuse ;  /* 0x000000048c677c23 */ /* 0x100fe2000801084f */
[--C-:B------:R-:W-:Y:S01]  /*80f0*/  FFMA.FTZ R140, R121, UR4, -R79.reuse ;  /* 0x00000004798c7c23 */ /* 0x100fe2000801084f */
[--C-:B------:R-:W-:Y:S01]  /*8100*/  FFMA.FTZ R121, R112, UR4, -R79.reuse ;  /* 0x0000000470797c23 */ /* 0x100fe2000801084f */
[--C-:B------:R-:W-:Y:S01]  /*8110*/  FFMA.FTZ R112, R104, UR4, -R79.reuse ;  /* 0x0000000468707c23 */ /* 0x100fe2000801084f */
[----:B------:R-:W-:Y:S01]  /*8120*/  FSEL R104, R5, RZ, P3 ;  /* 0x000000ff05687208 */ /* 0x000fe20001800000 */
[--C-:B------:R-:W-:Y:S01]  /*8130*/  FFMA.FTZ R72, R136, UR4, -R79.reuse ;  /* 0x0000000488487c23 */ /* 0x100fe2000801084f */
[----:B------:R-:W-:Y:S01]  /*8140*/  FMUL.FTZ R75, R75, UR4 ;  /* 0x000000044b4b7c20 */ /* 0x000fe20008410000 */
[--C-:B------:R-:W-:Y:S01]  /*8150*/  FFMA.FTZ R74, R137, UR4, -R79.reuse ;  /* 0x00000004894a7c23 */ /* 0x100fe2000801084f */
[----:B------:R-:W-:Y:S01]  /*8160*/  FFMA.FTZ R136, R141, UR4, -R79 ;  /* 0x000000048d887c23 */ /* 0x000fe2000801084f */
[----:B------:R-:W-:Y:S01]  /*8170*/  FADD.FTZ R7, -R104, R7 ;  /* 0x0000000768077221 */ /* 0x000fe20000010100 */
[----:B------:R-:W-:Y:S01]  /*8180*/  IMAD.U32 R104, RZ, RZ, UR36 ;  /* 0x00000024ff687e24 */ /* 0x000fe2000f8e00ff */
[----:B------:R-:W-:Y:S01]  /*8190*/  MUFU.EX2 R72, R72 ;  /* 0x0000004800487308 */ /* 0x000fe20000000800 */
[--C-:B------:R-:W-:Y:S01]  /*81a0*/  FFMA.FTZ R137, R128, UR4, -R79.reuse ;  /* 0x0000000480897c23 */ /* 0x100fe2000801084f */
[----:B------:R-:W-:Y:S01]  /*81b0*/  FMUL.FTZ R6, R7, UR4 ;  /* 0x0000000407067c20 */ /* 0x000fe20008410000 */
[--C-:B------:R-:W-:Y:S01]  /*81c0*/  FFMA.FTZ R141, R129, UR4, -R79.reuse ;  /* 0x00000004818d7c23 */ /* 0x100fe2000801084f */
[----:B------:R-:W-:Y:S01]  /*81d0*/  @!P1 LEA R104, R104, UR37, 0x3 ;  /* 0x0000002568689c11 */ /* 0x000fe2000f8e18ff */
[--C-:B------:R-:W-:Y:S01]  /*81e0*/  FFMA.FTZ R132, R132, UR4, -R79.reuse ;  /* 0x0000000484847c23 */ /* 0x100fe2000801084f */
[--C-:B------:R-:W-:Y:S01]  /*81f0*/  FFMA.FTZ R128, R124, UR4, -R79.reuse ;  /* 0x000000047c807c23 */ /* 0x100fe2000801084f */
[----:B------:R-:W-:Y:S01]  /*8200*/  FFMA.FTZ R133, R133, UR4, -R79 ;  /* 0x0000000485857c23 */ /* 0x000fe2000801084f */
[----:B------:R-:W-:Y:S01]  /*8210*/  MUFU.EX2 R6, R6 ;  /* 0x0000000600067308 */ /* 0x000fe20000000800 */
[----:B------:R-:W-:-:S02]  /*8220*/  @!P1 VIADD R7, R104, 0x31c40 ;  /* 0x00031c4068079836 */ /* 0x000fc40000000000 */
[--C-:B------:R-:W-:Y:S01]  /*8230*/  FFMA.FTZ R139, R125, UR4, -R79.reuse ;  /* 0x000000047d8b7c23 */ /* 0x100fe2000801084f */
[--C-:B------:R-:W-:Y:S01]  /*8240*/  FFMA.FTZ R129, R130, UR4, -R79.reuse ;  /* 0x0000000482817c23 */ /* 0x100fe2000801084f */
[--C-:B------:R-:W-:Y:S01]  /*8250*/  FFMA.FTZ R115, R115, UR4, -R79.reuse ;  /* 0x0000000473737c23 */ /* 0x100fe2000801084f */
[----:B------:R-:W-:Y:S01]  /*8260*/  FFMA.FTZ R130, R126, UR4, -R79 ;  /* 0x000000047e827c23 */ /* 0x000fe2000801084f */
[----:B------:R-:W-:Y:S01]  /*8270*/  @!P1 PRMT R7, RZ, 0x654, R7 ;  /* 0x00000654ff079816 */ /* 0x000fe20000000007 */
        /* <DEDUP_REMOVED lines=13> */
[----:B------:R-:W-:Y:S01]  /*8350*/  FFMA.FTZ R102, R102, UR4, -R79 ;  /* 0x0000000466667c23 */ /* 0x000fe2000801084f */
[----:B------:R-:W-:-:S03]  /*8360*/  PLOP3.LUT P3, PT, PT, PT, UP1, 0x80, 0x0 ;  /* 0x000000000000781c */ /* 0x000fc60003f6f018 */
        /* <DEDUP_REMOVED lines=15> */
[----:B------:R-:W0:Y:S08]  /*8460*/  MUFU.EX2 R139, R139 ;  /* 0x0000008b008b7308 */ /* 0x000e300000000800 */
[----:B------:R-:W-:Y:S08]  /*8470*/  MUFU.EX2 R121, R121 ;  /* 0x0000007900797308 */ /* 0x000ff00000000800 */
[----:B------:R-:W-:Y:S01]  /*8480*/  MUFU.EX2 R130, R130 ;  /* 0x0000008200827308 */ /* 0x000fe20000000800 */
[----:B0-----:R-:W-:-:S07]  /*8490*/  F2FP.BF16.F32.PACK_AB R126, R139, R128 ;  /* 0x000000808b7e723e */ /* 0x001fce00000010ff */
        /* <DEDUP_REMOVED lines=16> */
[----:B------:R-:W-:-:S05]  /*85a0*/  UIADD3 UR10, UR7, -0x1, URZ ;  /* 0xffffffff070a7890 */ /* 0x000fca000fffe03f */
[----:B------:R-:W-:Y:S02]  /*85b0*/  MUFU.EX2 R82, R82 ;  /* 0x0000005200527308 */ /* 0x000fe40000000800 */
[----:B------:R-:W-:-:S06]  /*85c0*/  UMOV UR7, UR10 ;  /* 0x0000000a00077c82 */ /* 0x000fcc0008000000 */
        /* <DEDUP_REMOVED lines=13> */
[----:B------:R-:W-:Y:S03]  /*86a0*/  HGMMA.64x96x16.F32.BF16 R24, gdesc[UR32].tnspB, R24, gsb0 ;  /* 0x41600000201879f0 */ /* 0x000fe60008001818 */
[----:B------:R-:W-:Y:S02]  /*86b0*/  WARPGROUP.DEPBAR.LE gsb0, 0x0 ;  /* 0x00008000000079c5 */ /* 0x000fe40000010000 */
[----:B------:R0:W-:Y:S06]  /*86c0*/  BAR.ARV R73, 0x100 ;  /* 0x000400490000751d */ /* 0x0001ec0000002000 */
[----:B------:R1:W-:Y:S01]  /*86d0*/  @!P1 SYNCS.ARRIVE.TRANS64.RED.A1T0 RZ, [R7+URZ], RZ ;  /* 0x000000ff07ff99a7 */ /* 0x0003e2000810043f */
[-C--:B------:R-:W-:Y:S01]  /*86e0*/  FMUL.FTZ R26, R26, R6.reuse ;  /* 0x000000061a1a7220 */ /* 0x080fe20000410000 */
[----:B0-----:R-:W-:Y:S01]  /*86f0*/  IMAD.U32 R73, RZ, RZ, UR6 ;  /* 0x00000006ff497e24 */ /* 0x001fe2000f8e00ff */
[----:B------:R-:W-:Y:S01]  /*8700*/  UMOV UR6, UR36 ;  /* 0x0000002400067c82 */ /* 0x000fe20008000000 */
[-C--:B------:R-:W-:Y:S01]  /*8710*/  FMUL.FTZ R27, R27, R6.reuse ;  /* 0x000000061b1b7220 */ /* 0x080fe20000410000 */
[-C--:B------:R-:W-:Y:S01]  /*8720*/  FMUL.FTZ R30, R30, R6.reuse ;  /* 0x000000061e1e7220 */ /* 0x080fe20000410000 */
[-C--:B------:R-:W-:Y:S01]  /*8730*/  FMUL.FTZ R31, R31, R6.reuse ;  /* 0x000000061f1f7220 */ /* 0x080fe20000410000 */
[----:B------:R-:W-:Y:S01]  /*8740*/  @!P1 LEA R73, R73, UR37, 0x3 ;  /* 0x0000002549499c11 */ /* 0x000fe2000f8e18ff */
[----:B-1----:R0:W1:Y:S01]  /*8750*/  MUFU.EX2 R7, R75 ;  /* 0x0000004b00077308 */ /* 0x0020620000000800 */
        /* <DEDUP_REMOVED lines=9> */
[----:B0-----:R-:W-:Y:S01]  /*87f0*/  FFMA.FTZ R75, R6, R3, R11 ;  /* 0x00000003064b7223 */ /* 0x001fe2000001000b */
[-C--:B------:R-:W-:Y:S01]  /*8800*/  FMUL.FTZ R47, R47, R6.reuse ;  /* 0x000000062f2f7220 */ /* 0x080fe20000410000 */
[----:B------:R0:W2:Y:S01]  /*8810*/  MUFU.EX2 R3, R115 ;  /* 0x0000007300037308 */ /* 0x0000a20000000800 */
[----:B------:R3:W-:Y:S01]  /*8820*/  @!P1 SYNCS.ARRIVE.TRANS64.RED.A1T0 RZ, [R73+URZ], RZ ;  /* 0x000000ff49ff99a7 */ /* 0x0007e2000810043f */
[----:B------:R-:W-:Y:S01]  /*8830*/  FADD.FTZ R124, R12, R75 ;  /* 0x0000004b0c7c7221 */ /* 0x000fe20000010000 */
[-C--:B------:R-:W-:Y:S01]  /*8840*/  FMUL.FTZ R50, R50, R6.reuse ;  /* 0x0000000632327220 */ /* 0x080fe20000410000 */
[----:B------:R-:W-:Y:S01]  /*8850*/  FMUL.FTZ R51, R51, R6 ;  /* 0x0000000633337220 */ /* 0x000fe20000410000 */
[----:B-1----:R-:W-:Y:S01]  /*8860*/  FMUL.FTZ R24, R24, R7 ;  /* 0x0000000718187220 */ /* 0x002fe20000410000 */
[----:B------:R-:W-:Y:S01]  /*8870*/  FADD.FTZ R75, R13, R124 ;  /* 0x0000007c0d4b7221 */ /* 0x000fe20000010000 */
[----:B------:R-:W-:Y:S01]  /*8880*/  F2FP.BF16.F32.PACK_AB R124, R140, R129 ;  /* 0x000000818c7c723e */ /* 0x000fe200000010ff */
[-C--:B------:R-:W-:Y:S01]  /*8890*/  FMUL.FTZ R25, R25, R7.reuse ;  /* 0x0000000719197220 */ /* 0x080fe20000410000 */
[----:B---3--:R-:W-:Y:S01]  /*88a0*/  FFMA.FTZ R73, R7, R4, R72 ;  /* 0x0000000407497223 */ /* 0x008fe20000010048 */
[----:B------:R-:W-:Y:S01]  /*88b0*/  F2FP.BF16.F32.PACK_AB R72, R74, R72 ;  /* 0x000000484a48723e */ /* 0x000fe200000010ff */
[----:B------:R-:W-:Y:S01]  /*88c0*/  FFMA.FTZ R4, R118, UR4, -R79 ;  /* 0x0000000476047c23 */ /* 0x000fe2000801084f */
[----:B------:R-:W-:Y:S01]  /*88d0*/  FMUL.FTZ R28, R28, R7 ;  /* 0x000000071c1c7220 */ /* 0x000fe20000410000 */
[----:B------:R-:W-:Y:S01]  /*88e0*/  FADD.FTZ R104, R74, R73 ;  /* 0x000000494a687221 */ /* 0x000fe20000010000 */
[----:B------:R-:W-:Y:S01]  /*88f0*/  F2FP.BF16.F32.PACK_AB R73, R12, R11 ;  /* 0x0000000b0c49723e */ /* 0x000fe200000010ff */
[C---:B------:R-:W-:Y:S01]  /*8900*/  FADD.FTZ R12, R14.reuse, R75 ;  /* 0x0000004b0e0c7221 */ /* 0x040fe20000010000 */
[----:B------:R-:W-:Y:S01]  /*8910*/  F2FP.BF16.F32.PACK_AB R75, R14, R13 ;  /* 0x0000000d0e4b723e */ /* 0x000fe200000010ff */
[----:B------:R-:W-:Y:S01]  /*8920*/  FADD.FTZ R125, R103, R104 ;  /* 0x00000068677d7221 */ /* 0x000fe20000010000 */
[----:B------:R-:W-:Y:S01]  /*8930*/  F2FP.BF16.F32.PACK_AB R74, R136, R103 ;  /* 0x00000067884a723e */ /* 0x000fe200000010ff */
[----:B------:R-:W-:Y:S01]  /*8940*/  FADD.FTZ R103, R15, R12 ;  /* 0x0000000c0f677221 */ /* 0x000fe20000010000 */
[----:B------:R-:W-:Y:S01]  /*8950*/  FFMA.FTZ R11, R100, UR4, -R79 ;  /* 0x00000004640b7c23 */ /* 0x000fe2000801084f */
[----:B------:R-:W-:Y:S01]  /*8960*/  FADD.FTZ R14, R136, R125 ;  /* 0x0000007d880e7221 */ /* 0x000fe20000010000 */
[----:B------:R-:W-:Y:S01]  /*8970*/  FFMA.FTZ R100, R106, UR4, -R79 ;  /* 0x000000046a647c23 */ /* 0x000fe2000801084f */
[----:B------:R-:W-:Y:S01]  /*8980*/  FADD.FTZ R12, R20, R103 ;  /* 0x00000067140c7221 */ /* 0x000fe20000010000 */
[----:B------:R1:W-:Y:S01]  /*8990*/  STSM.16.M88.4 [R2+0x24300], R72 ;  /* 0x0243004802007844 */ /* 0x0003e20000000200 */
[----:B------:R-:W-:Y:S01]  /*89a0*/  FADD.FTZ R14, R137, R14 ;  /* 0x0000000e890e7221 */ /* 0x000fe20000010000 */
[----:B------:R-:W3:Y:S01]  /*89b0*/  MUFU.EX2 R4, R4 ;  /* 0x0000000400047308 */ /* 0x000ee20000000800 */
[----:B------:R-:W-:Y:S01]  /*89c0*/  FADD.FTZ R103, R21, R12 ;  /* 0x0000000c15677221 */ /* 0x000fe20000010000 */
[--C-:B------:R-:W-:Y:S01]  /*89d0*/  FFMA.FTZ R13, R101, UR4, -R79.reuse ;  /* 0x00000004650d7c23 */ /* 0x100fe2000801084f */
[----:B0-----:R-:W-:Y:S01]  /*89e0*/  FADD.FTZ R115, R141, R14 ;  /* 0x0000000e8d737221 */ /* 0x001fe20000010000 */
[--C-:B------:R-:W-:Y:S01]  /*89f0*/  FFMA.FTZ R104, R93, UR4, -R79.reuse ;  /* 0x000000045d687c23 */ /* 0x100fe2000801084f */
[----:B------:R-:W-:Y:S01]  /*8a00*/  FFMA.FTZ R101, R134, UR4, -R79 ;  /* 0x0000000486657c23 */ /* 0x000fe2000801084f */
[-C--:B------:R-:W-:Y:S01]  /*8a10*/  FMUL.FTZ R29, R29, R7.reuse ;  /* 0x000000071d1d7220 */ /* 0x080fe20000410000 */
[----:B------:R-:W-:Y:S01]  /*8a20*/  FADD.FTZ R14, R132, R115 ;  /* 0x00000073840e7221 */ /* 0x000fe20000010000 */
[----:B------:R-:W-:Y:S01]  /*8a30*/  FADD.FTZ R115, R120, R103 ;  /* 0x0000006778737221 */ /* 0x000fe20000010000 */
[----:B------:R-:W-:Y:S01]  /*8a40*/  FFMA.FTZ R103, R98, UR4, -R79 ;  /* 0x0000000462677c23 */ /* 0x000fe2000801084f */
[----:B------:R-:W0:Y:S01]  /*8a50*/  MUFU.EX2 R11, R11 ;  /* 0x0000000b000b7308 */ /* 0x000e220000000800 */
[----:B------:R-:W-:Y:S01]  /*8a60*/  FADD.FTZ R14, R133, R14 ;  /* 0x0000000e850e7221 */ /* 0x000fe20000010000 */
[----:B------:R-:W-:Y:S01]  /*8a70*/  FADD.FTZ R12, R122, R115 ;  /* 0x000000737a0c7221 */ /* 0x000fe20000010000 */
[----:B------:R-:W-:Y:S01]  /*8a80*/  FFMA.FTZ R79, R138, UR4, -R79 ;  /* 0x000000048a4f7c23 */ /* 0x000fe2000801084f */
[-C--:B------:R-:W-:Y:S01]  /*8a90*/  FMUL.FTZ R32, R32, R7.reuse ;  /* 0x0000000720207220 */ /* 0x080fe20000410000 */
[----:B------:R-:W-:Y:S01]  /*8aa0*/  FADD.FTZ R125, R129, R14 ;  /* 0x0000000e817d7221 */ /* 0x000fe20000010000 */
[----:B------:R-:W-:Y:S01]  /*8ab0*/  FADD.FTZ R12, R123, R12 ;  /* 0x0000000c7b0c7221 */ /* 0x000fe20000010000 */
[-C--:B------:R-:W-:Y:S01]  /*8ac0*/  FMUL.FTZ R33, R33, R7.reuse ;  /* 0x0000000721217220 */ /* 0x080fe20000410000 */
[----:B------:R4:W-:Y:S01]  /*8ad0*/  MUFU.EX2 R98, R119 ;  /* 0x0000007700627308 */ /* 0x0009e20000000800 */
[----:B------:R-:W-:Y:S01]  /*8ae0*/  FADD.FTZ R125, R140, R125 ;  /* 0x0000007d8c7d7221 */ /* 0x000fe20000010000 */
[----:B------:R-:W-:Y:S01]  /*8af0*/  FADD.FTZ R12, R113, R12 ;  /* 0x0000000c710c7221 */ /* 0x000fe20000010000 */
[-C--:B------:R-:W-:Y:S01]  /*8b00*/  FMUL.FTZ R36, R36, R7.reuse ;  /* 0x0000000724247220 */ /* 0x080fe20000410000 */
[----:B------:R-:W-:Y:S01]  /*8b10*/  FMUL.FTZ R37, R37, R7 ;  /* 0x0000000725257220 */ /* 0x000fe20000410000 */
[----:B------:R-:W-:Y:S01]  /*8b20*/  FADD.FTZ R14, R128, R125 ;  /* 0x0000007d800e7221 */ /* 0x000fe20000010000 */
[----:B------:R-:W-:Y:S01]  /*8b30*/  FADD.FTZ R106, R127, R12 ;  /* 0x0000000c7f6a7221 */ /* 0x000fe20000010000 */
[----:B------:R-:W-:Y:S01]  /*8b40*/  F2FP.BF16.F32.PACK_AB R12, R141, R137 ;  /* 0x000000898d0c723e */ /* 0x000fe200000010ff */
[----:B------:R5:W0:Y:S01]  /*8b50*/  MUFU.EX2 R93, R13 ;  /* 0x0000000d005d7308 */ /* 0x000a220000000800 */
[----:B------:R-:W-:Y:S01]  /*8b60*/  FADD.FTZ R14, R139, R14 ;  /* 0x0000000e8b0e7221 */ /* 0x000fe20000010000 */
[----:B------:R-:W-:Y:S01]  /*8b70*/  FADD.FTZ R106, R105, R106 ;  /* 0x0000006a696a7221 */ /* 0x000fe20000010000 */
[----:B------:R-:W-:Y:S01]  /*8b80*/  F2FP.BF16.F32.PACK_AB R125, R123, R122 ;  /* 0x0000007a7b7d723e */ /* 0x000fe200000010ff */
[----:B------:R-:W-:Y:S01]  /*8b90*/  FMUL.FTZ R40, R40, R7 ;  /* 0x0000000728287220 */ /* 0x000fe20000410000 */
[----:B------:R-:W-:Y:S01]  /*8ba0*/  FADD.FTZ R115, R121, R14 ;  /* 0x0000000e79737221 */ /* 0x000fe20000010000 */
[----:B----4-:R-:W-:Y:S01]  /*8bb0*/  FADD.FTZ R119, R109, R106 ;  /* 0x0000006a6d777221 */ /* 0x010fe20000010000 */
[----:B------:R-:W-:Y:S01]  /*8bc0*/  F2FP.BF16.F32.PACK_AB R14, R133, R132 ;  /* 0x00000084850e723e */ /* 0x000fe200000010ff */
[----:B------:R-:W4:Y:S01]  /*8bd0*/  MUFU.EX2 R100, R100 ;  /* 0x0000006400647308 */ /* 0x000f220000000800 */
[----:B------:R-:W-:Y:S01]  /*8be0*/  FADD.FTZ R115, R130, R115 ;  /* 0x0000007382737221 */ /* 0x000fe20000010000 */
[----:B-1----:R-:W-:Y:S01]  /*8bf0*/  FADD.FTZ R74, R96, R119 ;  /* 0x00000077604a7221 */ /* 0x002fe20000010000 */
[----:B-----5:R-:W-:Y:S01]  /*8c00*/  F2FP.BF16.F32.PACK_AB R13, R20, R15 ;  /* 0x0000000f140d723e */ /* 0x020fe200000010ff */
[----:B------:R-:W-:Y:S01]  /*8c10*/  FMUL.FTZ R41, R41, R7 ;  /* 0x0000000729297220 */ /* 0x000fe20000410000 */
[----:B------:R-:W-:Y:S01]  /*8c20*/  FADD.FTZ R72, R116, R115 ;  /* 0x0000007374487221 */ /* 0x000fe20000010000 */
[----:B------:R-:W-:Y:S01]  /*8c30*/  FADD.FTZ R75, R97, R74 ;  /* 0x0000004a614b7221 */ /* 0x000fe20000010000 */
[----:B------:R-:W-:Y:S01]  /*8c40*/  F2FP.BF16.F32.PACK_AB R15, R120, R21 ;  /* 0x00000015780f723e */ /* 0x000fe200000010ff */
[----:B------:R-:W1:Y:S01]  /*8c50*/  MUFU.EX2 R101, R101 ;  /* 0x0000006500657308 */ /* 0x000e620000000800 */
[C---:B------:R-:W-:Y:S01]  /*8c60*/  FADD.FTZ R73, R117.reuse, R72 ;  /* 0x0000004875497221 */ /* 0x040fe20000010000 */
[----:B------:R-:W-:Y:S01]  /*8c70*/  FADD.FTZ R72, R88, R75 ;  /* 0x0000004b58487221 */ /* 0x000fe20000010000 */
[----:B------:R-:W-:Y:S01]  /*8c80*/  F2FP.BF16.F32.PACK_AB R106, R117, R116 ;  /* 0x00000074756a723e */ /* 0x000fe200000010ff */
[----:B------:R5:W-:Y:S01]  /*8c90*/  STSM.16.M88.4 [R2+0x25b00], R12 ;  /* 0x025b000c02007844 */ /* 0x000be20000000200 */
[----:B------:R-:W-:Y:S01]  /*8ca0*/  FADD.FTZ R73, R112, R73 ;  /* 0x0000004970497221 */ /* 0x000fe20000010000 */
[----:B------:R-:W-:Y:S01]  /*8cb0*/  FADD.FTZ R75, R89, R72 ;  /* 0x00000048594b7221 */ /* 0x000fe20000010000 */
[----:B------:R-:W-:Y:S01]  /*8cc0*/  F2FP.BF16.F32.PACK_AB R127, R127, R113 ;  /* 0x000000717f7f723e */ /* 0x000fe200000010ff */
[----:B------:R2:W1:Y:S01]  /*8cd0*/  MUFU.EX2 R20, R104 ;  /* 0x0000006800147308 */ /* 0x0004620000000800 */
[----:B------:R-:W-:Y:S01]  /*8ce0*/  FADD.FTZ R73, R114, R73 ;  /* 0x0000004972497221 */ /* 0x000fe20000010000 */
[----:B------:R-:W-:Y:S01]  /*8cf0*/  FADD.FTZ R75, R92, R75 ;  /* 0x0000004b5c4b7221 */ /* 0x000fe20000010000 */
[----:B------:R-:W-:Y:S01]  /*8d00*/  F2FP.BF16.F32.PACK_AB R105, R109, R105 ;  /* 0x000000696d69723e */ /* 0x000fe200000010ff */
[----:B------:R-:W-:Y:S01]  /*8d10*/  STSM.16.M88.4 [R2+0x27300], R124 ;  /* 0x0273007c02007844 */ /* 0x000fe20000000200 */
[----:B------:R-:W-:Y:S01]  /*8d20*/  FADD.FTZ R72, R108, R73 ;  /* 0x000000496c487221 */ /* 0x000fe20000010000 */
[----:B------:R-:W-:Y:S01]  /*8d30*/  FADD.FTZ R74, R80, R75 ;  /* 0x0000004b504a7221 */ /* 0x000fe20000010000 */
[----:B------:R-:W-:Y:S01]  /*8d40*/  FMUL.FTZ R44, R44, R7 ;  /* 0x000000072c2c7220 */ /* 0x000fe20000410000 */
[----:B------:R0:W1:Y:S01]  /*8d50*/  MUFU.EX2 R21, R107 ;  /* 0x0000006b00157308 */ /* 0x0000620000000800 */
[----:B------:R-:W-:Y:S01]  /*8d60*/  FADD.FTZ R72, R131, R72 ;  /* 0x0000004883487221 */ /* 0x000fe20000010000 */
[----:B------:R-:W-:Y:S01]  /*8d70*/  FADD.FTZ R74, R81, R74 ;  /* 0x0000004a514a7221 */ /* 0x000fe20000010000 */
[----:B--2---:R-:W-:Y:S01]  /*8d80*/  F2FP.BF16.F32.PACK_AB R104, R130, R121 ;  /* 0x000000798268723e */ /* 0x004fe200000010ff */
[-C--:B------:R-:W-:Y:S01]  /*8d90*/  FMUL.FTZ R45, R45, R7.reuse ;  /* 0x000000072d2d7220 */ /* 0x080fe20000410000 */
[----:B------:R-:W-:Y:S01]  /*8da0*/  FADD.FTZ R73, R3, R72 ;  /* 0x0000004803497221 */ /* 0x000fe20000010000 */
[----:B-----5:R-:W-:Y:S01]  /*8db0*/  F2FP.BF16.F32.PACK_AB R13, R89, R88 ;  /* 0x00000058590d723e */ /* 0x020fe200000010ff */
[-C--:B------:R-:W-:Y:S01]  /*8dc0*/  FMUL.FTZ R48, R48, R7.reuse ;  /* 0x0000000730307220 */ /* 0x080fe20000410000 */
[----:B------:R-:W2:Y:S01]  /*8dd0*/  MUFU.EX2 R116, R103 ;  /* 0x0000006700747308 */ /* 0x000ea20000000800 */
[----:B---3--:R-:W-:Y:S01]  /*8de0*/  FADD.FTZ R72, R4, R73 ;  /* 0x0000004904487221 */ /* 0x008fe20000010000 */
[----:B------:R-:W-:Y:S01]  /*8df0*/  FADD.FTZ R73, R9, R74 ;  /* 0x0000004a09497221 */ /* 0x000fe20000010000 */
[----:B0-----:R-:W-:Y:S01]  /*8e00*/  F2FP.BF16.F32.PACK_AB R107, R97, R96 ;  /* 0x00000060616b723e */ /* 0x001fe200000010ff */
[----:B------:R-:W-:Y:S01]  /*8e10*/  FMUL.FTZ R49, R49, R7 ;  /* 0x0000000731317220 */ /* 0x000fe20000410000 */
[----:B------:R-:W-:Y:S01]  /*8e20*/  FADD.FTZ R72, R11, R72 ;  /* 0x000000480b487221 */ /* 0x000fe20000010000 */
[----:B------:R-:W-:Y:S01]  /*8e30*/  FADD.FTZ R74, R76, R73 ;  /* 0x000000494c4a7221 */ /* 0x000fe20000010000 */
[----:B------:R-:W-:Y:S01]  /*8e40*/  F2FP.BF16.F32.PACK_AB R12, R114, R112 ;  /* 0x00000070720c723e */ /* 0x000fe200000010ff */
[----:B------:R0:W3:Y:S01]  /*8e50*/  MUFU.EX2 R88, R99 ;  /* 0x0000006300587308 */ /* 0x0000e20000000800 */
[----:B------:R-:W-:Y:S01]  /*8e60*/  FADD.FTZ R15, R93, R72 ;  /* 0x000000485d0f7221 */ /* 0x000fe20000010000 */
[----:B------:R-:W-:Y:S01]  /*8e70*/  FADD.FTZ R73, R77, R74 ;  /* 0x0000004a4d497221 */ /* 0x000fe20000010000 */
[----:B------:R-:W-:Y:S01]  /*8e80*/  F2FP.BF16.F32.PACK_AB R72, R4, R3 ;  /* 0x000000030448723e */ /* 0x000fe200000010ff */
[----:B------:R-:W-:Y:S01]  /*8e90*/  STSM.16.M88.4 [R2+0x28b00], R104 ;  /* 0x028b006802007844 */ /* 0x000fe20000000200 */
[----:B----4-:R-:W-:Y:S01]  /*8ea0*/  FADD.FTZ R75, R100, R15 ;  /* 0x0000000f644b7221 */ /* 0x010fe20000010000 */
[----:B------:R-:W-:Y:S01]  /*8eb0*/  FADD.FTZ R74, R84, R73 ;  /* 0x00000049544a7221 */ /* 0x000fe20000010000 */
[----:B------:R-:W-:Y:S01]  /*8ec0*/  F2FP.BF16.F32.PACK_AB R14, R131, R108 ;  /* 0x0000006c830e723e */ /* 0x000fe200000010ff */
[----:B------:R-:W4:Y:S01]  /*8ed0*/  MUFU.EX2 R79, R79 ;  /* 0x0000004f004f7308 */ /* 0x000f220000000800 */
[----:B------:R-:W-:Y:S01]  /*8ee0*/  FADD.FTZ R4, R98, R75 ;  /* 0x0000004b62047221 */ /* 0x000fe20000010000 */
[----:B------:R-:W-:Y:S01]  /*8ef0*/  F2FP.BF16.F32.PACK_AB R15, R80, R92 ;  /* 0x0000005c500f723e */ /* 0x000fe200000010ff */
[----:B------:R-:W-:Y:S01]  /*8f00*/  FADD.FTZ R3, R85, R74 ;  /* 0x0000004a55037221 */ /* 0x000fe20000010000 */
[----:B------:R-:W-:Y:S01]  /*8f10*/  F2FP.BF16.F32.PACK_AB R73, R9, R81 ;  /* 0x000000510949723e */ /* 0x000fe200000010ff */
[----:B-1----:R-:W-:Y:S01]  /*8f20*/  FADD.FTZ R9, R101, R4 ;  /* 0x0000000465097221 */ /* 0x002fe20000010000 */
[----:B------:R-:W-:Y:S01]  /*8f30*/  F2FP.BF16.F32.PACK_AB R74, R93, R11 ;  /* 0x0000000b5d4a723e */ /* 0x000fe200000010ff */
[----:B------:R-:W-:Y:S01]  /*8f40*/  FADD.FTZ R4, R90, R3 ;  /* 0x000000035a047221 */ /* 0x000fe20000010000 */
[----:B------:R-:W-:Y:S01]  /*8f50*/  F2FP.BF16.F32.PACK_AB R75, R77, R76 ;  /* 0x0000004c4d4b723e */ /* 0x000fe200000010ff */
[----:B------:R1:W-:Y:S01]  /*8f60*/  STSM.16.M88.4 [R2+0x2a300], R12 ;  /* 0x02a3000c02007844 */ /* 0x0003e20000000200 */
[----:B------:R-:W-:Y:S01]  /*8f70*/  F2FP.BF16.F32.PACK_AB R96, R98, R100 ;  /* 0x000000646260723e */ /* 0x000fe200000010ff */
[C---:B------:R-:W-:Y:S01]  /*8f80*/  FADD.FTZ R76, R20.reuse, R9 ;  /* 0x00000009144c7221 */ /* 0x040fe20000010000 */
[----:B------:R-:W-:Y:S01]  /*8f90*/  F2FP.BF16.F32.PACK_AB R97, R85, R84 ;  /* 0x000000545561723e */ /* 0x000fe200000010ff */
[----:B------:R3:W-:Y:S01]  /*8fa0*/  STSM.16.M88.4 [R2+0x2bb00], R72 ;  /* 0x02bb004802007844 */ /* 0x0007e20000000200 */
[----:B------:R-:W-:Y:S01]  /*8fb0*/  F2FP.BF16.F32.PACK_AB R98, R20, R101 ;  /* 0x000000651462723e */ /* 0x000fe200000010ff */
[C---:B------:R-:W-:Y:S01]  /*8fc0*/  FADD.FTZ R3, R91.reuse, R4 ;  /* 0x000000045b037221 */ /* 0x040fe20000010000 */
[----:B0-----:R-:W-:Y:S01]  /*8fd0*/  F2FP.BF16.F32.PACK_AB R99, R91, R90 ;  /* 0x0000005a5b63723e */ /* 0x001fe200000010ff */
[----:B------:R-:W-:Y:S01]  /*8fe0*/  FADD.FTZ R9, R21, R76 ;  /* 0x0000004c15097221 */ /* 0x000fe20000010000 */
[-C--:B------:R-:W-:Y:S01]  /*8ff0*/  FMUL.FTZ R52, R52, R7.reuse ;  /* 0x0000000734347220 */ /* 0x080fe20000410000 */
[----:B------:R-:W-:Y:S01]  /*9000*/  FADD.FTZ R4, R82, R3 ;  /* 0x0000000352047221 */ /* 0x000fe20000010000 */
[-C--:B------:R-:W-:Y:S01]  /*9010*/  FMUL.FTZ R53, R53, R7.reuse ;  /* 0x0000000735357220 */ /* 0x080fe20000410000 */
[----:B------:R0:W-:Y:S01]  /*9020*/  STSM.16.M88.4 [R2+0x2d300], R96 ;  /* 0x02d3006002007844 */ /* 0x0001e20000000200 */
[----:B------:R-:W-:Y:S01]  /*9030*/  FADD.FTZ R76, R110, R9 ;  /* 0x000000096e4c7221 */ /* 0x000fe20000010000 */
[----:B------:R-:W-:Y:S01]  /*9040*/  FADD.FTZ R3, R83, R4 ;  /* 0x0000000453037221 */ /* 0x000fe20000010000 */
[----:B------:R-:W-:Y:S01]  /*9050*/  FMUL.FTZ R56, R56, R7 ;  /* 0x0000000738387220 */ /* 0x000fe20000410000 */
[----:B-1----:R-:W-:Y:S01]  /*9060*/  F2FP.BF16.F32.PACK_AB R12, R110, R21 ;  /* 0x000000156e0c723e */ /* 0x002fe200000010ff */
[----:B------:R-:W-:Y:S01]  /*9070*/  FADD.FTZ R9, R111, R76 ;  /* 0x0000004c6f097221 */ /* 0x000fe20000010000 */
[----:B------:R-:W-:Y:S01]  /*9080*/  F2FP.BF16.F32.PACK_AB R13, R83, R82 ;  /* 0x00000052530d723e */ /* 0x000fe200000010ff */
[----:B------:R-:W-:Y:S01]  /*9090*/  FADD.FTZ R4, R86, R3 ;  /* 0x0000000356047221 */ /* 0x000fe20000010000 */
[C---:B--2---:R-:W-:Y:S01]  /*90a0*/  F2FP.BF16.F32.PACK_AB R14, R116.reuse, R111 ;  /* 0x0000006f740e723e */ /* 0x044fe200000010ff */
[----:B------:R-:W-:Y:S01]  /*90b0*/  FADD.FTZ R9, R116, R9 ;  /* 0x0000000974097221 */ /* 0x000fe20000010000 */
[C---:B------:R-:W-:Y:S01]  /*90c0*/  F2FP.BF16.F32.PACK_AB R15, R87.reuse, R86 ;  /* 0x00000056570f723e */ /* 0x040fe200000010ff */
[----:B------:R-:W-:Y:S01]  /*90d0*/  FADD.FTZ R3, R87, R4 ;  /* 0x0000000457037221 */ /* 0x000fe20000010000 */
[----:B---3--:R-:W-:Y:S01]  /*90e0*/  F2FP.BF16.F32.PACK_AB R72, R135, R88 ;  /* 0x000000588748723e */ /* 0x008fe200000010ff */
[----:B------:R-:W-:Y:S01]  /*90f0*/  FADD.FTZ R9, R88, R9 ;  /* 0x0000000958097221 */ /* 0x000fe20000010000 */
[----:B------:R-:W-:Y:S01]  /*9100*/  F2FP.BF16.F32.PACK_AB R73, R95, R94 ;  /* 0x0000005e5f49723e */ /* 0x000fe200000010ff */
[----:B------:R0:W-:Y:S01]  /*9110*/  STSM.16.M88.4 [R2+0x2eb00], R12 ;  /* 0x02eb000c02007844 */ /* 0x0001e20000000200 */
[----:B----4-:R-:W-:Y:S01]  /*9120*/  F2FP.BF16.F32.PACK_AB R74, R79, R102 ;  /* 0x000000664f4a723e */ /* 0x010fe200000010ff */
[----:B------:R-:W-:Y:S01]  /*9130*/  FADD.FTZ R4, R94, R3 ;  /* 0x000000035e047221 */ /* 0x000fe20000010000 */
[----:B------:R-:W-:Y:S01]  /*9140*/  F2FP.BF16.F32.PACK_AB R75, R10, R78 ;  /* 0x0000004e0a4b723e */ /* 0x000fe200000010ff */
[----:B------:R-:W-:Y:S01]  /*9150*/  FADD.FTZ R9, R135, R9 ;  /* 0x0000000987097221 */ /* 0x000fe20000010000 */
[-C--:B------:R-:W-:Y:S01]  /*9160*/  FMUL.FTZ R57, R57, R7.reuse ;  /* 0x0000000739397220 */ /* 0x080fe20000410000 */
[----:B------:R-:W-:Y:S01]  /*9170*/  FADD.FTZ R3, R95, R4 ;  /* 0x000000045f037221 */ /* 0x000fe20000010000 */
        /* <DEDUP_REMOVED lines=29> */
[----:B-1----:R-:W-:Y:S01]  /*9350*/  NOP ;  /* 0x0000000000007918 */ /* 0x002fe20000000000 */
[----:B0-----:R-:W-:Y:S05]  /*9360*/  @P3 BRA `(.L_x_1884) ;  /* 0xffffffbc00943947 */ /* 0x001fea000383ffff */
[----:B------:R-:W-:-:S05]  /*9370*/  UMOV UR7, UR10 ;  /* 0x0000000a00077c82 */ /* 0x000fca0008000000 */
.L_x_1875:
[----:B------:R-:W-:-:S13]  /*9380*/  ISETP.LE.AND P2, PT, RZ, UR7, PT ;  /* 0x00000007ff007c0c */ /* 0x000fda000bf43270 */
[----:B------:R-:W-:Y:S05]  /*9390*/  @!P2 BRA `(.L_x_1885) ;  /* 0x0000003400dca947 */ /* 0x000fea0003800000 */
[----:B------:R-:W-:Y:S01]  /*93a0*/  IMAD.MOV.U32 R7, RZ, RZ, R5 ;  /* 0x000000ffff077224 */ /* 0x000fe200078e0005 */
[----:B------:R-:W-:Y:S01]  /*93b0*/  UMOV UR39, UR38 ;  /* 0x0000002600277c82 */ /* 0x000fe20008000000 */
[----:B------:R-:W-:Y:S01]  /*93c0*/  IMAD.MOV.U32 R9, RZ, RZ, R0 ;  /* 0x000000ffff097224 */ /* 0x000fe200078e0000 */
[----:B------:R-:W-:-:S06]  /*93d0*/  UMOV UR6, UR36 ;  /* 0x0000002400067c82 */ /* 0x000fcc0008000000 */
.L_x_1894:
[----:B------:R-:W-:Y:S01]  /*93e0*/  R2UR UR4, R16 ;  /* 0x00000000100472ca */ /* 0x000fe200000e0000 */
[----:B------:R-:W-:-:S04]  /*93f0*/  UIADD3 UR36, UR6, 0x1, URZ ;  /* 0x0000000106247890 */ /* 0x000fc8000fffe03f */
[----:B------:R-:W-:-:S04]  /*9400*/  UISETP.NE.AND UP0, UPT, UR36, 0x2, UPT ;  /* 0x000000022400788c */ /* 0x000fc8000bf05270 */
[----:B------:R-:W-:Y:S02]  /*9410*/  USEL UR38, URZ, 0x1, UP0 ;  /* 0x000000013f267887 */ /* 0x000fe40008000000 */
[----:B------:R-:W-:Y:S02]  /*9420*/  USEL UR36, UR36, URZ, UP0 ;  /* 0x0000003f24247287 */ /* 0x000fe40008000000 */
[----:B------:R-:W-:Y:S01]  /*9430*/  ISETP.NE.AND P3, PT, RZ, UR4, PT ;  /* 0x00000004ff007c0c */ /* 0x000fe2000bf65270 */
[----:B------:R-:W-:-:S12]  /*9440*/  ULOP3.LUT UR38, UR39, UR38, URZ, 0x3c, !UPT ;  /* 0x0000002627267292 */ /* 0x000fd8000f8e3c3f */
[----:B--2---:R-:W-:Y:S05]  /*9450*/  @P3 BRA `(.L_x_1886) ;  /* 0x00000000002c3947 */ /* 0x004fea0003800000 */
[----:B------:R-:W-:Y:S05]  /*9460*/  @!P0 BRA `(.L_x_1887) ;  /* 0x0000000000048947 */ /* 0x000fea0003800000 */
[----:B------:R-:W-:Y:S01]  /*9470*/  BPT.TRAP 0x1 ;  /* 0x000000040000795c */ /* 0x000fe20000300000 */
.L_x_1887:
[----:B------:R-:W-:Y:S01]  /*9480*/  ULEA UR4, UR36, UR37, 0x3 ;  /* 0x0000002524047291 */ /* 0x000fe2000f8e183f */
[----:B------:R-:W-:-:S05]  /*9490*/  IMAD.U32 R0, RZ, RZ, UR38 ;  /* 0x00000026ff007e24 */ /* 0x000fca000f8e00ff */
[----:B------:R-:W-:-:S04]  /*94a0*/  SHF.L.U32 R0, R0, 0x1f, RZ ;  /* 0x0000001f00007819 */ /* 0x000fc800000006ff */
[----:B------:R0:W1:Y:S01]  /*94b0*/  SYNCS.PHASECHK.TRANS64.TRYWAIT P2, [UR4+0x31c30], R0 ;  /* 0x031c3000ff0075a7 */ /* 0x0000620008040144 */
[----:B------:R-:W-:Y:S05]  /*94c0*/  @!P0 BRA `(.L_x_1888) ;  /* 0x0000000000048947 */ /* 0x000fea0003800000 */
[----:B------:R-:W-:Y:S01]  /*94d0*/  BPT.TRAP 0x1 ;  /* 0x000000040000795c */ /* 0x000fe20000300000 */
.L_x_1888:
[----:B-1----:R-:W-:Y:S05]  /*94e0*/  @P2 BRA `(.L_x_1886) ;  /* 0x0000000000082947 */ /* 0x002fea0003800000 */
[----:B------:R-:W1:Y:S02]  /*94f0*/  SYNCS.PHASECHK.TRANS64.TRYWAIT P2, [UR4+0x31c30], R0 ;  /* 0x031c3000ff0075a7 */ /* 0x000e640008040144 */
[----:B-1----:R-:W-:Y:S05]  /*9500*/  @!P2 BRA `(.L_x_1889) ;  /* 0x000000a40074a947 */ /* 0x002fea0003800000 */
.L_x_1886:
        /* <DEDUP_REMOVED lines=356> */
.L_x_1891:
[----:B------:R-:W-:Y:S01]  /*ab50*/  ULEA UR4, UR6, UR37, 0x3 ;  /* 0x0000002506047291 */ /* 0x000fe2000f8e183f */
[----:B------:R-:W-:-:S05]  /*ab60*/  IMAD.U32 R0, RZ, RZ, UR39 ;  /* 0x00000027ff007e24 */ /* 0x000fca000f8e00ff */
[----:B------:R-:W-:-:S04]  /*ab70*/  SHF.L.U32 R0, R0, 0x1f, RZ ;  /* 0x0000001f00007819 */ /* 0x000fc800000006ff */
[----:B------:R0:W1:Y:S01]  /*ab80*/  SYNCS.PHASECHK.TRANS64.TRYWAIT P2, [UR4+0x31c50], R0 ;  /* 0x031c5000ff0075a7 */ /* 0x0000620008040144 */
[----:B------:R-:W-:Y:S05]  /*ab90*/  @!P0 BRA `(.L_x_1892) ;  /* 0x0000000000048947 */ /* 0x000fea0003800000 */
[----:B------:R-:W-:Y:S01]  /*aba0*/  BPT.TRAP 0x1 ;  /* 0x000000040000795c */ /* 0x000fe20000300000 */
.L_x_1892:
[----:B-1----:R-:W-:Y:S05]  /*abb0*/  @P2 BRA `(.L_x_1890) ;  /* 0x0000000000082947 */ /* 0x002fea0003800000 */
[----:B------:R-:W1:Y:S02]  /*abc0*/  SYNCS.PHASECHK.TRANS64.TRYWAIT P2, [UR4+0x31c50], R0 ;  /* 0x031c5000ff0075a7 */ /* 0x000e640008040144 */
[----:B-1----:R-:W-:Y:S05]  /*abd0*/  @!P2 BRA `(.L_x_1893) ;  /* 0x0000008c00d8a947 */ /* 0x002fea0003800000 */
.L_x_1890:
        /* <DEDUP_REMOVED lines=11> */
[----:B------:R-:W-:Y:S01]  /*ac90*/  ULDC UR14, c[0x0][0x988] ;  /* 0x00026200000e7ab9 */ /* 0x000fe20000000800 */
[----:B------:R-:W-:Y:S01]  /*aca0*/  ULOP3.LUT UR4, UR4, 0x2400000, URZ, 0xfc, !UPT ;  /* 0x0240000004047892 */ /* 0x000fe2000f8efc3f */
[----:B------:R-:W-:Y:S01]  /*acb0*/  FMNMX.FTZ R0, R140, R5, !PT ;  /* 0x000000058c007209 */ /* 0x000fe20007810000 */
[----:B------:R-:W-:-:S02]  /*acc0*/  UMOV UR39, UR38 ;  /* 0x0000002600277c82 */ /* 0x000fc40008000000 */
[----:B------:R-:W-:Y:S01]  /*acd0*/  UIMAD UR11, UR6, 0x6c0, UR4 ;  /* 0x000006c0060b78a4 */ /* 0x000fe2000f8e0204 */
[----:B------:R-:W-:Y:S02]  /*ace0*/  FMNMX.FTZ R5, R141, R0, !PT ;  /* 0x000000008d057209 */ /* 0x000fe40007810000 */
[----:B------:R-:W-:Y:S02]  /*acf0*/  UMOV UR4, UR14 ;  /* 0x0000000e00047c82 */ /* 0x000fe40008000000 */
        /* <DEDUP_REMOVED lines=43> */
[----:B------:R-:W-:-:S04]  /*afb0*/  FMNMX.FTZ R0, R76, R5, !PT ;  /* 0x000000054c007209 */ /* 0x000fc80007810000 */
[----:B------:R-:W-:-:S05]  /*afc0*/  FMNMX.FTZ R5, R77, R0, !PT ;  /* 0x000000004d057209 */ /* 0x000fca0007810000 */
[----:B------:R-:W0:Y:S02]  /*afd0*/  SHFL.BFLY PT, R0, R5, 0x2, 0x1f ;  /* 0x0c401f0005007f89 */ /* 0x000e2400000e0000 */
[----:B0-----:R-:W-:Y:S02]  /*afe0*/  FMNMX.FTZ R11, R5, R0, !PT ;  /* 0x00000000050b7209 */ /* 0x001fe40007810000 */
[----:B------:R-:W-:-:S03]  /*aff0*/  FMNMX.FTZ R5, R139, R20, !PT ;  /* 0x000000148b057209 */ /* 0x000fc60007810000 */
[----:B------:R-:W0:Y:S02]  /*b000*/  SHFL.BFLY PT, R0, R11, 0x1, 0x1f ;  /* 0x0c201f000b007f89 */ /* 0x000e2400000e0000 */
[----:B0-----:R-:W-:-:S05]  /*b010*/  FMNMX.FTZ R0, R11, R0, !PT ;  /* 0x000000000b007209 */ /* 0x001fca0007810000 */
[C---:B------:R-:W-:Y:S01]  /*b020*/  FMUL.FTZ R8, R0.reuse, UR4 ;  /* 0x0000000400087c20 */ /* 0x040fe20008410000 */
[----:B------:R-:W-:-:S03]  /*b030*/  FADD.FTZ R6, -R0, R9 ;  /* 0x0000000900067221 */ /* 0x000fc60000010100 */
[--C-:B------:R-:W-:Y:S01]  /*b040*/  FFMA.FTZ R20, R120, UR4, -R8.reuse ;  /* 0x0000000478147c23 */ /* 0x100fe20008010808 */
[----:B------:R-:W-:Y:S01]  /*b050*/  FMNMX.FTZ R120, R142, R5, !PT ;  /* 0x000000058e787209 */ /* 0x000fe20007810000 */
[--C-:B------:R-:W-:Y:S01]  /*b060*/  FFMA.FTZ R11, R140, UR4, -R8.reuse ;  /* 0x000000048c0b7c23 */ /* 0x100fe20008010808 */
[--C-:B------:R-:W-:Y:S01]  /*b070*/  FFMA.FTZ R13, R128, UR4, -R8.reuse ;  /* 0x00000004800d7c23 */ /* 0x100fe20008010808 */
[----:B------:R-:W0:Y:S01]  /*b080*/  S2R R140, SR_TID.X ;  /* 0x00000000008c7919 */ /* 0x000e220000002100 */
        /* <DEDUP_REMOVED lines=13> */
[----:B------:R-:W-:Y:S01]  /*b160*/  FFMA.FTZ R112, R112, UR4, -R8 ;  /* 0x0000000470707c23 */ /* 0x000fe20008010808 */
[----:B------:R-:W-:-:S02]  /*b170*/  WARPGROUP.DEPBAR.LE gsb0, 0x0 ;  /* 0x00008000000079c5 */ /* 0x000fc40000010000 */
[----:B------:R-:W-:Y:S01]  /*b180*/  WARPGROUP.ARRIVE ;  /* 0x00000000000079c5 */ /* 0x000fe20000000000 */
[----:B------:R-:W-:Y:S01]  /*b190*/  FMNMX.FTZ R5, R135, R124, !PT ;  /* 0x0000007c87057209 */ /* 0x000fe20007810000 */
[--C-:B------:R-:W-:Y:S01]  /*b1a0*/  FFMA.FTZ R113, R113, UR4, -R8.reuse ;  /* 0x0000000471717c23 */ /* 0x100fe20008010808 */
[--C-:B------:R-:W-:Y:S01]  /*b1b0*/  FFMA.FTZ R116, R116, UR4, -R8.reuse ;  /* 0x0000000474747c23 */ /* 0x100fe20008010808 */
        /* <DEDUP_REMOVED lines=33> */
[----:B------:R-:W-:Y:S01]  /*b3d0*/  FFMA.FTZ R128, R77, UR4, -R8 ;  /* 0x000000044d807c23 */ /* 0x000fe20008010808 */
[----:B------:R-:W-:Y:S01]  /*b3e0*/  FMNMX.FTZ R124, R106, R5, !PT ;  /* 0x000000056a7c7209 */ /* 0x000fe20007810000 */
[----:B------:R-:W-:Y:S01]  /*b3f0*/  FMUL.FTZ R6, R6, UR4 ;  /* 0x0000000406067c20 */ /* 0x000fe20008410000 */
[----:B0-----:R-:W-:Y:S01]  /*b400*/  SHF.R.U32.HI R137, RZ, 0x7, R140 ;  /* 0x00000007ff897819 */ /* 0x001fe2000001168c */
[----:B------:R-:W-:Y:S01]  /*b410*/  MUFU.EX2 R9, R9 ;  /* 0x0000000900097308 */ /* 0x000fe20000000800 */
[----:B------:R-:W-:-:S02]  /*b420*/  FMNMX.FTZ R5, R107, R124, !PT ;  /* 0x0000007c6b057209 */ /* 0x000fc40007810000 */
[----:B------:R-:W-:Y:S02]  /*b430*/  ISETP.GE.U32.AND P2, PT, R140, 0x180, PT ;  /* 0x000001808c00780c */ /* 0x000fe40003f46070 */
[----:B------:R-:W-:-:S03]  /*b440*/  FMNMX.FTZ R124, R110, R5, !PT ;  /* 0x000000056e7c7209 */ /* 0x000fc60007810000 */
[----:B------:R-:W0:Y:S01]  /*b450*/  MUFU.EX2 R6, R6 ;  /* 0x0000000600067308 */ /* 0x000e220000000800 */
        /* <DEDUP_REMOVED lines=21> */
[----:B------:R-:W-:Y:S01]  /*b5b0*/  FMNMX.FTZ R5, R75, R124, !PT ;  /* 0x0000007c4b057209 */ /* 0x000fe20007810000 */
[----:B------:R-:W-:Y:S02]  /*b5c0*/  WARPGROUP.DEPBAR.LE gsb0, 0x0 ;  /* 0x00008000000079c5 */ /* 0x000fe40000010000 */
[----:B------:R-:W-:Y:S01]  /*b5d0*/  WARPGROUP.ARRIVE ;  /* 0x00000000000079c5 */ /* 0x000fe20000000000 */
[----:B------:R-:W-:-:S03]  /*b5e0*/  FMNMX.FTZ R124, R78, R5, !PT ;  /* 0x000000054e7c7209 */ /* 0x000fc60007810000 */
[----:B------:R-:W-:Y:S01]  /*b5f0*/  MUFU.EX2 R20, R20 ;  /* 0x0000001400147308 */ /* 0x000fe20000000800 */
[----:B------:R-:W-:Y:S01]  /*b600*/  FMNMX.FTZ R5, R79, R124, !PT ;  /* 0x0000007c4f057209 */ /* 0x000fe20007810000 */
[----:B------:R-:W-:Y:S01]  /*b610*/  HGMMA.64x96x16.F32.BF16 R24, gdesc[UR32].tnspB, R24, gsb0 ;  /* 0x41600000201879f0 */ /* 0x000fe20008001818 */
[----:B------:R-:W-:Y:S02]  /*b620*/  UIADD3 UR32, UR10, 0x600, URZ ;  /* 0x000006000a207890 */ /* 0x000fe4000fffe03f */
[----:B------:R-:W-:Y:S01]  /*b630*/  UIADD3 UR34, UR11, 0x100, URZ ;  /* 0x000001000b227890 */ /* 0x000fe2000fffe03f */
[----:B------:R-:W1:Y:S01]  /*b640*/  SHFL.BFLY PT, R124, R5, 0x2, 0x1f ;  /* 0x0c401f00057c7f89 */ /* 0x000e6200000e0000 */
[----:B------:R-:W-:Y:S01]  /*b650*/  UMOV UR33, 0xc0000010 ;  /* 0xc000001000217882 */ /* 0x000fe20000000000 */
[----:B------:R-:W-:Y:S01]  /*b660*/  UMOV UR35, 0x80000020 ;  /* 0x8000002000237882 */ /* 0x000fe20000000000 */
[----:B------:R-:W-:Y:S08]  /*b670*/  MUFU.EX2 R21, R21 ;  /* 0x0000001500157308 */ /* 0x000ff00000000800 */
[----:B------:R-:W-:Y:S08]  /*b680*/  MUFU.EX2 R120, R120 ;  /* 0x0000007800787308 */ /* 0x000ff00000000800 */
[----:B------:R-:W-:Y:S01]  /*b690*/  MUFU.EX2 R121, R121 ;  /* 0x0000007900797308 */ /* 0x000fe20000000800 */
[----:B-1----:R-:W-:-:S07]  /*b6a0*/  FMNMX.FTZ R124, R5, R124, !PT ;  /* 0x0000007c057c7209 */ /* 0x002fce0007810000 */
[----:B------:R-:W-:Y:S01]  /*b6b0*/  MUFU.EX2 R112, R112 ;  /* 0x0000007000707308 */ /* 0x000fe20000000800 */
[----:B------:R-:W1:Y:S07]  /*b6c0*/  SHFL.BFLY PT, R5, R124, 0x1, 0x1f ;  /* 0x0c201f007c057f89 */ /* 0x000e6e00000e0000 */
[----:B------:R-:W-:Y:S08]  /*b6d0*/  MUFU.EX2 R113, R113 ;  /* 0x0000007100717308 */ /* 0x000ff00000000800 */
[----:B------:R-:W-:Y:S08]  /*b6e0*/  MUFU.EX2 R116, R116 ;  /* 0x0000007400747308 */ /* 0x000ff00000000800 */
[----:B------:R-:W-:Y:S01]  /*b6f0*/  MUFU.EX2 R117, R117 ;  /* 0x0000007500757308 */ /* 0x000fe20000000800 */
[----:B-1----:R-:W-:-:S05]  /*b700*/  FMNMX.FTZ R5, R124, R5, !PT ;  /* 0x000000057c057209 */ /* 0x002fca0007810000 */
[C---:B------:R-:W-:Y:S01]  /*b710*/  FADD.FTZ R8, -R5.reuse, R7 ;  /* 0x0000000705087221 */ /* 0x040fe20000010100 */
[----:B------:R-:W-:Y:S01]  /*b720*/  FMUL.FTZ R124, R5, UR4 ;  /* 0x00000004057c7c20 */ /* 0x000fe20008410000 */
[----:B------:R-:W-:Y:S02]  /*b730*/  MUFU.EX2 R7, R128 ;  /* 0x0000008000077308 */ /* 0x000fe40000000800 */
[----:B------:R-:W-:Y:S01]  /*b740*/  FMUL.FTZ R8, R8, UR4 ;  /* 0x0000000408087c20 */ /* 0x000fe20008410000 */
        /* <DEDUP_REMOVED lines=8> */
[----:B------:R-:W-:Y:S01]  /*b7d0*/  FFMA.FTZ R118, R119, UR4, -R124 ;  /* 0x0000000477767c23 */ /* 0x000fe2000801087c */
[----:B------:R-:W-:-:S02]  /*b7e0*/  IMAD.U32 R119, RZ, RZ, UR36 ;  /* 0x00000024ff777e24 */ /* 0x000fc4000f8e00ff */
[--C-:B------:R-:W-:Y:S01]  /*b7f0*/  FFMA.FTZ R132, R139, UR4, -R124.reuse ;  /* 0x000000048b847c23 */ /* 0x100fe2000801087c */
[--C-:B------:R-:W-:Y:S01]  /*b800*/  FFMA.FTZ R129, R142, UR4, -R124.reuse ;  /* 0x000000048e817c23 */ /* 0x100fe2000801087c */
[--C-:B------:R-:W-:Y:S01]  /*b810*/  FFMA.FTZ R133, R143, UR4, -R124.reuse ;  /* 0x000000048f857c23 */ /* 0x100fe2000801087c */
[----:B------:R-:W2:Y:S01]  /*b820*/  MUFU.EX2 R125, R125 ;  /* 0x0000007d007d7308 */ /* 0x000ea20000000800 */
[----:B-1----:R-:W-:Y:S01]  /*b830*/  VIADD R8, R137, 0x9 ;  /* 0x0000000989087836 */ /* 0x002fe20000000000 */
[----:B------:R-:W-:Y:S01]  /*b840*/  @!P1 LEA R119, R119, UR37, 0x3 ;  /* 0x0000002577779c11 */ /* 0x000fe2000f8e18ff */
[--C-:B------:R-:W-:Y:S01]  /*b850*/  FFMA.FTZ R128, R130, UR4, -R124.reuse ;  /* 0x0000000482807c23 */ /* 0x100fe2000801087c */
[--C-:B------:R-:W-:Y:S01]  /*b860*/  FFMA.FTZ R130, R134, UR4, -R124.reuse ;  /* 0x0000000486827c23 */ /* 0x100fe2000801087c */
[--C-:B------:R-:W-:Y:S01]  /*b870*/  FFMA.FTZ R134, R135, UR4, -R124.reuse ;  /* 0x0000000487867c23 */ /* 0x100fe2000801087c */
[----:B------:R-:W-:Y:S01]  /*b880*/  SEL R8, R8, 0x9, !P2 ;  /* 0x0000000908087807 */ /* 0x000fe20005000000 */
[----:B------:R-:W-:Y:S01]  /*b890*/  @!P1 VIADD R119, R119, 0x31c40 ;  /* 0x00031c4077779836 */ /* 0x000fe20000000000 */
[----:B------:R-:W1:Y:S01]  /*b8a0*/  MUFU.EX2 R132, R132 ;  /* 0x0000008400847308 */ /* 0x000e620000000800 */
[--C-:B------:R-:W-:Y:S01]  /*b8b0*/  FFMA.FTZ R122, R122, UR4, -R124.reuse ;  /* 0x000000047a7a7c23 */ /* 0x100fe2000801087c */
[--C-:B------:R-:W-:Y:S01]  /*b8c0*/  FFMA.FTZ R114, R114, UR4, -R124.reuse ;  /* 0x0000000472727c23 */ /* 0x100fe2000801087c */
[--C-:B------:R-:W-:Y:S01]  /*b8d0*/  FFMA.FTZ R106, R106, UR4, -R124.reuse ;  /* 0x000000046a6a7c23 */ /* 0x100fe2000801087c */
[----:B------:R-:W-:Y:S01]  /*b8e0*/  @!P1 PRMT R135, RZ, 0x654, R119 ;  /* 0x00000654ff879816 */ /* 0x000fe20000000077 */
[--C-:B------:R-:W-:Y:S01]  /*b8f0*/  FFMA.FTZ R119, R107, UR4, -R124.reuse ;  /* 0x000000046b777c23 */ /* 0x100fe2000801087c */
[--C-:B------:R-:W-:Y:S01]  /*b900*/  FFMA.FTZ R107, R110, UR4, -R124.reuse ;  /* 0x000000046e6b7c23 */ /* 0x100fe2000801087c */
[--C-:B------:R-:W-:Y:S01]  /*b910*/  FFMA.FTZ R110, R111, UR4, -R124.reuse ;  /* 0x000000046f6e7c23 */ /* 0x100fe2000801087c */
[----:B------:R-:W3:Y:S01]  /*b920*/  MUFU.EX2 R129, R129 ;  /* 0x0000008100817308 */ /* 0x000ee20000000800 */
[----:B0-----:R-:W-:Y:S01]  /*b930*/  FFMA.FTZ R111, R6, R4, R9 ;  /* 0x00000004066f7223 */ /* 0x001fe20000010009 */
[----:B--2---:R-:W-:Y:S01]  /*b940*/  FFMA.FTZ R3, R77, R3, R125 ;  /* 0x000000034d037223 */ /* 0x004fe2000001007d */
[--C-:B------:R-:W-:Y:S01]  /*b950*/  FFMA.FTZ R4, R103, UR4, -R124.reuse ;  /* 0x0000000467047c23 */ /* 0x100fe2000801087c */
[----:B------:R-:W-:Y:S01]  /*b960*/  FFMA.FTZ R103, R90, UR4, -R124 ;  /* 0x000000045a677c23 */ /* 0x000fe2000801087c */
[----:B------:R-:W-:Y:S01]  /*b970*/  FADD.FTZ R90, R10, R111 ;  /* 0x0000006f0a5a7221 */ /* 0x000fe20000010000 */
[----:B------:R-:W-:-:S02]  /*b980*/  WARPGROUP.DEPBAR.LE gsb0, 0x0 ;  /* 0x00008000000079c5 */ /* 0x000fc40000010000 */
[----:B------:R-:W-:Y:S01]  /*b990*/  WARPGROUP.ARRIVE ;  /* 0x00000000000079c5 */ /* 0x000fe20000000000 */
[----:B------:R-:W0:Y:S01]  /*b9a0*/  MUFU.EX2 R133, R133 ;  /* 0x0000008500857308 */ /* 0x000e220000000800 */
[----:B-1----:R-:W-:Y:S01]  /*b9b0*/  FADD.FTZ R138, R132, R3 ;  /* 0x00000003848a7221 */ /* 0x002fe20000010000 */
[--C-:B------:R-:W-:Y:S01]  /*b9c0*/  FFMA.FTZ R98, R98, UR4, -R124.reuse ;  /* 0x0000000462627c23 */ /* 0x100fe2000801087c */
[--C-:B------:R-:W-:Y:S01]  /*b9d0*/  FFMA.FTZ R94, R94, UR4, -R124.reuse ;  /* 0x000000045e5e7c23 */ /* 0x100fe2000801087c */
[--C-:B------:R-:W-:Y:S01]  /*b9e0*/  FFMA.FTZ R95, R95, UR4, -R124.reuse ;  /* 0x000000045f5f7c23 */ /* 0x100fe2000801087c */
[----:B------:R-:W-:Y:S01]  /*b9f0*/  HGMMA.64x96x16.F32.BF16 R24, gdesc[UR32].tnspB, R24, gsb0 ;  /* 0x41600000201879f0 */ /* 0x000fe20008001818 */
[----:B------:R-:W-:Y:S01]  /*ba00*/  UIADD3 UR32, UR10, 0x780, URZ ;  /* 0x000007800a207890 */ /* 0x000fe2000fffe03f */
[----:B------:R-:W-:Y:S01]  /*ba10*/  FFMA.FTZ R83, R83, UR4, -R124 ;  /* 0x0000000453537c23 */ /* 0x000fe2000801087c */
[----:B------:R-:W-:Y:S01]  /*ba20*/  UIADD3 UR34, UR11, 0x140, URZ ;  /* 0x000001400b227890 */ /* 0x000fe2000fffe03f */
[----:B------:R-:W1:Y:S01]  /*ba30*/  MUFU.EX2 R128, R128 ;  /* 0x0000008000807308 */ /* 0x000e620000000800 */
[----:B------:R-:W-:Y:S01]  /*ba40*/  UMOV UR33, 0xc0000010 ;  /* 0xc000001000217882 */ /* 0x000fe20000000000 */
[----:B------:R-:W-:Y:S01]  /*ba50*/  UMOV UR35, 0x80000020 ;  /* 0x8000002000237882 */ /* 0x000fe20000000000 */
[----:B---3--:R-:W-:Y:S01]  /*ba60*/  FADD.FTZ R138, R129, R138 ;  /* 0x0000008a818a7221 */ /* 0x008fe20000010000 */
[--C-:B------:R-:W-:Y:S01]  /*ba70*/  FFMA.FTZ R86, R86, UR4, -R124.reuse ;  /* 0x0000000456567c23 */ /* 0x100fe2000801087c */
[--C-:B------:R-:W-:Y:S01]  /*ba80*/  FFMA.FTZ R87, R87, UR4, -R124.reuse ;  /* 0x0000000457577c23 */ /* 0x100fe2000801087c */
[--C-:B------:R-:W-:Y:S01]  /*ba90*/  FFMA.FTZ R75, R75, UR4, -R124.reuse ;  /* 0x000000044b4b7c23 */ /* 0x100fe2000801087c */
[--C-:B------:R-:W-:Y:S01]  /*baa0*/  FFMA.FTZ R79, R79, UR4, -R124.reuse ;  /* 0x000000044f4f7c23 */ /* 0x100fe2000801087c */
[----:B------:R-:W2:Y:S01]  /*bab0*/  MUFU.EX2 R136, R136 ;  /* 0x0000008800887308 */ /* 0x000ea20000000800 */
[----:B------:R-:W-:Y:S01]  /*bac0*/  FFMA.FTZ R78, R78, UR4, -R124 ;  /* 0x000000044e4e7c23 */ /* 0x000fe2000801087c */
[----:B------:R-:W-:-:S06]  /*bad0*/  ISETP.LT.AND P2, PT, RZ, UR7, PT ;  /* 0x00000007ff007c0c */ /* 0x000fcc000bf41270 */
[----:B------:R-:W3:Y:S08]  /*bae0*/  MUFU.EX2 R130, R130 ;  /* 0x0000008200827308 */ /* 0x000ef00000000800 */
[----:B------:R-:W4:Y:S08]  /*baf0*/  MUFU.EX2 R134, R134 ;  /* 0x0000008600867308 */ /* 0x000f300000000800 */
        /* <DEDUP_REMOVED lines=19> */
[----:B------:R-:W5:Y:S08]  /*bc30*/  MUFU.EX2 R108, R108 ;  /* 0x0000006c006c7308 */ /* 0x000f700000000800 */
[----:B------:R-:W5:Y:S08]  /*bc40*/  MUFU.EX2 R107, R107 ;  /* 0x0000006b006b7308 */ /* 0x000f700000000800 */
[----:B------:R-:W5:Y:S08]  /*bc50*/  MUFU.EX2 R109, R109 ;  /* 0x0000006d006d7308 */ /* 0x000f700000000800 */
[----:B------:R-:W5:Y:S08]  /*bc60*/  MUFU.EX2 R110, R110 ;  /* 0x0000006e006e7308 */ /* 0x000f700000000800 */
[----:B------:R-:W5:Y:S08]  /*bc70*/  MUFU.EX2 R96, R96 ;  /* 0x0000006000607308 */ /* 0x000f700000000800 */
[----:B------:R-:W-:Y:S08]  /*bc80*/  MUFU.EX2 R98, R98 ;  /* 0x0000006200627308 */ /* 0x000ff00000000800 */
[----:B------:R-:W5:Y:S08]  /*bc90*/  MUFU.EX2 R97, R97 ;  /* 0x0000006100617308 */ /* 0x000f700000000800 */
        /* <DEDUP_REMOVED lines=33> */
[----:B------:R-:W-:Y:S02]  /*beb0*/  WARPGROUP.DEPBAR.LE gsb0, 0x0 ;  /* 0x00008000000079c5 */ /* 0x000fe40000010000 */
[----:B------:R-:W-:-:S06]  /*bec0*/  WARPGROUP.ARRIVE ;  /* 0x00000000000079c5 */ /* 0x000fcc0000000000 */
[----:B------:R-:W-:Y:S03]  /*bed0*/  HGMMA.64x96x16.F32.BF16 R24, gdesc[UR32].tnspB, R24, gsb0 ;  /* 0x41600000201879f0 */ /* 0x000fe60008001818 */
[----:B------:R-:W-:Y:S02]  /*bee0*/  WARPGROUP.DEPBAR.LE gsb0, 0x0 ;  /* 0x00008000000079c5 */ /* 0x000fe40000010000 */
[----:B------:R0:W-:Y:S06]  /*bef0*/  BAR.ARV R8, 0x100 ;  /* 0x000400080000751d */ /* 0x0001ec0000002000 */
[----:B------:R-:W-:Y:S01]  /*bf00*/  @!P1 SYNCS.ARRIVE.TRANS64.RED.A1T0 RZ, [R135+URZ], RZ ;  /* 0x000000ff87ff99a7 */ /* 0x000fe2000810043f */
[-C--:B------:R-:W-:Y:S01]  /*bf10*/  FMUL.FTZ R24, R24, R6.reuse ;  /* 0x0000000618187220 */ /* 0x080fe20000410000 */
[----:B0-----:R-:W-:Y:S01]  /*bf20*/  IMAD.U32 R8, RZ, RZ, UR6 ;  /* 0x00000006ff087e24 */ /* 0x001fe2000f8e00ff */
[----:B------:R-:W-:Y:S01]  /*bf30*/  UIADD3 UR6, UR7, -0x1, URZ ;  /* 0xffffffff07067890 */ /* 0x000fe2000fffe03f */
[-C--:B------:R-:W-:Y:S01]  /*bf40*/  FMUL.FTZ R25, R25, R6.reuse ;  /* 0x0000000619197220 */ /* 0x080fe20000410000 */
[-C--:B------:R-:W-:Y:S01]  /*bf50*/  FMUL.FTZ R28, R28, R6.reuse ;  /* 0x000000061c1c7220 */ /* 0x080fe20000410000 */
[-C--:B------:R-:W-:Y:S01]  /*bf60*/  FMUL.FTZ R29, R29, R6.reuse ;  /* 0x000000061d1d7220 */ /* 0x080fe20000410000 */
[----:B------:R-:W-:Y:S01]  /*bf70*/  @!P1 LEA R8, R8, UR37, 0x3 ;  /* 0x0000002508089c11 */ /* 0x000fe2000f8e18ff */
[-C--:B------:R-:W-:Y:S01]  /*bf80*/  FMUL.FTZ R32, R32, R6.reuse ;  /* 0x0000000620207220 */ /* 0x080fe20000410000 */
[----:B------:R-:W-:Y:S01]  /*bf90*/  FMUL.FTZ R33, R33, R6 ;  /* 0x0000000621217220 */ /* 0x000fe20000410000 */
[----:B------:R-:W-:Y:S01]  /*bfa0*/  UMOV UR7, UR6 ;  /* 0x0000000600077c82 */ /* 0x000fe20008000000 */
[----:B------:R-:W-:Y:S01]  /*bfb0*/  UMOV UR6, UR36 ;  /* 0x0000002400067c82 */ /* 0x000fe20008000000 */
        /* <DEDUP_REMOVED lines=17> */
[--C-:B0-----:R-:W-:Y:S01]  /*c0d0*/  FFMA.FTZ R8, R99, UR4, -R124.reuse ;  /* 0x0000000463087c23 */ /* 0x101fe2000801087c */
[--C-:B------:R-:W-:Y:S01]  /*c0e0*/  FFMA.FTZ R99, R102, UR4, -R124.reuse ;  /* 0x0000000466637c23 */ /* 0x100fe2000801087c */
[----:B------:R-:W-:Y:S01]  /*c0f0*/  FFMA.FTZ R102, R91, UR4, -R124 ;  /* 0x000000045b667c23 */ /* 0x000fe2000801087c */
[----:B------:R-:W-:Y:S01]  /*c100*/  FADD.FTZ R91, R11, R90 ;  /* 0x0000005a0b5b7221 */ /* 0x000fe20000010000 */
[----:B------:R0:W5:Y:S01]  /*c110*/  MUFU.EX2 R3, R8 ;  /* 0x0000000800037308 */ /* 0x0001620000000800 */
[----:B------:R-:W-:Y:S01]  /*c120*/  FFMA.FTZ R90, R82, UR4, -R124 ;  /* 0x00000004525a7c23 */ /* 0x000fe2000801087c */
[-C--:B------:R-:W-:Y:S01]  /*c130*/  FMUL.FTZ R64, R64, R6.reuse ;  /* 0x0000000640407220 */ /* 0x080fe20000410000 */
[----:B------:R-:W-:Y:S01]  /*c140*/  FADD.FTZ R140, R12, R91 ;  /* 0x0000005b0c8c7221 */ /* 0x000fe20000010000 */
[----:B------:R-:W-:Y:S01]  /*c150*/  FADD.FTZ R91, R133, R138 ;  /* 0x0000008a855b7221 */ /* 0x000fe20000010000 */
[-C--:B------:R-:W-:Y:S01]  /*c160*/  FMUL.FTZ R65, R65, R6.reuse ;  /* 0x0000000641417220 */ /* 0x080fe20000410000 */
[-C--:B------:R-:W-:Y:S01]  /*c170*/  FMUL.FTZ R68, R68, R6.reuse ;  /* 0x0000000644447220 */ /* 0x080fe20000410000 */
[----:B------:R-:W-:Y:S01]  /*c180*/  FADD.FTZ R111, R13, R140 ;  /* 0x0000008c0d6f7221 */ /* 0x000fe20000010000 */
[----:B-1----:R-:W-:Y:S01]  /*c190*/  FADD.FTZ R91, R128, R91 ;  /* 0x0000005b805b7221 */ /* 0x002fe20000010000 */
[----:B------:R-:W1:Y:S01]  /*c1a0*/  MUFU.EX2 R99, R99 ;  /* 0x0000006300637308 */ /* 0x000e620000000800 */
[----:B------:R-:W-:Y:S01]  /*c1b0*/  FMUL.FTZ R69, R69, R6 ;  /* 0x0000000645457220 */ /* 0x000fe20000410000 */
[----:B0-----:R-:W-:Y:S01]  /*c1c0*/  FADD.FTZ R8, R14, R111 ;  /* 0x0000006f0e087221 */ /* 0x001fe20000010000 */
[----:B--2---:R-:W-:Y:S01]  /*c1d0*/  FADD.FTZ R91, R136, R91 ;  /* 0x0000005b885b7221 */ /* 0x004fe20000010000 */
[-C--:B------:R-:W-:Y:S01]  /*c1e0*/  FMUL.FTZ R26, R26, R77.reuse ;  /* 0x0000004d1a1a7220 */ /* 0x080fe20000410000 */
[----:B------:R-:W-:Y:S01]  /*c1f0*/  FMUL.FTZ R27, R27, R77 ;  /* 0x0000004d1b1b7220 */ /* 0x000fe20000410000 */
[----:B------:R-:W-:Y:S01]  /*c200*/  FADD.FTZ R82, R15, R8 ;  /* 0x000000080f527221 */ /* 0x000fe20000010000 */
[----:B---3--:R-:W-:Y:S01]  /*c210*/  FADD.FTZ R91, R130, R91 ;  /* 0x0000005b825b7221 */ /* 0x008fe20000010000 */
[----:B------:R-:W-:Y:S01]  /*c220*/  F2FP.BF16.F32.PACK_AB R8, R10, R9 ;  /* 0x000000090a08723e */ /* 0x000fe200000010ff */
[----:B------:R-:W-:Y:S01]  /*c230*/  FMUL.FTZ R30, R30, R77 ;  /* 0x0000004d1e1e7220 */ /* 0x000fe20000410000 */
[----:B------:R-:W-:Y:S01]  /*c240*/  F2FP.BF16.F32.PACK_AB R10, R12, R11 ;  /* 0x0000000b0c0a723e */ /* 0x000fe200000010ff */
[----:B------:R-:W-:Y:S01]  /*c250*/  FADD.FTZ R11, R17, R82 ;  /* 0x00000052110b7221 */ /* 0x000fe20000010000 */
[----:B----4-:R-:W-:Y:S01]  /*c260*/  FADD.FTZ R91, R134, R91 ;  /* 0x0000005b865b7221 */ /* 0x010fe20000010000 */
[----:B------:R-:W-:Y:S01]  /*c270*/  F2FP.BF16.F32.PACK_AB R9, R132, R125 ;  /* 0x0000007d8409723e */ /* 0x000fe200000010ff */
[----:B------:R0:W2:Y:S01]  /*c280*/  MUFU.EX2 R82, R103 ;  /* 0x0000006700527308 */ /* 0x0000a20000000800 */
[----:B------:R-:W-:Y:S01]  /*c290*/  FADD.FTZ R12, R20, R11 ;  /* 0x0000000b140c7221 */ /* 0x000fe20000010000 */
[----:B-----5:R-:W-:Y:S01]  /*c2a0*/  FADD.FTZ R132, R122, R91 ;  /* 0x0000005b7a847221 */ /* 0x020fe20000010000 */
[----:B------:R-:W-:Y:S01]  /*c2b0*/  F2FP.BF16.F32.PACK_AB R11, R133, R129 ;  /* 0x00000081850b723e */ /* 0x000fe200000010ff */
[----:B------:R-:W-:Y:S01]  /*c2c0*/  FFMA.FTZ R91, R74, UR4, -R124 ;  /* 0x000000044a5b7c23 */ /* 0x000fe2000801087c */
[----:B------:R-:W-:Y:S01]  /*c2d0*/  FADD.FTZ R111, R21, R12 ;  /* 0x0000000c156f7221 */ /* 0x000fe20000010000 */
[----:B------:R-:W-:Y:S01]  /*c2e0*/  FADD.FTZ R132, R131, R132 ;  /* 0x0000008483847221 */ /* 0x000fe20000010000 */
[-C--:B------:R-:W-:Y:S01]  /*c2f0*/  FMUL.FTZ R31, R31, R77.reuse ;  /* 0x0000004d1f1f7220 */ /* 0x080fe20000410000 */
[----:B------:R3:W-:Y:S01]  /*c300*/  STSM.16.M88.4 [R2+0x24300], R8 ;  /* 0x0243000802007844 */ /* 0x0007e20000000200 */
[----:B------:R-:W-:Y:S01]  /*c310*/  FADD.FTZ R12, R120, R111 ;  /* 0x0000006f780c7221 */ /* 0x000fe20000010000 */
[----:B0-----:R-:W-:Y:S01]  /*c320*/  FADD.FTZ R103, R123, R132 ;  /* 0x000000847b677221 */ /* 0x001fe20000010000 */
[----:B------:R0:W4:Y:S01]  /*c330*/  MUFU.EX2 R74, R102 ;  /* 0x00000066004a7308 */ /* 0x0001220000000800 */
[-C--:B------:R-:W-:Y:S01]  /*c340*/  FMUL.FTZ R34, R34, R77.reuse ;  /* 0x0000004d22227220 */ /* 0x080fe20000410000 */
[----:B------:R-:W-:Y:S01]  /*c350*/  FADD.FTZ R111, R121, R12 ;  /* 0x0000000c796f7221 */ /* 0x000fe20000010000 */
[----:B------:R-:W-:Y:S01]  /*c360*/  FADD.FTZ R103, R126, R103 ;  /* 0x000000677e677221 */ /* 0x000fe20000010000 */
[-C--:B------:R-:W-:Y:S01]  /*c370*/  FMUL.FTZ R35, R35, R77.reuse ;  /* 0x0000004d23237220 */ /* 0x080fe20000410000 */
[-C--:B------:R-:W-:Y:S01]  /*c380*/  FMUL.FTZ R38, R38, R77.reuse ;  /* 0x0000004d26267220 */ /* 0x080fe20000410000 */
[----:B------:R-:W-:Y:S01]  /*c390*/  FADD.FTZ R12, R112, R111 ;  /* 0x0000006f700c7221 */ /* 0x000fe20000010000 */
[----:B------:R-:W-:Y:S01]  /*c3a0*/  F2FP.BF16.F32.PACK_AB R112, R113, R112 ;  /* 0x000000707170723e */ /* 0x000fe200000010ff */
[-C--:B------:R-:W-:Y:S01]  /*c3b0*/  FMUL.FTZ R39, R39, R77.reuse ;  /* 0x0000004d27277220 */ /* 0x080fe20000410000 */
[-C--:B------:R-:W-:Y:S01]  /*c3c0*/  FMUL.FTZ R42, R42, R77.reuse ;  /* 0x0000004d2a2a7220 */ /* 0x080fe20000410000 */
[-C--:B------:R-:W-:Y:S01]  /*c3d0*/  FMUL.FTZ R43, R43, R77.reuse ;  /* 0x0000004d2b2b7220 */ /* 0x080fe20000410000 */
[-C--:B------:R-:W-:Y:S01]  /*c3e0*/  FMUL.FTZ R46, R46, R77.reuse ;  /* 0x0000004d2e2e7220 */ /* 0x080fe20000410000 */
[----:B------:R-:W-:Y:S01]  /*c3f0*/  FMUL.FTZ R47, R47, R77 ;  /* 0x0000004d2f2f7220 */ /* 0x000fe20000410000 */
[----:B---3--:R-:W-:Y:S01]  /*c400*/  F2FP.BF16.F32.PACK_AB R8, R14, R13 ;  /* 0x0000000d0e08723e */ /* 0x008fe200000010ff */
[----:B------:R-:W-:Y:S01]  /*c410*/  FADD.FTZ R14, R114, R103 ;  /* 0x00000067720e7221 */ /* 0x000fe20000010000 */
[----:B------:R-:W-:Y:S01]  /*c420*/  FADD.FTZ R13, R113, R12 ;  /* 0x0000000c710d7221 */ /* 0x000fe20000010000 */
[----:B------:R-:W-:Y:S01]  /*c430*/  F2FP.BF16.F32.PACK_AB R10, R17, R15 ;  /* 0x0000000f110a723e */ /* 0x000fe200000010ff */
[-C--:B------:R-:W-:Y:S01]  /*c440*/  FMUL.FTZ R50, R50, R77.reuse ;  /* 0x0000004d32327220 */ /* 0x080fe20000410000 */
[----:B------:R-:W-:Y:S01]  /*c450*/  FADD.FTZ R14, R127, R14 ;  /* 0x0000000e7f0e7221 */ /* 0x000fe20000010000 */
[----:B0-----:R-:W-:Y:S01]  /*c460*/  FADD.FTZ R102, R116, R13 ;  /* 0x0000000d74667221 */ /* 0x001fe20000010000 */
[----:B------:R-:W-:Y:S01]  /*c470*/  F2FP.BF16.F32.PACK_AB R12, R21, R20 ;  /* 0x00000014150c723e */ /* 0x000fe200000010ff */
[----:B------:R0:W3:Y:S01]  /*c480*/  MUFU.EX2 R17, R90 ;  /* 0x0000005a00117308 */ /* 0x0000e20000000800 */
        /* <DEDUP_REMOVED lines=11> */
[----:B------:R-:W5:Y:S01]  /*c540*/  MUFU.EX2 R20, R83 ;  /* 0x0000005300147308 */ /* 0x000f620000000800 */
[----:B------:R-:W-:Y:S01]  /*c550*/  FADD.FTZ R102, R119, R102 ;  /* 0x0000006677667221 */ /* 0x000fe20000010000 */
[----:B------:R-:W-:Y:S01]  /*c560*/  FADD.FTZ R120, R108, R21 ;  /* 0x000000156c787221 */ /* 0x000fe20000010000 */
[----:B------:R-:W-:Y:S01]  /*c570*/  F2FP.BF16.F32.PACK_AB R13, R131, R122 ;  /* 0x0000007a830d723e */ /* 0x000fe200000010ff */
[----:B------:R1:W-:Y:S01]  /*c580*/  STSM.16.M88.4 [R2+0x25b00], R8 ;  /* 0x025b000802007844 */ /* 0x0003e20000000200 */
[----:B------:R-:W-:Y:S01]  /*c590*/  FADD.FTZ R21, R107, R102 ;  /* 0x000000666b157221 */ /* 0x000fe20000010000 */
[----:B------:R-:W-:Y:S01]  /*c5a0*/  FADD.FTZ R103, R109, R120 ;  /* 0x000000786d677221 */ /* 0x000fe20000010000 */
[----:B------:R-:W-:Y:S01]  /*c5b0*/  F2FP.BF16.F32.PACK_AB R15, R126, R123 ;  /* 0x0000007b7e0f723e */ /* 0x000fe200000010ff */
[----:B------:R-:W5:Y:S01]  /*c5c0*/  MUFU.EX2 R83, R87 ;  /* 0x0000005700537308 */ /* 0x000f620000000800 */
[----:B------:R-:W-:Y:S01]  /*c5d0*/  FADD.FTZ R21, R110, R21 ;  /* 0x000000156e157221 */ /* 0x000fe20000010000 */
[----:B0-----:R-:W-:Y:S01]  /*c5e0*/  FADD.FTZ R90, R96, R103 ;  /* 0x00000067605a7221 */ /* 0x001fe20000010000 */
[C---:B------:R-:W-:Y:S01]  /*c5f0*/  F2FP.BF16.F32.PACK_AB R96, R97.reuse, R96 ;  /* 0x000000606160723e */ /* 0x040fe200000010ff */
        /* <DEDUP_REMOVED lines=8> */
[----:B-1----:R-:W1:Y:S01]  /*c680*/  MUFU.EX2 R11, R91 ;  /* 0x0000005b000b7308 */ /* 0x002e620000000800 */
[----:B------:R-:W-:Y:S01]  /*c690*/  FADD.FTZ R21, R99, R102 ;  /* 0x0000006663157221 */ /* 0x000fe20000010000 */
[----:B------:R-:W-:Y:S01]  /*c6a0*/  FADD.FTZ R9, R101, R90 ;  /* 0x0000005a65097221 */ /* 0x000fe20000010000 */
[----:B------:R-:W-:Y:S01]  /*c6b0*/  F2FP.BF16.F32.PACK_AB R99, R4, R99 ;  /* 0x000000630463723e */ /* 0x000fe200000010ff */
[-C--:B------:R-:W-:Y:S01]  /*c6c0*/  FMUL.FTZ R58, R58, R77.reuse ;  /* 0x0000004d3a3a7220 */ /* 0x080fe20000410000 */
[----:B------:R-:W-:Y:S01]  /*c6d0*/  FADD.FTZ R21, R4, R21 ;  /* 0x0000001504157221 */ /* 0x000fe20000010000 */
[----:B------:R-:W-:Y:S01]  /*c6e0*/  FADD.FTZ R8, R88, R9 ;  /* 0x0000000958087221 */ /* 0x000fe20000010000 */
[----:B------:R-:W-:Y:S01]  /*c6f0*/  F2FP.BF16.F32.PACK_AB R104, R105, R104 ;  /* 0x000000686968723e */ /* 0x000fe200000010ff */
[----:B0-----:R-:W0:Y:S01]  /*c700*/  MUFU.EX2 R13, R78 ;  /* 0x0000004e000d7308 */ /* 0x001e220000000800 */
[----:B--2---:R-:W-:Y:S01]  /*c710*/  FADD.FTZ R21, R82, R21 ;  /* 0x0000001552157221 */ /* 0x004fe20000010000 */
[----:B------:R-:W-:Y:S01]  /*c720*/  FADD.FTZ R9, R89, R8 ;  /* 0x0000000859097221 */ /* 0x000fe20000010000 */
[----:B------:R-:W-:Y:S01]  /*c730*/  F2FP.BF16.F32.PACK_AB R114, R117, R116 ;  /* 0x000000747572723e */ /* 0x000fe200000010ff */
[----:B------:R-:W-:Y:S01]  /*c740*/  FMUL.FTZ R59, R59, R77 ;  /* 0x0000004d3b3b7220 */ /* 0x000fe20000410000 */
[----:B----4-:R-:W-:Y:S01]  /*c750*/  FADD.FTZ R21, R74, R21 ;  /* 0x000000154a157221 */ /* 0x010fe20000010000 */
[----:B------:R-:W-:Y:S01]  /*c760*/  FADD.FTZ R8, R92, R9 ;  /* 0x000000095c087221 */ /* 0x000fe20000010000 */
[----:B------:R-:W-:Y:S01]  /*c770*/  F2FP.BF16.F32.PACK_AB R115, R118, R115 ;  /* 0x000000737673723e */ /* 0x000fe200000010ff */
[-C--:B------:R-:W-:Y:S01]  /*c780*/  FMUL.FTZ R62, R62, R77.reuse ;  /* 0x0000004d3e3e7220 */ /* 0x080fe20000410000 */
[----:B------:R-:W-:Y:S01]  /*c790*/  FADD.FTZ R10, R94, R21 ;  /* 0x000000155e0a7221 */ /* 0x000fe20000010000 */
[----:B------:R-:W-:Y:S01]  /*c7a0*/  FADD.FTZ R3, R93, R8 ;  /* 0x000000085d037221 */ /* 0x000fe20000010000 */
[----:B------:R-:W-:Y:S01]  /*c7b0*/  F2FP.BF16.F32.PACK_AB R105, R119, R106 ;  /* 0x0000006a7769723e */ /* 0x000fe200000010ff */
[----:B------:R2:W-:Y:S01]  /*c7c0*/  STSM.16.M88.4 [R2+0x28b00], R112 ;  /* 0x028b007002007844 */ /* 0x0005e20000000200 */
[----:B------:R-:W-:Y:S01]  /*c7d0*/  FADD.FTZ R10, R95, R10 ;  /* 0x0000000a5f0a7221 */ /* 0x000fe20000010000 */
[----:B------:R-:W-:Y:S01]  /*c7e0*/  FADD.FTZ R4, R80, R3 ;  /* 0x0000000350047221 */ /* 0x000fe20000010000 */
[----:B------:R-:W-:Y:S01]  /*c7f0*/  F2FP.BF16.F32.PACK_AB R106, R109, R108 ;  /* 0x0000006c6d6a723e */ /* 0x000fe200000010ff */
[----:B------:R-:W-:Y:S01]  /*c800*/  FMUL.FTZ R63, R63, R77 ;  /* 0x0000004d3f3f7220 */ /* 0x000fe20000410000 */
[----:B---3--:R-:W-:Y:S01]  /*c810*/  FADD.FTZ R3, R17, R10 ;  /* 0x0000000a11037221 */ /* 0x008fe20000010000 */
[----:B------:R-:W-:Y:S01]  /*c820*/  FADD.FTZ R9, R81, R4 ;  /* 0x0000000451097221 */ /* 0x000fe20000010000 */
[----:B------:R-:W-:Y:S01]  /*c830*/  F2FP.BF16.F32.PACK_AB R107, R110, R107 ;  /* 0x0000006b6e6b723e */ /* 0x000fe200000010ff */
[-C--:B------:R-:W-:Y:S01]  /*c840*/  FMUL.FTZ R66, R66, R77.reuse ;  /* 0x0000004d42427220 */ /* 0x080fe20000410000 */
[----:B-----5:R-:W-:Y:S01]  /*c850*/  FADD.FTZ R3, R20, R3 ;  /* 0x0000000314037221 */ /* 0x020fe20000010000 */
[----:B------:R-:W-:Y:S01]  /*c860*/  FADD.FTZ R4, R84, R9 ;  /* 0x0000000954047221 */ /* 0x000fe20000010000 */
[----:B------:R-:W-:Y:S01]  /*c870*/  F2FP.BF16.F32.PACK_AB R98, R101, R100 ;  /* 0x000000646562723e */ /* 0x000fe200000010ff */
[----:B------:R2:W-:Y:S01]  /*c880*/  STSM.16.M88.4 [R2+0x2a300], R104 ;  /* 0x02a3006802007844 */ /* 0x0005e20000000200 */
        /* <DEDUP_REMOVED lines=8> */
[----:B-1----:R-:W-:Y:S01]  /*c910*/  FADD.FTZ R8, R11, R8 ;  /* 0x000000080b087221 */ /* 0x002fe20000010000 */
[----:B------:R-:W-:Y:S01]  /*c920*/  F2FP.BF16.F32.PACK_AB R90, R93, R92 ;  /* 0x0000005c5d5a723e */ /* 0x000fe200000010ff */
[----:B------:R-:W-:Y:S01]  /*c930*/  FADD.FTZ R3, R73, R4 ;  /* 0x0000000449037221 */ /* 0x000fe20000010000 */
[----:B------:R-:W-:Y:S01]  /*c940*/  F2FP.BF16.F32.PACK_AB R91, R95, R94 ;  /* 0x0000005e5f5b723e */ /* 0x000fe200000010ff */
[----:B------:R-:W-:Y:S01]  /*c950*/  FADD.FTZ R8, R75, R8 ;  /* 0x000000084b087221 */ /* 0x000fe20000010000 */
[----:B------:R-:W-:Y:S01]  /*c960*/  F2FP.BF16.F32.PACK_AB R80, R81, R80 ;  /* 0x000000505150723e */ /* 0x000fe200000010ff */
[----:B------:R-:W-:Y:S01]  /*c970*/  FADD.FTZ R4, R76, R3 ;  /* 0x000000034c047221 */ /* 0x000fe20000010000 */
[----:B------:R-:W-:Y:S01]  /*c980*/  F2FP.BF16.F32.PACK_AB R72, R73, R72 ;  /* 0x000000484948723e */ /* 0x000fe200000010ff */
[----:B------:R2:W-:Y:S01]  /*c990*/  STSM.16.M88.4 [R2+0x2d300], R88 ;  /* 0x02d3005802007844 */ /* 0x0005e20000000200 */
[----:B------:R-:W-:Y:S01]  /*c9a0*/  F2FP.BF16.F32.PACK_AB R81, R20, R17 ;  /* 0x000000111451723e */ /* 0x000fe200000010ff */
[----:B0-----:R-:W-:Y:S01]  /*c9b0*/  FADD.FTZ R8, R13, R8 ;  /* 0x000000080d087221 */ /* 0x001fe20000010000 */
[----:B------:R-:W-:Y:S01]  /*c9c0*/  F2FP.BF16.F32.PACK_AB R82, R85, R84 ;  /* 0x000000545552723e */ /* 0x000fe200000010ff */
[----:B------:R-:W-:Y:S01]  /*c9d0*/  FADD.FTZ R4, R7, R4 ;  /* 0x0000000407047221 */ /* 0x000fe20000010000 */
[----:B------:R-:W-:Y:S01]  /*c9e0*/  F2FP.BF16.F32.PACK_AB R83, R83, R86 ;  /* 0x000000565353723e */ /* 0x000fe200000010ff */
[----:B------:R-:W-:Y:S01]  /*c9f0*/  FADD.FTZ R3, R79, R8 ;  /* 0x000000084f037221 */ /* 0x000fe20000010000 */
[----:B------:R-:W-:Y:S01]  /*ca00*/  F2FP.BF16.F32.PACK_AB R73, R75, R11 ;  /* 0x0000000b4b49723e */ /* 0x000fe200000010ff */
[----:B------:R-:W-:Y:S01]  /*ca10*/  FMUL.FTZ R70, R70, R77 ;  /* 0x0000004d46467220 */ /* 0x000fe20000410000 */
[----:B------:R-:W-:Y:S01]  /*ca20*/  F2FP.BF16.F32.PACK_AB R74, R7, R76 ;  /* 0x0000004c074a723e */ /* 0x000fe200000010ff */
[----:B------:R2:W-:Y:S01]  /*ca30*/  STSM.16.M88.4 [R2+0x2eb00], R80 ;  /* 0x02eb005002007844 */ /* 0x0005e20000000200 */
[----:B------:R-:W-:Y:S01]  /*ca40*/  F2FP.BF16.F32.PACK_AB R75, R79, R13 ;  /* 0x0000000d4f4b723e */ /* 0x000fe200000010ff */
[----:B------:R-:W-:Y:S01]  /*ca50*/  FMUL.FTZ R71, R71, R77 ;  /* 0x0000004d47477220 */ /* 0x000fe20000410000 */
[----:B------:R-:W-:-:S02]  /*ca60*/  IMAD.MOV.U32 R7, RZ, RZ, R5 ;  /* 0x000000ffff077224 */ /* 0x000fc400078e0005 */
[----:B------:R-:W-:Y:S01]  /*ca70*/  IMAD.MOV.U32 R9, RZ, RZ, R0 ;  /* 0x000000ffff097224 */ /* 0x000fe200078e0000 */
[----:B------:R2:W-:Y:S01]  /*ca80*/  STSM.16.M88.4 [R2+0x30300], R72 ;  /* 0x0303004802007844 */ /* 0x0005e20000000200 */
        /* <DEDUP_REMOVED lines=8> */
.L_x_1885:
[----:B------:R-:W-:Y:S06]  /*cb10*/  BAR.ARV 0x8, 0x200 ;  /* 0x0208000000007b1d */ /* 0x000fec0000002000 */
[----:B------:R-:W-:Y:S05]  /*cb20*/  @!P0 BRA `(.L_x_1895) ;  /* 0x0000000000048947 */ /* 0x000fea0003800000 */
[----:B------:R-:W-:Y:S01]  /*cb30*/  BPT.TRAP 0x1 ;  /* 0x000000040000795c */ /* 0x000fe20000300000 */
.L_x_1895:
[----:B------:R-:W-:Y:S01]  /*cb40*/  ULEA UR5, UR36, UR37, 0x3 ;  /* 0x0000002524057291 */ /* 0x000fe2000f8e183f */
[----:B------:R-:W-:-:S05]  /*cb50*/  IMAD.U32 R6, RZ, RZ, UR38 ;  /* 0x00000026ff067e24 */ /* 0x000fca000f8e00ff */
[----:B------:R-:W-:-:S04]  /*cb60*/  SHF.L.U32 R6, R6, 0x1f, RZ ;  /* 0x0000001f06067819 */ /* 0x000fc800000006ff */
[----:B------:R0:W1:Y:S01]  /*cb70*/  SYNCS.PHASECHK.TRANS64.TRYWAIT P2, [UR5+0x31c50], R6 ;  /* 0x031c5006ff0075a7 */ /* 0x0000620008040145 */
[----:B------:R-:W-:Y:S05]  /*cb80*/  @!P0 BRA `(.L_x_1896) ;  /* 0x0000000000048947 */ /* 0x000fea0003800000 */
[----:B------:R-:W-:Y:S01]  /*cb90*/  BPT.TRAP 0x1 ;  /* 0x000000040000795c */ /* 0x000fe20000300000 */
.L_x_1896:
[----:B-1----:R-:W-:Y:S05]  /*cba0*/  @P2 BRA `(.L_x_1897) ;  /* 0x0000000000082947 */ /* 0x002fea0003800000 */
[----:B------:R-:W1:Y:S02]  /*cbb0*/  SYNCS.PHASECHK.TRANS64.TRYWAIT P0, [UR5+0x31c50], R6 ;  /* 0x031c5006ff0075a7 */ /* 0x000e640008000145 */
[----:B-1----:R-:W-:Y:S05]  /*cbc0*/  @!P0 BRA `(.L_x_1898) ;  /* 0x0000006c00f48947 */ /* 0x002fea0003800000 */
.L_x_1897:
[----:B------:R-:W-:Y:S01]  /*cbd0*/  UIADD3 UR37, UR37, 0x200, URZ ;  /* 0x0000020025257890 */ /* 0x000fe2000fffe03f */
[----:B------:R-:W-:Y:S01]  /*cbe0*/  WARPGROUP.ARRIVE ;  /* 0x00000000000079c5 */ /* 0x000fe20000000000 */
[----:B------:R-:W-:Y:S01]  /*cbf0*/  ULOP3.LUT UR60, UR60, 0x10000, URZ, 0xfc, !UPT ;  /* 0x000100003c3c7892 */ /* 0x000fe2000f8efc3f */
[----:B-1----:R-:W1:Y:S01]  /*cc00*/  SHFL.BFLY PT, R7, R4, 0x2, 0x1f ;  /* 0x0c401f0004077f89 */ /* 0x002e6200000e0000 */
[----:B------:R-:W-:Y:S01]  /*cc10*/  USHF.R.U32.HI UR37, URZ, 0x4, UR37 ;  /* 0x000000043f257899 */ /* 0x000fe20008011625 */
[----:B------:R-:W-:Y:S01]  /*cc20*/  R2UR UR7, R149 ;  /* 0x00000000950772ca */ /* 0x000fe200000e0000 */
[----:B------:R-:W-:Y:S01]  /*cc30*/  UMOV UR9, 0xc0000010 ;  /* 0xc000001000097882 */ /* 0x000fe20000000000 */
[----:B------:R-:W-:Y:S01]  /*cc40*/  UMOV UR11, 0x80000020 ;  /* 0x80000020000b7882 */ /* 0x000fe20000000000 */
[----:B------:R-:W-:Y:S01]  /*cc50*/  ULOP3.LUT UR37, UR37, 0x3fff, URZ, 0xc0, !UPT ;  /* 0x00003fff25257892 */ /* 0x000fe2000f8ec03f */
[----:B0-----:R-:W0:Y:S01]  /*cc60*/  SHFL.BFLY PT, R6, R3, 0x2, 0x1f ;  /* 0x0c401f0003067f89 */ /* 0x001e2200000e0000 */
[----:B------:R-:W-:Y:S01]  /*cc70*/  UMOV UR8, UR60 ;  /* 0x0000003c00087c82 */ /* 0x000fe20008000000 */
[----:B------:R-:W-:Y:S01]  /*cc80*/  IMAD.U32 R13, RZ, RZ, UR4 ;  /* 0x00000004ff0d7e24 */ /* 0x000fe2000f8e00ff */
[----:B------:R-:W-:Y:S01]  /*cc90*/  ULOP3.LUT UR6, UR37, 0x2400000, URZ, 0xfc, !UPT ;  /* 0x0240000025067892 */ /* 0x000fe2000f8efc3f */
[----:B--2---:R-:W-:-:S03]  /*cca0*/  IMAD.MOV.U32 R72, RZ, RZ, -0x800000 ;  /* 0xff800000ff487424 */ /* 0x004fc600078e00ff */
[----:B------:R-:W-:Y:S02]  /*ccb0*/  UIMAD UR6, UR36, 0x6c0, UR6 ;  /* 0x000006c0240678a4 */ /* 0x000fe4000f8e0206 */
[----:B------:R-:W-:Y:S02]  /*ccc0*/  UIADD3 UR36, UR36, 0x1, URZ ;  /* 0x0000000124247890 */ /* 0x000fe4000fffe03f */
[----:B------:R-:W-:Y:S02]  /*ccd0*/  UIADD3 UR7, UR7, 0x1, URZ ;  /* 0x0000000107077890 */ /* 0x000fe4000fffe03f */
        /* <DEDUP_REMOVED lines=12> */
[----:B------:R-:W-:Y:S01]  /*cda0*/  IMAD.U32 R149, RZ, RZ, UR7 ;  /* 0x00000007ff957e24 */ /* 0x000fe2000f8e00ff */
[----:B------:R-:W-:-:S02]  /*cdb0*/  USEL UR36, UR36, URZ, UP0 ;  /* 0x0000003f24247287 */ /* 0x000fc40008000000 */
[----:B------:R-:W1:Y:S01]  /*cdc0*/  SHFL.BFLY PT, R9, R8, 0x1, 0x1f ;  /* 0x0c201f0008097f89 */ /* 0x000e6200000e0000 */
[----:B0-----:R-:W-:Y:S01]  /*cdd0*/  FADD.FTZ R11, R7, R6 ;  /* 0x00000006070b7221 */ /* 0x001fe20000010000 */
[----:B------:R-:W-:Y:S01]  /*cde0*/  IMAD.U32 R7, RZ, RZ, UR4 ;  /* 0x00000004ff077e24 */ /* 0x000fe2000f8e00ff */
[----:B------:R-:W-:Y:S01]  /*cdf0*/  USEL UR4, URZ, 0x1, UP0 ;  /* 0x000000013f047887 */ /* 0x000fe20008000000 */
[----:B-1----:R-:W-:Y:S02]  /*ce00*/  FADD.FTZ R12, R8, R9 ;  /* 0x00000009080c7221 */ /* 0x002fe40000010000 */
[----:B------:R-:W-:Y:S01]  /*ce10*/  FSETP.NE.FTZ.AND P0, PT, R11, RZ, PT ;  /* 0x000000ff0b00720b */ /* 0x000fe20003f15000 */
[----:B------:R-:W-:Y:S01]  /*ce20*/  IMAD.U32 R8, RZ, RZ, UR5 ;  /* 0x00000005ff087e24 */ /* 0x000fe2000f8e00ff */
[----:B------:R-:W-:Y:S01]  /*ce30*/  ULOP3.LUT UR38, UR38, UR4, URZ, 0x3c, !UPT ;  /* 0x0000000426267292 */ /* 0x000fe2000f8e3c3f */
        /* <DEDUP_REMOVED lines=68> */
[----:B------:R1:W-:Y:S01]  /*d280*/  @!P1 SYNCS.ARRIVE.TRANS64.RED.A1T0 RZ, [R8+URZ], RZ ;  /* 0x000000ff08ff99a7 */ /* 0x0003e2000810043f */
[-C--:B---3--:R-:W-:Y:S01]  /*d290*/  FMUL.FTZ R73, R36, R4.reuse ;  /* 0x0000000424497220 */ /* 0x088fe20000410000 */
        /* <DEDUP_REMOVED lines=47> */
.L_x_1868:
        /* <DEDUP_REMOVED lines=10> */
[----:B------:R-:W-:Y:S01]  /*d630*/  R2UR UR11, R144 ;  /* 0x00000000900b72ca */ /* 0x000fe200000e0000 */
[----:B------:R-:W-:Y:S01]  /*d640*/  IMAD R9, R148, 0x20, R22 ;  /* 0x0000002094097824 */ /* 0x000fe200078e0216 */
[----:B------:R-:W-:-:S05]  /*d650*/  R2UR UR13, R145 ;  /* 0x00000000910d72ca */ /* 0x000fca00000e0000 */
[----:B------:R-:W-:Y:S01]  /*d660*/  BAR.SYNC.DEFER_BLOCKING 0x1, 0x180 ;  /* 0x0046000000007b1d */ /* 0x000fe20000010000 */
[----:B------:R-:W-:Y:S01]  /*d670*/  VIADD R87, R19, UR61 ;  /* 0x0000003d13577c36 */ /* 0x000fe20008000000 */
[----:B------:R-:W-:Y:S02]  /*d680*/  F2FP.BF16.F32.PACK_AB R6, R77, R6 ;  /* 0x000000064d06723e */ /* 0x000fe400000010ff */
[----:B------:R-:W-:Y:S01]  /*d690*/  F2FP.BF16.F32.PACK_AB R27, R64, R27 ;  /* 0x0000001b401b723e */ /* 0x000fe200000010ff */
[----:B------:R-:W-:-:S03]  /*d6a0*/  IMAD.MOV.U32 R58, RZ, RZ, R87 ;  /* 0x000000ffff3a7224 */ /* 0x000fc600078e0057 */
[----:B------:R-:W1:Y:S01]  /*d6b0*/  LDC R0, c[0x0][0xbe8] ;  /* 0x0002fa00ff007b82 */ /* 0x000e620000000800 */
[----:B------:R-:W-:Y:S01]  /*d6c0*/  ULDC.64 UR8, c[0x0][0xb90] ;  /* 0x0002e40000087ab9 */ /* 0x000fe20000000a00 */
[----:B------:R-:W-:Y:S01]  /*d6d0*/  F2FP.BF16.F32.PACK_AB R37, R38, R37 ;  /* 0x000000252625723e */ /* 0x000fe200000010ff */
[----:B------:R-:W-:Y:S01]  /*d6e0*/  ULDC.64 UR14, c[0x0][0x208] ;  /* 0x00008200000e7ab9 */ /* 0x000fe20000000a00 */
[----:B------:R-:W-:Y:S01]  /*d6f0*/  USHF.R.S32.HI UR10, URZ, 0x1f, UR11 ;  /* 0x0000001f3f0a7899 */ /* 0x000fe2000801140b */
[----:B------:R-:W-:Y:S01]  /*d700*/  F2FP.BF16.F32.PACK_AB R36, R65, R36 ;  /* 0x000000244124723e */ /* 0x000fe200000010ff */
[----:B------:R-:W-:Y:S01]  /*d710*/  USHF.R.S32.HI UR12, URZ, 0x1f, UR13 ;  /* 0x0000001f3f0c7899 */ /* 0x000fe2000801140d */
[----:B------:R-:W-:Y:S02]  /*d720*/  F2FP.BF16.F32.PACK_AB R38, R69, R68 ;  /* 0x000000444526723e */ /* 0x000fe400000010ff */
[----:B------:R-:W-:Y:S01]  /*d730*/  F2FP.BF16.F32.PACK_AB R39, R66, R39 ;  /* 0x000000274227723e */ /* 0x000fe200000010ff */
[----:B------:R-:W-:Y:S01]  /*d740*/  UMOV UR6, UR37 ;  /* 0x0000002500067c82 */ /* 0x000fe20008000000 */
[----:B0-----:R-:W-:Y:S01]  /*d750*/  UMOV UR7, UR5 ;  /* 0x0000000500077c82 */ /* 0x001fe20008000000 */
[----:B------:R-:W-:Y:S01]  /*d760*/  UIMAD UR5, UR10, UR8, URZ ;  /* 0x000000080a0572a4 */ /* 0x000fe2000f8e023f */
[----:B------:R-:W-:-:S02]  /*d770*/  IMAD.U32 R34, RZ, RZ, UR6 ;  /* 0x00000006ff227e24 */ /* 0x000fc4000f8e00ff */
[----:B------:R-:W-:Y:S01]  /*d780*/  IMAD.U32 R35, RZ, RZ, UR7 ;  /* 0x00000007ff237e24 */ /* 0x000fe2000f8e00ff */
[----:B------:R-:W-:Y:S02]  /*d790*/  UIMAD.WIDE.U32 UR6, UR11, UR8, URZ ;  /* 0x000000080b0672a5 */ /* 0x000fe4000f8e003f */
[----:B------:R-:W-:Y:S01]  /*d7a0*/  UIMAD UR5, UR11, UR9, UR5 ;  /* 0x000000090b0572a4 */ /* 0x000fe2000f8e0205 */
[--C-:B------:R-:W-:Y:S02]  /*d7b0*/  IMAD.WIDE R4, R153, 0x2, R34.reuse ;  /* 0x0000000299047825 */ /* 0x100fe400078e0222 */
[----:B------:R-:W-:Y:S01]  /*d7c0*/  ULDC.64 UR8, c[0x0][0xb98] ;  /* 0x0002e60000087ab9 */ /* 0x000fe20000000a00 */
[----:B------:R-:W-:Y:S01]  /*d7d0*/  UIADD3 UR7, UR7, UR5, URZ ;  /* 0x0000000507077290 */ /* 0x000fe2000fffe03f */
[----:B------:R-:W-:Y:S01]  /*d7e0*/  IMAD.WIDE R34, R9, 0x2, R34 ;  /* 0x0000000209227825 */ /* 0x000fe200078e0222 */
[C---:B------:R-:W-:Y:S01]  /*d7f0*/  IADD3 R31, P1, R4.reuse, 0x6000, RZ ;  /* 0x00006000041f7810 */ /* 0x040fe20007f3e0ff */
[----:B------:R-:W-:Y:S01]  /*d800*/  UIMAD UR5, UR12, UR8, URZ ;  /* 0x000000080c0572a4 */ /* 0x000fe2000f8e023f */
[----:B------:R-:W-:Y:S01]  /*d810*/  IADD3 R15, P0, R4, 0x6020, RZ ;  /* 0x00006020040f7810 */ /* 0x000fe20007f1e0ff */
[----:B------:R-:W-:Y:S01]  /*d820*/  UIMAD.WIDE.U32 UR6, UR13, UR8, UR6 ;  /* 0x000000080d0672a5 */ /* 0x000fe2000f8e0006 */
[----:B------:R-:W-:Y:S01]  /*d830*/  LOP3.LUT R16, R31, 0x180, RZ, 0xc0, !PT ;  /* 0x000001801f107812 */ /* 0x000fe200078ec0ff */
[----:B------:R-:W-:Y:S01]  /*d840*/  IMAD.X R25, RZ, RZ, R5, P1 ;  /* 0x000000ffff197224 */ /* 0x000fe200008e0605 */
[----:B-1----:R-:W-:Y:S01]  /*d850*/  ISETP.NE.AND P1, PT, R0, 0x1, PT ;  /* 0x000000010000780c */ /* 0x002fe20003f25270 */
[----:B------:R-:W-:Y:S01]  /*d860*/  UIMAD UR5, UR13, UR9, UR5 ;  /* 0x000000090d0572a4 */ /* 0x000fe2000f8e0205 */
[----:B------:R-:W-:-:S02]  /*d870*/  LOP3.LUT R14, R15, 0x180, RZ, 0xc0, !PT ;  /* 0x000001800f0e7812 */ /* 0x000fc400078ec0ff */
[----:B------:R-:W-:Y:S01]  /*d880*/  SHF.R.U64 R16, R16, 0x3, RZ ;  /* 0x0000000310107819 */ /* 0x000fe200000012ff */
[----:B------:R-:W-:Y:S01]  /*d890*/  ULDC.64 UR8, c[0x0][0xae8] ;  /* 0x0002ba0000087ab9 */ /* 0x000fe20000000a00 */
[----:B------:R-:W-:Y:S02]  /*d8a0*/  IADD3 R63, P5, R34, 0x7800, RZ ;  /* 0x00007800223f7810 */ /* 0x000fe40007fbe0ff */
[----:B------:R-:W-:Y:S02]  /*d8b0*/  SHF.R.U64 R14, R14, 0x3, RZ ;  /* 0x000000030e0e7819 */ /* 0x000fe400000012ff */
[----:B------:R-:W-:Y:S02]  /*d8c0*/  LOP3.LUT R9, R4, 0x180, RZ, 0xc0, !PT ;  /* 0x0000018004097812 */ /* 0x000fe400078ec0ff */
[----:B------:R-:W-:Y:S01]  /*d8d0*/  LOP3.LUT R24, R16, R31, RZ, 0x3c, !PT ;  /* 0x0000001f10187212 */ /* 0x000fe200078e3cff */
[----:B------:R-:W0:Y:S01]  /*d8e0*/  @P1 LDC R62, c[0x0][0xbec] ;  /* 0x0002fb00ff3e1b82 */ /* 0x000e220000000800 */
[----:B------:R-:W-:-:S02]  /*d8f0*/  LOP3.LUT R16, R63, 0x180, RZ, 0xc0, !PT ;  /* 0x000001803f107812 */ /* 0x000fc400078ec0ff */
[----:B------:R-:W-:Y:S01]  /*d900*/  LOP3.LUT R14, R14, R15, RZ, 0x3c, !PT ;  /* 0x0000000f0e0e7212 */ /* 0x000fe200078e3cff */
[--C-:B------:R-:W-:Y:S01]  /*d910*/  IMAD.X R15, RZ, RZ, R5.reuse, P0 ;  /* 0x000000ffff0f7224 */ /* 0x100fe200000e0605 */
[----:B------:R-:W-:Y:S02]  /*d920*/  SHF.R.U64 R9, R9, 0x3, RZ ;  /* 0x0000000309097819 */ /* 0x000fe400000012ff */
[----:B------:R-:W-:Y:S01]  /*d930*/  IADD3 R33, P0, R34, 0x1800, RZ ;  /* 0x0000180022217810 */ /* 0x000fe20007f1e0ff */
[----:B------:R-:W1:Y:S01]  /*d940*/  @P1 LDC R67, c[0x0][0xbf0] ;  /* 0x0002fc00ff431b82 */ /* 0x000e620000000800 */
[C---:B------:R-:W-:Y:S02]  /*d950*/  IADD3 R29, P2, R4.reuse, 0x3020, RZ ;  /* 0x00003020041d7810 */ /* 0x040fe40007f5e0ff */
[C---:B------:R-:W-:Y:S02]  /*d960*/  IADD3 R21, P3, R4.reuse, 0x3000, RZ ;  /* 0x0000300004157810 */ /* 0x040fe40007f7e0ff */
[----:B------:R-:W-:Y:S01]  /*d970*/  IADD3 R17, P4, R4, 0x20, RZ ;  /* 0x0000002004117810 */ /* 0x000fe20007f9e0ff */
[--C-:B------:R-:W-:Y:S01]  /*d980*/  IMAD.X R11, RZ, RZ, R5.reuse, P2 ;  /* 0x000000ffff0b7224 */ /* 0x100fe200010e0605 */
[----:B------:R-:W-:Y:S01]  /*d990*/  SHF.R.U64 R16, R16, 0x3, RZ ;  /* 0x0000000310107819 */ /* 0x000fe200000012ff */
[--C-:B------:R-:W-:Y:S01]  /*d9a0*/  IMAD.X R13, RZ, RZ, R5.reuse, P3 ;  /* 0x000000ffff0d7224 */ /* 0x100fe200018e0605 */
[----:B------:R-:W-:Y:S01]  /*d9b0*/  LOP3.LUT R4, R9, R4, RZ, 0x3c, !PT ;  /* 0x0000000409047212 */ /* 0x000fe200078e3cff */
[----:B------:R-:W-:Y:S01]  /*d9c0*/  IMAD.X R9, RZ, RZ, R5, P4 ;  /* 0x000000ffff097224 */ /* 0x000fe200020e0605 */
[----:B------:R-:W-:-:S02]  /*d9d0*/  LOP3.LUT R32, R33, 0x180, RZ, 0xc0, !PT ;  /* 0x0000018021207812 */ /* 0x000fc400078ec0ff */
[----:B------:R-:W-:Y:S02]  /*d9e0*/  LOP3.LUT R16, R16, R63, RZ, 0x3c, !PT ;  /* 0x0000003f10107212 */ /* 0x000fe400078e3cff */
[----:B------:R-:W-:Y:S01]  /*d9f0*/  MOV R63, R4 ;  /* 0x00000004003f7202 */ /* 0x000fe20000000f00 */
[----:B0-----:R-:W-:Y:S01]  /*da00*/  @P1 IMAD.HI.U32 R62, R87, R62, RZ ;  /* 0x0000003e573e1227 */ /* 0x001fe200078e00ff */
[----:B------:R-:W-:Y:S02]  /*da10*/  LOP3.LUT R10, R29, 0x180, RZ, 0xc0, !PT ;  /* 0x000001801d0a7812 */ /* 0x000fe400078ec0ff */
[----:B------:R-:W-:Y:S02]  /*da20*/  F2FP.BF16.F32.PACK_AB R4, R78, R7 ;  /* 0x000000074e04723e */ /* 0x000fe400000010ff */
[----:B------:R-:W-:Y:S02]  /*da30*/  SHF.R.U64 R32, R32, 0x3, RZ ;  /* 0x0000000320207819 */ /* 0x000fe400000012ff */
[----:B------:R-:W-:-:S02]  /*da40*/  F2FP.BF16.F32.PACK_AB R5, R86, R83 ;  /* 0x000000535605723e */ /* 0x000fc400000010ff */
[----:B-1----:R-:W-:Y:S02]  /*da50*/  @P1 SHF.R.U32.HI R58, RZ, R67, R62 ;  /* 0x00000043ff3a1219 */ /* 0x002fe4000001163e */
[----:B------:R-:W-:Y:S02]  /*da60*/  F2FP.BF16.F32.PACK_AB R7, R85, R84 ;  /* 0x000000545507723e */ /* 0x000fe400000010ff */
[----:B------:R-:W-:Y:S01]  /*da70*/  MOV R67, R14 ;  /* 0x0000000e00437202 */ /* 0x000fe20000000f00 */
[--C-:B------:R-:W-:Y:S01]  /*da80*/  IMAD.MOV R71, RZ, RZ, -R58.reuse ;  /* 0x000000ffff477224 */ /* 0x100fe200078e0a3a */
[----:B------:R-:W-:Y:S01]  /*da90*/  SHF.R.U64 R10, R10, 0x3, RZ ;  /* 0x000000030a0a7819 */ /* 0x000fe200000012ff */
[----:B------:R0:W-:Y:S01]  /*daa0*/  STSM.16.M88.4 [R63], R4 ;  /* 0x000000043f007844 */ /* 0x0001e20000000200 */
[----:B------:R-:W-:Y:S01]  /*dab0*/  LOP3.LUT R32, R32, R33, RZ, 0x3c, !PT ;  /* 0x0000002120207212 */ /* 0x000fe200078e3cff */
[----:B------:R-:W-:Y:S01]  /*dac0*/  IMAD R15, R0, R71, R87 ;  /* 0x00000047000f7224 */ /* 0x000fe200078e0257 */
[----:B------:R-:W-:Y:S01]  /*dad0*/  MOV R77, R24 ;  /* 0x00000018004d7202 */ /* 0x000fe20000000f00 */
[----:B------:R-:W-:Y:S01]  /*dae0*/  IMAD.X R33, RZ, RZ, R35, P0 ;  /* 0x000000ffff217224 */ /* 0x000fe200000e0623 */
[----:B------:R-:W-:Y:S01]  /*daf0*/  SHF.R.S32.HI R14, RZ, 0x1f, R58 ;  /* 0x0000001fff0e7819 */ /* 0x000fe2000001143a */
[----:B------:R-:W-:Y:S01]  /*db00*/  IMAD.U32 R25, RZ, RZ, UR5 ;  /* 0x00000005ff197e24 */ /* 0x000fe2000f8e00ff */
[----:B------:R-:W-:Y:S01]  /*db10*/  LOP3.LUT R10, R10, R29, RZ, 0x3c, !PT ;  /* 0x0000001d0a0a7212 */ /* 0x000fe200078e3cff */
[----:B------:R-:W-:Y:S01]  /*db20*/  ULDC UR5, c[0x0][0xa88] ;  /* 0x0002a20000057ab9 */ /* 0x000fe20000000800 */
[----:B------:R-:W-:-:S02]  /*db30*/  IADD3 R29, P3, R34, 0x4800, RZ ;  /* 0x00004800221d7810 */ /* 0x000fc40007f7e0ff */
[----:B------:R-:W-:Y:S02]  /*db40*/  IADD3 R31, P2, R34, 0x3000, RZ ;  /* 0x00003000221f7810 */ /* 0x000fe40007f5e0ff */
[----:B------:R-:W-:Y:S02]  /*db50*/  LOP3.LUT R28, R29, 0x180, RZ, 0xc0, !PT ;  /* 0x000001801d1c7812 */ /* 0x000fe400078ec0ff */
[----:B------:R-:W-:Y:S02]  /*db60*/  LOP3.LUT R8, R17, 0x180, RZ, 0xc0, !PT ;  /* 0x0000018011087812 */ /* 0x000fe400078ec0ff */
[----:B0-----:R-:W-:Y:S01]  /*db70*/  IADD3 R4, P0, R58, UR6, RZ ;  /* 0x000000063a047c10 */ /* 0x001fe2000ff1e0ff */
[----:B------:R-:W-:Y:S01]  /*db80*/  IMAD R58, R0, UR5, RZ ;  /* 0x00000005003a7c24 */ /* 0x000fe2000f8e02ff */
[----:B------:R-:W-:Y:S02]  /*db90*/  SHF.R.S32.HI R6, RZ, 0x1f, R15 ;  /* 0x0000001fff067819 */ /* 0x000fe4000001140f */
[----:B------:R-:W-:Y:S01]  /*dba0*/  IADD3.X R5, R14, UR7, R25, P0, !PT ;  /* 0x000000070e057c10 */ /* 0x000fe200087fe419 */
[----:B------:R-:W-:Y:S01]  /*dbb0*/  ULDC.64 UR6, c[0x0][0xb88] ;  /* 0x0002e20000067ab9 */ /* 0x000fe20000000a00 */
[----:B------:R-:W-:Y:S01]  /*dbc0*/  LOP3.LUT R30, R31, 0x180, RZ, 0xc0, !PT ;  /* 0x000001801f1e7812 */ /* 0x000fe200078ec0ff */
[----:B------:R-:W-:Y:S01]  /*dbd0*/  IMAD R6, R6, UR6, RZ ;  /* 0x0000000606067c24 */ /* 0x000fe2000f8e02ff */
[----:B------:R-:W-:Y:S01]  /*dbe0*/  LOP3.LUT R12, R21, 0x180, RZ, 0xc0, !PT ;  /* 0x00000180150c7812 */ /* 0x000fe200078ec0ff */
[----:B------:R-:W-:Y:S01]  /*dbf0*/  IMAD.WIDE.U32 R4, R15, UR6, R4 ;  /* 0x000000060f047c25 */ /* 0x000fe2000f8e0004 */
[----:B------:R-:W-:-:S02]  /*dc00*/  SHF.R.U64 R28, R28, 0x3, RZ ;  /* 0x000000031c1c7819 */ /* 0x000fc400000012ff */
[----:B------:R-:W-:Y:S01]  /*dc10*/  MOV R78, R10 ;  /* 0x0000000a004e7202 */ /* 0x000fe20000000f00 */
[----:B------:R-:W-:Y:S01]  /*dc20*/  IMAD R15, R15, UR7, R6 ;  /* 0x000000070f0f7c24 */ /* 0x000fe2000f8e0206 */
[----:B------:R-:W-:Y:S01]  /*dc30*/  SHF.R.U64 R8, R8, 0x3, RZ ;  /* 0x0000000308087819 */ /* 0x000fe200000012ff */
[----:B------:R-:W-:Y:S01]  /*dc40*/  VIADD R11, R152, UR61 ;  /* 0x0000003d980b7c36 */ /* 0x000fe20008000000 */
[----:B------:R-:W-:Y:S01]  /*dc50*/  SHF.R.U64 R30, R30, 0x3, RZ ;  /* 0x000000031e1e7819 */ /* 0x000fe200000012ff */
[----:B------:R-:W-:Y:S01]  /*dc60*/  ULDC.64 UR6, c[0x0][0xb50] ;  /* 0x0002d40000067ab9 */ /* 0x000fe20000000a00 */
[----:B------:R-:W-:Y:S01]  /*dc70*/  SHF.R.U64 R12, R12, 0x3, RZ ;  /* 0x000000030c0c7819 */ /* 0x000fe200000012ff */
[----:B------:R-:W-:Y:S01]  /*dc80*/  VIADD R7, R11, 0x8 ;  /* 0x000000080b077836 */ /* 0x000fe20000000000 */
[----:B------:R-:W-:Y:S01]  /*dc90*/  LOP3.LUT R28, R28, R29, RZ, 0x3c, !PT ;  /* 0x0000001d1c1c7212 */ /* 0x000fe200078e3cff */
[----:B------:R-:W-:Y:S01]  /*dca0*/  IMAD.X R29, RZ, RZ, R35, P3 ;  /* 0x000000ffff1d7224 */ /* 0x000fe200018e0623 */
[----:B------:R-:W-:Y:S01]  /*dcb0*/  LOP3.LUT P0, RZ, R150, 0x3, RZ, 0xc0, !PT ;  /* 0x0000000396ff7812 */ /* 0x000fe2000780c0ff */
[----:B------:R-:W-:Y:S01]  /*dcc0*/  IMAD.IADD R5, R5, 0x1, R15 ;  /* 0x0000000105057824 */ /* 0x000fe200078e020f */
[----:B------:R-:W-:-:S02]  /*dcd0*/  LEA R85, P3, R4, UR6, 0x2 ;  /* 0x0000000604557c11 */ /* 0x000fc4000f8610ff */
[----:B------:R-:W-:Y:S02]  /*dce0*/  LOP3.LUT R8, R8, R17, RZ, 0x3c, !PT ;  /* 0x0000001108087212 */ /* 0x000fe400078e3cff */
[----:B------:R-:W-:Y:S01]  /*dcf0*/  LOP3.LUT R30, R30, R31, RZ, 0x3c, !PT ;  /* 0x0000001f1e1e7212 */ /* 0x000fe200078e3cff */
[----:B------:R-:W-:Y:S01]  /*dd00*/  IMAD.X R31, RZ, RZ, R35, P2 ;  /* 0x000000ffff1f7224 */ /* 0x000fe200010e0623 */
[----:B------:R-:W-:Y:S01]  /*dd10*/  LOP3.LUT R12, R12, R21, RZ, 0x3c, !PT ;  /* 0x000000150c0c7212 */ /* 0x000fe200078e3cff */
[----:B------:R-:W-:Y:S01]  /*dd20*/  SHFL.IDX PT, R62, R85, RZ, 0x1c1f ;  /* 0x001c1fff553e7589 */ /* 0x000fe200000e0000 */
[-C--:B------:R-:W-:Y:S02]  /*dd30*/  ISETP.GE.OR P2, PT, R11, R58.reuse, P0 ;  /* 0x0000003a0b00720c */ /* 0x080fe40000746670 */
[----:B------:R-:W-:Y:S01]  /*dd40*/  ISETP.GE.OR P0, PT, R7, R58, P0 ;  /* 0x0000003a0700720c */ /* 0x000fe20000706670 */
[----:B------:R-:W-:Y:S01]  /*dd50*/  SHFL.IDX PT, R70, R85, 0x1, 0x1c1f ;  /* 0x003c1f0055467f89 */ /* 0x000fe200000e0000 */
[----:B------:R-:W-:-:S02]  /*dd60*/  LEA.HI.X R86, R4, UR7, R5, 0x2, P3 ;  /* 0x0000000704567c11 */ /* 0x000fc400098f1405 */
[----:B------:R-:W-:Y:S02]  /*dd70*/  MOV R84, R8 ;  /* 0x0000000800547202 */ /* 0x000fe40000000f00 */
[----:B------:R-:W-:Y:S01]  /*dd80*/  F2FP.BF16.F32.PACK_AB R4, R75, R74 ;  /* 0x0000004a4b04723e */ /* 0x000fe200000010ff */
[----:B------:R-:W0:Y:S01]  /*dd90*/  SHFL.IDX PT, R63, R86, RZ, 0x1c1f ;  /* 0x001c1fff563f7589 */ /* 0x000e2200000e0000 */
[----:B------:R-:W-:Y:S02]  /*dda0*/  F2FP.BF16.F32.PACK_AB R5, R81, R80 ;  /* 0x000000505105723e */ /* 0x000fe400000010ff */
[----:B------:R-:W-:Y:S01]  /*ddb0*/  F2FP.BF16.F32.PACK_AB R6, R76, R73 ;  /* 0x000000494c06723e */ /* 0x000fe200000010ff */
[----:B------:R-:W1:Y:S01]  /*ddc0*/  SHFL.IDX PT, R71, R86, 0x1, 0x1c1f ;  /* 0x003c1f0056477f89 */ /* 0x000e6200000e0000 */
[----:B------:R-:W-:Y:S02]  /*ddd0*/  F2FP.BF16.F32.PACK_AB R7, R82, R79 ;  /* 0x0000004f5207723e */ /* 0x000fe400000010ff */
        /* <DEDUP_REMOVED lines=14> */
[----:B------:R-:W-:Y:S02]  /*dec0*/  F2FP.BF16.F32.PACK_AB R26, R61, R60 ;  /* 0x0000003c3d1a723e */ /* 0x000fe400000010ff */
[C---:B------:R-:W-:Y:S01]  /*ded0*/  IADD3 R21, P4, R34.reuse, 0x6000, RZ ;  /* 0x0000600022157810 */ /* 0x040fe20007f9e0ff */
[----:B------:R-:W-:Y:S01]  /*dee0*/  UIMAD UR5, UR10, UR8, URZ ;  /* 0x000000080a0572a4 */ /* 0x000fe2000f8e023f */
[----:B------:R-:W-:Y:S01]  /*def0*/  LOP3.LUT R17, R34, 0x180, RZ, 0xc0, !PT ;  /* 0x0000018022117812 */ /* 0x000fe200078ec0ff */
[----:B------:R-:W-:Y:S01]  /*df00*/  STSM.16.M88.4 [R77], R24 ;  /* 0x000000184d007844 */ /* 0x000fe20000000200 */
[----:B------:R-:W-:Y:S01]  /*df10*/  LOP3.LUT R20, R21, 0x180, RZ, 0xc0, !PT ;  /* 0x0000018015147812 */ /* 0x000fe200078ec0ff */
[----:B--2---:R-:W2:Y:S02]  /*df20*/  @P1 LDC R13, c[0x0][0xbec] ;  /* 0x0002fb00ff0d1b82 */ /* 0x004ea40000000800 */
[----:B------:R-:W-:Y:S01]  /*df30*/  STSM.16.M88.4 [R67], R36 ;  /* 0x0000002443007844 */ /* 0x000fe20000000200 */
[----:B------:R-:W-:-:S05]  /*df40*/  SHF.R.U64 R20, R20, 0x3, RZ ;  /* 0x0000000314147819 */ /* 0x000fca00000012ff */
[----:B------:R-:W3:Y:S08]  /*df50*/  @P1 LDC R15, c[0x0][0xbf0] ;  /* 0x0002fc00ff0f1b82 */ /* 0x000ef00000000800 */
[----:B------:R-:W-:Y:S01]  /*df60*/  BAR.SYNC.DEFER_BLOCKING 0x1, 0x180 ;  /* 0x0046000000007b1d */ /* 0x000fe20000010000 */
[----:B------:R-:W-:Y:S01]  /*df70*/  LOP3.LUT R20, R20, R21, RZ, 0x3c, !PT ;  /* 0x0000001514147212 */ /* 0x000fe200078e3cff */
[----:B------:R-:W-:Y:S01]  /*df80*/  IMAD.X R21, RZ, RZ, R35, P4 ;  /* 0x000000ffff157224 */ /* 0x000fe200020e0623 */
[----:B------:R-:W-:Y:S01]  /*df90*/  UIMAD.WIDE.U32 UR6, UR11, UR8, URZ ;  /* 0x000000080b0672a5 */ /* 0x000fe2000f8e003f */
[----:B------:R-:W-:Y:S01]  /*dfa0*/  SHF.R.U64 R17, R17, 0x3, RZ ;  /* 0x0000000311117819 */ /* 0x000fe200000012ff */
[----:B------:R-:W-:-:S03]  /*dfb0*/  UIMAD UR5, UR11, UR9, UR5 ;  /* 0x000000090b0572a4 */ /* 0x000fc6000f8e0205 */
[----:B------:R-:W-:Y:S01]  /*dfc0*/  ULDC.64 UR10, c[0x0][0xaf0] ;  /* 0x0002bc00000a7ab9 */ /* 0x000fe20000000a00 */
[----:B------:R-:W-:Y:S01]  /*dfd0*/  UIADD3 UR7, UR7, UR5, URZ ;  /* 0x0000000507077290 */ /* 0x000fe2000fffe03f */
[----:B------:R-:W-:Y:S01]  /*dfe0*/  LOP3.LUT R34, R17, R34, RZ, 0x3c, !PT ;  /* 0x0000002211227212 */ /* 0x000fe200078e3cff */
[----:B------:R-:W-:Y:S01]  /*dff0*/  UIMAD UR8, UR12, UR10, URZ ;  /* 0x0000000a0c0872a4 */ /* 0x000fe2000f8e023f */
[----:B------:R-:W-:Y:S01]  /*e000*/  IMAD.X R17, RZ, RZ, R35, P5 ;  /* 0x000000ffff117224 */ /* 0x000fe200028e0623 */
[----:B0-----:R0:W-:Y:S04]  /*e010*/  @!P2 ST.E desc[UR14][R62.64], R3 ;  /* 0x000000033e00a985 */ /* 0x0011e8000c10190e */
[----:B-1----:R1:W-:Y:S04]  /*e020*/  @!P0 ST.E desc[UR14][R70.64], R72 ;  /* 0x0000004846008985 */ /* 0x0023e8000c10190e */
[----:B------:R4:W5:Y:S01]  /*e030*/  LD.E.128 R52, desc[UR14][R20.64] ;  /* 0x0000000e14347980 */ /* 0x000962000c101d00 */
[----:B0-----:R-:W-:Y:S01]  /*e040*/  IMAD R3, R147, 0x60, R148 ;  /* 0x0000006093037824 */ /* 0x001fe200078e0294 */
[----:B------:R-:W-:-:S02]  /*e050*/  UIMAD UR5, UR13, UR11, UR8 ;  /* 0x0000000b0d0572a4 */ /* 0x000fc4000f8e0208 */
[----:B------:R-:W5:Y:S01]  /*e060*/  LD.E.128 R44, desc[UR14][R34.64] ;  /* 0x0000000e222c7980 */ /* 0x000f62000c101d00 */
[----:B------:R-:W-:Y:S01]  /*e070*/  UIMAD.WIDE.U32 UR6, UR13, UR10, UR6 ;  /* 0x0000000a0d0672a5 */ /* 0x000fe2000f8e0006 */
[----:B------:R-:W-:Y:S01]  /*e080*/  ULDC.64 UR8, c[0x0][0xae0] ;  /* 0x0002b80000087ab9 */ /* 0x000fe20000000a00 */
[----:B----4-:R-:W-:Y:S01]  /*e090*/  VIADD R20, R3, UR61 ;  /* 0x0000003d03147c36 */ /* 0x010fe20008000000 */
[----:B------:R-:W5:Y:S03]  /*e0a0*/  LD.E.128 R40, desc[UR14][R32.64] ;  /* 0x0000000e20287980 */ /* 0x000f66000c101d00 */
[----:B--2---:R-:W-:Y:S01]  /*e0b0*/  @P1 IMAD.HI.U32 R12, R20, R13, RZ ;  /* 0x0000000d140c1227 */ /* 0x004fe200078e00ff */
[----:B------:R-:W5:Y:S03]  /*e0c0*/  LD.E.128 R48, desc[UR14][R30.64] ;  /* 0x0000000e1e307980 */ /* 0x000f66000c101d00 */
[----:B------:R-:W-:Y:S01]  /*e0d0*/  IMAD.MOV.U32 R3, RZ, RZ, R20 ;  /* 0x000000ffff037224 */ /* 0x000fe200078e0014 */
[----:B---3--:R-:W-:Y:S01]  /*e0e0*/  @P1 SHF.R.U32.HI R3, RZ, R15, R12 ;  /* 0x0000000fff031219 */ /* 0x008fe2000001160c */
[----:B------:R-:W-:Y:S01]  /*e0f0*/  UIADD3 UR5, UR7, UR5, URZ ;  /* 0x0000000507057290 */ /* 0x000fe2000fffe03f */
[----:B------:R-:W5:Y:S02]  /*e100*/  LD.E.128 R4, desc[UR14][R28.64] ;  /* 0x0000000e1c047980 */ /* 0x000f64000c101d00 */
[--C-:B------:R-:W-:Y:S01]  /*e110*/  SHF.R.S32.HI R14, RZ, 0x1f, R3.reuse ;  /* 0x0000001fff0e7819 */ /* 0x100fe20000011403 */
[----:B------:R-:W-:Y:S01]  /*e120*/  IMAD.MOV R15, RZ, RZ, -R3 ;  /* 0x000000ffff0f7224 */ /* 0x000fe200078e0a03 */
[----:B------:R0:W5:Y:S01]  /*e130*/  LD.E.128 R8, desc[UR14][R16.64] ;  /* 0x0000000e10087980 */ /* 0x000162000c101d00 */
[----:B------:R-:W-:-:S02]  /*e140*/  IMAD.U32 R13, RZ, RZ, UR7 ;  /* 0x00000007ff0d7e24 */ /* 0x000fc4000f8e00ff */
[----:B------:R-:W-:Y:S01]  /*e150*/  IMAD R15, R0, R15, R20 ;  /* 0x0000000f000f7224 */ /* 0x000fe200078e0214 */
[----:B------:R-:W-:Y:S01]  /*e160*/  @!PT LDS RZ, [RZ] ;  /* 0x00000000fffff984 */ /* 0x000fe20000000800 */
[----:B------:R-:W-:Y:S01]  /*e170*/  @!PT LDS RZ, [RZ] ;  /* 0x00000000fffff984 */ /* 0x000fe20000000800 */
[----:B------:R-:W-:Y:S01]  /*e180*/  @!PT LDS RZ, [RZ] ;  /* 0x00000000fffff984 */ /* 0x000fe20000000800 */
[----:B------:R-:W-:Y:S01]  /*e190*/  @!PT LDS RZ, [RZ] ;  /* 0x00000000fffff984 */ /* 0x000fe20000000800 */
[----:B------:R2:W-:Y:S06]  /*e1a0*/  MEMBAR.ALL.CTA ;  /* 0x0000000000007992 */ /* 0x0005ec0000008000 */
[----:B--2---:R-:W2:Y:S01]  /*e1b0*/  FENCE.VIEW.ASYNC.S ;  /* 0x00000000000073c6 */ /* 0x004ea20000000000 */
        /* <DEDUP_REMOVED lines=19> */
[----:B--2---:R1:W0:Y:S01]  /*e2f0*/  SHFL.IDX PT, R14, R0, RZ, 0x1c1f ;  /* 0x001c1fff000e7589 */ /* 0x00422200000e0000 */
[----:B------:R-:W-:Y:S01]  /*e300*/  BSSY B1, `(.L_x_1901) ;  /* 0x0000011000017945 */ /* 0x000fe20003800000 */
[----:B------:R-:W-:Y:S02]  /*e310*/  SYNCS.ARRIVE.TRANS64.RED.A1T0 RZ, [UR5], RZ ;  /* 0x000000ffffff79a7 */ /* 0x000fe40008100405 */
[----:B------:R1:W2:Y:S01]  /*e320*/  SHFL.IDX PT, R15, R24, RZ, 0x1c1f ;  /* 0x001c1fff180f7589 */ /* 0x0002a200000e0000 */
[----:B------:R-:W-:Y:S05]  /*e330*/  @P0 BRA `(.L_x_1902) ;  /* 0x0000000000340947 */ /* 0x000fea0003800000 */
[----:B------:R-:W-:Y:S01]  /*e340*/  ULDC UR5, c[0x0][0xac8] ;  /* 0x0002b20000057ab9 */ /* 0x000fe20000000800 */
[----:B------:R-:W-:Y:S01]  /*e350*/  ULDC.64 UR6, c[0x0][0x208] ;  /* 0x0000820000067ab9 */ /* 0x000fe20000000a00 */
[----:B------:R-:W-:Y:S02]  /*e360*/  ISETP.GE.AND P1, PT, R23, UR5, PT ;  /* 0x0000000517007c0c */ /* 0x000fe4000bf26270 */
[----:B------:R-:W-:Y:S02]  /*e370*/  ISETP.GE.AND P2, PT, R146, UR5, PT ;  /* 0x0000000592007c0c */ /* 0x000fe4000bf46270 */
[----:B------:R-:W-:-:S09]  /*e380*/  ISETP.GE.AND P0, PT, R22, UR5, PT ;  /* 0x0000000516007c0c */ /* 0x000fd2000bf06270 */
[CC--:B0-----:R-:W-:Y:S02]  /*e390*/  @!P1 LEA R16, P3, R23.reuse, R14.reuse, 0x1 ;  /* 0x0000000e17109211 */ /* 0x0c1fe400078608ff */
[----:B------:R-:W-:Y:S02]  /*e3a0*/  @!P2 LEA R20, P4, R146, R14, 0x1 ;  /* 0x0000000e9214a211 */ /* 0x000fe400078808ff */
[----:B--2---:R-:W-:Y:S01]  /*e3b0*/  @!P0 IMAD.WIDE R12, R22, 0x2, R14 ;  /* 0x00000002160c8825 */ /* 0x004fe200078e020e */
[-C--:B------:R-:W-:Y:S02]  /*e3c0*/  @!P1 LEA.HI.X R17, R23, R15.reuse, R156, 0x1, P3 ;  /* 0x0000000f17119211 */ /* 0x080fe400018f0c9c */
[----:B------:R-:W-:Y:S02]  /*e3d0*/  @!P2 LEA.HI.X R21, R146, R15, R155, 0x1, P4 ;  /* 0x0000000f9215a211 */ /* 0x000fe400020f0c9b */
[----:B-----5:R3:W-:Y:S04]  /*e3e0*/  @!P0 ST.E.128 desc[UR6][R12.64], R44 ;  /* 0x0000002c0c008985 */ /* 0x0207e8000c101d06 */
[----:B------:R3:W-:Y:S04]  /*e3f0*/  @!P1 ST.E.128 desc[UR6][R16.64], R48 ;  /* 0x0000003010009985 */ /* 0x0007e8000c101d06 */
[----:B------:R3:W-:Y:S02]  /*e400*/  @!P2 ST.E.128 desc[UR6][R20.64], R52 ;  /* 0x000000341400a985 */ /* 0x0007e4000c101d06 */
.L_x_1902:
[----:B------:R-:W-:Y:S05]  /*e410*/  BSYNC B1 ;  /* 0x0000000000017941 */ /* 0x000fea0003800000 */
.L_x_1901:
[----:B------:R-:W-:Y:S01]  /*e420*/  VIADD R3, R25, 0x60 ;  /* 0x0000006019037836 */ /* 0x000fe20000000000 */
[----:B--2---:R2:W4:Y:S04]  /*e430*/  SHFL.IDX PT, R15, R24, 0x1, 0x1c1f ;  /* 0x003c1f00180f7f89 */ /* 0x00452800000e0000 */
[----:B------:R-:W-:Y:S01]  /*e440*/  ISETP.GE.AND P0, PT, R3, R58, PT ;  /* 0x0000003a0300720c */ /* 0x000fe20003f06270 */
[----:B0-----:R2:W0:-:S12]  /*e450*/  SHFL.IDX PT, R14, R0, 0x1, 0x1c1f ;  /* 0x003c1f00000e7f89 */ /* 0x00141800000e0000 */
[----:B--2---:R-:W-:Y:S05]  /*e460*/  @P0 BRA `(.L_x_1903) ;  /* 0x0000000800500947 */ /* 0x004fea0003800000 */
[----:B------:R-:W-:Y:S01]  /*e470*/  ULDC UR5, c[0x0][0xac8] ;  /* 0x0002b20000057ab9 */ /* 0x000fe20000000800 */
[----:B------:R-:W-:Y:S01]  /*e480*/  ULDC.64 UR6, c[0x0][0x208] ;  /* 0x0000820000067ab9 */ /* 0x000fe20000000a00 */
[----:B------:R-:W-:Y:S02]  /*e490*/  ISETP.GE.AND P2, PT, R23, UR5, PT ;  /* 0x0000000517007c0c */ /* 0x000fe4000bf46270 */
[----:B------:R-:W-:-:S11]  /*e4a0*/  ISETP.GE.AND P1, PT, R22, UR5, PT ;  /* 0x0000000516007c0c */ /* 0x000fd6000bf26270 */
[C---:B0--3--:R-:W-:Y:S02]  /*e4b0*/  @!P2 LEA R16, P0, R23.reuse, R14, 0x1 ;  /* 0x0000000e1710a211 */ /* 0x049fe400078008ff */
[----:B----4-:R-:W-:Y:S02]  /*e4c0*/  @!P1 IMAD.WIDE R12, R22, 0x2, R14 ;  /* 0x00000002160c9825 */ /* 0x010fe400078e020e */
[----:B------:R-:W-:Y:S02]  /*e4d0*/  @!P2 LEA.HI.X R17, R23, R15, R156, 0x1, P0 ;  /* 0x0000000f1711a211 */ /* 0x000fe400000f0c9c */
[----:B------:R-:W-:Y:S01]  /*e4e0*/  ISETP.GE.AND P0, PT, R146, UR5, PT ;  /* 0x0000000592007c0c */ /* 0x000fe2000bf06270 */
[----:B-----5:R2:W-:Y:S04]  /*e4f0*/  @!P1 ST.E.128 desc[UR6][R12.64], R40 ;  /* 0x000000280c009985 */ /* 0x0205e8000c101d06 */
[----:B------:R2:W-:Y:S08]  /*e500*/  @!P2 ST.E.128 desc[UR6][R16.64], R4 ;  /* 0x000000041000a985 */ /* 0x0005f0000c101d06 */
[----:B------:R-:W-:Y:S05]  /*e510*/  @P0 BRA `(.L_x_1903) ;  /* 0x0000000800240947 */ /* 0x000fea0003800000 */
[----:B--2---:R-:W-:Y:S01]  /*e520*/  LEA R4, P0, R146, R14, 0x1 ;  /* 0x0000000e92047211 */ /* 0x004fe200078008ff */
[----:B------:R-:W-:-:S03]  /*e530*/  ULDC.64 UR6, c[0x0][0x208] ;  /* 0x0000820000067ab9 */ /* 0x000fc60000000a00 */
[----:B------:R-:W-:-:S05]  /*e540*/  LEA.HI.X R5, R146, R15, R155, 0x1, P0 ;  /* 0x0000000f92057211 */ /* 0x000fca00000f0c9b */
[----:B------:R0:W-:Y:S01]  /*e550*/  ST.E.128 desc[UR6][R4.64], R8 ;  /* 0x0000000804007985 */ /* 0x0001e2000c101d06 */
[----:B------:R-:W-:Y:S05]  /*e560*/  BRA `(.L_x_1903) ;  /* 0x0000000800107947 */ /* 0x000fea0003800000 */
.L_x_1900:
[----:B------:R-:W0:Y:S01]  /*e570*/  LDC R10, c[0x0][0xbe8] ;  /* 0x0002fa00ff0a7b82 */ /* 0x000e220000000800 */
[----:B------:R-:W-:Y:S01]  /*e580*/  R2UR UR6, R144 ;  /* 0x00000000900672ca */ /* 0x000fe200000e0000 */
[----:B------:R-:W-:Y:S01]  /*e590*/  BSSY B1, `(.L_x_1904) ;  /* 0x0000035000017945 */ /* 0x000fe20003800000 */
[----:B------:R-:W-:Y:S01]  /*e5a0*/  R2UR UR5, R145 ;  /* 0x00000000910572ca */ /* 0x000fe200000e0000 */
[----:B------:R-:W-:Y:S01]  /*e5b0*/  IMAD R8, R147, 0x60, R148 ;  /* 0x0000006093087824 */ /* 0x000fe200078e0294 */
[----:B------:R-:W-:-:S09]  /*e5c0*/  ISETP.GE.AND P0, PT, R157, 0xc0, PT ;  /* 0x000000c09d00780c */ /* 0x000fd20003f06270 */
[----:B------:R-:W-:Y:S02]  /*e5d0*/  USHF.R.S32.HI UR8, URZ, 0x1f, UR6 ;  /* 0x0000001f3f087899 */ /* 0x000fe40008011406 */
[----:B------:R-:W-:Y:S01]  /*e5e0*/  USHF.R.S32.HI UR9, URZ, 0x1f, UR5 ;  /* 0x0000001f3f097899 */ /* 0x000fe20008011405 */
        /* <DEDUP_REMOVED lines=14> */
[----:B------:R-:W-:Y:S01]  /*e6d0*/  R2UR UR13, R144 ;  /* 0x00000000900d72ca */ /* 0x000fe200000e0000 */
[----:B------:R-:W-:Y:S01]  /*e6e0*/  UIMAD UR5, UR8, UR10, URZ ;  /* 0x0000000a080572a4 */ /* 0x000fe2000f8e023f */
[----:B------:R-:W-:Y:S01]  /*e6f0*/  R2UR UR12, R145 ;  /* 0x00000000910c72ca */ /* 0x000fe200000e0000 */
[----:B------:R-:W-:-:S08]  /*e700*/  IMAD.MOV.U32 R4, RZ, RZ, R6 ;  /* 0x000000ffff047224 */ /* 0x000fd000078e0006 */
[----:B------:R-:W2:Y:S02]  /*e710*/  @P0 LDC R3, c[0x0][0xbec] ;  /* 0x0002fb00ff030b82 */ /* 0x000ea40000000800 */
[----:B------:R-:W-:Y:S02]  /*e720*/  UIMAD.WIDE.U32 UR6, UR13, UR10, URZ ;  /* 0x0000000a0d0672a5 */ /* 0x000fe4000f8e003f */
[----:B------:R-:W-:-:S03]  /*e730*/  UIMAD UR5, UR13, UR11, UR5 ;  /* 0x0000000b0d0572a4 */ /* 0x000fc6000f8e0205 */
[----:B------:R-:W-:Y:S01]  /*e740*/  ULDC.64 UR10, c[0x0][0xb98] ;  /* 0x0002e600000a7ab9 */ /* 0x000fe20000000a00 */
[----:B------:R-:W3:Y:S01]  /*e750*/  @P0 LDC R7, c[0x0][0xbf0] ;  /* 0x0002fc00ff070b82 */ /* 0x000ee20000000800 */
[----:B------:R-:W-:Y:S02]  /*e760*/  UIADD3 UR7, UR7, UR5, URZ ;  /* 0x0000000507077290 */ /* 0x000fe4000fffe03f */
[----:B------:R-:W-:Y:S02]  /*e770*/  UIMAD UR5, UR9, UR10, URZ ;  /* 0x0000000a090572a4 */ /* 0x000fe4000f8e023f */
[----:B------:R-:W-:Y:S02]  /*e780*/  UIMAD.WIDE.U32 UR6, UR12, UR10, UR6 ;  /* 0x0000000a0c0672a5 */ /* 0x000fe4000f8e0006 */
[----:B------:R-:W-:-:S03]  /*e790*/  UIMAD UR5, UR12, UR11, UR5 ;  /* 0x0000000b0c0572a4 */ /* 0x000fc6000f8e0205 */
[----:B------:R-:W-:Y:S01]  /*e7a0*/  ULDC.64 UR10, c[0x0][0xb88] ;  /* 0x0002e200000a7ab9 */ /* 0x000fe20000000a00 */
        /* <DEDUP_REMOVED lines=19> */
.L_x_1905:
[----:B------:R-:W-:Y:S05]  /*e8e0*/  BSYNC B1 ;  /* 0x0000000000017941 */ /* 0x000fea0003800000 */
.L_x_1904:
[----:B------:R-:W-:Y:S01]  /*e8f0*/  R2UR UR13, R144 ;  /* 0x00000000900d72ca */ /* 0x000fe200000e0000 */
[----:B------:R-:W-:Y:S01]  /*e900*/  ULDC.64 UR10, c[0x0][0xae8] ;  /* 0x0002ba00000a7ab9 */ /* 0x000fe20000000a00 */
[----:B------:R-:W-:Y:S01]  /*e910*/  R2UR UR12, R145 ;  /* 0x00000000910c72ca */ /* 0x000fe200000e0000 */
[----:B------:R-:W-:Y:S01]  /*e920*/  UIMAD UR5, UR8, UR10, URZ ;  /* 0x0000000a080572a4 */ /* 0x000fe2000f8e023f */
[----:B------:R-:W-:Y:S01]  /*e930*/  VIADD R8, R8, UR61 ;  /* 0x0000003d08087c36 */ /* 0x000fe20008000000 */
[----:B------:R-:W-:Y:S03]  /*e940*/  BSSY B1, `(.L_x_1906) ;  /* 0x0000034000017945 */ /* 0x000fe60003800000 */
[----:B0-----:R-:W-:-:S04]  /*e950*/  @P1 IMAD.HI.U32 R0, R8, R9, RZ ;  /* 0x0000000908001227 */ /* 0x001fc800078e00ff */
[----:B--2---:R-:W-:Y:S01]  /*e960*/  IMAD.MOV.U32 R3, RZ, RZ, R8 ;  /* 0x000000ffff037224 */ /* 0x004fe200078e0008 */
[----:B------:R-:W-:Y:S01]  /*e970*/  UIMAD.WIDE.U32 UR6, UR13, UR10, URZ ;  /* 0x0000000a0d0672a5 */ /* 0x000fe2000f8e003f */
[----:B-1----:R-:W-:Y:S01]  /*e980*/  @P1 SHF.R.U32.HI R3, RZ, R11, R0 ;  /* 0x0000000bff031219 */ /* 0x002fe20000011600 */
[----:B------:R-:W-:-:S03]  /*e990*/  UIMAD UR5, UR13, UR11, UR5 ;  /* 0x0000000b0d0572a4 */ /* 0x000fc6000f8e0205 */
[----:B------:R-:W-:Y:S01]  /*e9a0*/  ULDC.64 UR10, c[0x0][0xaf0] ;  /* 0x0002bc00000a7ab9 */ /* 0x000fe20000000a00 */
[----:B------:R-:W-:Y:S01]  /*e9b0*/  UIADD3 UR7, UR7, UR5, URZ ;  /* 0x0000000507077290 */ /* 0x000fe2000fffe03f */
[--C-:B------:R-:W-:Y:S01]  /*e9c0*/  SHF.R.S32.HI R0, RZ, 0x1f, R3.reuse ;  /* 0x0000001fff007819 */ /* 0x100fe20000011403 */
[----:B------:R-:W-:Y:S01]  /*e9d0*/  UIMAD UR5, UR9, UR10, URZ ;  /* 0x0000000a090572a4 */ /* 0x000fe2000f8e023f */
[----:B------:R-:W-:Y:S01]  /*e9e0*/  IMAD.MOV R7, RZ, RZ, -R3 ;  /* 0x000000ffff077224 */ /* 0x000fe200078e0a03 */
[----:B------:R-:W-:Y:S02]  /*e9f0*/  UIMAD.WIDE.U32 UR6, UR12, UR10, UR6 ;  /* 0x0000000a0c0672a5 */ /* 0x000fe4000f8e0006 */
[----:B------:R-:W-:Y:S01]  /*ea00*/  UIMAD UR5, UR12, UR11, UR5 ;  /* 0x0000000b0c0572a4 */ /* 0x000fe2000f8e0205 */
[----:B------:R-:W-:Y:S01]  /*ea10*/  IMAD R7, R10, R7, R8 ;  /* 0x000000070a077224 */ /* 0x000fe200078e0208 */
[----:B------:R-:W-:Y:S02]  /*ea20*/  ULDC.64 UR8, c[0x0][0xae0] ;  /* 0x0002b80000087ab9 */ /* 0x000fe40000000a00 */
[----:B------:R-:W-:Y:S01]  /*ea30*/  UIADD3 UR5, UR7, UR5, URZ ;  /* 0x0000000507057290 */ /* 0x000fe2000fffe03f */
[----:B------:R-:W-:-:S02]  /*ea40*/  IMAD R0, R0, UR8, RZ ;  /* 0x0000000800007c24 */ /* 0x000fc4000f8e02ff */
[----:B------:R-:W-:Y:S02]  /*ea50*/  IMAD.U32 R5, RZ, RZ, UR7 ;  /* 0x00000007ff057e24 */ /* 0x000fe4000f8e00ff */
        /* <DEDUP_REMOVED lines=21> */
[----:B------:R-:W-:Y:S01]  /*ebb0*/  ULDC UR5, c[0x0][0xac8] ;  /* 0x0002b20000057ab9 */ /* 0x000fe20000000800 */
[----:B------:R-:W-:Y:S01]  /*ebc0*/  ULDC.64 UR6, c[0x0][0x208] ;  /* 0x0000820000067ab9 */ /* 0x000fe20000000a00 */
        /* <DEDUP_REMOVED lines=11> */
.L_x_1907:
[----:B------:R-:W-:Y:S05]  /*ec80*/  BSYNC B1 ;  /* 0x0000000000017941 */ /* 0x000fea0003800000 */
.L_x_1906:
[----:B------:R-:W-:Y:S01]  /*ec90*/  VIADD R0, R0, 0x60 ;  /* 0x0000006000007836 */ /* 0x000fe20000000000 */
[----:B--2---:R2:W4:Y:S04]  /*eca0*/  SHFL.IDX PT, R5, R3, 0x1, 0x1c1f ;  /* 0x003c1f0003057f89 */ /* 0x00452800000e0000 */
[----:B------:R-:W-:Y:S01]  /*ecb0*/  ISETP.GE.AND P0, PT, R0, R7, PT ;  /* 0x000000070000720c */ /* 0x000fe20003f06270 */
[----:B-1----:R2:W1:-:S12]  /*ecc0*/  SHFL.IDX PT, R4, R6, 0x1, 0x1c1f ;  /* 0x003c1f0006047f89 */ /* 0x00245800000e0000 */
[----:B--2---:R-:W-:Y:S05]  /*ecd0*/  @P0 BRA `(.L_x_1903) ;  /* 0x0000000000340947 */ /* 0x004fea0003800000 */
[----:B------:R-:W-:Y:S01]  /*ece0*/  ULDC UR5, c[0x0][0xac8] ;  /* 0x0002b20000057ab9 */ /* 0x000fe20000000800 */
[----:B------:R-:W-:Y:S01]  /*ecf0*/  ULDC.64 UR6, c[0x0][0x208] ;  /* 0x0000820000067ab9 */ /* 0x000fe20000000a00 */
        /* <DEDUP_REMOVED lines=11> */
.L_x_1903:
[----:B------:R-:W-:Y:S05]  /*edb0*/  BSYNC B0 ;  /* 0x0000000000007941 */ /* 0x000fea0003800000 */
.L_x_1899:
[----:B------:R-:W-:Y:S02]  /*edc0*/  ULDC UR5, c[0x0][0xc38] ;  /* 0x00030e0000057ab9 */ /* 0x000fe40000000800 */
[----:B------:R-:W-:-:S06]  /*edd0*/  UISETP.GE.AND UP0, UPT, UR4, UR5, UPT ;  /* 0x000000050400728c */ /* 0x000fcc000bf06270 */
[----:B------:R-:W-:-:S13]  /*ede0*/  PLOP3.LUT P0, PT, PT, PT, UP0, 0x80, 0x0 ;  /* 0x000000000000781c */ /* 0x000fda0003f0f008 */
[----:B------:R-:W-:Y:S05]  /*edf0*/  @!P0 BRA `(.L_x_1908) ;  /* 0xffffff2000488947 */ /* 0x000fea000383ffff */
[----:B------:R-:W-:Y:S05]  /*ee00*/  EXIT ;  /* 0x000000000000794d */ /* 0x000fea0003800000 */
.L_x_1864:
[----:B------:R-:W-:-:S08]  /*ee10*/  NOP ;  /* 0x0000000000007918 */ /* 0x000fd00000000000 */
[----:B0-----:R-:W0:-:S00]  /*ee20*/  USETMAXREG.DEALLOC.CTAPOOL 0x20 ;  /* 0x00000020000079c8 */ /* 0x001e0000080e0500 */
[----:B0-----:R-:W-:-:S06]  /*ee30*/  LOP3.LUT R0, R0, 0x3, RZ, 0xc0, !PT ;  /* 0x0000000300007812 */ /* 0x001fcc00078ec0ff */
[----:B------:R-:W0:Y:S01]  /*ee40*/  S2UR UR6, SR_CTAID.X ;  /* 0x00000000000679c3 */ /* 0x000e220000002500 */
[----:B------:R-:W-:Y:S02]  /*ee50*/  IMAD.MOV.U32 R23, RZ, RZ, 0x1 ;  /* 0x00000001ff177424 */ /* 0x000fe400078e00ff */
[----:B------:R-:W-:Y:S01]  /*ee60*/  IMAD.MOV.U32 R16, RZ, RZ, RZ ;  /* 0x000000ffff107224 */ /* 0x000fe200078e00ff */
[----:B------:R1:W2:Y:S04]  /*ee70*/  SHFL.IDX PT, R2, R0, RZ, 0x1f ;  /* 0x00001fff00027589 */ /* 0x0002a800000e0000 */
[----:B-1----:R-:W0:Y:S01]  /*ee80*/  LDC R0, c[0x0][0xc38] ;  /* 0x00030e00ff007b82 */ /* 0x002e220000000800 */
[----:B--2---:R-:W-:-:S04]  /*ee90*/  ISETP.NE.AND P0, PT, R2, RZ, PT ;  /* 0x000000ff0200720c */ /* 0x004fc80003f05270 */
[----:B------:R-:W-:-:S05]  /*eea0*/  P2R R2, PR, RZ, 0x1 ;  /* 0x00000001ff027803 */ /* 0x000fca0000000000 */
[----:B------:R1:W-:Y:S04]  /*eeb0*/  STL [R1+0x4], R2 ;  /* 0x0000040201007387 */ /* 0x0003e80000100800 */
[----:B------:R1:W-:Y:S01]  /*eec0*/  STL [R1], RZ ;  /* 0x000000ff01007387 */ /* 0x0003e20000100800 */
[----:B------:R-:W-:Y:S06]  /*eed0*/  @P0 BAR.ARV 0x4, 0x200 ;  /* 0x0108000000000b1d */ /* 0x000fec0000002000 */
[----:B0-----:R-:W-:-:S13]  /*eee0*/  ISETP.LE.AND P0, PT, R0, UR6, PT ;  /* 0x0000000600007c0c */ /* 0x001fda000bf03270 */
[----:B-1----:R-:W-:Y:S05]  /*eef0*/  @P0 BRA `(.L_x_1909) ;  /* 0x0000004400ac0947 */ /* 0x002fea0003800000 */
[----:B------:R-:W0:Y:S01]  /*ef00*/  S2R R6, SR_TID.X ;  /* 0x0000000000067919 */ /* 0x000e220000002100 */
[----:B------:R-:W1:Y:S01]  /*ef10*/  S2UR UR5, SR_CgaCtaId ;  /* 0x00000000000579c3 */ /* 0x000e620000008800 */
[----:B------:R-:W-:Y:S01]  /*ef20*/  UMOV UR4, 0x400 ;  /* 0x0000040000047882 */ /* 0x000fe20000000000 */
[----:B------:R-:W-:Y:S01]  /*ef30*/  IMAD.U32 R28, RZ, RZ, UR6 ;  /* 0x00000006ff1c7e24 */ /* 0x000fe2000f8e00ff */
[----:B------:R2:W-:Y:S01]  /*ef40*/  STL [R1], RZ ;  /* 0x000000ff01007387 */ /* 0x0005e20000100800 */
[----:B------:R-:W-:Y:S01]  /*ef50*/  IMAD.MOV.U32 R23, RZ, RZ, 0x1 ;  /* 0x00000001ff177424 */ /* 0x000fe200078e00ff */
[----:B------:R-:W-:Y:S01]  /*ef60*/  ULDC UR46, c[0x0][0xc] ;  /* 0x00000300002e7ab9 */ /* 0x000fe20000000800 */
[----:B------:R-:W-:Y:S01]  /*ef70*/  IMAD.MOV.U32 R16, RZ, RZ, RZ ;  /* 0x000000ffff107224 */ /* 0x000fe200078e00ff */
[----:B------:R-:W-:Y:S01]  /*ef80*/  ULDC.64 UR38, c[0x0][0x198] ;  /* 0x0000660000267ab9 */ /* 0x000fe20000000a00 */
        /* <DEDUP_REMOVED lines=17> */
[----:B--2---:R-:W-:-:S07]  /*f0a0*/  LOP3.LUT R0, R0, 0x40, RZ, 0xfc, !PT ;  /* 0x0000004000007812 */ /* 0x004fce00078efcff */
.L_x_2001:
        /* <DEDUP_REMOVED lines=22> */
.L_x_1910:
[----:B------:R-:W-:Y:S01]  /*f210*/  ULDC UR9, c[0x0][0xc54] ;  /* 0x0003150000097ab9 */ /* 0x000fe20000000800 */
[----:B------:R-:W-:Y:S01]  /*f220*/  UMOV UR5, UR8 ;  /* 0x0000000800057c82 */ /* 0x000fe20008000000 */
[----:B------:R-:W-:-:S11]  /*f230*/  UISETP.NE.AND UP0, UPT, UR9, 0x1, UPT ;  /* 0x000000010900788c */ /* 0x000fd6000bf05270 */
[----:B------:R-:W-:Y:S02]  /*f240*/  @UP0 ULDC.64 UR10, c[0x0][0xc58] ;  /* 0x00031600000a0ab9 */ /* 0x000fe40000000a00 */
[----:B------:R-:W-:-:S04]  /*f250*/  UIMAD.WIDE.U32 UR6, UR8, UR10, URZ ;  /* 0x0000000a080672a5 */ /* 0x000fc8000f8e003f */
[----:B------:R-:W-:-:S04]  /*f260*/  @UP0 USHF.R.U32.HI UR5, URZ, UR11, UR7 ;  /* 0x0000000b3f050299 */ /* 0x000fc80008011607 */
[----:B------:R-:W-:-:S12]  /*f270*/  UIMAD UR6, UR5, UR9, URZ ;  /* 0x00000009050672a4 */ /* 0x000fd8000f8e023f */
.L_x_1911:
[----:B------:R-:W-:Y:S01]  /*f280*/  ULOP3.LUT UR44, URZ, UR5, URZ, 0x33, !UPT ;  /* 0x000000053f2c7292 */ /* 0x000fe2000f8e333f */
[----:B------:R-:W-:Y:S01]  /*f290*/  BSSY B7, `(.L_x_1912) ;  /* 0x0000417000077945 */ /* 0x000fe20003800000 */
[----:B------:R-:W-:Y:S01]  /*f2a0*/  ULDC UR7, c[0x0][0x448] ;  /* 0x0001120000077ab9 */ /* 0x000fe20000000800 */
[----:B------:R-:W-:Y:S01]  /*f2b0*/  ULDC UR5, c[0x0][0xc3c] ;  /* 0x00030f0000057ab9 */ /* 0x000fe20000000800 */
[----:B------:R-:W-:Y:S02]  /*f2c0*/  UISETP.NE.AND UP1, UPT, UR7, 0x1, UPT ;  /* 0x000000010700788c */ /* 0x000fe4000bf25270 */
[----:B------:R-:W-:Y:S01]  /*f2d0*/  UIADD3 UR44, UR44, UR5, URZ ;  /* 0x000000052c2c7290 */ /* 0x000fe2000fffe03f */
[----:B------:R-:W-:Y:S01]  /*f2e0*/  ULDC.64 UR10, c[0x0][0x418] ;  /* 0x00010600000a7ab9 */ /* 0x000fe20000000a00 */
[----:B------:R-:W-:Y:S02]  /*f2f0*/  UIADD3 UR5, UR8, -UR6, URZ ;  /* 0x8000000608057290 */ /* 0x000fe4000fffe03f */
[----:B------:R-:W-:-:S02]  /*f300*/  UISETP.NE.U32.AND UP0, UPT, UR10, URZ, UPT ;  /* 0x0000003f0a00728c */ /* 0x000fc4000bf05070 */
[----:B------:R-:W-:Y:S02]  /*f310*/  UIMAD UR8, UR44, 0xc0, URZ ;  /* 0x000000c02c0878a4 */ /* 0x000fe4000f8e023f */
[----:B------:R-:W-:Y:S01]  /*f320*/  UISETP.NE.AND.EX UP0, UPT, UR11, URZ, UPT, UP0 ;  /* 0x0000003f0b00728c */ /* 0x000fe2000bf05300 */
[----:B------:R-:W-:Y:S01]  /*f330*/  ULDC UR7, c[0x0][0x288] ;  /* 0x0000a20000077ab9 */ /* 0x000fe20000000800 */
[----:B------:R-:W-:Y:S01]  /*f340*/  UIADD3 UR8, UR8, 0xbf, URZ ;  /* 0x000000bf08087890 */ /* 0x000fe2000fffe03f */
[----:B------:R-:W-:Y:S01]  /*f350*/  ULDC UR6, c[0x0][0x424] ;  /* 0x0001090000067ab9 */ /* 0x000fe20000000800 */
[----:B------:R-:W-:Y:S02]  /*f360*/  UIADD3 UR13, -UR7, 0x90, URZ ;  /* 0x00000090070d7890 */ /* 0x000fe4000fffe13f */
[----:B------:R-:W-:Y:S01]  /*f370*/  USEL UR9, UR6, 0x1, UP0 ;  /* 0x0000000106097887 */ /* 0x000fe20008000000 */
[----:B------:R-:W-:Y:S01]  /*f380*/  @UP1 ULDC UR7, c[0x0][0x44c] ;  /* 0x0001130000071ab9 */ /* 0x000fe20000000800 */
[----:B------:R-:W-:Y:S01]  /*f390*/  ULDC UR12, c[0x0][0x2f0] ;  /* 0x0000bc00000c7ab9 */ /* 0x000fe20000000800 */
[----:B------:R-:W-:Y:S01]  /*f3a0*/  UIMAD.WIDE.U32 UR6, UR8, UR7, URZ ;  /* 0x00000007080672a5 */ /* 0x000fe2000f8e003f */
[----:B------:R-:W-:Y:S01]  /*f3b0*/  @UP1 ULDC UR14, c[0x0][0x450] ;  /* 0x00011400000e1ab9 */ /* 0x000fe20000000800 */
[----:B------:R-:W-:-:S02]  /*f3c0*/  UIMAD UR13, UR9, UR12, UR13 ;  /* 0x0000000c090d72a4 */ /* 0x000fc4000f8e020d */
[----:B------:R-:W-:Y:S02]  /*f3d0*/  @UP1 USHF.R.U32.HI UR8, URZ, UR14, UR7 ;  /* 0x0000000e3f081299 */ /* 0x000fe40008011607 */
[----:B------:R-:W-:Y:S02]  /*f3e0*/  UIMAD UR6, UR9, UR12, 0x8f ;  /* 0x0000008f090674a4 */ /* 0x000fe4000f8e020c */
[----:B------:R-:W-:Y:S02]  /*f3f0*/  UIADD3 UR8, UR13, UR8, URZ ;  /* 0x000000080d087290 */ /* 0x000fe4000fffe03f */
[----:B------:R-:W-:Y:S02]  /*f400*/  UIMAD.WIDE UR6, UR6, 0x38e38e39, URZ ;  /* 0x38e38e39060678a5 */ /* 0x000fe4000f8e023f */
[----:B------:R-:W-:Y:S02]  /*f410*/  UIMAD.WIDE UR8, UR8, 0x38e38e39, URZ ;  /* 0x38e38e39080878a5 */ /* 0x000fe4000f8e023f */
[----:B------:R-:W-:-:S02]  /*f420*/  USHF.R.U32.HI UR12, URZ, 0x1f, UR7 ;  /* 0x0000001f3f0c7899 */ /* 0x000fc40008011607 */
[----:B------:R-:W-:Y:S01]  /*f430*/  USHF.R.U32.HI UR6, URZ, 0x1f, UR9 ;  /* 0x0000001f3f067899 */ /* 0x000fe20008011609 */
[----:B------:R-:W-:Y:S01]  /*f440*/  ULDC UR11, c[0x0][0xc48] ;  /* 0x00031200000b7ab9 */ /* 0x000fe20000000800 */
[----:B------:R-:W-:Y:S02]  /*f450*/  ULEA.HI.SX32 UR12, UR7, UR12, 0x1b ;  /* 0x0000000c070c7291 */ /* 0x000fe4000f8fda3f */
[----:B------:R-:W-:Y:S02]  /*f460*/  ULEA.HI.SX32 UR6, UR9, UR6, 0x1b ;  /* 0x0000000609067291 */ /* 0x000fe4000f8fda3f */
[----:B------:R-:W-:Y:S02]  /*f470*/  UISETP.NE.AND UP0, UPT, UR11, 0x1, UPT ;  /* 0x000000010b00788c */ /* 0x000fe4000bf05270 */
[----:B------:R-:W-:Y:S01]  /*f480*/  UISETP.LT.AND UP1, UPT, UR12, UR6, UPT ;  /* 0x000000060c00728c */ /* 0x000fe2000bf21270 */
[----:B------:R-:W-:-:S03]  /*f490*/  ULDC UR10, c[0x0][0xc54] ;  /* 0x00031500000a7ab9 */ /* 0x000fc60000000800 */
[----:B------:R-:W-:Y:S02]  /*f4a0*/  USEL UR43, UR12, UR6, UP1 ;  /* 0x000000060c2b7287 */ /* 0x000fe40008800000 */
[----:B------:R-:W-:-:S03]  /*f4b0*/  UIMAD UR10, UR4, UR10, UR5 ;  /* 0x0000000a040a72a4 */ /* 0x000fc6000f8e0205 */
[----:B------:R-:W-:Y:S01]  /*f4c0*/  @UP0 ULDC UR4, c[0x0][0xc4c] ;  /* 0x0003130000040ab9 */ /* 0x000fe20000000800 */
[----:B------:R-:W-:Y:S01]  /*f4d0*/  ISETP.LT.AND P0, PT, RZ, UR43, PT ;  /* 0x0000002bff007c0c */ /* 0x000fe2000bf01270 */
[----:B------:R-:W-:Y:S01]  /*f4e0*/  UIMAD.WIDE.U32 UR4, UR10, UR4, URZ ;  /* 0x000000040a0472a5 */ /* 0x000fe2000f8e003f */
[----:B------:R-:W-:Y:S01]  /*f4f0*/  @UP0 ULDC UR7, c[0x0][0xc50] ;  /* 0x0003140000070ab9 */ /* 0x000fe20000000800 */
[----:B------:R-:W-:Y:S02]  /*f500*/  UMOV UR42, UR10 ;  /* 0x0000000a002a7c82 */ /* 0x000fe40008000000 */
[----:B------:R-:W-:-:S04]  /*f510*/  @UP0 USHF.R.U32.HI UR42, URZ, UR7, UR5 ;  /* 0x000000073f2a0299 */ /* 0x000fc80008011605 */
[----:B------:R-:W-:-:S04]  /*f520*/  UIADD3 UR36, -UR42, URZ, URZ ;  /* 0x0000003f2a247290 */ /* 0x000fc8000fffe13f */
[----:B------:R-:W-:Y:S01]  /*f530*/  UIMAD UR36, UR11, UR36, UR10 ;  /* 0x000000240b2472a4 */ /* 0x000fe2000f8e020a */
[----:B------:R-:W-:Y:S11]  /*f540*/  @P0 BRA `(.L_x_1913) ;  /* 0x0000000000480947 */ /* 0x000ff60003800000 */
[----:B------:R-:W0:Y:S02]  /*f550*/  S2R R0, SR_TID.X ;  /* 0x0000000000007919 */ /* 0x000e240000002100 */
[----:B0-----:R-:W-:-:S04]  /*f560*/  LOP3.LUT R0, R0, 0x7f, RZ, 0xc0, !PT ;  /* 0x0000007f00007812 */ /* 0x001fc800078ec0ff */
[----:B------:R-:W-:-:S13]  /*f570*/  ISETP.NE.AND P1, PT, R0, RZ, PT ;  /* 0x000000ff0000720c */ /* 0x000fda0003f25270 */
[----:B------:R-:W-:Y:S05]  /*f580*/  @P1 BRA `(.L_x_1914) ;  /* 0x0000003c009c1947 */ /* 0x000fea0003800000 */
[----:B------:R-:W0:Y:S01]  /*f590*/  S2R R5, SR_LANEID ;  /* 0x0000000000057919 */ /* 0x000e220000000000 */
[----:B------:R-:W-:Y:S01]  /*f5a0*/  VOTEU.ANY UR4, UPT, PT ;  /* 0x0000000000047886 */ /* 0x000fe200038e0100 */
[----:B------:R-:W1:Y:S01]  /*f5b0*/  LDC.64 R2, c[0x0][0xc80] ;  /* 0x00032000ff027b82 */ /* 0x000e620000000a00 */
[----:B------:R-:W0:Y:S01]  /*f5c0*/  FLO.U32 R0, UR4 ;  /* 0x0000000400007d00 */ /* 0x000e2200080e0000 */
[----:B------:R-:W-:Y:S01]  /*f5d0*/  ULDC.64 UR6, c[0x0][0x208] ;  /* 0x0000820000067ab9 */ /* 0x000fe20000000a00 */
        /* <DEDUP_REMOVED lines=9> */
.L_x_1913:
        /* <DEDUP_REMOVED lines=20> */
.L_x_1916:
[----:B------:R-:W-:Y:S05]  /*f7b0*/  BSYNC B6 ;  /* 0x0000000000067941 */ /* 0x000fea0003800000 */
.L_x_1915:
        /* <DEDUP_REMOVED lines=20> */
.L_x_1919:
        /* <DEDUP_REMOVED lines=15> */
.L_x_1918:
[----:B------:R-:W-:Y:S05]  /*f9f0*/  BSYNC B6 ;  /* 0x0000000000067941 */ /* 0x000fea0003800000 */
.L_x_1917:
[----:B------:R-:W-:Y:S01]  /*fa00*/  ULDC.64 UR4, c[0x0][0x9f8] ;  /* 0x00027e0000047ab9 */ /* 0x000fe20000000a00 */
[----:B------:R-:W-:Y:S01]  /*fa10*/  IMAD.U32 R22, RZ, RZ, UR42 ;  /* 0x0000002aff167e24 */ /* 0x000fe2000f8e00ff */
[----:B------:R-:W-:Y:S01]  /*fa20*/  UISETP.NE.U32.AND UP0, UPT, UR4, URZ, UPT ;  /* 0x0000003f0400728c */ /* 0x000fe2000bf05070 */
[----:B------:R-:W-:-:S03]  /*fa30*/  ULDC.64 UR6, c[0x0][0x208] ;  /* 0x0000820000067ab9 */ /* 0x000fc60000000a00 */
        /* <DEDUP_REMOVED lines=9> */
[----:B------:R-:W1:Y:S03]  /*fad0*/  S2R R18, SR_TID.X ;  /* 0x0000000000127919 */ /* 0x000e660000002100 */
[----:B------:R-:W-:Y:S01]  /*fae0*/  VIADD R19, R19, 0xffffffff ;  /* 0xffffffff13137836 */ /* 0x000fe20000000000 */
[----:B0-----:R-:W0:Y:S02]  /*faf0*/  LDC.64 R2, c[0x0][0x418] ;  /* 0x00010600ff027b82 */ /* 0x001e240000000a00 */
[----:B0-----:R-:W-:Y:S02]  /*fb00*/  ISETP.NE.U32.AND P0, PT, R2, RZ, PT ;  /* 0x000000ff0200720c */ /* 0x001fe40003f05070 */
[----:B-1----:R-:W-:-:S02]  /*fb10*/  SHF.R.U32.HI R20, RZ, 0x5, R18 ;  /* 0x00000005ff147819 */ /* 0x002fc40000011612 */
[----:B------:R-:W-:Y:S02]  /*fb20*/  ISETP.NE.AND.EX P1, PT, R3, RZ, PT, P0 ;  /* 0x000000ff0300720c */ /* 0x000fe40003f25300 */
[----:B------:R-:W-:Y:S02]  /*fb30*/  LOP3.LUT R20, R20, 0x3, RZ, 0xc0, !PT ;  /* 0x0000000314147812 */ /* 0x000fe400078ec0ff */
[----:B------:R-:W-:Y:S02]  /*fb40*/  P2R R26, PR, RZ, 0x2 ;  /* 0x00000002ff1a7803 */ /* 0x000fe40000000000 */
[----:B--2---:R-:W-:Y:S02]  /*fb50*/  SHF.R.S32.HI R24, RZ, 0x1f, R22 ;  /* 0x0000001fff187819 */ /* 0x004fe40000011416 */
[----:B------:R-:W-:Y:S01]  /*fb60*/  SEL R18, R22, RZ, !P1 ;  /* 0x000000ff16127207 */ /* 0x000fe20004800000 */
[----:B------:R-:W-:Y:S06]  /*fb70*/  BRA.DIV UR4, `(.L_x_1920) ;  /* 0x0000004204207947 */ /* 0x000fec000b800000 */
[----:B------:R0:W1:Y:S02]  /*fb80*/  SHFL.IDX PT, R14, R20, RZ, 0x1f ;  /* 0x00001fff140e7589 */ /* 0x00006400000e0000 */
.L_x_2016:
[----:B-1----:R-:W-:Y:S02]  /*fb90*/  ISETP.NE.AND P0, PT, R14, RZ, PT ;  /* 0x000000ff0e00720c */ /* 0x002fe40003f05270 */
[----:B------:R-:W-:-:S04]  /*fba0*/  PLOP3.LUT P2, PT, PT, PT, PT, 0x8, 0x0 ;  /* 0x000000000000781c */ /* 0x000fc80003f4e170 */
[----:B------:R-:W-:-:S07]  /*fbb0*/  P2R R25, PR, RZ, 0x4 ;  /* 0x00000004ff197803 */ /* 0x000fce0000000000 */
[----:B------:R-:W-:Y:S05]  /*fbc0*/  @P0 BRA `(.L_x_1921) ;  /* 0x0000000400140947 */ /* 0x000fea0003800000 */
[----:B------:R-:W-:-:S03]  /*fbd0*/  UMOV UR4, 0xffffffff ;  /* 0xffffffff00047882 */ /* 0x000fc60000000000 */
[----:B------:R-:W-:Y:S05]  /*fbe0*/  BRA.DIV UR4, `(.L_x_1922) ;  /* 0x0000004204247947 */ /* 0x000fea000b800000 */
[----:B------:R-:W-:-:S13]  /*fbf0*/  ELECT P6, URZ, PT ;  /* 0x00000000003f782f */ /* 0x000fda00038c0000 */
.L_x_2019:
[----:B------:R-:W-:Y:S05]  /*fc00*/  @!P6 BRA `(.L_x_1921) ;  /* 0x000000040004e947 */ /* 0x000fea0003800000 */
[----:B------:R-:W-:Y:S01]  /*fc10*/  IMAD.MOV.U32 R18, RZ, RZ, R22 ;  /* 0x000000ffff127224 */ /* 0x000fe200078e0016 */
[----:B------:R-:W-:Y:S06]  /*fc20*/  @!P1 BRA `(.L_x_1923) ;  /* 0x00000000004c9947 */ /* 0x000fec0003800000 */
[----:B------:R-:W1:Y:S01]  /*fc30*/  LDC R6, c[0x0][0x43c] ;  /* 0x00010f00ff067b82 */ /* 0x000e620000000800 */
[----:B------:R-:W-:Y:S01]  /*fc40*/  IMAD.MOV.U32 R0, RZ, RZ, R19 ;  /* 0x000000ffff007224 */ /* 0x000fe200078e0013 */
[----:B------:R-:W-:Y:S01]  /*fc50*/  ULDC.64 UR4, c[0x0][0x428] ;  /* 0x00010a0000047ab9 */ /* 0x000fe20000000a00 */
[----:B------:R-:W-:Y:S01]  /*fc60*/  ULDC.64 UR6, c[0x0][0x208] ;  /* 0x0000820000067ab9 */ /* 0x000fe20000000a00 */
        /* <DEDUP_REMOVED lines=15> */
.L_x_1923:
[----:B------:R-:W2:Y:S01]  /*fd60*/  S2R R0, SR_TID.X ;  /* 0x0000000000007919 */ /* 0x000ea20000002100 */
[----:B-1----:R-:W-:Y:S01]  /*fd70*/  IMAD R3, R16, 0x8, R17 ;  /* 0x0000000810037824 */ /* 0x002fe200078e0211 */
[----:B--2---:R-:W-:Y:S02]  /*fd80*/  LOP3.LUT R2, R0, 0x7f, RZ, 0xc0, !PT ;  /* 0x0000007f00027812 */ /* 0x004fe400078ec0ff */
[----:B------:R-:W-:Y:S02]  /*fd90*/  SHF.L.U32 R0, R23, 0x1f, RZ ;  /* 0x0000001f17007819 */ /* 0x000fe400000006ff */
[----:B------:R-:W-:Y:S02]  /*fda0*/  ISETP.NE.AND P1, PT, R2, RZ, PT ;  /* 0x000000ff0200720c */ /* 0x000fe40003f25270 */
[----:B------:R-:W1:Y:S02]  /*fdb0*/  SYNCS.PHASECHK.TRANS64.TRYWAIT P0, [R3+URZ+0x31c40], R0 ;  /* 0x031c4000030075a7 */ /* 0x000e64000800017f */
[----:B-1----:R-:W-:Y:S09]  /*fdc0*/  @!P0 BRA `(.L_x_1924) ;  /* 0x0000003c00cc8947 */ /* 0x002ff20003800000 */
.L_x_2020:
[----:B------:R-:W-:Y:S05]  /*fdd0*/  @P1 BRA `(.L_x_1925) ;  /* 0x0000000000141947 */ /* 0x000fea0003800000 */
[----:B------:R-:W-:Y:S01]  /*fde0*/  ISETP.NE.AND P0, PT, R29, RZ, PT ;  /* 0x000000ff1d00720c */ /* 0x000fe20003f05270 */
[----:B-1----:R-:W-:-:S04]  /*fdf0*/  IMAD.MOV.U32 R0, RZ, RZ, 0x6c00 ;  /* 0x00006c00ff007424 */ /* 0x002fc800078e00ff */
[----:B------:R2:W-:Y:S08]  /*fe00*/  SYNCS.ARRIVE.TRANS64 RZ, [R3+URZ+0x31c30], R0 ;  /* 0x031c300003ff79a7 */ /* 0x0005f0000800003f */
[----:B------:R-:W-:Y:S05]  /*fe10*/  @!P0 BRA `(.L_x_1925) ;  /* 0x0000000000048947 */ /* 0x000fea0003800000 */
[----:B------:R-:W-:Y:S01]  /*fe20*/  BPT.TRAP 0x1 ;  /* 0x000000040000795c */ /* 0x000fe20000300000 */
.L_x_1925:
        /* <DEDUP_REMOVED lines=16> */
[----:B------:R-:W-:-:S02]  /*ff30*/  UIMAD UR35, UR35, 0x90, URZ ;  /* 0x00000090232378a4 */ /* 0x000fc4000f8e023f */
[----:B------:R-:W-:Y:S01]  /*ff40*/  UIADD3 UR32, UR8, 0x16a00, URZ ;  /* 0x00016a0008207890 */ /* 0x000fe2000fffe03f */
[----:B------:R-:W-:Y:S01]  /*ff50*/  P2R R25, PR, RZ, 0x1 ;  /* 0x00000001ff197803 */ /* 0x000fe20000000000 */
        /* <DEDUP_REMOVED lines=9> */
[----:B------:R1:W-:Y:S01]  /*fff0*/  UTMALDG.4D [UR16], [UR4], desc[UR6] ;  /* 0x00000610040075b4 */ /* 0x0003e20008019000 */
[----:B------:R1:W-:Y:S02]  /*10000*/  UTMALDG.4D [UR8], [UR4], desc[UR6] ;  /* 0x00000608040075b4 */ /* 0x0003e40008019000 */
[----:B-1----:R-:W-:Y:S01]  /*10010*/  NOP ;  /* 0x0000000000007918 */ /* 0x002fe20000000000 */
.L_x_1921:
        /* <DEDUP_REMOVED lines=29> */
.L_x_1927:
[----:B------:R-:W-:Y:S05]  /*101f0*/  BSYNC B6 ;  /* 0x0000000000067941 */ /* 0x000fea0003800000 */
.L_x_1926:
[----:B------:R-:W1:Y:S01]  /*10200*/  LDC R9, c[0x0][0x448] ;  /* 0x00011200ff097b82 */ /* 0x000e620000000800 */
[----:B0-----:R-:W0:Y:S01]  /*10210*/  S2R R20, SR_TID.X ;  /* 0x0000000000147919 */ /* 0x001e220000002100 */
[----:B------:R-:W-:Y:S01]  /*10220*/  IMAD.U32 R6, RZ, RZ, UR44 ;  /* 0x0000002cff067e24 */ /* 0x000fe2000f8e00ff */
[----:B------:R-:W-:Y:S01]  /*10230*/  ULDC.64 UR8, c[0x0][0x2e0] ;  /* 0x0000b80000087ab9 */ /* 0x000fe20000000a00 */
[----:B------:R-:W-:Y:S01]  /*10240*/  UMOV UR4, UR40 ;  /* 0x0000002800047c82 */ /* 0x000fe20008000000 */
[----:B------:R-:W-:Y:S01]  /*10250*/  UIMAD UR6, UR45, UR8, URZ ;  /* 0x000000082d0672a4 */ /* 0x000fe2000f8e023f */
[----:B------:R-:W2:Y:S01]  /*10260*/  S2R R10, SR_TID.X ;  /* 0x00000000000a7919 */ /* 0x000ea20000002100 */
[----:B------:R-:W-:Y:S02]  /*10270*/  UMOV UR5, UR37 ;  /* 0x0000002500057c82 */ /* 0x000fe40008000000 */
        /* <DEDUP_REMOVED lines=16> */
[----:B------:R-:W-:-:S03]  /*10380*/  IMAD R6, R6, 0xc0, R20 ;  /* 0x000000c006067824 */ /* 0x000fc600078e0214 */
        /* <DEDUP_REMOVED lines=9> */
[--C-:B------:R-:W-:Y:S01]  /*10420*/  SHF.R.S32.HI R8, RZ, 0x1f, R7.reuse ;  /* 0x0000001fff087819 */ /* 0x100fe20000011407 */
[----:B------:R-:W-:Y:S02]  /*10430*/  IMAD.MOV R0, RZ, RZ, -R7 ;  /* 0x000000ffff007224 */ /* 0x000fe400078e0a07 */
[----:B------:R-:W-:-:S04]  /*10440*/  IMAD.WIDE.U32 R4, R7, UR8, R2 ;  /* 0x0000000807047c25 */ /* 0x000fc8000f8e0002 */
[----:B------:R-:W-:Y:S02]  /*10450*/  IMAD R8, R8, UR8, RZ ;  /* 0x0000000808087c24 */ /* 0x000fe4000f8e02ff */
[----:B------:R-:W-:Y:S02]  /*10460*/  IMAD R0, R9, R0, R6 ;  /* 0x0000000009007224 */ /* 0x000fe400078e0206 */
[----:B------:R-:W-:Y:S02]  /*10470*/  IMAD R8, R7, UR9, R8 ;  /* 0x0000000907087c24 */ /* 0x000fe4000f8e0208 */
[----:B-1----:R-:W-:Y:S01]  /*10480*/  IMAD.SHL.U32 R20, R21, 0x8, RZ ;  /* 0x0000000815147824 */ /* 0x002fe200078e00ff */
[----:B------:R-:W-:Y:S01]  /*10490*/  SHF.R.S32.HI R7, RZ, 0x1f, R0 ;  /* 0x0000001fff077819 */ /* 0x000fe20000011400 */
[----:B------:R-:W-:Y:S01]  /*104a0*/  IMAD.IADD R5, R5, 0x1, R8 ;  /* 0x0000000105057824 */ /* 0x000fe200078e0208 */
[----:B------:R-:W-:Y:S01]  /*104b0*/  LOP3.LUT R21, R21, 0x7f, RZ, 0xc0, !PT ;  /* 0x0000007f15157812 */ /* 0x000fe200078ec0ff */
[----:B------:R-:W0:Y:S01]  /*104c0*/  @P1 LDC R8, c[0x0][0x44c] ;  /* 0x00011300ff081b82 */ /* 0x000e220000000800 */
[----:B------:R-:W-:Y:S01]  /*104d0*/  LOP3.LUT R20, R20, 0x18, RZ, 0xc0, !PT ;  /* 0x0000001814147812 */ /* 0x000fe200078ec0ff */
[----:B------:R-:W-:Y:S01]  /*104e0*/  IMAD R7, R7, UR4, RZ ;  /* 0x0000000407077c24 */ /* 0x000fe2000f8e02ff */
[----:B------:R-:W-:Y:S01]  /*104f0*/  SHF.R.U32.HI R21, RZ, 0x2, R21 ;  /* 0x00000002ff157819 */ /* 0x000fe20000011615 */
[----:B------:R-:W-:-:S04]  /*10500*/  IMAD.WIDE.U32 R4, R0, UR4, R4 ;  /* 0x0000000400047c25 */ /* 0x000fc8000f8e0004 */
[----:B------:R-:W-:Y:S01]  /*10510*/  IMAD R7, R0, UR5, R7 ;  /* 0x0000000500077c24 */ /* 0x000fe2000f8e0207 */
[----:B------:R-:W-:-:S03]  /*10520*/  LEA R0, P0, R4, UR6, 0x1 ;  /* 0x0000000604007c11 */ /* 0x000fc6000f8008ff */
[----:B------:R-:W-:Y:S02]  /*10530*/  IMAD.IADD R7, R5, 0x1, R7 ;  /* 0x0000000105077824 */ /* 0x000fe400078e0207 */
[----:B------:R-:W1:Y:S03]  /*10540*/  @P1 LDC R5, c[0x0][0x450] ;  /* 0x00011400ff051b82 */ /* 0x000e660000000800 */
[----:B------:R-:W-:Y:S01]  /*10550*/  LEA.HI.X R4, R4, UR7, R7, 0x1, P0 ;  /* 0x0000000704047c11 */ /* 0x000fe200080f0c07 */
[----:B------:R-:W-:-:S04]  /*10560*/  VIADD R7, R6, 0x80 ;  /* 0x0000008006077836 */ /* 0x000fc80000000000 */
[----:B------:R-:W-:Y:S02]  /*10570*/  IMAD.MOV.U32 R6, RZ, RZ, R7 ;  /* 0x000000ffff067224 */ /* 0x000fe400078e0007 */
[----:B0-----:R-:W-:-:S05]  /*10580*/  @P1 IMAD.HI.U32 R8, R7, R8, RZ ;  /* 0x0000000807081227 */ /* 0x001fca00078e00ff */
        /* <DEDUP_REMOVED lines=10> */
[----:B------:R-:W-:Y:S01]  /*10630*/  IMAD.WIDE.U32 R2, R5, UR4, R2 ;  /* 0x0000000405027c25 */ /* 0x000fe2000f8e0002 */
        /* <DEDUP_REMOVED lines=11> */
[----:B------:R-:W-:Y:S01]  /*106f0*/  IMAD.U32 R6, RZ, RZ, UR44 ;  /* 0x0000002cff067e24 */ /* 0x000fe2000f8e00ff */
[----:B------:R-:W-:Y:S01]  /*10700*/  ULDC UR4, c[0x0][0x288] ;  /* 0x0000a20000047ab9 */ /* 0x000fe20000000800 */
[----:B------:R-:W-:Y:S01]  /*10710*/  ULDC.64 UR6, c[0x0][0x208] ;  /* 0x0000820000067ab9 */ /* 0x000fe20000000a00 */
[----:B------:R-:W1:Y:S01]  /*10720*/  SHFL.IDX PT, R2, R4, RZ, 0x1c1f ;  /* 0x001c1fff04027589 */ /* 0x000e6200000e0000 */
[----:B------:R-:W-:Y:S02]  /*10730*/  IMAD R5, R9, UR4, RZ ;  /* 0x0000000409057c24 */ /* 0x000fe4000f8e02ff */
[----:B------:R-:W-:Y:S01]  /*10740*/  IMAD R6, R6, 0xc0, R21 ;  /* 0x000000c006067824 */ /* 0x000fe200078e0215 */
[----:B------:R-:W-:Y:S03]  /*10750*/  SHFL.IDX PT, R14, R0, 0x3, 0x1c1f ;  /* 0x007c1f00000e7f89 */ /* 0x000fe600000e0000 */
[C---:B------:R-:W-:Y:S01]  /*10760*/  VIADD R10, R6.reuse, 0x20 ;  /* 0x00000020060a7836 */ /* 0x040fe20000000000 */
        /* <DEDUP_REMOVED lines=8> */
[----:B------:R0:W-:Y:S01]  /*107f0*/  @!P4 LDGSTS.E.BYPASS.LTC128B.128 [R27+0x13a00], desc[UR6][R2.64+0x80], !P2 ;  /* 0x13a00080021bcfae */ /* 0x0001e2000d101d46 */
[----:B------:R-:W-:Y:S01]  /*10800*/  ISETP.GE.AND P4, PT, R10, R5, PT ;  /* 0x000000050a00720c */ /* 0x000fe20003f86270 */
[----:B------:R-:W-:-:S02]  /*10810*/  VIADD R10, R6, 0x40 ;  /* 0x00000040060a7836 */ /* 0x000fc40000000000 */
[----:B0-----:R-:W0:Y:S04]  /*10820*/  SHFL.IDX PT, R3, R0, 0x1, 0x1c1f ;  /* 0x003c1f0000037f89 */ /* 0x001e2800000e0000 */
[----:B------:R-:W1:Y:S06]  /*10830*/  SHFL.IDX PT, R2, R4, 0x1, 0x1c1f ;  /* 0x003c1f0004027f89 */ /* 0x000e6c00000e0000 */
        /* <DEDUP_REMOVED lines=11> */
[----:B------:R-:W1:Y:S04]  /*108f0*/  SHFL.IDX PT, R2, R4, 0x2, 0x1c1f ;  /* 0x005c1f0004027f89 */ /* 0x000e6800000e0000 */
[----:B------:R-:W2:Y:S04]  /*10900*/  SHFL.IDX PT, R4, R4, 0x3, 0x1c1f ;  /* 0x007c1f0004047f89 */ /* 0x000ea800000e0000 */
[----:B------:R-:W-:Y:S04]  /*10910*/  SHFL.IDX PT, R0, R7, RZ, 0x1c1f ;  /* 0x001c1fff07007589 */ /* 0x000fe800000e0000 */
[----:B------:R-:W-:Y:S01]  /*10920*/  SHFL.IDX PT, R7, R7, 0x1, 0x1c1f ;  /* 0x003c1f0007077f89 */ /* 0x000fe200000e0000 */
        /* <DEDUP_REMOVED lines=9> */
[----:B------:R-:W-:-:S12]  /*109c0*/  VIADD R10, R6, 0x80 ;  /* 0x00000080060a7836 */ /* 0x000fd80000000000 */
[----:B------:R-:W-:-:S05]  /*109d0*/  @!P4 LEA R14, P3, R20, R14, 0x1 ;  /* 0x0000000e140ec211 */ /* 0x000fca00078608ff */
[----:B--2---:R-:W-:Y:S02]  /*109e0*/  @!P4 IMAD.X R9, RZ, RZ, R4, P3 ;  /* 0x000000ffff09c224 */ /* 0x004fe400018e0604 */
[----:B0-----:R-:W-:Y:S02]  /*109f0*/  @!P4 IMAD.MOV.U32 R2, RZ, RZ, R14 ;  /* 0x000000ffff02c224 */ /* 0x001fe400078e000e */
        /* <DEDUP_REMOVED lines=14> */
.L_x_2033:
[----:B------:R-:W-:Y:S01]  /*10ae0*/  VIADD R6, R6, 0xa0 ;  /* 0x000000a006067836 */ /* 0x000fe20000000000 */
[----:B------:R-:W-:Y:S01]  /*10af0*/  ULDC.64 UR4, c[0x0][0x208] ;  /* 0x0000820000047ab9 */ /* 0x000fe20000000a00 */
        /* <DEDUP_REMOVED lines=12> */
.L_x_1929:
[----:B------:R-:W-:Y:S02]  /*10bc0*/  PLOP3.LUT P1, PT, P1, P0, PT, 0xa2, 0x0 ;  /* 0x000000000000781c */ /* 0x000fe40000f21472 */
[----:B------:R-:W-:-:S08]  /*10bd0*/  @P0 R2UR P1, UR4, R17 ;  /* 0x00000000110402ca */ /* 0x000fd00000020000 */
[----:B------:R-:W-:-:S05]  /*10be0*/  @P0 PLOP3.LUT P0, PT, P1, PT, PT, 0x80, 0x0 ;  /* 0x000000000000081c */ /* 0x000fca0000f0f070 */
[----:B------:R-:W-:Y:S01]  /*10bf0*/  @!P1 SYNCS.ARRIVE.TRANS64.RED.A0T1 RZ, [UR4+0x31c00], RZ ;  /* 0x031c00ffffff99a7 */ /* 0x000fe20008200404 */
[----:B------:R-:W-:Y:S07]  /*10c00*/  @!P1 ARRIVES.LDGSTSBAR.64.TRANSCNT [UR4+0x31c00] ;  /* 0x031c0000ff0099b0 */ /* 0x000fee0008000a84 */
[----:B------:R-:W-:Y:S05]  /*10c10*/  @P0 BRA.U.ANY `(.L_x_1929) ;  /* 0xfffffffd00e80947 */ /* 0x000fea000393ffff */
[----:B0-----:R-:W2:Y:S02]  /*10c20*/  LDL.LU R3, [R1] ;  /* 0x0000000001037983 */ /* 0x001ea40000300800 */
[----:B--2---:R-:W-:-:S05]  /*10c30*/  VIADD R3, R3, 0x1 ;  /* 0x0000000103037836 */ /* 0x004fca0000000000 */
[----:B------:R0:W-:Y:S01]  /*10c40*/  STL [R1], R3 ;  /* 0x0000000301007387 */ /* 0x0001e20000100800 */
        /* <DEDUP_REMOVED lines=9> */
.L_x_2034:
[----:B------:R-:W-:Y:S05]  /*10ce0*/  BSYNC B0 ;  /* 0x0000000000007941 */ /* 0x000fea0003800000 */
.L_x_1930:
[----:B------:R-:W-:-:S06]  /*10cf0*/  UISETP.GE.AND UP0, UPT, UR43, 0x2, UPT ;  /* 0x000000022b00788c */ /* 0x000fcc000bf06270 */
[----:B------:R-:W-:-:S13]  /*10d00*/  PLOP3.LUT P0, PT, PT, PT, UP0, 0x80, 0x0 ;  /* 0x000000000000781c */ /* 0x000fda0003f0f008 */
[----:B------:R-:W-:Y:S05]  /*10d10*/  @!P0 BRA `(.L_x_1932) ;  /* 0x0000002000448947 */ /* 0x000fea0003800000 */
[----:B------:R-:W-:Y:S02]  /*10d20*/  ULOP3.LUT UR4, UR43, 0x1, URZ, 0xc0, !UPT ;  /* 0x000000012b047892 */ /* 0x000fe4000f8ec03f */
[----:B------:R-:W-:Y:S02]  /*10d30*/  IMAD.U32 R7, RZ, RZ, UR43 ;  /* 0x0000002bff077e24 */ /* 0x000fe4000f8e00ff */
[----:B------:R-:W-:Y:S02]  /*10d40*/  UISETP.NE.U32.AND UP0, UPT, UR4, 0x1, UPT ;  /* 0x000000010400788c */ /* 0x000fe4000bf05070 */
[----:B------:R-:W-:-:S04]  /*10d50*/  VIADD R7, R7, 0xfffffffe ;  /* 0xfffffffe07077836 */ /* 0x000fc80000000000 */
[----:B------:R-:W-:Y:S01]  /*10d60*/  IMAD.MOV.U32 R6, RZ, RZ, R7 ;  /* 0x000000ffff067224 */ /* 0x000fe200078e0007 */
[----:B------:R-:W-:-:S13]  /*10d70*/  PLOP3.LUT P0, PT, PT, PT, UP0, 0x80, 0x0 ;  /* 0x000000000000781c */ /* 0x000fda0003f0f008 */
[----:B------:R-:W-:Y:S05]  /*10d80*/  @!P0 BRA `(.L_x_1933) ;  /* 0x0000000800b88947 */ /* 0x000fea0003800000 */
[----:B------:R-:W-:Y:S01]  /*10d90*/  ISETP.NE.AND P1, PT, R25, RZ, PT ;  /* 0x000000ff1900720c */ /* 0x000fe20003f25270 */
[----:B------:R-:W-:Y:S01]  /*10da0*/  VIADD R6, R16, 0x1 ;  /* 0x0000000110067836 */ /* 0x000fe20000000000 */
[----:B------:R-:W-:Y:S04]  /*10db0*/  BSSY B0, `(.L_x_1934) ;  /* 0x00000a7000007945 */ /* 0x000fe80003800000 */
[----:B------:R-:W-:-:S04]  /*10dc0*/  ISETP.NE.AND P0, PT, R6, 0x2, PT ;  /* 0x000000020600780c */ /* 0x000fc80003f05270 */
[----:B------:R-:W-:Y:S02]  /*10dd0*/  SEL R8, RZ, 0x1, P0 ;  /* 0x00000001ff087807 */ /* 0x000fe40000000000 */
[----:B------:R-:W-:Y:S02]  /*10de0*/  SEL R6, R6, RZ, P0 ;  /* 0x000000ff06067207 */ /* 0x000fe40000000000 */
[----:B------:R-:W-:Y:S01]  /*10df0*/  LOP3.LUT R8, R23, R8, RZ, 0x3c, !PT ;  /* 0x0000000817087212 */ /* 0x000fe200078e3cff */
[----:B------:R-:W-:Y:S06]  /*10e00*/  @!P1 BRA `(.L_x_1935) ;  /* 0x0000000800849947 */ /* 0x000fec0003800000 */
[----:B------:R-:W-:Y:S01]  /*10e10*/  ISETP.NE.AND P1, PT, R26, RZ, PT ;  /* 0x000000ff1a00720c */ /* 0x000fe20003f25270 */
[----:B------:R-:W-:Y:S02]  /*10e20*/  IMAD.MOV.U32 R4, RZ, RZ, R18 ;  /* 0x000000ffff047224 */ /* 0x000fe400078e0012 */
[----:B------:R-:W-:-:S10]  /*10e30*/  IMAD.MOV.U32 R9, RZ, RZ, R7 ;  /* 0x000000ffff097224 */ /* 0x000fd400078e0007 */
[----:B------:R-:W-:Y:S05]  /*10e40*/  @!P1 BRA `(.L_x_1936) ;  /* 0x00000000004c9947 */ /* 0x000fea0003800000 */
[----:B------:R-:W1:Y:S01]  /*10e50*/  LDC R9, c[0x0][0x43c] ;  /* 0x00010f00ff097b82 */ /* 0x000e620000000800 */
[----:B------:R-:W-:Y:S01]  /*10e60*/  ULDC.64 UR4, c[0x0][0x428] ;  /* 0x00010a0000047ab9 */ /* 0x000fe20000000a00 */
[----:B------:R-:W-:Y:S01]  /*10e70*/  ULDC.64 UR6, c[0x0][0x208] ;  /* 0x0000820000067ab9 */ /* 0x000fe20000000a00 */
[----:B------:R-:W-:-:S04]  /*10e80*/  IMAD R10, R24, UR4, RZ ;  /* 0x00000004180a7c24 */ /* 0x000fc8000f8e02ff */
[----:B------:R-:W-:Y:S01]  /*10e90*/  IMAD R10, R22, UR5, R10 ;  /* 0x00000005160a7c24 */ /* 0x000fe2000f8e020a */
[----:B-1----:R-:W-:-:S13]  /*10ea0*/  ISETP.NE.AND P0, PT, R9, 0x1, PT ;  /* 0x000000010900780c */ /* 0x002fda0003f05270 */
[----:B0-----:R-:W0:Y:S02]  /*10eb0*/  @P0 LDC.64 R2, c[0x0][0x440] ;  /* 0x00011000ff020b82 */ /* 0x001e240000000a00 */
[----:B0-----:R-:W-:-:S04]  /*10ec0*/  @P0 IMAD.HI.U32 R4, R7, R2, RZ ;  /* 0x0000000207040227 */ /* 0x001fc800078e00ff */
[----:B------:R-:W-:Y:S01]  /*10ed0*/  IMAD.MOV.U32 R2, RZ, RZ, R7 ;  /* 0x000000ffff027224 */ /* 0x000fe200078e0007 */
[----:B------:R-:W-:-:S04]  /*10ee0*/  @P0 SHF.R.U32.HI R2, RZ, R3, R4 ;  /* 0x00000003ff020219 */ /* 0x000fc80000011604 */
[--C-:B------:R-:W-:Y:S01]  /*10ef0*/  SHF.R.S32.HI R3, RZ, 0x1f, R2.reuse ;  /* 0x0000001fff037819 */ /* 0x100fe20000011402 */
[----:B------:R-:W-:-:S04]  /*10f00*/  IMAD.MOV R4, RZ, RZ, -R2 ;  /* 0x000000ffff047224 */ /* 0x000fc800078e0a02 */
[----:B------:R-:W-:Y:S02]  /*10f10*/  IMAD R9, R9, R4, R7 ;  /* 0x0000000409097224 */ /* 0x000fe400078e0207 */
[----:B------:R-:W0:Y:S01]  /*10f20*/  LDC.64 R4, c[0x0][0x418] ;  /* 0x00010600ff047b82 */ /* 0x000e220000000a00 */
[----:B------:R-:W-:-:S04]  /*10f30*/  IMAD.WIDE.U32 R2, R22, UR4, R2 ;  /* 0x0000000416027c25 */ /* 0x000fc8000f8e0002 */
[----:B------:R-:W-:Y:S01]  /*10f40*/  IMAD.IADD R10, R10, 0x1, R3 ;  /* 0x000000010a0a7824 */ /* 0x000fe200078e0203 */
[----:B0-----:R-:W-:-:S04]  /*10f50*/  LEA R4, P0, R2, R4, 0x2 ;  /* 0x0000000402047211 */ /* 0x001fc800078010ff */
[----:B------:R-:W-:-:S05]  /*10f60*/  LEA.HI.X R5, R2, R5, R10, 0x2, P0 ;  /* 0x0000000502057211 */ /* 0x000fca00000f140a */
[----:B------:R1:W5:Y:S04]  /*10f70*/  LDG.E R4, desc[UR6][R4.64] ;  /* 0x0000000604047981 */ /* 0x000368000c1e1900 */
.L_x_1936:
[----:B0-----:R-:W1:Y:S01]  /*10f80*/  S2R R2, SR_TID.X ;  /* 0x0000000000027919 */ /* 0x001e620000002100 */
[----:B------:R-:W-:Y:S01]  /*10f90*/  SHF.L.U32 R3, R8, 0x1f, RZ ;  /* 0x0000001f08037819 */ /* 0x000fe200000006ff */
[----:B------:R-:W-:Y:S01]  /*10fa0*/  BSSY B1, `(.L_x_1937) ;  /* 0x0000006000017945 */ /* 0x000fe20003800000 */
[----:B-1----:R-:W-:Y:S01]  /*10fb0*/  LOP3.LUT R5, R2, 0x7f, RZ, 0xc0, !PT ;  /* 0x0000007f02057812 */ /* 0x002fe200078ec0ff */
[----:B------:R-:W-:-:S03]  /*10fc0*/  IMAD R2, R6, 0x8, R17 ;  /* 0x0000000806027824 */ /* 0x000fc600078e0211 */
[----:B------:R-:W-:Y:S01]  /*10fd0*/  ISETP.NE.AND P1, PT, R5, RZ, PT ;  /* 0x000000ff0500720c */ /* 0x000fe20003f25270 */
[----:B------:R-:W0:Y:S02]  /*10fe0*/  SYNCS.PHASECHK.TRANS64.TRYWAIT P0, [R2+URZ+0x31c40], R3 ;  /* 0x031c4003020075a7 */ /* 0x000e24000800017f */
[----:B0-----:R-:W-:Y:S10]  /*10ff0*/  @!P0 BRA `(.L_x_1938) ;  /* 0x00000034008c8947 */ /* 0x001ff40003800000 */
.L_x_2035:
[----:B------:R-:W-:Y:S05]  /*11000*/  BSYNC B1 ;  /* 0x0000000000017941 */ /* 0x000fea0003800000 */
.L_x_1937:
[----:B------:R-:W-:Y:S04]  /*11010*/  BSSY B1, `(.L_x_1939) ;  /* 0x0000007000017945 */ /* 0x000fe80003800000 */
[----:B------:R-:W-:Y:S05]  /*11020*/  @P1 BRA `(.L_x_1940) ;  /* 0x0000000000141947 */ /* 0x000fea0003800000 */
[----:B------:R-:W-:Y:S01]  /*11030*/  ISETP.NE.AND P0, PT, R29, RZ, PT ;  /* 0x000000ff1d00720c */ /* 0x000fe20003f05270 */
[----:B0-----:R-:W-:-:S04]  /*11040*/  IMAD.MOV.U32 R3, RZ, RZ, 0x6c00 ;  /* 0x00006c00ff037424 */ /* 0x001fc800078e00ff */
[----:B------:R1:W-:Y:S08]  /*11050*/  SYNCS.ARRIVE.TRANS64 RZ, [R2+URZ+0x31c30], R3 ;  /* 0x031c300302ff79a7 */ /* 0x0003f0000800003f */
[----:B------:R-:W-:Y:S05]  /*11060*/  @!P0 BRA `(.L_x_1940) ;  /* 0x0000000000048947 */ /* 0x000fea0003800000 */
[----:B------:R-:W-:Y:S01]  /*11070*/  BPT.TRAP 0x1 ;  /* 0x000000040000795c */ /* 0x000fe20000300000 */
.L_x_1940:
[----:B------:R-:W-:Y:S05]  /*11080*/  BSYNC B1 ;  /* 0x0000000000017941 */ /* 0x000fea0003800000 */
.L_x_1939:
[----:B------:R-:W-:Y:S01]  /*11090*/  IMAD.MOV.U32 R10, RZ, RZ, RZ ;  /* 0x000000ffff0a7224 */ /* 0x000fe200078e00ff */
[----:B------:R-:W-:Y:S01]  /*110a0*/  R2UR UR11, R9 ;  /* 0x00000000090b72ca */ /* 0x000fe200000e0000 */
[----:B01----:R-:W-:Y:S01]  /*110b0*/  IMAD R3, R6, 0x6c00, R17 ;  /* 0x00006c0006037824 */ /* 0x003fe200078e0211 */
[----:B------:R-:W-:Y:S01]  /*110c0*/  UIADD3 UR4, UP0, UR38, 0x370, URZ ;  /* 0x0000037026047890 */ /* 0x000fe2000ff1e03f */
[----:B------:R-:W-:Y:S01]  /*110d0*/  PLOP3.LUT P0, PT, PT, PT, PT, 0x80, 0x0 ;  /* 0x000000000000781c */ /* 0x000fe20003f0f070 */
[----:B------:R-:W-:Y:S01]  /*110e0*/  VIADD R2, R2, 0x31c30 ;  /* 0x00031c3002027836 */ /* 0x000fe20000000000 */
[----:B------:R-:W-:Y:S01]  /*110f0*/  R2UR UR10, R10 ;  /* 0x000000000a0a72ca */ /* 0x000fe200000e0000 */
[----:B------:R-:W-:Y:S01]  /*11100*/  VIADD R5, R3, 0x16a00 ;  /* 0x00016a0003057836 */ /* 0x000fe20000000000 */
[----:B------:R-:W-:Y:S01]  /*11110*/  UIADD3.X UR5, URZ, UR39, URZ, UP0, !UPT ;  /* 0x000000273f057290 */ /* 0x000fe200087fe43f */
[----:B------:R-:W-:Y:S01]  /*11120*/  UMOV UR6, 0x0 ;  /* 0x0000000000067882 */ /* 0x000fe20000000000 */
[----:B------:R-:W-:-:S04]  /*11130*/  UMOV UR7, 0x14f00000 ;  /* 0x14f0000000077882 */ /* 0x000fc80000000000 */
[----:B------:R-:W-:-:S12]  /*11140*/  UIMAD UR11, UR11, 0x90, URZ ;  /* 0x000000900b0b78a4 */ /* 0x000fd8000f8e023f */
.L_x_1941:
[----:B------:R-:W-:-:S13]  /*11150*/  @P0 ELECT P2, URZ, PT ;  /* 0x00000000003f082f */ /* 0x000fda0003840000 */
[----:B-----5:R-:W-:Y:S01]  /*11160*/  @P2 R2UR UR13, R4 ;  /* 0x00000000040d22ca */ /* 0x020fe200000e0000 */
[----:B------:R-:W-:Y:S01]  /*11170*/  UMOV UR12, UR36 ;  /* 0x00000024000c7c82 */ /* 0x000fe20008000000 */
        /* <DEDUP_REMOVED lines=12> */
.L_x_1942:
[----:B------:R-:W-:-:S13]  /*11240*/  @P0 ELECT P2, URZ, PT ;  /* 0x00000000003f082f */ /* 0x000fda0003840000 */
[----:B------:R-:W-:Y:S01]  /*11250*/  @P2 R2UR UR13, R4 ;  /* 0x00000000040d22ca */ /* 0x000fe200000e0000 */
        /* <DEDUP_REMOVED lines=13> */
.L_x_1943:
        /* <DEDUP_REMOVED lines=14> */
.L_x_2036:
[----:B------:R-:W-:Y:S05]  /*11410*/  BSYNC B1 ;  /* 0x0000000000017941 */ /* 0x000fea0003800000 */
.L_x_1944:
        /* <DEDUP_REMOVED lines=10> */
.L_x_1947:
[----:B------:R-:W-:Y:S05]  /*114c0*/  BSYNC B1 ;  /* 0x0000000000017941 */ /* 0x000fea0003800000 */
.L_x_1946:
[----:B------:R-:W-:Y:S01]  /*114d0*/  R2UR UR6, R2 ;  /* 0x00000000020672ca */ /* 0x000fe200000e0000 */
[--C-:B0-----:R-:W-:Y:S01]  /*114e0*/  IMAD R5, R16, 0x8, R17.reuse ;  /* 0x0000000810057824 */ /* 0x101fe200078e0211 */
[----:B------:R-:W-:Y:S01]  /*114f0*/  R2UR UR7, R3 ;  /* 0x00000000030772ca */ /* 0x000fe200000e0000 */
[----:B------:R-:W-:Y:S01]  /*11500*/  UIADD3 UR4, UP0, UR38, 0x470, URZ ;  /* 0x0000047026047890 */ /* 0x000fe2000ff1e03f */
[----:B------:R-:W-:Y:S01]  /*11510*/  R2UR UR10, R10 ;  /* 0x000000000a0a72ca */ /* 0x000fe200000e0000 */
[----:B------:R-:W-:Y:S01]  /*11520*/  IMAD R10, R16, 0x6c00, R17 ;  /* 0x00006c00100a7824 */ /* 0x000fe200078e0211 */
[----:B------:R-:W-:Y:S01]  /*11530*/  PLOP3.LUT P0, PT, PT, PT, PT, 0x80, 0x0 ;  /* 0x000000000000781c */ /* 0x000fe20003f0f070 */
[----:B------:R-:W-:Y:S01]  /*11540*/  IMAD R11, R19, 0x90, RZ ;  /* 0x00000090130b7824 */ /* 0x000fe200078e02ff */
[----:B------:R-:W-:Y:S01]  /*11550*/  UIADD3.X UR5, URZ, UR39, URZ, UP0, !UPT ;  /* 0x000000273f057290 */ /* 0x000fe200087fe43f */
[----:B------:R-:W-:Y:S02]  /*11560*/  VIADD R5, R5, 0x31c50 ;  /* 0x00031c5005057836 */ /* 0x000fe40000000000 */
[----:B------:R-:W-:-:S09]  /*11570*/  VIADD R12, R10, 0x200 ;  /* 0x000002000a0c7836 */ /* 0x000fd20000000000 */
.L_x_1948:
        /* <DEDUP_REMOVED lines=15> */
.L_x_1949:
        /* <DEDUP_REMOVED lines=15> */
.L_x_1950:
        /* <DEDUP_REMOVED lines=12> */
.L_x_1935:
[----:B------:R-:W-:Y:S05]  /*11820*/  BSYNC B0 ;  /* 0x0000000000007941 */ /* 0x000fea0003800000 */
.L_x_1934:
[----:B------:R-:W-:Y:S01]  /*11830*/  UIADD3 UR4, UR43, -0x3, URZ ;  /* 0xfffffffd2b047890 */ /* 0x000fe2000fffe03f */
[----:B------:R-:W-:Y:S02]  /*11840*/  IMAD.MOV.U32 R16, RZ, RZ, R6 ;  /* 0x000000ffff107224 */ /* 0x000fe400078e0006 */
[----:B------:R-:W-:-:S03]  /*11850*/  IMAD.MOV.U32 R23, RZ, RZ, R8 ;  /* 0x000000ffff177224 */ /* 0x000fc600078e0008 */
[----:B------:R-:W-:-:S07]  /*11860*/  IMAD.U32 R6, RZ, RZ, UR4 ;  /* 0x00000004ff067e24 */ /* 0x000fce000f8e00ff */
.L_x_1933:
[----:B------:R-:W-:Y:S01]  /*11870*/  ISETP.NE.AND P0, PT, R7, RZ, PT ;  /* 0x000000ff0700720c */ /* 0x000fe20003f05270 */
[----:B------:R-:W-:-:S12]  /*11880*/  BSSY B0, `(.L_x_1932) ;  /* 0x000015a000007945 */ /* 0x000fd80003800000 */
[----:B------:R-:W-:Y:S05]  /*11890*/  @!P0 BRA `(.L_x_1951) ;  /* 0x0000001400608947 */ /* 0x000fea0003800000 */
[----:B------:R-:W-:-:S07]  /*118a0*/  IMAD.MOV.U32 R4, RZ, RZ, R18 ;  /* 0x000000ffff047224 */ /* 0x000fce00078e0012 */
.L_x_1986:
[----:B------:R-:W-:Y:S01]  /*118b0*/  ISETP.NE.AND P1, PT, R25, RZ, PT ;  /* 0x000000ff1900720c */ /* 0x000fe20003f25270 */
        /* <DEDUP_REMOVED lines=8> */
[----:B------:R-:W-:Y:S01]  /*11940*/  ISETP.NE.AND P1, PT, R26, RZ, PT ;  /* 0x000000ff1a00720c */ /* 0x000fe20003f25270 */
[----:B------:R-:W-:-:S12]  /*11950*/  IMAD.MOV.U32 R9, RZ, RZ, R6 ;  /* 0x000000ffff097224 */ /* 0x000fd800078e0006 */
[----:B------:R-:W-:Y:S05]  /*11960*/  @!P1 BRA `(.L_x_1954) ;  /* 0x00000000004c9947 */ /* 0x000fea0003800000 */
[----:B------:R-:W1:Y:S01]  /*11970*/  LDC R9, c[0x0][0x43c] ;  /* 0x00010f00ff097b82 */ /* 0x000e620000000800 */
[----:B------:R-:W-:Y:S01]  /*11980*/  ULDC.64 UR4, c[0x0][0x428] ;  /* 0x00010a0000047ab9 */ /* 0x000fe20000000a00 */
[----:B------:R-:W-:Y:S01]  /*11990*/  ULDC.64 UR6, c[0x0][0x208] ;  /* 0x0000820000067ab9 */ /* 0x000fe20000000a00 */
[----:B-1----:R-:W-:-:S13]  /*119a0*/  ISETP.NE.AND P0, PT, R9, 0x1, PT ;  /* 0x000000010900780c */ /* 0x002fda0003f05270 */
[----:B0-----:R-:W0:Y:S02]  /*119b0*/  @P0 LDC.64 R2, c[0x0][0x440] ;  /* 0x00011000ff020b82 */ /* 0x001e240000000a00 */
        /* <DEDUP_REMOVED lines=14> */
.L_x_1954:
[----:B0-----:R-:W1:Y:S01]  /*11aa0*/  S2R R2, SR_TID.X ;  /* 0x0000000000027919 */ /* 0x001e620000002100 */
[----:B------:R-:W-:Y:S01]  /*11ab0*/  IMAD R3, R7, 0x8, R17 ;  /* 0x0000000807037824 */ /* 0x000fe200078e0211 */
[----:B------:R-:W-:Y:S01]  /*11ac0*/  BSSY B2, `(.L_x_1955) ;  /* 0x0000006000027945 */ /* 0x000fe20003800000 */
[----:B-1----:R-:W-:Y:S02]  /*11ad0*/  LOP3.LUT R5, R2, 0x7f, RZ, 0xc0, !PT ;  /* 0x0000007f02057812 */ /* 0x002fe400078ec0ff */
[----:B------:R-:W-:Y:S02]  /*11ae0*/  SHF.L.U32 R2, R8, 0x1f, RZ ;  /* 0x0000001f08027819 */ /* 0x000fe400000006ff */
[----:B------:R-:W-:Y:S02]  /*11af0*/  ISETP.NE.AND P1, PT, R5, RZ, PT ;  /* 0x000000ff0500720c */ /* 0x000fe40003f25270 */
[----:B------:R-:W0:Y:S02]  /*11b00*/  SYNCS.PHASECHK.TRANS64.TRYWAIT P0, [R3+URZ+0x31c40], R2 ;  /* 0x031c4002030075a7 */ /* 0x000e24000800017f */
[----:B0-----:R-:W-:Y:S09]  /*11b10*/  @!P0 BRA `(.L_x_1956) ;  /* 0x0000002800ec8947 */ /* 0x001ff20003800000 */
.L_x_2037:
[----:B------:R-:W-:Y:S05]  /*11b20*/  BSYNC B2 ;  /* 0x0000000000027941 */ /* 0x000fea0003800000 */
.L_x_1955:
[----:B------:R-:W-:Y:S04]  /*11b30*/  BSSY B2, `(.L_x_1957) ;  /* 0x0000007000027945 */ /* 0x000fe80003800000 */
[----:B------:R-:W-:Y:S05]  /*11b40*/  @P1 BRA `(.L_x_1958) ;  /* 0x0000000000141947 */ /* 0x000fea0003800000 */
[----:B------:R-:W-:Y:S01]  /*11b50*/  ISETP.NE.AND P0, PT, R29, RZ, PT ;  /* 0x000000ff1d00720c */ /* 0x000fe20003f05270 */
[----:B0-----:R-:W-:-:S04]  /*11b60*/  IMAD.MOV.U32 R2, RZ, RZ, 0x6c00 ;  /* 0x00006c00ff027424 */ /* 0x001fc800078e00ff */
[----:B------:R1:W-:Y:S08]  /*11b70*/  SYNCS.ARRIVE.TRANS64 RZ, [R3+URZ+0x31c30], R2 ;  /* 0x031c300203ff79a7 */ /* 0x0003f0000800003f */
[----:B------:R-:W-:Y:S05]  /*11b80*/  @!P0 BRA `(.L_x_1958) ;  /* 0x0000000000048947 */ /* 0x000fea0003800000 */
[----:B------:R-:W-:Y:S01]  /*11b90*/  BPT.TRAP 0x1 ;  /* 0x000000040000795c */ /* 0x000fe20000300000 */
.L_x_1958:
[----:B------:R-:W-:Y:S05]  /*11ba0*/  BSYNC B2 ;  /* 0x0000000000027941 */ /* 0x000fea0003800000 */
.L_x_1957:
[----:B------:R-:W-:Y:S01]  /*11bb0*/  IMAD.MOV.U32 R5, RZ, RZ, RZ ;  /* 0x000000ffff057224 */ /* 0x000fe200078e00ff */
[----:B------:R-:W-:Y:S01]  /*11bc0*/  UIADD3 UR4, UP0, UR38, 0x370, URZ ;  /* 0x0000037026047890 */ /* 0x000fe2000ff1e03f */
[----:B------:R-:W-:Y:S01]  /*11bd0*/  IMAD R12, R7, 0x6c00, R17 ;  /* 0x00006c00070c7824 */ /* 0x000fe200078e0211 */
[----:B------:R-:W-:Y:S01]  /*11be0*/  PLOP3.LUT P0, PT, PT, PT, PT, 0x80, 0x0 ;  /* 0x000000000000781c */ /* 0x000fe20003f0f070 */
[----:B01----:R-:W-:Y:S01]  /*11bf0*/  VIADD R3, R3, 0x31c30 ;  /* 0x00031c3003037836 */ /* 0x003fe20000000000 */
[----:B------:R-:W-:Y:S01]  /*11c00*/  R2UR UR10, R5 ;  /* 0x00000000050a72ca */ /* 0x000fe200000e0000 */
[----:B------:R-:W-:Y:S01]  /*11c10*/  IMAD R2, R9, 0x90, RZ ;  /* 0x0000009009027824 */ /* 0x000fe200078e02ff */
[----:B------:R-:W-:Y:S01]  /*11c20*/  UIADD3.X UR5, URZ, UR39, URZ, UP0, !UPT ;  /* 0x000000273f057290 */ /* 0x000fe200087fe43f */
[----:B------:R-:W-:Y:S01]  /*11c30*/  VIADD R10, R12, 0x16a00 ;  /* 0x00016a000c0a7836 */ /* 0x000fe20000000000 */
[----:B------:R-:W-:Y:S01]  /*11c40*/  UMOV UR6, 0x0 ;  /* 0x0000000000067882 */ /* 0x000fe20000000000 */
[----:B------:R-:W-:-:S10]  /*11c50*/  UMOV UR7, 0x14f00000 ;  /* 0x14f0000000077882 */ /* 0x000fd40000000000 */
.L_x_1959:
        /* <DEDUP_REMOVED lines=16> */
.L_x_1960:
        /* <DEDUP_REMOVED lines=16> */
.L_x_1961:
        /* <DEDUP_REMOVED lines=15> */
.L_x_2038:
[----:B------:R-:W-:Y:S05]  /*11f50*/  BSYNC B2 ;  /* 0x0000000000027941 */ /* 0x000fea0003800000 */
.L_x_1962:
[----:B------:R-:W-:Y:S01]  /*11f60*/  BSSY B2, `(.L_x_1964) ;  /* 0x0000009000027945 */ /* 0x000fe20003800000 */
[----:B------:R-:W-:Y:S02]  /*11f70*/  IMAD.MOV.U32 R2, RZ, RZ, 0x0 ;  /* 0x00000000ff027424 */ /* 0x000fe400078e00ff */
[----:B------:R-:W-:Y:S01]  /*11f80*/  IMAD.MOV.U32 R3, RZ, RZ, 0x14f00000 ;  /* 0x14f00000ff037424 */ /* 0x000fe200078e00ff */
[----:B------:R-:W-:Y:S06]  /*11f90*/  @P1 BRA `(.L_x_1965) ;  /* 0x0000000000141947 */ /* 0x000fec0003800000 */
[----:B------:R-:W-:Y:S01]  /*11fa0*/  ISETP.NE.AND P0, PT, R29, RZ, PT ;  /* 0x000000ff1d00720c */ /* 0x000fe20003f05270 */
[----:B------:R-:W-:-:S04]  /*11fb0*/  IMAD.MOV.U32 R13, RZ, RZ, 0x6c00 ;  /* 0x00006c00ff0d7424 */ /* 0x000fc800078e00ff */
[----:B------:R1:W-:Y:S08]  /*11fc0*/  SYNCS.ARRIVE.TRANS64 RZ, [R12+URZ+0x50], R13 ;  /* 0x0000500d0cff79a7 */ /* 0x0003f0000800003f */
[----:B------:R-:W-:Y:S05]  /*11fd0*/  @!P0 BRA `(.L_x_1965) ;  /* 0x0000000000048947 */ /* 0x000fea0003800000 */
[----:B------:R-:W-:Y:S01]  /*11fe0*/  BPT.TRAP 0x1 ;  /* 0x000000040000795c */ /* 0x000fe20000300000 */
.L_x_1965:
[----:B------:R-:W-:Y:S05]  /*11ff0*/  BSYNC B2 ;  /* 0x0000000000027941 */ /* 0x000fea0003800000 */
.L_x_1964:
[----:B------:R-:W-:Y:S01]  /*12000*/  R2UR UR6, R2 ;  /* 0x00000000020672ca */ /* 0x000fe200000e0000 */
[----:B------:R-:W-:Y:S01]  /*12010*/  IMAD R16, R16, 0x6c00, R17 ;  /* 0x00006c0010107824 */ /* 0x000fe200078e0211 */
[----:B------:R-:W-:Y:S01]  /*12020*/  R2UR UR7, R3 ;  /* 0x00000000030772ca */ /* 0x000fe200000e0000 */
[----:B------:R-:W-:Y:S01]  /*12030*/  UIADD3 UR4, UP0, UR38, 0x470, URZ ;  /* 0x0000047026047890 */ /* 0x000fe2000ff1e03f */
[----:B------:R-:W-:Y:S01]  /*12040*/  R2UR UR10, R5 ;  /* 0x00000000050a72ca */ /* 0x000fe200000e0000 */
[----:B------:R-:W-:Y:S01]  /*12050*/  IMAD R5, R19, 0x90, RZ ;  /* 0x0000009013057824 */ /* 0x000fe200078e02ff */
[----:B------:R-:W-:Y:S01]  /*12060*/  PLOP3.LUT P0, PT, PT, PT, PT, 0x80, 0x0 ;  /* 0x000000000000781c */ /* 0x000fe20003f0f070 */
[----:B01----:R-:W-:Y:S01]  /*12070*/  VIADD R12, R12, 0x50 ;  /* 0x000000500c0c7836 */ /* 0x003fe20000000000 */
[----:B------:R-:W-:Y:S01]  /*12080*/  UIADD3.X UR5, URZ, UR39, URZ, UP0, !UPT ;  /* 0x000000273f057290 */ /* 0x000fe200087fe43f */
[----:B------:R-:W-:-:S11]  /*12090*/  VIADD R13, R16, 0x200 ;  /* 0x00000200100d7836 */ /* 0x000fd60000000000 */
.L_x_1966:
        /* <DEDUP_REMOVED lines=15> */
.L_x_1967:
        /* <DEDUP_REMOVED lines=15> */
.L_x_1968:
        /* <DEDUP_REMOVED lines=12> */
.L_x_1953:
[----:B------:R-:W-:Y:S05]  /*12340*/  BSYNC B1 ;  /* 0x0000000000017941 */ /* 0x000fea0003800000 */
.L_x_1952:
        /* <DEDUP_REMOVED lines=9> */
[----:B------:R-:W-:-:S12]  /*123e0*/  VIADD R9, R6, 0xffffffff ;  /* 0xffffffff06097836 */ /* 0x000fd80000000000 */
        /* <DEDUP_REMOVED lines=20> */
.L_x_1971:
        /* <DEDUP_REMOVED lines=8> */
.L_x_2039:
[----:B------:R-:W-:Y:S05]  /*125b0*/  BSYNC B2 ;  /* 0x0000000000027941 */ /* 0x000fea0003800000 */
.L_x_1972:
[----:B------:R-:W-:Y:S04]  /*125c0*/  BSSY B2, `(.L_x_1974) ;  /* 0x0000007000027945 */ /* 0x000fe80003800000 */
[----:B------:R-:W-:Y:S05]  /*125d0*/  @P1 BRA `(.L_x_1975) ;  /* 0x0000000000141947 */ /* 0x000fea0003800000 */
[----:B------:R-:W-:Y:S01]  /*125e0*/  ISETP.NE.AND P0, PT, R29, RZ, PT ;  /* 0x000000ff1d00720c */ /* 0x000fe20003f05270 */
[----:B0-----:R-:W-:-:S04]  /*125f0*/  IMAD.MOV.U32 R3, RZ, RZ, 0x6c00 ;  /* 0x00006c00ff037424 */ /* 0x001fc800078e00ff */
[----:B------:R1:W-:Y:S08]  /*12600*/  SYNCS.ARRIVE.TRANS64 RZ, [R2+URZ+0x31c30], R3 ;  /* 0x031c300302ff79a7 */ /* 0x0003f0000800003f */
[----:B------:R-:W-:Y:S05]  /*12610*/  @!P0 BRA `(.L_x_1975) ;  /* 0x0000000000048947 */ /* 0x000fea0003800000 */
[----:B------:R-:W-:Y:S01]  /*12620*/  BPT.TRAP 0x1 ;  /* 0x000000040000795c */ /* 0x000fe20000300000 */
.L_x_1975:
[----:B------:R-:W-:Y:S05]  /*12630*/  BSYNC B2 ;  /* 0x0000000000027941 */ /* 0x000fea0003800000 */
.L_x_1974:
        /* <DEDUP_REMOVED lines=12> */
.L_x_1976:
        /* <DEDUP_REMOVED lines=16> */
.L_x_1977:
        /* <DEDUP_REMOVED lines=16> */
.L_x_1978:
        /* <DEDUP_REMOVED lines=15> */
.L_x_2040:
[----:B------:R-:W-:Y:S05]  /*129f0*/  BSYNC B2 ;  /* 0x0000000000027941 */ /* 0x000fea0003800000 */
.L_x_1979:
        /* <DEDUP_REMOVED lines=9> */
.L_x_1982:
[----:B------:R-:W-:Y:S05]  /*12a90*/  BSYNC B2 ;  /* 0x0000000000027941 */ /* 0x000fea0003800000 */
.L_x_1981:
        /* <DEDUP_REMOVED lines=10> */
.L_x_1983:
        /* <DEDUP_REMOVED lines=15> */
.L_x_1984:
        /* <DEDUP_REMOVED lines=15> */
.L_x_1985:
        /* <DEDUP_REMOVED lines=12> */
.L_x_1970:
[----:B------:R-:W-:Y:S05]  /*12de0*/  BSYNC B1 ;  /* 0x0000000000017941 */ /* 0x000fea0003800000 */
.L_x_1969:
[C---:B------:R-:W-:Y:S01]  /*12df0*/  ISETP.GT.AND P0, PT, R6.reuse, 0x1, PT ;  /* 0x000000010600780c */ /* 0x040fe20003f04270 */
[----:B------:R-:W-:-:S12]  /*12e00*/  VIADD R6, R6, 0xfffffffe ;  /* 0xfffffffe06067836 */ /* 0x000fd80000000000 */
[----:B------:R-:W-:Y:S05]  /*12e10*/  @P0 BRA `(.L_x_1986) ;  /* 0xffffffe800a40947 */ /* 0x000fea000383ffff */
.L_x_1951:
[----:B------:R-:W-:Y:S05]  /*12e20*/  BSYNC B0 ;  /* 0x0000000000007941 */ /* 0x000fea0003800000 */
.L_x_1932:
        /* <DEDUP_REMOVED lines=8> */
[----:B------:R-:W1:Y:S01]  /*12eb0*/  FLO.U32 R0, UR4 ;  /* 0x0000000400007d00 */ /* 0x000e6200080e0000 */
[----:B------:R-:W-:Y:S01]  /*12ec0*/  ULDC.64 UR6, c[0x0][0x208] ;  /* 0x0000820000067ab9 */ /* 0x000fe20000000a00 */
        /* <DEDUP_REMOVED lines=8> */
.L_x_1988:
[----:B------:R-:W-:Y:S05]  /*12f50*/  BSYNC B0 ;  /* 0x0000000000007941 */ /* 0x000fea0003800000 */
.L_x_1987:
[----:B------:R-:W-:Y:S01]  /*12f60*/  ISETP.NE.AND P0, PT, R25, RZ, PT ;  /* 0x000000ff1900720c */ /* 0x000fe20003f05270 */
        /* <DEDUP_REMOVED lines=8> */
.L_x_2041:
[----:B------:R-:W-:Y:S05]  /*12ff0*/  BSYNC B1 ;  /* 0x0000000000017941 */ /* 0x000fea0003800000 */
.L_x_1991:
[----:B------:R-:W-:Y:S04]  /*13000*/  BSSY B1, `(.L_x_1993) ;  /* 0x0000007000017945 */ /* 0x000fe80003800000 */
[----:B------:R-:W-:Y:S05]  /*13010*/  @P2 BRA `(.L_x_1994) ;  /* 0x0000000000142947 */ /* 0x000fea0003800000 */
[----:B------:R-:W-:Y:S01]  /*13020*/  ISETP.NE.AND P0, PT, R29, RZ, PT ;  /* 0x000000ff1d00720c */ /* 0x000fe20003f05270 */
[----:B-1----:R-:W-:-:S04]  /*13030*/  IMAD.MOV.U32 R0, RZ, RZ, 0x6c00 ;  /* 0x00006c00ff007424 */ /* 0x002fc800078e00ff */
[----:B------:R2:W-:Y:S08]  /*13040*/  SYNCS.ARRIVE.TRANS64 RZ, [R3+URZ+0x31c50], R0 ;  /* 0x031c500003ff79a7 */ /* 0x0005f0000800003f */
[----:B------:R-:W-:Y:S05]  /*13050*/  @!P0 BRA `(.L_x_1994) ;  /* 0x0000000000048947 */ /* 0x000fea0003800000 */
[----:B------:R-:W-:Y:S01]  /*13060*/  BPT.TRAP 0x1 ;  /* 0x000000040000795c */ /* 0x000fe20000300000 */
.L_x_1994:
[----:B------:R-:W-:Y:S05]  /*13070*/  BSYNC B1 ;  /* 0x0000000000017941 */ /* 0x000fea0003800000 */
.L_x_1993:
[----:B-12---:R-:W-:Y:S01]  /*13080*/  IMAD R0, R16, 0x6c00, R17 ;  /* 0x00006c0010007824 */ /* 0x006fe200078e0211 */
        /* <DEDUP_REMOVED lines=9> */
.L_x_1995:
        /* <DEDUP_REMOVED lines=15> */
.L_x_1996:
        /* <DEDUP_REMOVED lines=15> */
.L_x_1997:
        /* <DEDUP_REMOVED lines=10> */
.L_x_1990:
[----:B------:R-:W-:Y:S05]  /*133a0*/  BSYNC B0 ;  /* 0x0000000000007941 */ /* 0x000fea0003800000 */
.L_x_1989:
[----:B------:R-:W-:-:S05]  /*133b0*/  VIADD R16, R16, 0x1 ;  /* 0x0000000110107836 */ /* 0x000fca0000000000 */
[----:B------:R-:W-:-:S04]  /*133c0*/  ISETP.NE.AND P0, PT, R16, 0x2, PT ;  /* 0x000000021000780c */ /* 0x000fc80003f05270 */
[----:B------:R-:W-:Y:S02]  /*133d0*/  SEL R0, RZ, 0x1, P0 ;  /* 0x00000001ff007807 */ /* 0x000fe40000000000 */
[----:B------:R-:W-:Y:S02]  /*133e0*/  SEL R16, R16, RZ, P0 ;  /* 0x000000ff10107207 */ /* 0x000fe40000000000 */
[----:B------:R-:W-:-:S07]  /*133f0*/  LOP3.LUT R23, R23, R0, RZ, 0x3c, !PT ;  /* 0x0000000017177212 */ /* 0x000fce00078e3cff */
.L_x_1914:
[----:B------:R-:W-:Y:S05]  /*13400*/  BSYNC B7 ;  /* 0x0000000000077941 */ /* 0x000fea0003800000 */
.L_x_1912:
[----:B------:R-:W2:Y:S02]  /*13410*/  LDL R0, [R1+0x4] ;  /* 0x0000040001007983 */ /* 0x000ea40000100800 */
[----:B--2---:R-:W-:-:S13]  /*13420*/  ISETP.NE.AND P0, PT, R0, RZ, PT ;  /* 0x000000ff0000720c */ /* 0x004fda0003f05270 */
        /* <DEDUP_REMOVED lines=10> */
.L_x_1998:
[----:B------:R-:W-:-:S03]  /*134d0*/  UMOV UR4, 0xffffffff ;  /* 0xffffffff00047882 */ /* 0x000fc60000000000 */
[----:B------:R-:W-:Y:S05]  /*134e0*/  BRA.DIV UR4, `(.L_x_2000) ;  /* 0x0000001204dc7947 */ /* 0x000fea000b800000 */
[----:B------:R1:W2:Y:S02]  /*134f0*/  SHFL.IDX PT, R14, R28, RZ, 0x1f ;  /* 0x00001fff1c0e7589 */ /* 0x0002a400000e0000 */
.L_x_2044:
        /* <DEDUP_REMOVED lines=8> */
.L_x_1999:
[----:B------:R-:W-:Y:S02]  /*13580*/  ULDC UR4, c[0x0][0xc38] ;  /* 0x00030e0000047ab9 */ /* 0x000fe40000000800 */
[----:B-1----:R-:W-:-:S13]  /*13590*/  ISETP.GE.AND P0, PT, R28, UR4, PT ;  /* 0x000000041c007c0c */ /* 0x002fda000bf06270 */
[----:B------:R-:W-:Y:S05]  /*135a0*/  @!P0 BRA `(.L_x_2001) ;  /* 0xffffffb800c08947 */ /* 0x000fea000383ffff */
.L_x_1909:
[----:B------:R-:W2:Y:S01]  /*135b0*/  LDL.LU R0, [R1] ;  /* 0x0000000001007983 */ /* 0x000ea20000300800 */
[----:B------:R-:W-:Y:S01]  /*135c0*/  BSSY B0, `(.L_x_2002) ;  /* 0x000000b000007945 */ /* 0x000fe20003800000 */
[----:B------:R-:W1:Y:S01]  /*135d0*/  S2R R5, SR_CgaCtaId ;  /* 0x0000000000057919 */ /* 0x000e620000008800 */
[----:B--2---:R-:W-:-:S05]  /*135e0*/  VIADD R0, R0, 0x1 ;  /* 0x0000000100007836 */ /* 0x004fca0000000000 */
        /* <DEDUP_REMOVED lines=8> */
.L_x_2045:
[----:B------:R-:W-:Y:S05]  /*13670*/  BSYNC B0 ;  /* 0x0000000000007941 */ /* 0x000fea0003800000 */
.L_x_2002:
[----:B------:R-:W-:-:S03]  /*13680*/  UMOV UR4, 0xffffffff ;  /* 0xffffffff00047882 */ /* 0x000fc60000000000 */
[----:B------:R-:W-:Y:S05]  /*13690*/  BRA.DIV UR4, `(.L_x_2004) ;  /* 0x0000001204ac7947 */ /* 0x000fea000b800000 */
[----:B-1----:R-:W1:Y:S02]  /*136a0*/  S2R R0, SR_TID.X ;  /* 0x0000000000007919 */ /* 0x002e640000002100 */
[----:B-1----:R-:W-:-:S04]  /*136b0*/  SHF.R.U32.HI R0, RZ, 0x5, R0 ;  /* 0x00000005ff007819 */ /* 0x002fc80000011600 */
[----:B------:R-:W-:-:S05]  /*136c0*/  LOP3.LUT R0, R0, 0x3, RZ, 0xc0, !PT ;  /* 0x0000000300007812 */ /* 0x000fca00078ec0ff */
[----:B------:R1:W2:Y:S02]  /*136d0*/  SHFL.IDX PT, R14, R0, RZ, 0x1f ;  /* 0x00001fff000e7589 */ /* 0x0002a400000e0000 */
.L_x_2048:
[----:B--2---:R-:W-:Y:S01]  /*136e0*/  ISETP.NE.AND P0, PT, R14, RZ, PT ;  /* 0x000000ff0e00720c */ /* 0x004fe20003f05270 */
[----:B------:R-:W-:-:S12]  /*136f0*/  BSSY B0, `(.L_x_2005) ;  /* 0x0000026000007945 */ /* 0x000fd80003800000 */
[----:B------:R-:W-:Y:S05]  /*13700*/  @P0 BRA `(.L_x_2006) ;  /* 0x0000000000900947 */ /* 0x000fea0003800000 */
[----:B------:R-:W-:-:S03]  /*13710*/  UMOV UR4, 0xffffffff ;  /* 0xffffffff00047882 */ /* 0x000fc60000000000 */
[----:B------:R-:W-:Y:S05]  /*13720*/  BRA.DIV UR4, `(.L_x_2007) ;  /* 0x0000001204bc7947 */ /* 0x000fea000b800000 */
[----:B------:R-:W-:-:S13]  /*13730*/  ELECT P6, URZ, PT ;  /* 0x00000000003f782f */ /* 0x000fda00038c0000 */
.L_x_2051:
[----:B------:R-:W-:Y:S05]  /*13740*/  @!P6 BRA `(.L_x_2006) ;  /* 0x000000000080e947 */ /* 0x000fea0003800000 */
[----:B-1----:R-:W2:Y:S02]  /*13750*/  LDL R0, [R1+0x8] ;  /* 0x0000080001007983 */ /* 0x002ea40000100800 */
[----:B--2---:R-:W-:-:S13]  /*13760*/  R2UR UR4, R0 ;  /* 0x00000000000472ca */ /* 0x004fda00000e0000 */
[----:B------:R-:W-:-:S06]  /*13770*/  ULOP3.LUT UR4, UR4, 0x2, URZ, 0xfc, !UPT ;  /* 0x0000000204047892 */ /* 0x000fcc000f8efc3f */
[----:B------:R-:W-:-:S05]  /*13780*/  IMAD.U32 R0, RZ, RZ, UR4 ;  /* 0x00000004ff007e24 */ /* 0x000fca000f8e00ff */
[----:B------:R-:W-:-:S13]  /*13790*/  ISETP.NE.AND P2, PT, R0, 0x3, PT ;  /* 0x000000030000780c */ /* 0x000fda0003f45270 */
[----:B------:R-:W-:Y:S05]  /*137a0*/  @!P2 BRA `(.L_x_2008) ;  /* 0x000000000004a947 */ /* 0x000fea0003800000 */
[----:B------:R-:W-:Y:S01]  /*137b0*/  BPT.TRAP 0x1 ;  /* 0x000000040000795c */ /* 0x000fe20000300000 */
.L_x_2008:
        /* <DEDUP_REMOVED lines=12> */
.L_x_2052:
[----:B------:R-:W2:Y:S02]  /*13880*/  SYNCS.PHASECHK.TRANS64.TRYWAIT P0, [R3+URZ], R0 ;  /* 0x00000000030075a7 */ /* 0x000ea4000800017f */
[----:B--2---:R-:W-:Y:S05]  /*13890*/  @!P0 BRA `(.L_x_2010) ;  /* 0x0000001000948947 */ /* 0x004fea0003800000 */
.L_x_2053:
[----:B------:R-:W-:Y:S05]  /*138a0*/  @!P2 BRA `(.L_x_2011) ;  /* 0x000000000004a947 */ /* 0x000fea0003800000 */
[----:B------:R-:W-:Y:S01]  /*138b0*/  BPT.TRAP 0x1 ;  /* 0x000000040000795c */ /* 0x000fe20000300000 */
.L_x_2011:
[----:B--2---:R-:W-:-:S04]  /*138c0*/  VIADD R3, R7, 0x31c60 ;  /* 0x00031c6007037836 */ /* 0x004fc80000000000 */
[----:B-1----:R-:W-:-:S04]  /*138d0*/  IMAD R5, R16, 0x8, R3 ;  /* 0x0000000810057824 */ /* 0x002fc800078e0203 */
[----:B------:R-:W1:Y:S02]  /*138e0*/  SYNCS.PHASECHK.TRANS64.TRYWAIT P0, [R5+URZ], R4 ;  /* 0x00000004050075a7 */ /* 0x000e64000800017f */
[----:B-1----:R-:W-:Y:S05]  /*138f0*/  @!P0 BRA `(.L_x_2012) ;  /* 0x0000001000908947 */ /* 0x002fea0003800000 */
.L_x_2054:
[----:B------:R-:W-:-:S07]  /*13900*/  IMAD R3, R6, 0x8, R3 ;  /* 0x0000000806037824 */ /* 0x000fce00078e0203 */
.L_x_2013:
[----:B--2---:R2:W3:Y:S02]  /*13910*/  SYNCS.PHASECHK.TRANS64.TRYWAIT P0, [R3+URZ], R0 ;  /* 0x00000000030075a7 */ /* 0x0044e4000800017f */
[----:B---3--:R-:W-:Y:S05]  /*13920*/  @!P0 NANOSLEEP.SYNCS 0x989680 ;  /* 0x009896800000895d */ /* 0x008fea0003900000 */
[----:B------:R-:W3:Y:S02]  /*13930*/  @!P0 SYNCS.PHASECHK.TRANS64 P0, [R3+URZ], R0 ;  /* 0x00000000030085a7 */ /* 0x000ee4000800007f */
[----:B---3--:R-:W-:Y:S05]  /*13940*/  @!P0 BRA `(.L_x_2013) ;  /* 0xfffffffc00f08947 */ /* 0x008fea000383ffff */
.L_x_2006:
[----:B------:R-:W-:Y:S05]  /*13950*/  BSYNC B0 ;  /* 0x0000000000007941 */ /* 0x000fea0003800000 */
.L_x_2005:
[----:B------:R-:W-:Y:S05]  /*13960*/  EXIT ;  /* 0x000000000000794d */ /* 0x000fea0003800000 */
.L_x_1870:
[----:B0-----:R-:W-:-:S04]  /*13970*/  IMAD.U32 R3, RZ, RZ, UR37 ;  /* 0x00000025ff037e24 */ /* 0x001fc8000f8e00ff */
[----:B------:R0:W1:Y:S03]  /*13980*/  SYNCS.PHASECHK.TRANS64.TRYWAIT P1, [R3+URZ+0x31c00], R0 ;  /* 0x031c0000030075a7 */ /* 0x000066000802017f */
[----:B-1----:R-:W-:Y:S05]  /*13990*/  @!P1 NANOSLEEP.SYNCS 0x989680 ;  /* 0x009896800000995d */ /* 0x002fea0003900000 */
[----:B------:R-:W1:Y:S02]  /*139a0*/  @!P1 SYNCS.PHASECHK.TRANS64 P1, [R3+URZ+0x31c00], R0 ;  /* 0x031c0000030095a7 */ /* 0x000e64000802007f */
[----:B-1----:R-:W-:Y:S05]  /*139b0*/  @!P1 BRA `(.L_x_1870) ;  /* 0xfffffffc00ec9947 */ /* 0x002fea000383ffff */
[----:B------:R-:W-:Y:S05]  /*139c0*/  BRA `(.L_x_2014) ;  /* 0xfffffedc00a47947 */ /* 0x000fea000383ffff */
.L_x_1874:
[----:B-1----:R1:W2:Y:S02]  /*139d0*/  SYNCS.PHASECHK.TRANS64.TRYWAIT P2, [R3+URZ+0x31c30], R0 ;  /* 0x031c3000030075a7 */ /* 0x0022a4000804017f */
[----:B--2---:R-:W-:Y:S05]  /*139e0*/  @!P2 NANOSLEEP.SYNCS 0x989680 ;  /* 0x009896800000a95d */ /* 0x004fea0003900000 */
[----:B------:R-:W2:Y:S02]  /*139f0*/  @!P2 SYNCS.PHASECHK.TRANS64 P2, [R3+URZ+0x31c30], R0 ;  /* 0x031c30000300a5a7 */ /* 0x000ea4000804007f */
[----:B--2---:R-:W-:Y:S05]  /*13a00*/  @!P2 BRA `(.L_x_1874) ;  /* 0xfffffffc00f0a947 */ /* 0x004fea000383ffff */
[----:B------:R-:W-:Y:S05]  /*13a10*/  BRA `(.L_x_1873) ;  /* 0xfffffedc00c87947 */ /* 0x000fea000383ffff */
.L_x_1879:
[----:B-1----:R-:W-:-:S04]  /*13a20*/  IMAD.U32 R5, RZ, RZ, UR4 ;  /* 0x00000004ff057e24 */ /* 0x002fc8000f8e00ff */
[----:B------:R1:W2:Y:S03]  /*13a30*/  SYNCS.PHASECHK.TRANS64.TRYWAIT P3, [R5+URZ+0x31c30], R0 ;  /* 0x031c3000050075a7 */ /* 0x0002a6000806017f */
[----:B--2---:R-:W-:Y:S05]  /*13a40*/  @!P3 NANOSLEEP.SYNCS 0x989680 ;  /* 0x009896800000b95d */ /* 0x004fea0003900000 */
[----:B------:R-:W2:Y:S02]  /*13a50*/  @!P3 SYNCS.PHASECHK.TRANS64 P3, [R5+URZ+0x31c30], R0 ;  /* 0x031c30000500b5a7 */ /* 0x000ea4000806007f */
[----:B--2---:R-:W-:Y:S05]  /*13a60*/  @!P3 BRA `(.L_x_1879) ;  /* 0xfffffffc00ecb947 */ /* 0x004fea000383ffff */
[----:B------:R-:W-:Y:S05]  /*13a70*/  BRA `(.L_x_1876) ;  /* 0xffffff18001c7947 */ /* 0x000fea000383ffff */
.L_x_1883:
[----:B-1----:R-:W-:-:S04]  /*13a80*/  IMAD.U32 R5, RZ, RZ, UR4 ;  /* 0x00000004ff057e24 */ /* 0x002fc8000f8e00ff */
[----:B------:R1:W2:Y:S03]  /*13a90*/  SYNCS.PHASECHK.TRANS64.TRYWAIT P3, [R5+URZ+0x31c50], R0 ;  /* 0x031c5000050075a7 */ /* 0x0002a6000806017f */
[----:B--2---:R-:W-:Y:S05]  /*13aa0*/  @!P3 NANOSLEEP.SYNCS 0x989680 ;  /* 0x009896800000b95d */ /* 0x004fea0003900000 */
[----:B------:R-:W2:Y:S02]  /*13ab0*/  @!P3 SYNCS.PHASECHK.TRANS64 P3, [R5+URZ+0x31c50], R0 ;  /* 0x031c50000500b5a7 */ /* 0x000ea4000806007f */
[----:B--2---:R-:W-:Y:S05]  /*13ac0*/  @!P3 BRA `(.L_x_1883) ;  /* 0xfffffffc00ecb947 */ /* 0x004fea000383ffff */
[----:B------:R-:W-:Y:S05]  /*13ad0*/  BRA `(.L_x_1880) ;  /* 0xffffff2c00b87947 */ /* 0x000fea000383ffff */
.L_x_1889:
[----:B-1----:R-:W-:-:S04]  /*13ae0*/  IMAD.U32 R5, RZ, RZ, UR4 ;  /* 0x00000004ff057e24 */ /* 0x002fc8000f8e00ff */
[----:B------:R1:W2:Y:S03]  /*13af0*/  SYNCS.PHASECHK.TRANS64.TRYWAIT P2, [R5+URZ+0x31c30], R0 ;  /* 0x031c3000050075a7 */ /* 0x0002a6000804017f */
[----:B--2---:R-:W-:Y:S05]  /*13b00*/  @!P2 NANOSLEEP.SYNCS 0x989680 ;  /* 0x009896800000a95d */ /* 0x004fea0003900000 */
[----:B------:R-:W2:Y:S02]  /*13b10*/  @!P2 SYNCS.PHASECHK.TRANS64 P2, [R5+URZ+0x31c30], R0 ;  /* 0x031c30000500a5a7 */ /* 0x000ea4000804007f */
[----:B--2---:R-:W-:Y:S05]  /*13b20*/  @!P2 BRA `(.L_x_1889) ;  /* 0xfffffffc00eca947 */ /* 0x004fea000383ffff */
[----:B------:R-:W-:Y:S05]  /*13b30*/  BRA `(.L_x_1886) ;  /* 0xffffff5800747947 */ /* 0x000fea000383ffff */
.L_x_1893:
[----:B-1----:R-:W-:-:S04]  /*13b40*/  IMAD.U32 R5, RZ, RZ, UR4 ;  /* 0x00000004ff057e24 */ /* 0x002fc8000f8e00ff */
[----:B------:R1:W2:Y:S03]  /*13b50*/  SYNCS.PHASECHK.TRANS64.TRYWAIT P2, [R5+URZ+0x31c50], R0 ;  /* 0x031c5000050075a7 */ /* 0x0002a6000804017f */
[----:B--2---:R-:W-:Y:S05]  /*13b60*/  @!P2 NANOSLEEP.SYNCS 0x989680 ;  /* 0x009896800000a95d */ /* 0x004fea0003900000 */
[----:B------:R-:W2:Y:S02]  /*13b70*/  @!P2 SYNCS.PHASECHK.TRANS64 P2, [R5+URZ+0x31c50], R0 ;  /* 0x031c50000500a5a7 */ /* 0x000ea4000804007f */
[----:B--2---:R-:W-:Y:S05]  /*13b80*/  @!P2 BRA `(.L_x_1893) ;  /* 0xfffffffc00eca947 */ /* 0x004fea000383ffff */
[----:B------:R-:W-:Y:S05]  /*13b90*/  BRA `(.L_x_1890) ;  /* 0xffffff7000107947 */ /* 0x000fea000383ffff */
.L_x_1898:
[----:B-1----:R-:W-:-:S04]  /*13ba0*/  IMAD.U32 R7, RZ, RZ, UR5 ;  /* 0x00000005ff077e24 */ /* 0x002fc8000f8e00ff */
[----:B------:R1:W3:Y:S03]  /*13bb0*/  SYNCS.PHASECHK.TRANS64.TRYWAIT P0, [R7+URZ+0x31c50], R6 ;  /* 0x031c5006070075a7 */ /* 0x0002e6000800017f */
[----:B---3--:R-:W-:Y:S05]  /*13bc0*/  @!P0 NANOSLEEP.SYNCS 0x989680 ;  /* 0x009896800000895d */ /* 0x008fea0003900000 */
[----:B------:R-:W3:Y:S02]  /*13bd0*/  @!P0 SYNCS.PHASECHK.TRANS64 P0, [R7+URZ+0x31c50], R6 ;  /* 0x031c5006070085a7 */ /* 0x000ee4000800007f */
[----:B---3--:R-:W-:Y:S05]  /*13be0*/  @!P0 BRA `(.L_x_1898) ;  /* 0xfffffffc00ec8947 */ /* 0x008fea000383ffff */
[----:B------:R-:W-:Y:S05]  /*13bf0*/  BRA `(.L_x_1897) ;  /* 0xffffff8c00f47947 */ /* 0x000fea000383ffff */
.L_x_1920:
[----:B------:R-:W-:Y:S02]  /*13c00*/  IMAD.MOV.U32 R13, RZ, RZ, R20 ;  /* 0x000000ffff0d7224 */ /* 0x000fe400078e0014 */
[----:B------:R-:W-:Y:S02]  /*13c10*/  IMAD.MOV.U32 R12, RZ, RZ, RZ ;  /* 0x000000ffff0c7224 */ /* 0x000fe400078e00ff */
[----:B------:R-:W-:Y:S02]  /*13c20*/  IMAD.MOV.U32 R11, RZ, RZ, 0x1f ;  /* 0x0000001fff0b7424 */ /* 0x000fe400078e00ff */
[----:B------:R-:W-:-:S07]  /*13c30*/  IMAD.MOV.U32 R15, RZ, RZ, -0x1 ;  /* 0xffffffffff0f7424 */ /* 0x000fce00078e00ff */
[----:B------:R-:W-:Y:S05]  /*13c40*/  WARPSYNC.COLLECTIVE R15, `(.L_x_2015) ;  /* 0x000000000f087348 */ /* 0x000fea0003c00000 */
[----:B------:R0:W1:Y:S02]  /*13c50*/  SHFL.IDX P6, R14, R13, R12, R11 ;  /* 0x0000000c0d0e7389 */ /* 0x00006400000c000b */
[----:B01----:R-:W-:Y:S01]  /*13c60*/  ENDCOLLECTIVE ;  /* 0x000000000000791b */ /* 0x003fe20003800000 */
.L_x_2015:
[----:B------:R-:W-:Y:S05]  /*13c70*/  BRA `(.L_x_2016) ;  /* 0xffffffbc00c47947 */ /* 0x000fea000383ffff */
.L_x_1922:
[----:B------:R-:W-:Y:S01]  /*13c80*/  BSSY B0, `(.L_x_2017) ;  /* 0x0000006000007945 */ /* 0x000fe20003800000 */
[----:B------:R-:W-:-:S07]  /*13c90*/  IMAD.MOV.U32 R15, RZ, RZ, -0x1 ;  /* 0xffffffffff0f7424 */ /* 0x000fce00078e00ff */
[----:B0-----:R-:W-:Y:S05]  /*13ca0*/  WARPSYNC.COLLECTIVE R15, `(.L_x_2018) ;  /* 0x000000000f0c7348 */ /* 0x001fea0003c00000 */
[----:B------:R-:W-:Y:S02]  /*13cb0*/  ELECT P6, UR62, PT ;  /* 0x00000000003e782f */ /* 0x000fe400038c0000 */
[----:B------:R-:W-:Y:S01]  /*13cc0*/  MOV R14, UR62 ;  /* 0x0000003e000e7c02 */ /* 0x000fe20008000f00 */
[----:B0-----:R-:W-:Y:S10]  /*13cd0*/  ENDCOLLECTIVE ;  /* 0x000000000000791b */ /* 0x001ff40003800000 */
.L_x_2018:
[----:B------:R-:W-:Y:S05]  /*13ce0*/  BSYNC B0 ;  /* 0x0000000000007941 */ /* 0x000fea0003800000 */
.L_x_2017:
[----:B------:R-:W-:Y:S05]  /*13cf0*/  BRA `(.L_x_2019) ;  /* 0xffffffbc00c07947 */ /* 0x000fea000383ffff */
.L_x_1924:
[----:B-1----:R1:W2:Y:S02]  /*13d00*/  SYNCS.PHASECHK.TRANS64.TRYWAIT P0, [R3+URZ+0x31c40], R0 ;  /* 0x031c4000030075a7 */ /* 0x0022a4000800017f */
[----:B--2---:R-:W-:Y:S05]  /*13d10*/  @!P0 NANOSLEEP.SYNCS 0x989680 ;  /* 0x009896800000895d */ /* 0x004fea0003900000 */
[----:B------:R-:W2:Y:S02]  /*13d20*/  @!P0 SYNCS.PHASECHK.TRANS64 P0, [R3+URZ+0x31c40], R0 ;  /* 0x031c4000030085a7 */ /* 0x000ea4000800007f */
[----:B--2---:R-:W-:Y:S05]  /*13d30*/  @!P0 BRA `(.L_x_1924) ;  /* 0xfffffffc00f08947 */ /* 0x004fea000383ffff */
[----:B------:R-:W-:Y:S05]  /*13d40*/  BRA `(.L_x_2020) ;  /* 0xffffffc000207947 */ /* 0x000fea000383ffff */
.L_x_1928:
[----:B------:R-:W-:Y:S02]  /*13d50*/  IMAD.MOV.U32 R13, RZ, RZ, R4 ;  /* 0x000000ffff0d7224 */ /* 0x000fe400078e0004 */
[----:B------:R-:W-:Y:S02]  /*13d60*/  IMAD.MOV.U32 R12, RZ, RZ, RZ ;  /* 0x000000ffff0c7224 */ /* 0x000fe400078e00ff */
[----:B------:R-:W-:Y:S02]  /*13d70*/  IMAD.MOV.U32 R11, RZ, RZ, 0x1c1f ;  /* 0x00001c1fff0b7424 */ /* 0x000fe400078e00ff */
[----:B------:R-:W-:Y:S02]  /*13d80*/  IMAD.MOV.U32 R15, RZ, RZ, -0x1 ;  /* 0xffffffffff0f7424 */ /* 0x000fe400078e00ff */
[----:B------:R-:W-:-:S07]  /*13d90*/  IMAD.U32 R6, RZ, RZ, UR44 ;  /* 0x0000002cff067e24 */ /* 0x000fce000f8e00ff */
[----:B------:R-:W-:Y:S05]  /*13da0*/  WARPSYNC.COLLECTIVE R15, `(.L_x_2021) ;  /* 0x000000000f087348 */ /* 0x000fea0003c00000 */
[----:B------:R0:W1:Y:S02]  /*13db0*/  SHFL.IDX P6, R14, R13, R12, R11 ;  /* 0x0000000c0d0e7389 */ /* 0x00006400000c000b */
[----:B01----:R-:W-:Y:S01]  /*13dc0*/  ENDCOLLECTIVE ;  /* 0x000000000000791b */ /* 0x003fe20003800000 */
.L_x_2021:
[----:B------:R-:W-:-:S04]  /*13dd0*/  IMAD R6, R6, 0xc0, R21 ;  /* 0x000000c006067824 */ /* 0x000fc800078e0215 */
[----:B------:R-:W-:Y:S02]  /*13de0*/  VIADD R10, R6, 0x20 ;  /* 0x00000020060a7836 */ /* 0x000fe40000000000 */
[----:B------:R-:W-:Y:S02]  /*13df0*/  IMAD.MOV.U32 R13, RZ, RZ, R0 ;  /* 0x000000ffff0d7224 */ /* 0x000fe400078e0000 */
[----:B------:R-:W-:-:S07]  /*13e00*/  IMAD.MOV.U32 R2, RZ, RZ, R14 ;  /* 0x000000ffff027224 */ /* 0x000fce00078e000e */
[----:B------:R-:W-:Y:S05]  /*13e10*/  WARPSYNC.COLLECTIVE R15, `(.L_x_2022) ;  /* 0x000000000f087348 */ /* 0x000fea0003c00000 */
[----:B------:R0:W1:Y:S02]  /*13e20*/  SHFL.IDX P6, R14, R13, R12, R11 ;  /* 0x0000000c0d0e7389 */ /* 0x00006400000c000b */
[----:B01----:R-:W-:Y:S01]  /*13e30*/  ENDCOLLECTIVE ;  /* 0x000000000000791b */ /* 0x003fe20003800000 */
.L_x_2022:
[----:B------:R-:W-:Y:S01]  /*13e40*/  ULDC UR4, c[0x0][0x288] ;  /* 0x0000a20000047ab9 */ /* 0x000fe20000000800 */
[----:B------:R-:W-:Y:S01]  /*13e50*/  ULDC.64 UR6, c[0x0][0x208] ;  /* 0x0000820000067ab9 */ /* 0x000fe20000000a00 */
[----:B------:R-:W-:-:S05]  /*13e60*/  IMAD R5, R9, UR4, RZ ;  /* 0x0000000409057c24 */ /* 0x000fca000f8e02ff */
[----:B------:R-:W-:Y:S01]  /*13e70*/  ISETP.GE.AND P4, PT, R6, R5, PT ;  /* 0x000000050600720c */ /* 0x000fe20003f86270 */
[----:B------:R-:W-:Y:S02]  /*13e80*/  IMAD.MOV.U32 R13, RZ, RZ, R4 ;  /* 0x000000ffff0d7224 */ /* 0x000fe400078e0004 */
[----:B------:R-:W-:Y:S02]  /*13e90*/  IMAD.MOV.U32 R12, RZ, RZ, 0x1 ;  /* 0x00000001ff0c7424 */ /* 0x000fe400078e00ff */
[----:B------:R-:W-:-:S08]  /*13ea0*/  IMAD.MOV.U32 R3, RZ, RZ, R14 ;  /* 0x000000ffff037224 */ /* 0x000fd000078e000e */
[----:B------:R-:W-:-:S05]  /*13eb0*/  @!P4 LEA R3, P3, R20, R3, 0x1 ;  /* 0x000000031403c211 */ /* 0x000fca00078608ff */
[----:B------:R-:W-:-:S05]  /*13ec0*/  @!P4 IMAD.X R2, RZ, RZ, R2, P3 ;  /* 0x000000ffff02c224 */ /* 0x000fca00018e0602 */
[----:B------:R-:W-:-:S04]  /*13ed0*/  @!P4 LOP3.LUT R3, R3, R2, RZ, 0x3c, !PT ;  /* 0x000000020303c212 */ /* 0x000fc800078e3cff */
[----:B------:R-:W-:-:S04]  /*13ee0*/  @!P4 LOP3.LUT R2, R3, R2, RZ, 0x3c, !PT ;  /* 0x000000020302c212 */ /* 0x000fc800078e3cff */
[----:B------:R-:W-:-:S05]  /*13ef0*/  @!P4 LOP3.LUT R3, R3, R2, RZ, 0x3c, !PT ;  /* 0x000000020303c212 */ /* 0x000fca00078e3cff */
[----:B------:R-:W-:Y:S01]  /*13f00*/  @!PT LDS RZ, [RZ] ;  /* 0x00000000fffff984 */ /* 0x000fe20000000800 */
[----:B------:R-:W-:Y:S01]  /*13f10*/  @!PT LDS RZ, [RZ] ;  /* 0x00000000fffff984 */ /* 0x000fe20000000800 */
[----:B------:R-:W-:Y:S01]  /*13f20*/  @!PT LDS RZ, [RZ] ;  /* 0x00000000fffff984 */ /* 0x000fe20000000800 */
[----:B------:R0:W-:Y:S04]  /*13f30*/  @!P4 LDGSTS.E.BYPASS.LTC128B.128 [R27+0xda00], desc[UR6][R2.64], !P0 ;  /* 0x0da00000021bcfae */ /* 0x0001e8000c101d46 */
[----:B------:R0:W-:Y:S04]  /*13f40*/  @!P4 LDGSTS.E.BYPASS.LTC128B.128 [R27+0x10a00], desc[UR6][R2.64+0x40], !P1 ;  /* 0x10a00040021bcfae */ /* 0x0001e8000c901d46 */
[----:B------:R0:W-:Y:S01]  /*13f50*/  @!P4 LDGSTS.E.BYPASS.LTC128B.128 [R27+0x13a00], desc[UR6][R2.64+0x80], !P2 ;  /* 0x13a00080021bcfae */ /* 0x0001e2000d101d46 */
[----:B------:R-:W-:Y:S01]  /*13f60*/  ISETP.GE.AND P4, PT, R10, R5, PT ;  /* 0x000000050a00720c */ /* 0x000fe20003f86270 */
[----:B------:R-:W-:-:S12]  /*13f70*/  VIADD R10, R6, 0x40 ;  /* 0x00000040060a7836 */ /* 0x000fd80000000000 */
[----:B0-----:R-:W-:Y:S05]  /*13f80*/  WARPSYNC.COLLECTIVE R15, `(.L_x_2023) ;  /* 0x000000000f087348 */ /* 0x001fea0003c00000 */
[----:B------:R1:W2:Y:S02]  /*13f90*/  SHFL.IDX P6, R14, R13, R12, R11 ;  /* 0x0000000c0d0e7389 */ /* 0x0002a400000c000b */
[----:B012---:R-:W-:Y:S01]  /*13fa0*/  ENDCOLLECTIVE ;  /* 0x000000000000791b */ /* 0x007fe20003800000 */
.L_x_2023:
[----:B------:R-:W-:Y:S02]  /*13fb0*/  IMAD.MOV.U32 R13, RZ, RZ, R0 ;  /* 0x000000ffff0d7224 */ /* 0x000fe400078e0000 */
[----:B------:R-:W-:-:S07]  /*13fc0*/  IMAD.MOV.U32 R2, RZ, RZ, R14 ;  /* 0x000000ffff027224 */ /* 0x000fce00078e000e */
[----:B------:R-:W-:Y:S05]  /*13fd0*/  WARPSYNC.COLLECTIVE R15, `(.L_x_2024) ;  /* 0x000000000f087348 */ /* 0x000fea0003c00000 */
[----:B------:R0:W1:Y:S02]  /*13fe0*/  SHFL.IDX P6, R14, R13, R12, R11 ;  /* 0x0000000c0d0e7389 */ /* 0x00006400000c000b */
[----:B01----:R-:W-:Y:S01]  /*13ff0*/  ENDCOLLECTIVE ;  /* 0x000000000000791b */ /* 0x003fe20003800000 */
.L_x_2024:
[----:B------:R-:W-:Y:S01]  /*14000*/  ULDC.64 UR4, c[0x0][0x208] ;  /* 0x0000820000047ab9 */ /* 0x000fe20000000a00 */
[----:B------:R-:W-:Y:S02]  /*14010*/  IMAD.MOV.U32 R13, RZ, RZ, R4 ;  /* 0x000000ffff0d7224 */ /* 0x000fe400078e0004 */
[----:B------:R-:W-:Y:S02]  /*14020*/  IMAD.MOV.U32 R12, RZ, RZ, 0x2 ;  /* 0x00000002ff0c7424 */ /* 0x000fe400078e00ff */
[----:B------:R-:W-:-:S05]  /*14030*/  IMAD.MOV.U32 R3, RZ, RZ, R14 ;  /* 0x000000ffff037224 */ /* 0x000fca00078e000e */
        /* <DEDUP_REMOVED lines=11> */
[----:B------:R-:W-:-:S13]  /*140f0*/  ISETP.GE.AND P4, PT, R10, R5, PT ;  /* 0x000000050a00720c */ /* 0x000fda0003f86270 */
[----:B0-----:R-:W-:Y:S05]  /*14100*/  WARPSYNC.COLLECTIVE R15, `(.L_x_2025) ;  /* 0x000000000f087348 */ /* 0x001fea0003c00000 */
[----:B------:R1:W2:Y:S02]  /*14110*/  SHFL.IDX P6, R14, R13, R12, R11 ;  /* 0x0000000c0d0e7389 */ /* 0x0002a400000c000b */
[----:B012---:R-:W-:Y:S01]  /*14120*/  ENDCOLLECTIVE ;  /* 0x000000000000791b */ /* 0x007fe20003800000 */
.L_x_2025:
[----:B------:R-:W-:Y:S02]  /*14130*/  IMAD.MOV.U32 R13, RZ, RZ, R0 ;  /* 0x000000ffff0d7224 */ /* 0x000fe400078e0000 */
[----:B------:R-:W-:-:S07]  /*14140*/  IMAD.MOV.U32 R2, RZ, RZ, R14 ;  /* 0x000000ffff027224 */ /* 0x000fce00078e000e */
[----:B------:R-:W-:Y:S05]  /*14150*/  WARPSYNC.COLLECTIVE R15, `(.L_x_2026) ;  /* 0x000000000f087348 */ /* 0x000fea0003c00000 */
[----:B------:R0:W1:Y:S02]  /*14160*/  SHFL.IDX P6, R14, R13, R12, R11 ;  /* 0x0000000c0d0e7389 */ /* 0x00006400000c000b */
[----:B01----:R-:W-:Y:S01]  /*14170*/  ENDCOLLECTIVE ;  /* 0x000000000000791b */ /* 0x003fe20003800000 */
.L_x_2026:
        /* <DEDUP_REMOVED lines=14> */
[----:B------:R0:W-:Y:S02]  /*14260*/  @!P4 LDGSTS.E.BYPASS.LTC128B.128 [R27+0x14a00], desc[UR4][R2.64+0x80], !P2 ;  /* 0x14a00080021bcfae */ /* 0x0001e4000d101d44 */
[----:B0-----:R-:W-:Y:S05]  /*14270*/  WARPSYNC.COLLECTIVE R15, `(.L_x_2027) ;  /* 0x000000000f087348 */ /* 0x001fea0003c00000 */
[----:B------:R1:W2:Y:S02]  /*14280*/  SHFL.IDX P6, R14, R13, R12, R11 ;  /* 0x0000000c0d0e7389 */ /* 0x0002a400000c000b */
[----:B012---:R-:W-:Y:S01]  /*14290*/  ENDCOLLECTIVE ;  /* 0x000000000000791b */ /* 0x007fe20003800000 */
.L_x_2027:
[----:B------:R-:W-:Y:S02]  /*142a0*/  IMAD.MOV.U32 R13, RZ, RZ, R0 ;  /* 0x000000ffff0d7224 */ /* 0x000fe400078e0000 */
[----:B------:R-:W-:-:S05]  /*142b0*/  VIADD R0, R6, 0x60 ;  /* 0x0000006006007836 */ /* 0x000fca0000000000 */
[----:B------:R-:W-:Y:S01]  /*142c0*/  ISETP.GE.AND P4, PT, R0, R5, PT ;  /* 0x000000050000720c */ /* 0x000fe20003f86270 */
[----:B------:R-:W-:Y:S02]  /*142d0*/  VIADD R0, R6, 0x80 ;  /* 0x0000008006007836 */ /* 0x000fe40000000000 */
[----:B------:R-:W-:-:S10]  /*142e0*/  IMAD.MOV.U32 R4, RZ, RZ, R14 ;  /* 0x000000ffff047224 */ /* 0x000fd400078e000e */
[----:B------:R-:W-:Y:S05]  /*142f0*/  WARPSYNC.COLLECTIVE R15, `(.L_x_2028) ;  /* 0x000000000f087348 */ /* 0x000fea0003c00000 */
[----:B------:R0:W1:Y:S02]  /*14300*/  SHFL.IDX P6, R14, R13, R12, R11 ;  /* 0x0000000c0d0e7389 */ /* 0x00006400000c000b */
[----:B01----:R-:W-:Y:S01]  /*14310*/  ENDCOLLECTIVE ;  /* 0x000000000000791b */ /* 0x003fe20003800000 */
.L_x_2028:
[----:B------:R-:W-:Y:S01]  /*14320*/  ULDC.64 UR4, c[0x0][0x208] ;  /* 0x0000820000047ab9 */ /* 0x000fe20000000a00 */
[----:B------:R-:W-:Y:S02]  /*14330*/  IMAD.MOV.U32 R13, RZ, RZ, R7 ;  /* 0x000000ffff0d7224 */ /* 0x000fe400078e0007 */
[----:B------:R-:W-:Y:S01]  /*14340*/  IMAD.MOV.U32 R12, RZ, RZ, RZ ;  /* 0x000000ffff0c7224 */ /* 0x000fe200078e00ff */
[----:B------:R-:W-:-:S05]  /*14350*/  @!P4 LEA R14, P3, R20, R14, 0x1 ;  /* 0x0000000e140ec211 */ /* 0x000fca00078608ff */
[----:B------:R-:W-:Y:S02]  /*14360*/  @!P4 IMAD.X R9, RZ, RZ, R4, P3 ;  /* 0x000000ffff09c224 */ /* 0x000fe400018e0604 */
[----:B------:R-:W-:Y:S02]  /*14370*/  @!P4 IMAD.MOV.U32 R2, RZ, RZ, R14 ;  /* 0x000000ffff02c224 */ /* 0x000fe400078e000e */
[----:B------:R-:W-:-:S05]  /*14380*/  @!P4 IMAD.MOV.U32 R3, RZ, RZ, R9 ;  /* 0x000000ffff03c224 */ /* 0x000fca00078e0009 */
        /* <DEDUP_REMOVED lines=10> */
.L_x_2029:
[----:B------:R-:W-:Y:S02]  /*14430*/  IMAD.MOV.U32 R13, RZ, RZ, R8 ;  /* 0x000000ffff0d7224 */ /* 0x000fe400078e0008 */
[----:B------:R-:W-:-:S07]  /*14440*/  IMAD.MOV.U32 R0, RZ, RZ, R14 ;  /* 0x000000ffff007224 */ /* 0x000fce00078e000e */
[----:B------:R-:W-:Y:S05]  /*14450*/  WARPSYNC.COLLECTIVE R15, `(.L_x_2030) ;  /* 0x000000000f087348 */ /* 0x000fea0003c00000 */
[----:B------:R0:W1:Y:S02]  /*14460*/  SHFL.IDX P6, R14, R13, R12, R11 ;  /* 0x0000000c0d0e7389 */ /* 0x00006400000c000b */
[----:B01----:R-:W-:Y:S01]  /*14470*/  ENDCOLLECTIVE ;  /* 0x000000000000791b */ /* 0x003fe20003800000 */
.L_x_2030:
[----:B------:R-:W-:Y:S01]  /*14480*/  ULDC.64 UR4, c[0x0][0x208] ;  /* 0x0000820000047ab9 */ /* 0x000fe20000000a00 */
[----:B------:R-:W-:Y:S02]  /*14490*/  IMAD.MOV.U32 R13, RZ, RZ, R7 ;  /* 0x000000ffff0d7224 */ /* 0x000fe400078e0007 */
[----:B------:R-:W-:Y:S01]  /*144a0*/  IMAD.MOV.U32 R12, RZ, RZ, 0x1 ;  /* 0x00000001ff0c7424 */ /* 0x000fe200078e00ff */
        /* <DEDUP_REMOVED lines=13> */
.L_x_2031:
[----:B------:R-:W-:Y:S02]  /*14580*/  IMAD.MOV.U32 R13, RZ, RZ, R8 ;  /* 0x000000ffff0d7224 */ /* 0x000fe400078e0008 */
[----:B------:R-:W-:-:S07]  /*14590*/  IMAD.MOV.U32 R7, RZ, RZ, R14 ;  /* 0x000000ffff077224 */ /* 0x000fce00078e000e */
[----:B------:R-:W-:Y:S05]  /*145a0*/  WARPSYNC.COLLECTIVE R15, `(.L_x_2032) ;  /* 0x000000000f087348 */ /* 0x000fea0003c00000 */
[----:B------:R0:W1:Y:S02]  /*145b0*/  SHFL.IDX P6, R14, R13, R12, R11 ;  /* 0x0000000c0d0e7389 */ /* 0x00006400000c000b */
[----:B01----:R-:W-:Y:S01]  /*145c0*/  ENDCOLLECTIVE ;  /* 0x000000000000791b */ /* 0x003fe20003800000 */
.L_x_2032:
[----:B------:R-:W-:Y:S05]  /*145d0*/  BRA `(.L_x_2033) ;  /* 0xffffffc400407947 */ /* 0x000fea000383ffff */
.L_x_1931:
[----:B0-----:R0:W1:Y:S02]  /*145e0*/  SYNCS.PHASECHK.TRANS64.TRYWAIT P0, [R17+URZ+0x31c20], R2 ;  /* 0x031c2002110075a7 */ /* 0x001064000800017f */
[----:B-1----:R-:W-:Y:S05]  /*145f0*/  @!P0 NANOSLEEP.SYNCS 0x989680 ;  /* 0x009896800000895d */ /* 0x002fea0003900000 */
[----:B------:R-:W1:Y:S02]  /*14600*/  @!P0 SYNCS.PHASECHK.TRANS64 P0, [R17+URZ+0x31c20], R2 ;  /* 0x031c2002110085a7 */ /* 0x000e64000800007f */
[----:B-1----:R-:W-:Y:S05]  /*14610*/  @!P0 BRA `(.L_x_1931) ;  /* 0xfffffffc00f08947 */ /* 0x002fea000383ffff */
[----:B------:R-:W-:Y:S05]  /*14620*/  BRA `(.L_x_2034) ;  /* 0xffffffc400ac7947 */ /* 0x000fea000383ffff */
.L_x_1938:
[----:B0-----:R0:W1:Y:S02]  /*14630*/  SYNCS.PHASECHK.TRANS64.TRYWAIT P0, [R2+URZ+0x31c40], R3 ;  /* 0x031c4003020075a7 */ /* 0x001064000800017f */
[----:B-1----:R-:W-:Y:S05]  /*14640*/  @!P0 NANOSLEEP.SYNCS 0x989680 ;  /* 0x009896800000895d */ /* 0x002fea0003900000 */
[----:B------:R-:W1:Y:S02]  /*14650*/  @!P0 SYNCS.PHASECHK.TRANS64 P0, [R2+URZ+0x31c40], R3 ;  /* 0x031c4003020085a7 */ /* 0x000e64000800007f */
[----:B-1----:R-:W-:Y:S05]  /*14660*/  @!P0 BRA `(.L_x_1938) ;  /* 0xfffffffc00f08947 */ /* 0x002fea000383ffff */
[----:B------:R-:W-:Y:S05]  /*14670*/  BRA `(.L_x_2035) ;  /* 0xffffffc800607947 */ /* 0x000fea000383ffff */
.L_x_1945:
[----:B0-----:R0:W1:Y:S02]  /*14680*/  SYNCS.PHASECHK.TRANS64.TRYWAIT P0, [R3+URZ+0x60], R2 ;  /* 0x00006002030075a7 */ /* 0x001064000800017f */
[----:B-1----:R-:W-:Y:S05]  /*14690*/  @!P0 NANOSLEEP.SYNCS 0x989680 ;  /* 0x009896800000895d */ /* 0x002fea0003900000 */
[----:B------:R-:W1:Y:S02]  /*146a0*/  @!P0 SYNCS.PHASECHK.TRANS64 P0, [R3+URZ+0x60], R2 ;  /* 0x00006002030085a7 */ /* 0x000e64000800007f */
[----:B-1----:R-:W-:Y:S05]  /*146b0*/  @!P0 BRA `(.L_x_1945) ;  /* 0xfffffffc00f08947 */ /* 0x002fea000383ffff */
[----:B------:R-:W-:Y:S05]  /*146c0*/  BRA `(.L_x_2036) ;  /* 0xffffffcc00507947 */ /* 0x000fea000383ffff */
.L_x_1956:
[----:B0-----:R0:W1:Y:S02]  /*146d0*/  SYNCS.PHASECHK.TRANS64.TRYWAIT P0, [R3+URZ+0x31c40], R2 ;  /* 0x031c4002030075a7 */ /* 0x001064000800017f */
[----:B-1----:R-:W-:Y:S05]  /*146e0*/  @!P0 NANOSLEEP.SYNCS 0x989680 ;  /* 0x009896800000895d */ /* 0x002fea0003900000 */
[----:B------:R-:W1:Y:S02]  /*146f0*/  @!P0 SYNCS.PHASECHK.TRANS64 P0, [R3+URZ+0x31c40], R2 ;  /* 0x031c4002030085a7 */ /* 0x000e64000800007f */
[----:B-1----:R-:W-:Y:S05]  /*14700*/  @!P0 BRA `(.L_x_1956) ;  /* 0xfffffffc00f08947 */ /* 0x002fea000383ffff */
[----:B------:R-:W-:Y:S05]  /*14710*/  BRA `(.L_x_2037) ;  /* 0xffffffd400007947 */ /* 0x000fea000383ffff */
.L_x_1963:
[----:B0-----:R0:W1:Y:S02]  /*14720*/  SYNCS.PHASECHK.TRANS64.TRYWAIT P0, [R12+URZ+0x60], R23 ;  /* 0x000060170c0075a7 */ /* 0x001064000800017f */
[----:B-1----:R-:W-:Y:S05]  /*14730*/  @!P0 NANOSLEEP.SYNCS 0x989680 ;  /* 0x009896800000895d */ /* 0x002fea0003900000 */
[----:B------:R-:W1:Y:S02]  /*14740*/  @!P0 SYNCS.PHASECHK.TRANS64 P0, [R12+URZ+0x60], R23 ;  /* 0x000060170c0085a7 */ /* 0x000e64000800007f */
[----:B-1----:R-:W-:Y:S05]  /*14750*/  @!P0 BRA `(.L_x_1963) ;  /* 0xfffffffc00f08947 */ /* 0x002fea000383ffff */
[----:B------:R-:W-:Y:S05]  /*14760*/  BRA `(.L_x_2038) ;  /* 0xffffffd400f87947 */ /* 0x000fea000383ffff */
.L_x_1973:
[----:B0-----:R0:W1:Y:S02]  /*14770*/  SYNCS.PHASECHK.TRANS64.TRYWAIT P0, [R2+URZ+0x31c40], R3 ;  /* 0x031c4003020075a7 */ /* 0x001064000800017f */
[----:B-1----:R-:W-:Y:S05]  /*14780*/  @!P0 NANOSLEEP.SYNCS 0x989680 ;  /* 0x009896800000895d */ /* 0x002fea0003900000 */
[----:B------:R-:W1:Y:S02]  /*14790*/  @!P0 SYNCS.PHASECHK.TRANS64 P0, [R2+URZ+0x31c40], R3 ;  /* 0x031c4003020085a7 */ /* 0x000e64000800007f */
[----:B-1----:R-:W-:Y:S05]  /*147a0*/  @!P0 BRA `(.L_x_1973) ;  /* 0xfffffffc00f08947 */ /* 0x002fea000383ffff */
[----:B------:R-:W-:Y:S05]  /*147b0*/  BRA `(.L_x_2039) ;  /* 0xffffffdc007c7947 */ /* 0x000fea000383ffff */
.L_x_1980:
[----:B0-----:R0:W1:Y:S02]  /*147c0*/  SYNCS.PHASECHK.TRANS64.TRYWAIT P0, [R8+URZ+0x60], R2 ;  /* 0x00006002080075a7 */ /* 0x001064000800017f */
[----:B-1----:R-:W-:Y:S05]  /*147d0*/  @!P0 NANOSLEEP.SYNCS 0x989680 ;  /* 0x009896800000895d */ /* 0x002fea0003900000 */
[----:B------:R-:W1:Y:S02]  /*147e0*/  @!P0 SYNCS.PHASECHK.TRANS64 P0, [R8+URZ+0x60], R2 ;  /* 0x00006002080085a7 */ /* 0x000e64000800007f */
[----:B-1----:R-:W-:Y:S05]  /*147f0*/  @!P0 BRA `(.L_x_1980) ;  /* 0xfffffffc00f08947 */ /* 0x002fea000383ffff */
[----:B------:R-:W-:Y:S05]  /*14800*/  BRA `(.L_x_2040) ;  /* 0xffffffe000787947 */ /* 0x000fea000383ffff */
.L_x_1992:
[----:B-1----:R1:W2:Y:S02]  /*14810*/  SYNCS.PHASECHK.TRANS64.TRYWAIT P0, [R3+URZ+0x31c60], R0 ;  /* 0x031c6000030075a7 */ /* 0x0022a4000800017f */
[----:B--2---:R-:W-:Y:S05]  /*14820*/  @!P0 NANOSLEEP.SYNCS 0x989680 ;  /* 0x009896800000895d */ /* 0x004fea0003900000 */
[----:B------:R-:W2:Y:S02]  /*14830*/  @!P0 SYNCS.PHASECHK.TRANS64 P0, [R3+URZ+0x31c60], R0 ;  /* 0x031c6000030085a7 */ /* 0x000ea4000800007f */
[----:B--2---:R-:W-:Y:S05]  /*14840*/  @!P0 BRA `(.L_x_1992) ;  /* 0xfffffffc00f08947 */ /* 0x004fea000383ffff */
[----:B------:R-:W-:Y:S05]  /*14850*/  BRA `(.L_x_2041) ;  /* 0xffffffe400e47947 */ /* 0x000fea000383ffff */
.L_x_2000:
        /* <DEDUP_REMOVED lines=8> */
.L_x_2043:
[----:B------:R-:W-:Y:S05]  /*148e0*/  BSYNC B0 ;  /* 0x0000000000007941 */ /* 0x000fea0003800000 */
.L_x_2042:
[----:B------:R-:W-:Y:S05]  /*148f0*/  BRA `(.L_x_2044) ;  /* 0xffffffec00007947 */ /* 0x000fea000383ffff */
.L_x_2003:
[----:B-1----:R1:W2:Y:S02]  /*14900*/  SYNCS.PHASECHK.TRANS64.TRYWAIT P0, [R7+URZ+0x31c20], R0 ;  /* 0x031c2000070075a7 */ /* 0x0022a4000800017f */
[----:B--2---:R-:W-:Y:S05]  /*14910*/  @!P0 NANOSLEEP.SYNCS 0x989680 ;  /* 0x009896800000895d */ /* 0x004fea0003900000 */
[----:B------:R-:W2:Y:S02]  /*14920*/  @!P0 SYNCS.PHASECHK.TRANS64 P0, [R7+URZ+0x31c20], R0 ;  /* 0x031c2000070085a7 */ /* 0x000ea4000800007f */
[----:B--2---:R-:W-:Y:S05]  /*14930*/  @!P0 BRA `(.L_x_2003) ;  /* 0xfffffffc00f08947 */ /* 0x004fea000383ffff */
[----:B------:R-:W-:Y:S05]  /*14940*/  BRA `(.L_x_2045) ;  /* 0xffffffec00487947 */ /* 0x000fea000383ffff */
.L_x_2004:
        /* <DEDUP_REMOVED lines=11> */
.L_x_2047:
[----:B------:R-:W-:Y:S05]  /*14a00*/  BSYNC B0 ;  /* 0x0000000000007941 */ /* 0x000fea0003800000 */
.L_x_2046:
[----:B------:R-:W-:Y:S05]  /*14a10*/  BRA `(.L_x_2048) ;  /* 0xffffffec00307947 */ /* 0x000fea000383ffff */
.L_x_2007:
[----:B------:R-:W-:Y:S01]  /*14a20*/  BSSY B1, `(.L_x_2049) ;  /* 0x0000006000017945 */ /* 0x000fe20003800000 */
[----:B------:R-:W-:-:S07]  /*14a30*/  IMAD.MOV.U32 R15, RZ, RZ, -0x1 ;  /* 0xffffffffff0f7424 */ /* 0x000fce00078e00ff */
[----:B01----:R-:W-:Y:S05]  /*14a40*/  WARPSYNC.COLLECTIVE R15, `(.L_x_2050) ;  /* 0x000000000f0c7348 */ /* 0x003fea0003c00000 */
[----:B------:R-:W-:Y:S02]  /*14a50*/  ELECT P6, UR62, PT ;  /* 0x00000000003e782f */ /* 0x000fe400038c0000 */
[----:B------:R-:W-:Y:S01]  /*14a60*/  MOV R14, UR62 ;  /* 0x0000003e000e7c02 */ /* 0x000fe20008000f00 */
[----:B01----:R-:W-:Y:S10]  /*14a70*/  ENDCOLLECTIVE ;  /* 0x000000000000791b */ /* 0x003ff40003800000 */
.L_x_2050:
[----:B------:R-:W-:Y:S05]  /*14a80*/  BSYNC B1 ;  /* 0x0000000000017941 */ /* 0x000fea0003800000 */
.L_x_2049:
[----:B------:R-:W-:Y:S05]  /*14a90*/  BRA `(.L_x_2051) ;  /* 0xffffffec00287947 */ /* 0x000fea000383ffff */
.L_x_2009:
[----:B-1----:R1:W2:Y:S02]  /*14aa0*/  SYNCS.PHASECHK.TRANS64.TRYWAIT P0, [R5+URZ], R4 ;  /* 0x00000004050075a7 */ /* 0x0022a4000800017f */
[----:B--2---:R-:W-:Y:S05]  /*14ab0*/  @!P0 NANOSLEEP.SYNCS 0x989680 ;  /* 0x009896800000895d */ /* 0x004fea0003900000 */
[----:B------:R-:W2:Y:S02]  /*14ac0*/  @!P0 SYNCS.PHASECHK.TRANS64 P0, [R5+URZ], R4 ;  /* 0x00000004050085a7 */ /* 0x000ea4000800007f */
[----:B--2---:R-:W-:Y:S05]  /*14ad0*/  @!P0 BRA `(.L_x_2009) ;  /* 0xfffffffc00f08947 */ /* 0x004fea000383ffff */
[----:B------:R-:W-:Y:S05]  /*14ae0*/  BRA `(.L_x_2052) ;  /* 0xffffffec00647947 */ /* 0x000fea000383ffff */
.L_x_2010:
[----:B--2---:R2:W3:Y:S02]  /*14af0*/  SYNCS.PHASECHK.TRANS64.TRYWAIT P0, [R3+URZ], R0 ;  /* 0x00000000030075a7 */ /* 0x0044e4000800017f */
[----:B---3--:R-:W-:Y:S05]  /*14b00*/  @!P0 NANOSLEEP.SYNCS 0x989680 ;  /* 0x009896800000895d */ /* 0x008fea0003900000 */
[----:B------:R-:W3:Y:S02]  /*14b10*/  @!P0 SYNCS.PHASECHK.TRANS64 P0, [R3+URZ], R0 ;  /* 0x00000000030085a7 */ /* 0x000ee4000800007f */
[----:B---3--:R-:W-:Y:S05]  /*14b20*/  @!P0 BRA `(.L_x_2010) ;  /* 0xfffffffc00f08947 */ /* 0x008fea000383ffff */
[----:B------:R-:W-:Y:S05]  /*14b30*/  BRA `(.L_x_2053) ;  /* 0xffffffec00587947 */ /* 0x000fea000383ffff */
.L_x_2012:
[----:B-1----:R1:W2:Y:S02]  /*14b40*/  SYNCS.PHASECHK.TRANS64.TRYWAIT P0, [R5+URZ], R4 ;  /* 0x00000004050075a7 */ /* 0x0022a4000800017f */
[----:B--2---:R-:W-:Y:S05]  /*14b50*/  @!P0 NANOSLEEP.SYNCS 0x989680 ;  /* 0x009896800000895d */ /* 0x004fea0003900000 */
[----:B------:R-:W2:Y:S02]  /*14b60*/  @!P0 SYNCS.PHASECHK.TRANS64 P0, [R5+URZ], R4 ;  /* 0x00000004050085a7 */ /* 0x000ea4000800007f */
[----:B--2---:R-:W-:Y:S05]  /*14b70*/  @!P0 BRA `(.L_x_2012) ;  /* 0xfffffffc00f08947 */ /* 0x004fea000383ffff */
[----:B------:R-:W-:Y:S05]  /*14b80*/  BRA `(.L_x_2054) ;  /* 0xffffffec005c7947 */ /* 0x000fea000383ffff */
.L_x_2055:
        /* <DEDUP_REMOVED lines=15> */
.L_x_2730:


//--------------------- .text._ZN7cutlass13device_kernelIN5flash11enable_sm90INS1_16FlashAttnFwdSm90INS1_25CollectiveMainloopFwdSm90ILi2EN4cute5tupleIJNS5_1CILi1EEES8_S8_EEENS6_IJNS7_ILi192EEENS7_ILi144EEENS7_ILi96EEEEEELi96ENS_10bfloat16_tEfNS_4arch4Sm90ELb1ELb0ELb0ELb1ELb0ELb0ELb0ELb0ELb1ELb1ELb0ELb0EEENS1_21CollectiveEpilogueFwdINS6_IJSA_SC_SB_EEES9_SE_SG_Li384ELb1ELb1ELb0ELb0EEENS1_36VarlenDynamicPersistentTileSchedulerILi192ELi144ELi384ELi128ELb0ELb1ELb1ELb1ELb1ELb1EEEEEEEEEvNT_6ParamsE --------------------------
	.section	.text._ZN7cutlass13device_kernelIN5flash11enable_sm90INS1_16FlashAttnFwdSm90INS1_25CollectiveMainloopFwdSm90ILi2EN4cute5tupleIJNS5_1CILi1EEES8_S8_EEENS6_IJNS7_ILi192EEENS7_ILi144EEENS7_ILi96EEEEEELi96ENS_10bfloat16_tEfNS_4arch4Sm90ELb1ELb0ELb0ELb1ELb0ELb0ELb0ELb0ELb1ELb1ELb0ELb0EEENS1_21CollectiveEpilogueFwdINS6_IJSA_SC_SB_EEES9_SE_SG_Li384ELb1ELb1ELb0ELb0EEENS1_36VarlenDynamicPersistentTileSchedulerILi192ELi144ELi384ELi128ELb0ELb1ELb1ELb1ELb1ELb1EEEEEEEEEvNT_6ParamsE,"ax",@progbits
	.align	128
.text._ZN7cutlass13device_kernelIN5flash11enable_sm90INS1_16FlashAttnFwdSm90INS1_25CollectiveMainloopFwdSm90ILi2EN4cute5tupleIJNS5_1CILi1EEES8_S8_EEENS6_IJNS7_ILi192EEENS7_ILi144EEENS7_ILi96EEEEEELi96ENS_10bfloat16_tEfNS_4arch4Sm90ELb1ELb0ELb0ELb1ELb0ELb0ELb0ELb0ELb1ELb1ELb0ELb0EEENS1_21CollectiveEpilogueFwdINS6_IJSA_SC_SB_EEES9_SE_SG_Li384ELb1ELb1ELb0ELb0EEENS1_36VarlenDynamicPersistentTileSchedulerILi192ELi144ELi384ELi128ELb0ELb1ELb1ELb1ELb1ELb1EEEEEEEEEvNT_6ParamsE:
        .type           _ZN7cutlass13device_kernelIN5flash11enable_sm90INS1_16FlashAttnFwdSm90INS1_25CollectiveMainloopFwdSm90ILi2EN4cute5tupleIJNS5_1CILi1EEES8_S8_EEENS6_IJNS7_ILi192EEENS7_ILi144EEENS7_ILi96EEEEEELi96ENS_10bfloat16_tEfNS_4arch4Sm90ELb1ELb0ELb0ELb1ELb0ELb0ELb0ELb0ELb1ELb1ELb0ELb0EEENS1_21CollectiveEpilogueFwdINS6_IJSA_SC_SB_EEES9_SE_SG_Li384ELb1ELb1ELb0ELb0EEENS1_36VarlenDynamicPersistentTileSchedulerILi192ELi144ELi384ELi128ELb0ELb1ELb1ELb1ELb1ELb1EEEEEEEEEvNT_6ParamsE,@function
        .size           _ZN7cutlass13device_kernelIN5flash11enable_sm90INS1_16FlashAttnFwdSm90INS1_25CollectiveMainloopFwdSm90ILi2EN4cute5tupleIJNS5_1CILi1EEES8_S8_EEENS6_IJNS7_ILi192EEENS7_ILi144EEENS7_ILi96EEEEEELi96ENS_10bfloat16_tEfNS_4arch4Sm90ELb1ELb0ELb0ELb1ELb0ELb0ELb0ELb0ELb1ELb1ELb0ELb0EEENS1_21CollectiveEpilogueFwdINS6_IJSA_SC_SB_EEES9_SE_SG_Li384ELb1ELb1ELb0ELb0EEENS1_36VarlenDynamicPersistentTileSchedulerILi192ELi144ELi384ELi128ELb0ELb1ELb1ELb1ELb1ELb1EEEEEEEEEvNT_6ParamsE,(.L_x_2731 - _ZN7cutlass13device_kernelIN5flash11enable_sm90INS1_16FlashAttnFwdSm90INS1_25CollectiveMainloopFwdSm90ILi2EN4cute5tupleIJNS5_1CILi1EEES8_S8_EEENS6_IJNS7_ILi192EEENS7_ILi144EEENS7_ILi96EEEEEELi96ENS_10bfloat16_tEfNS_4arch4Sm90ELb1ELb0ELb0ELb1ELb0ELb0ELb0ELb0ELb1ELb1ELb0ELb0EEENS1_21CollectiveEpilogueFwdINS6_IJSA_SC_SB_EEES9_SE_SG_Li384ELb1ELb1ELb0ELb0EEENS1_36VarlenDynamicPersistentTileSchedulerILi192ELi144ELi384ELi128ELb0ELb1ELb1ELb1ELb1ELb1EEEEEEEEEvNT_6ParamsE)
        .other          _ZN7cutlass13device_kernelIN5flash11enable_sm90INS1_16FlashAttnFwdSm90INS1_25CollectiveMainloopFwdSm90ILi2EN4cute5tupleIJNS5_1CILi1EEES8_S8_EEENS6_IJNS7_ILi192EEENS7_ILi144EEENS7_ILi96EEEEEELi96ENS_10bfloat16_tEfNS_4arch4Sm90ELb1ELb0ELb0ELb1ELb0ELb0ELb0ELb0ELb1ELb1ELb0ELb0EEENS1_21CollectiveEpilogueFwdINS6_IJSA_SC_SB_EEES9_SE_SG_Li384ELb1ELb1ELb0ELb0EEENS1_36VarlenDynamicPersistentTileSchedulerILi192ELi144ELi384ELi128ELb0ELb1ELb1ELb1ELb1ELb1EEEEEEEEEvNT_6ParamsE,@"STO_CUDA_ENTRY STV_DEFAULT"
_ZN7cutlass13device_kernelIN5flash11enable_sm90INS1_16FlashAttnFwdSm90INS1_25CollectiveMainloopFwdSm90ILi2EN4cute5tupleIJNS5_1CILi1EEES8_S8_EEENS6_IJNS7_ILi192EEENS7_ILi144EEENS7_ILi96EEEEEELi96ENS_10bfloat16_tEfNS_4arch4Sm90ELb1ELb0ELb0ELb1ELb0ELb0ELb0ELb0ELb1ELb1ELb0ELb0EEENS1_21CollectiveEpilogueFwdINS6_IJSA_SC_SB_EEES9_SE_SG_Li384ELb1ELb1ELb0ELb0EEENS1_36VarlenDynamicPersistentTileSchedulerILi192ELi144ELi384ELi128ELb0ELb1ELb1ELb1ELb1ELb1EEEEEEEEEvNT_6ParamsE:
        /* <DEDUP_REMOVED lines=18> */
.L_x_2057:
[----:B------:R-:W-:Y:S05]  /*0120*/  BSYNC B0 ;  /* 0x0000000000007941 */ /* 0x000fea0003800000 */
.L_x_2056:
        /* <DEDUP_REMOVED lines=41> */
.L_x_2058:
        /* <DEDUP_REMOVED lines=22> */
.L_x_2059:
        /* <DEDUP_REMOVED lines=18> */
.L_x_2060:
        /* <DEDUP_REMOVED lines=22> */
.L_x_2061:
        /* <DEDUP_REMOVED lines=22> */
.L_x_2062:
        /* <DEDUP_REMOVED lines=8> */
.L_x_2064:
[----:B------:R-:W-:-:S08]  /*0980*/  NOP ;  /* 0x0000000000007918 */ /* 0x000fd00000000000 */
[----:B------:R-:W1:Y:S02]  /*0990*/  USETMAXREG.TRY_ALLOC.CTAPOOL UP0, 0xa0 ;  /* 0x000000a0000079c8 */ /* 0x000e640008000600 */
[----:B-1----:R-:W-:-:S13]  /*09a0*/  PLOP3.LUT P0, PT, PT, PT, UP0, 0x80, 0x0 ;  /* 0x000000000000781c */ /* 0x002fda0003f0f008 */
[----:B------:R-:W-:Y:S05]  /*09b0*/  @!P0 BRA `(.L_x_2064) ;  /* 0xfffffffc00f08947 */ /* 0x000fea000383ffff */
[----:B------:R-:W1:Y:S01]  /*09c0*/  S2R R0, SR_TID.X ;  /* 0x0000000000007919 */ /* 0x000e620000002100 */
[----:B------:R-:W2:Y:S01]  /*09d0*/  S2UR UR4, SR_CgaCtaId ;  /* 0x00000000000479c3 */ /* 0x000ea20000008800 */
[----:B------:R-:W-:-:S07]  /*09e0*/  UMOV UR37, 0x400 ;  /* 0x0000040000257882 */ /* 0x000fce0000000000 */
[----:B------:R-:W-:Y:S06]  /*09f0*/  BAR.ARV 0x8, 0x200 ;  /* 0x0208000000007b1d */ /* 0x000fec0000002000 */
[----:B--2---:R-:W-:-:S03]  /*0a00*/  ULEA UR37, UR4, UR37, 0x18 ;  /* 0x0000002504257291 */ /* 0x004fc6000f8ec03f */
[----:B------:R-:W-:Y:S01]  /*0a10*/  ULDC UR4, c[0x0][0xc3c] ;  /* 0x00030f0000047ab9 */ /* 0x000fe20000000800 */
[----:B-1----:R-:W-:-:S04]  /*0a20*/  SHF.R.U32.HI R0, RZ, 0x7, R0 ;  /* 0x00000007ff007819 */ /* 0x002fc80000011600 */
[----:B------:R-:W-:-:S13]  /*0a30*/  ISETP.NE.AND P0, PT, R0, 0x1, PT ;  /* 0x000000010000780c */ /* 0x000fda0003f05270 */
[----:B------:R-:W-:Y:S08]  /*0a40*/  @!P0 BAR.ARV 0x9, 0x100 ;  /* 0x0244000000008b1d */ /* 0x000ff00000002000 */
[----:B------:R-:W-:Y:S06]  /*0a50*/  BAR.SYNC.DEFER_BLOCKING 0x5, 0x200 ;  /* 0x0148000000007b1d */ /* 0x000fec0000010000 */
[----:B------:R-:W1:Y:S02]  /*0a60*/  LDS.128 R32, [UR37+0x31cd0] ;  /* 0x031cd025ff207984 */ /* 0x000e640008000c00 */
[----:B------:R-:W-:Y:S06]  /*0a70*/  BAR.ARV 0x4, 0x200 ;  /* 0x0108000000007b1d */ /* 0x000fec0000002000 */
[----:B-1----:R-:W-:-:S13]  /*0a80*/  ISETP.GE.AND P0, PT, R35, UR4, PT ;  /* 0x0000000423007c0c */ /* 0x002fda000bf06270 */
[----:B------:R-:W-:Y:S05]  /*0a90*/  @P0 EXIT ;  /* 0x000000000000094d */ /* 0x000fea0003800000 */
[----:B0-----:R-:W2:Y:S01]  /*0aa0*/  LDL R2, [R1+0x34] ;  /* 0x0000340001027983 */ /* 0x001ea20000100800 */
[----:B------:R-:W-:Y:S01]  /*0ab0*/  R2UR UR5, R33 ;  /* 0x00000000210572ca */ /* 0x000fe200000e0000 */
[----:B------:R-:W-:Y:S01]  /*0ac0*/  UMOV UR38, URZ ;  /* 0x0000003f00267c82 */ /* 0x000fe20008000000 */
[----:B------:R-:W-:Y:S01]  /*0ad0*/  R2UR UR6, R34 ;  /* 0x00000000220672ca */ /* 0x000fe200000e0000 */
[----:B------:R-:W0:Y:S01]  /*0ae0*/  S2R R0, SR_TID.X ;  /* 0x0000000000007919 */ /* 0x000e220000002100 */
[----:B------:R-:W-:Y:S01]  /*0af0*/  UMOV UR36, URZ ;  /* 0x0000003f00247c82 */ /* 0x000fe20008000000 */
[----:B0-----:R-:W-:-:S05]  /*0b00*/  VIADD R10, R0, 0xffffff80 ;  /* 0xffffff80000a7836 */ /* 0x001fca0000000000 */
[----:B------:R-:W-:-:S04]  /*0b10*/  SHF.R.S32.HI R0, RZ, 0x1f, R10 ;  /* 0x0000001fff007819 */ /* 0x000fc8000001140a */
[CC--:B------:R-:W-:Y:S02]  /*0b20*/  LEA.HI R5, R0.reuse, R10.reuse, RZ, 0x5 ;  /* 0x0000000a00057211 */ /* 0x0c0fe400078f28ff */
[CC--:B------:R-:W-:Y:S02]  /*0b30*/  LEA.HI R153, R0.reuse, R10.reuse, RZ, 0x7 ;  /* 0x0000000a00997211 */ /* 0x0c0fe400078f38ff */
[----:B------:R-:W-:Y:S02]  /*0b40*/  SHF.R.S32.HI R8, RZ, 0x5, R5 ;  /* 0x00000005ff087819 */ /* 0x000fe40000011405 */
[----:B------:R-:W-:Y:S02]  /*0b50*/  LOP3.LUT R152, R153, 0xffffff80, RZ, 0xc0, !PT ;  /* 0xffffff8099987812 */ /* 0x000fe400078ec0ff */
[----:B------:R-:W-:Y:S02]  /*0b60*/  SHF.R.S32.HI R153, RZ, 0x7, R153 ;  /* 0x00000007ff997819 */ /* 0x000fe40000011499 */
[----:B------:R-:W-:Y:S01]  /*0b70*/  LEA.HI R150, R0, R10, RZ, 0x2 ;  /* 0x0000000a00967211 */ /* 0x000fe200078f10ff */
[----:B------:R-:W-:-:S03]  /*0b80*/  IMAD.IADD R152, R10, 0x1, -R152 ;  /* 0x000000010a987824 */ /* 0x000fc600078e0a98 */
[----:B------:R-:W-:Y:S02]  /*0b90*/  LOP3.LUT R148, R150, 0xfffffffc, RZ, 0xc0, !PT ;  /* 0xfffffffc96947812 */ /* 0x000fe400078ec0ff */
[----:B------:R-:W-:Y:S02]  /*0ba0*/  SHF.R.S32.HI R9, RZ, 0x1f, R152 ;  /* 0x0000001fff097819 */ /* 0x000fe40000011498 */
[----:B------:R-:W-:Y:S01]  /*0bb0*/  SHF.R.S32.HI R150, RZ, 0x2, R150 ;  /* 0x00000002ff967819 */ /* 0x000fe20000011496 */
[----:B------:R-:W-:-:S04]  /*0bc0*/  IMAD.IADD R148, R10, 0x1, -R148 ;  /* 0x000000010a947824 */ /* 0x000fc800078e0a94 */
[----:B------:R-:W-:-:S04]  /*0bd0*/  IMAD.SHL.U32 R23, R148, 0x8, RZ ;  /* 0x0000000894177824 */ /* 0x000fc800078e00ff */
[C---:B------:R-:W-:Y:S02]  /*0be0*/  VIADD R145, R23.reuse, 0x20 ;  /* 0x0000002017917836 */ /* 0x040fe40000000000 */
[----:B------:R-:W-:-:S05]  /*0bf0*/  VIADD R147, R23, 0x40 ;  /* 0x0000004017937836 */ /* 0x000fca0000000000 */
[----:B------:R-:W-:Y:S02]  /*0c00*/  SHF.R.S32.HI R157, RZ, 0x1f, R147 ;  /* 0x0000001fff9d7819 */ /* 0x000fe40000011493 */
[----:B--2---:R-:W-:Y:S02]  /*0c10*/  R2UR UR4, R2 ;  /* 0x00000000020472ca */ /* 0x004fe400000e0000 */
[----:B------:R-:W-:-:S04]  /*0c20*/  LEA.HI R2, R0, R10, RZ, 0x4 ;  /* 0x0000000a00027211 */ /* 0x000fc800078f20ff */
[----:B------:R-:W-:Y:S02]  /*0c30*/  LOP3.LUT R3, R2, 0xfffffff0, RZ, 0xc0, !PT ;  /* 0xfffffff002037812 */ /* 0x000fe400078ec0ff */
[----:B------:R-:W-:-:S03]  /*0c40*/  SHF.R.S32.HI R5, RZ, 0x4, R2 ;  /* 0x00000004ff057819 */ /* 0x000fc60000011402 */
[----:B------:R-:W-:Y:S01]  /*0c50*/  IMAD.IADD R3, R10, 0x1, -R3 ;  /* 0x000000010a037824 */ /* 0x000fe200078e0a03 */
[----:B------:R-:W-:Y:S01]  /*0c60*/  LEA.HI R2, R2, R5, RZ, 0x1 ;  /* 0x0000000502027211 */ /* 0x000fe200078f08ff */
[----:B------:R-:W-:-:S03]  /*0c70*/  ULOP3.LUT UR4, UR4, 0x1, URZ, 0xfc, !UPT ;  /* 0x0000000104047892 */ /* 0x000fc6000f8efc3f */
[----:B------:R-:W-:Y:S02]  /*0c80*/  SHF.R.S32.HI R4, RZ, 0x1f, R3 ;  /* 0x0000001fff047819 */ /* 0x000fe40000011403 */
[----:B------:R-:W-:Y:S01]  /*0c90*/  LOP3.LUT R2, R2, 0x1ffffffe, RZ, 0xc0, !PT ;  /* 0x1ffffffe02027812 */ /* 0x000fe200078ec0ff */
[----:B------:R-:W-:Y:S01]  /*0ca0*/  IMAD.U32 R156, RZ, RZ, UR4 ;  /* 0x00000004ff9c7e24 */ /* 0x000fe2000f8e00ff */
[CC--:B------:R-:W-:Y:S01]  /*0cb0*/  LEA.HI R6, R4.reuse, R3.reuse, RZ, 0x3 ;  /* 0x0000000304067211 */ /* 0x0c0fe200078f18ff */
[----:B------:R-:W-:Y:S01]  /*0cc0*/  UMOV UR4, URZ ;  /* 0x0000003f00047c82 */ /* 0x000fe20008000000 */
[----:B------:R-:W-:Y:S01]  /*0cd0*/  LEA.HI R4, R4, R3, RZ, 0x2 ;  /* 0x0000000304047211 */ /* 0x000fe200078f10ff */
[----:B------:R-:W-:Y:S01]  /*0ce0*/  IMAD.IADD R2, R5, 0x1, -R2 ;  /* 0x0000000105027824 */ /* 0x000fe200078e0a02 */
[----:B------:R-:W-:Y:S01]  /*0cf0*/  LEA.HI R5, R9, R152, RZ, 0x2 ;  /* 0x0000009809057211 */ /* 0x000fe200078f10ff */
[----:B------:R-:W-:Y:S01]  /*0d00*/  IMAD.SHL.U32 R7, R6, 0x10, RZ ;  /* 0x0000001006077824 */ /* 0x000fe200078e00ff */
[----:B------:R-:W-:Y:S01]  /*0d10*/  LOP3.LUT R6, R4, 0x7fffffc, RZ, 0xc0, !PT ;  /* 0x07fffffc04067812 */ /* 0x000fe200078ec0ff */
[----:B------:R-:W-:Y:S01]  /*0d20*/  IMAD.SHL.U32 R155, R2, 0x8, RZ ;  /* 0x00000008029b7824 */ /* 0x000fe200078e00ff */
[----:B------:R-:W-:Y:S01]  /*0d30*/  SHF.R.S32.HI R4, RZ, 0x2, R4 ;  /* 0x00000002ff047819 */ /* 0x000fe20000011404 */
[----:B------:R-:W-:Y:S01]  /*0d40*/  IMAD.HI R2, R153, 0x55555556, RZ ;  /* 0x5555555699027827 */ /* 0x000fe200078e02ff */
[----:B------:R-:W-:-:S02]  /*0d50*/  LOP3.LUT R7, R7, 0x7fffff80, RZ, 0xc0, !PT ;  /* 0x7fffff8007077812 */ /* 0x000fc400078ec0ff */
[----:B------:R-:W-:Y:S01]  /*0d60*/  LEA.HI R9, R9, R152, RZ, 0x5 ;  /* 0x0000009809097211 */ /* 0x000fe200078f28ff */
[----:B------:R-:W-:Y:S01]  /*0d70*/  IMAD.IADD R6, R3, 0x1, -R6 ;  /* 0x0000000103067824 */ /* 0x000fe200078e0a06 */
[----:B------:R-:W-:Y:S01]  /*0d80*/  LEA.HI R2, R2, R2, RZ, 0x1 ;  /* 0x0000000202027211 */ /* 0x000fe200078f08ff */
[C---:B------:R-:W-:Y:S01]  /*0d90*/  IMAD R7, R8.reuse, 0x100, R7 ;  /* 0x0000010008077824 */ /* 0x040fe200078e0207 */
[----:B------:R-:W-:Y:S01]  /*0da0*/  SHF.R.S32.HI R9, RZ, 0x5, R9 ;  /* 0x00000005ff097819 */ /* 0x000fe20000011409 */
[----:B------:R-:W-:Y:S01]  /*0db0*/  IMAD R8, R8, 0x10, R3 ;  /* 0x0000001008087824 */ /* 0x000fe200078e0203 */
[----:B------:R-:W-:Y:S01]  /*0dc0*/  SHF.R.S32.HI R3, RZ, 0x1f, R5 ;  /* 0x0000001fff037819 */ /* 0x000fe20000011405 */
[----:B------:R-:W-:Y:S01]  /*0dd0*/  IMAD R7, R6, 0x10, R7 ;  /* 0x0000001006077824 */ /* 0x000fe200078e0207 */
[----:B------:R-:W-:Y:S01]  /*0de0*/  SHF.R.S32.HI R6, RZ, 0x2, R5 ;  /* 0x00000002ff067819 */ /* 0x000fe20000011405 */
[----:B------:R-:W-:Y:S01]  /*0df0*/  IMAD.SHL.U32 R4, R4, 0x40, RZ ;  /* 0x0000004004047824 */ /* 0x000fe200078e00ff */
[----:B------:R-:W-:Y:S01]  /*0e00*/  LOP3.LUT R19, R5, 0x7ffffffc, RZ, 0xc0, !PT ;  /* 0x7ffffffc05137812 */ /* 0x000fe200078ec0ff */
[----:B------:R-:W-:Y:S01]  /*0e10*/  IMAD R2, R2, -0x3, R153 ;  /* 0xfffffffd02027824 */ /* 0x000fe200078e0299 */
[----:B------:R-:W-:Y:S01]  /*0e20*/  LEA.HI R3, R3, R6, RZ, 0x3 ;  /* 0x0000000603037211 */ /* 0x000fe200078f18ff */
[----:B------:R-:W-:Y:S01]  /*0e30*/  IMAD.U32 R151, RZ, RZ, UR4 ;  /* 0x00000004ff977e24 */ /* 0x000fe2000f8e00ff */
[----:B------:R-:W-:Y:S01]  /*0e40*/  LOP3.LUT R4, R4, 0x40, RZ, 0xc0, !PT ;  /* 0x0000004004047812 */ /* 0x000fe200078ec0ff */
[----:B------:R-:W-:Y:S01]  /*0e50*/  IMAD.IADD R19, R152, 0x1, -R19 ;  /* 0x0000000198137824 */ /* 0x000fe200078e0a13 */
[----:B------:R-:W-:-:S02]  /*0e60*/  LOP3.LUT R11, R3, 0xfffffff8, RZ, 0xc0, !PT ;  /* 0xfffffff8030b7812 */ /* 0x000fc400078ec0ff */
[--C-:B------:R-:W-:Y:S01]  /*0e70*/  LOP3.LUT R0, R4, 0x8, R155.reuse, 0xf8, !PT ;  /* 0x0000000804007812 */ /* 0x100fe200078ef89b */
[----:B------:R-:W-:Y:S01]  /*0e80*/  IMAD.U32 R155, R8, 0x20, R155 ;  /* 0x00000020089b7824 */ /* 0x000fe200078e009b */
[----:B------:R-:W-:Y:S01]  /*0e90*/  SHF.R.U32.HI R3, RZ, 0x3, R4 ;  /* 0x00000003ff037819 */ /* 0x000fe20000011604 */
[----:B------:R-:W-:-:S03]  /*0ea0*/  IMAD.IADD R6, R6, 0x1, -R11 ;  /* 0x0000000106067824 */ /* 0x000fc600078e0a0b */
[----:B------:R-:W-:Y:S01]  /*0eb0*/  LOP3.LUT R0, R0, R3, RZ, 0x3c, !PT ;  /* 0x0000000300007212 */ /* 0x000fe200078e3cff */
[----:B------:R-:W-:-:S04]  /*0ec0*/  IMAD R9, R9, 0x10, R6 ;  /* 0x0000001009097824 */ /* 0x000fc800078e0206 */
[----:B------:R-:W-:Y:S01]  /*0ed0*/  IMAD R154, R2, 0x40, R9 ;  /* 0x00000040029a7824 */ /* 0x000fe200078e0209 */
[----:B------:R-:W-:Y:S01]  /*0ee0*/  LEA.HI R2, R148, R148, RZ, 0x1 ;  /* 0x0000009494027211 */ /* 0x000fe200078f08ff */
[----:B------:R-:W-:-:S03]  /*0ef0*/  IMAD.IADD R0, R0, 0x1, R7 ;  /* 0x0000000100007824 */ /* 0x000fc600078e0207 */
[----:B------:R-:W-:Y:S02]  /*0f00*/  LOP3.LUT R3, R2, 0x1ffffffe, RZ, 0xc0, !PT ;  /* 0x1ffffffe02037812 */ /* 0x000fe400078ec0ff */
[----:B------:R-:W-:Y:S02]  /*0f10*/  SHF.R.S32.HI R2, RZ, 0x1f, R145 ;  /* 0x0000001fff027819 */ /* 0x000fe40000011491 */
[----:B------:R-:W-:Y:S01]  /*0f20*/  LEA R2, R0, UR37, 0x1 ;  /* 0x0000002500027c11 */ /* 0x000fe2000f8e08ff */
[----:B------:R-:W-:-:S04]  /*0f30*/  IMAD.IADD R3, R148, 0x1, -R3 ;  /* 0x0000000194037824 */ /* 0x000fc800078e0a03 */
[----:B------:R-:W-:-:S07]  /*0f40*/  IMAD R22, R3, 0x8, R154 ;  /* 0x0000000803167824 */ /* 0x000fce00078e029a */
.L_x_2110:
[----:B01--4-:R-:W0:Y:S01]  /*0f50*/  LDC.64 R4, c[0x0][0xc88] ;  /* 0x00032200ff047b82 */ /* 0x013e220000000a00 */
[----:B------:R-:W-:Y:S01]  /*0f60*/  ULDC.64 UR12, c[0x0][0x208] ;  /* 0x00008200000c7ab9 */ /* 0x000fe20000000a00 */
[----:B------:R-:W-:Y:S01]  /*0f70*/  ULDC.64 UR8, c[0x0][0xa28] ;  /* 0x00028a0000087ab9 */ /* 0x000fe20000000a00 */
[----:B------:R-:W-:Y:S01]  /*0f80*/  ULDC.64 UR10, c[0x0][0xa18] ;  /* 0x00028600000a7ab9 */ /* 0x000fe20000000a00 */
[----:B0-----:R-:W-:-:S06]  /*0f90*/  IMAD.WIDE R4, R35, 0x4, R4 ;  /* 0x0000000423047825 */ /* 0x001fcc00078e0204 */
[----:B--2---:R-:W2:Y:S01]  /*0fa0*/  LDG.E R4, desc[UR12][R4.64] ;  /* 0x0000000c04047981 */ /* 0x004ea2000c1e1900 */
[----:B------:R-:W-:Y:S02]  /*0fb0*/  UISETP.NE.U32.AND UP0, UPT, UR8, URZ, UPT ;  /* 0x0000003f0800728c */ /* 0x000fe4000bf05070 */
[----:B------:R-:W-:Y:S02]  /*0fc0*/  UISETP.NE.U32.AND UP1, UPT, UR10, URZ, UPT ;  /* 0x0000003f0a00728c */ /* 0x000fe4000bf25070 */
[----:B------:R-:W-:Y:S02]  /*0fd0*/  UISETP.NE.AND.EX UP0, UPT, UR9, URZ, UPT, UP0 ;  /* 0x0000003f0900728c */ /* 0x000fe4000bf05300 */
[----:B------:R-:W-:-:S04]  /*0fe0*/  UISETP.NE.AND.EX UP1, UPT, UR11, URZ, UPT, UP1 ;  /* 0x0000003f0b00728c */ /* 0x000fc8000bf25310 */
[----:B------:R-:W-:Y:S02]  /*0ff0*/  PLOP3.LUT P0, PT, PT, PT, UP0, 0x80, 0x0 ;  /* 0x000000000000781c */ /* 0x000fe40003f0f008 */
[----:B------:R-:W-:Y:S02]  /*1000*/  PLOP3.LUT P2, PT, PT, PT, UP1, 0x80, 0x0 ;  /* 0x000000000000781c */ /* 0x000fe40003f4f018 */
[----:B--2---:R-:W-:-:S13]  /*1010*/  R2UR UR4, R4 ;  /* 0x00000000040472ca */ /* 0x004fda00000e0000 */
[----:B------:R-:W-:Y:S02]  /*1020*/  USHF.R.S32.HI UR7, URZ, 0x1f, UR4 ;  /* 0x0000001f3f077899 */ /* 0x000fe40008011404 */
[----:B------:R-:W-:Y:S01]  /*1030*/  IMAD.U32 R144, RZ, RZ, UR4 ;  /* 0x00000004ff907e24 */ /* 0x000fe2000f8e00ff */
[----:B------:R-:W-:-:S04]  /*1040*/  @UP0 ULEA UR8, UP2, UR4, UR8, 0x2 ;  /* 0x0000000804080291 */ /* 0x000fc8000f84103f */
[----:B------:R-:W-:Y:S02]  /*1050*/  @UP0 ULEA.HI.X UR9, UR4, UR9, UR7, 0x2, UP2 ;  /* 0x0000000904090291 */ /* 0x000fe400090f1407 */
[----:B------:R-:W-:Y:S01]  /*1060*/  IMAD.U32 R149, RZ, RZ, UR7 ;  /* 0x00000007ff957e24 */ /* 0x000fe2000f8e00ff */
[----:B------:R-:W-:Y:S01]  /*1070*/  @UP1 ULEA UR10, UP0, UR4, UR10, 0x2 ;  /* 0x0000000a040a1291 */ /* 0x000fe2000f80103f */
[----:B------:R-:W-:-:S03]  /*1080*/  IMAD.U32 R4, RZ, RZ, UR8 ;  /* 0x00000008ff047e24 */ /* 0x000fc6000f8e00ff */
[----:B------:R-:W-:Y:S01]  /*1090*/  @UP1 ULEA.HI.X UR11, UR4, UR11, UR7, 0x2, UP0 ;  /* 0x0000000b040b1291 */ /* 0x000fe200080f1407 */
[----:B------:R-:W-:Y:S01]  /*10a0*/  IMAD.U32 R5, RZ, RZ, UR9 ;  /* 0x00000009ff057e24 */ /* 0x000fe2000f8e00ff */
[----:B------:R-:W-:Y:S01]  /*10b0*/  ULDC.64 UR8, c[0x0][0x418] ;  /* 0x0001060000087ab9 */ /* 0x000fe20000000a00 */
[----:B------:R-:W-:Y:S01]  /*10c0*/  IMAD.U32 R6, RZ, RZ, UR10 ;  /* 0x0000000aff067e24 */ /* 0x000fe2000f8e00ff */
[----:B------:R-:W-:Y:S02]  /*10d0*/  ULDC UR7, c[0x0][0x424] ;  /* 0x0001090000077ab9 */ /* 0x000fe40000000800 */
[----:B------:R-:W-:Y:S01]  /*10e0*/  IMAD.U32 R7, RZ, RZ, UR11 ;  /* 0x0000000bff077e24 */ /* 0x000fe2000f8e00ff */
[----:B------:R-:W2:Y:S01]  /*10f0*/  @P0 LDG.E R4, desc[UR12][R4.64] ;  /* 0x0000000c04040981 */ /* 0x000ea2000c1e1900 */
[----:B------:R-:W-:Y:S01]  /*1100*/  UISETP.NE.U32.AND UP0, UPT, UR8, URZ, UPT ;  /* 0x0000003f0800728c */ /* 0x000fe2000bf05070 */
[----:B------:R-:W-:Y:S02]  /*1110*/  ULDC.64 UR10, c[0x0][0xa20] ;  /* 0x00028800000a7ab9 */ /* 0x000fe40000000a00 */
[----:B---3--:R-:W3:Y:S01]  /*1120*/  @P2 LDG.E R6, desc[UR12][R6.64] ;  /* 0x0000000c06062981 */ /* 0x008ee2000c1e1900 */
[----:B------:R-:W-:Y:S01]  /*1130*/  UISETP.NE.AND.EX UP0, UPT, UR9, URZ, UPT, UP0 ;  /* 0x0000003f0900728c */ /* 0x000fe2000bf05300 */
[----:B------:R-:W-:Y:S01]  /*1140*/  ISETP.NE.U32.AND P1, PT, RZ, UR10, PT ;  /* 0x0000000aff007c0c */ /* 0x000fe2000bf25070 */
[----:B------:R-:W-:Y:S01]  /*1150*/  ULDC UR8, c[0x0][0x2f0] ;  /* 0x0000bc0000087ab9 */ /* 0x000fe20000000800 */
[----:B------:R-:W-:Y:S01]  /*1160*/  UMOV UR4, URZ ;  /* 0x0000003f00047c82 */ /* 0x000fe20008000000 */
[----:B------:R-:W-:Y:S01]  /*1170*/  USEL UR7, UR7, 0x1, UP0 ;  /* 0x0000000107077887 */ /* 0x000fe20008000000 */
[----:B------:R-:W-:Y:S01]  /*1180*/  ISETP.NE.AND.EX P1, PT, RZ, UR11, PT, P1 ;  /* 0x0000000bff007c0c */ /* 0x000fe2000bf25310 */
[----:B------:R-:W-:Y:S01]  /*1190*/  ULDC UR61, c[0x0][0x288] ;  /* 0x0000a200003d7ab9 */ /* 0x000fe20000000800 */
[----:B------:R-:W-:Y:S01]  /*11a0*/  IMAD.U32 R146, RZ, RZ, UR6 ;  /* 0x00000006ff927e24 */ /* 0x000fe2000f8e00ff */
[----:B------:R-:W-:Y:S01]  /*11b0*/  UIMAD UR8, UR7, UR8, URZ ;  /* 0x00000008070872a4 */ /* 0x000fe2000f8e023f */
[----:B--2---:R-:W-:-:S02]  /*11c0*/  @P0 R2UR UR4, R4 ;  /* 0x00000000040402ca */ /* 0x004fc400000e0000 */
[----:B---3--:R-:W-:Y:S01]  /*11d0*/  @P2 R2UR UR61, R6 ;  /* 0x00000000063d22ca */ /* 0x008fe200000e0000 */
[----:B------:R-:W-:-:S14]  /*11e0*/  @P2 BRA `(.L_x_2065) ;  /* 0x00000000003c2947 */ /* 0x000fdc0003800000 */
[----:B------:R-:W-:Y:S02]  /*11f0*/  ULDC.64 UR6, c[0x0][0xa00] ;  /* 0x0002800000067ab9 */ /* 0x000fe40000000a00 */
[----:B------:R-:W-:-:S04]  /*1200*/  ISETP.NE.U32.AND P0, PT, RZ, UR6, PT ;  /* 0x00000006ff007c0c */ /* 0x000fc8000bf05070 */
[----:B------:R-:W-:-:S13]  /*1210*/  ISETP.NE.AND.EX P0, PT, RZ, UR7, PT, P0 ;  /* 0x00000007ff007c0c */ /* 0x000fda000bf05300 */
[----:B------:R-:W-:Y:S05]  /*1220*/  @!P0 BRA `(.L_x_2065) ;  /* 0x00000000002c8947 */ /* 0x000fea0003800000 */
[----:B------:R-:W-:Y:S01]  /*1230*/  R2UR UR9, R144 ;  /* 0x00000000900972ca */ /* 0x000fe200000e0000 */
[----:B------:R-:W-:Y:S01]  /*1240*/  ULDC.64 UR6, c[0x0][0xa00] ;  /* 0x0002800000067ab9 */ /* 0x000fe20000000a00 */
[----:B------:R-:W-:-:S11]  /*1250*/  ULDC.64 UR12, c[0x0][0x208] ;  /* 0x00008200000c7ab9 */ /* 0x000fd60000000a00 */
        /* <DEDUP_REMOVED lines=8> */
.L_x_2065:
[----:B------:R-:W-:Y:S05]  /*12e0*/  @!P1 BRA `(.L_x_2066) ;  /* 0x0000000000289947 */ /* 0x000fea0003800000 */
[----:B------:R-:W-:Y:S01]  /*12f0*/  R2UR UR7, R144 ;  /* 0x00000000900772ca */ /* 0x000fe200000e0000 */
[----:B------:R-:W-:Y:S01]  /*1300*/  ULDC.64 UR8, c[0x0][0x208] ;  /* 0x0000820000087ab9 */ /* 0x000fe20000000a00 */
[----:B------:R-:W-:-:S11]  /*1310*/  R2UR UR12, R149 ;  /* 0x00000000950c72ca */ /* 0x000fd600000e0000 */
[----:B------:R-:W-:-:S04]  /*1320*/  ULEA UR6, UP0, UR7, UR10, 0x2 ;  /* 0x0000000a07067291 */ /* 0x000fc8000f80103f */
[----:B------:R-:W-:Y:S02]  /*1330*/  ULEA.HI.X UR7, UR7, UR11, UR12, 0x2, UP0 ;  /* 0x0000000b07077291 */ /* 0x000fe400080f140c */
[----:B------:R-:W-:-:S04]  /*1340*/  IMAD.U32 R4, RZ, RZ, UR6 ;  /* 0x00000006ff047e24 */ /* 0x000fc8000f8e00ff */
[----:B------:R-:W-:-:S05]  /*1350*/  IMAD.U32 R5, RZ, RZ, UR7 ;  /* 0x00000007ff057e24 */ /* 0x000fca000f8e00ff */
[----:B------:R-:W2:Y:S02]  /*1360*/  LDG.E R4, desc[UR8][R4.64] ;  /* 0x0000000804047981 */ /* 0x000ea4000c1e1900 */
[----:B--2---:R-:W-:Y:S01]  /*1370*/  R2UR UR8, R4 ;  /* 0x00000000040872ca */ /* 0x004fe200000e0000 */
[----:B------:R-:W-:-:S14]  /*1380*/  BRA `(.L_x_2067) ;  /* 0x00000000003c7947 */ /* 0x000fdc0003800000 */
.L_x_2066:
        /* <DEDUP_REMOVED lines=15> */
.L_x_2067:
[----:B------:R-:W-:Y:S01]  /*1480*/  UIADD3 UR9, -UR4, UR8, URZ ;  /* 0x0000000804097290 */ /* 0x000fe2000fffe13f */
[----:B------:R-:W-:Y:S01]  /*1490*/  PLOP3.LUT P0, PT, PT, PT, PT, 0x80, 0x0 ;  /* 0x000000000000781c */ /* 0x000fe20003f0f070 */
[----:B------:R-:W-:Y:S01]  /*14a0*/  UIMAD UR5, UR5, 0xc0, URZ ;  /* 0x000000c0050578a4 */ /* 0x000fe2000f8e023f */
[----:B------:R-:W-:Y:S01]  /*14b0*/  IMAD.MOV.U32 R3, RZ, RZ, RZ ;  /* 0x000000ffff037224 */ /* 0x000fe200078e00ff */
[----:B------:R-:W-:Y:S01]  /*14c0*/  ULDC UR4, c[0x0][0x448] ;  /* 0x0001120000047ab9 */ /* 0x000fe20000000800 */
[----:B------:R-:W-:Y:S02]  /*14d0*/  UIADD3 UR7, UR9, 0x90, -UR61 ;  /* 0x0000009009077890 */ /* 0x000fe4000fffe83d */
[----:B------:R-:W-:Y:S01]  /*14e0*/  IMAD.U32 R17, RZ, RZ, UR9 ;  /* 0x00000009ff117e24 */ /* 0x000fe2000f8e00ff */
[----:B------:R-:W-:Y:S01]  /*14f0*/  UISETP.NE.AND UP0, UPT, UR4, 0x1, UPT ;  /* 0x000000010400788c */ /* 0x000fe2000bf05270 */
[----:B------:R-:W-:Y:S01]  /*1500*/  IMAD.U32 R18, RZ, RZ, UR5 ;  /* 0x00000005ff127e24 */ /* 0x000fe2000f8e00ff */
[----:B------:R-:W-:Y:S01]  /*1510*/  UIADD3 UR6, UR5, 0xbf, URZ ;  /* 0x000000bf05067890 */ /* 0x000fe2000fffe03f */
[----:B------:R-:W-:Y:S01]  /*1520*/  IMAD.MOV.U32 R16, RZ, RZ, RZ ;  /* 0x000000ffff107224 */ /* 0x000fe200078e00ff */
[----:B------:R-:W-:-:S02]  /*1530*/  CS2R R70, SRZ ;  /* 0x0000000000467805 */ /* 0x000fc4000001ff00 */
[----:B------:R-:W-:Y:S02]  /*1540*/  CS2R R68, SRZ ;  /* 0x0000000000447805 */ /* 0x000fe4000001ff00 */
[----:B------:R-:W-:Y:S02]  /*1550*/  CS2R R66, SRZ ;  /* 0x0000000000427805 */ /* 0x000fe4000001ff00 */
[----:B------:R-:W-:Y:S02]  /*1560*/  CS2R R64, SRZ ;  /* 0x0000000000407805 */ /* 0x000fe4000001ff00 */
[----:B------:R-:W-:Y:S01]  /*1570*/  CS2R R26, SRZ ;  /* 0x00000000001a7805 */ /* 0x000fe2000001ff00 */
[----:B------:R-:W-:Y:S01]  /*1580*/  IMAD.MOV.U32 R62, RZ, RZ, RZ ;  /* 0x000000ffff3e7224 */ /* 0x000fe200078e00ff */
[----:B------:R-:W-:Y:S01]  /*1590*/  CS2R R60, SRZ ;  /* 0x00000000003c7805 */ /* 0x000fe2000001ff00 */
[----:B------:R-:W-:Y:S01]  /*15a0*/  @UP0 ULDC UR4, c[0x0][0x44c] ;  /* 0x0001130000040ab9 */ /* 0x000fe20000000800 */
[----:B------:R-:W-:Y:S01]  /*15b0*/  @UP0 ULDC UR8, c[0x0][0x450] ;  /* 0x0001140000080ab9 */ /* 0x000fe20000000800 */
[----:B------:R-:W-:Y:S01]  /*15c0*/  UIMAD.WIDE.U32 UR4, UR6, UR4, URZ ;  /* 0x00000004060472a5 */ /* 0x000fe2000f8e003f */
[----:B------:R-:W-:Y:S01]  /*15d0*/  CS2R R58, SRZ ;  /* 0x00000000003a7805 */ /* 0x000fe2000001ff00 */
[----:B------:R-:W-:Y:S01]  /*15e0*/  UIADD3 UR4, UR9, 0x8f, URZ ;  /* 0x0000008f09047890 */ /* 0x000fe2000fffe03f */
[----:B------:R-:W-:Y:S01]  /*15f0*/  CS2R R56, SRZ ;  /* 0x0000000000387805 */ /* 0x000fe2000001ff00 */
[----:B------:R-:W-:Y:S01]  /*1600*/  @UP0 USHF.R.U32.HI UR6, URZ, UR8, UR5 ;  /* 0x000000083f060299 */ /* 0x000fe20008011605 */
[----:B------:R-:W-:Y:S01]  /*1610*/  CS2R R54, SRZ ;  /* 0x0000000000367805 */ /* 0x000fe2000001ff00 */
[----:B------:R-:W-:Y:S01]  /*1620*/  UIMAD.WIDE UR4, UR4, 0x38e38e39, URZ ;  /* 0x38e38e39040478a5 */ /* 0x000fe2000f8e023f */
[----:B------:R-:W-:Y:S01]  /*1630*/  CS2R R52, SRZ ;  /* 0x0000000000347805 */ /* 0x000fe2000001ff00 */
[----:B------:R-:W-:Y:S01]  /*1640*/  UIADD3 UR6, UR7, UR6, URZ ;  /* 0x0000000607067290 */ /* 0x000fe2000fffe03f */
[----:B------:R-:W-:Y:S01]  /*1650*/  CS2R R50, SRZ ;  /* 0x0000000000327805 */ /* 0x000fe2000001ff00 */
[----:B------:R-:W-:Y:S01]  /*1660*/  USHF.R.U32.HI UR4, URZ, 0x1f, UR5 ;  /* 0x0000001f3f047899 */ /* 0x000fe20008011605 */
[----:B------:R-:W-:Y:S01]  /*1670*/  CS2R R48, SRZ ;  /* 0x0000000000307805 */ /* 0x000fe2000001ff00 */
[----:B------:R-:W-:Y:S01]  /*1680*/  UIMAD.WIDE UR6, UR6, 0x38e38e39, URZ ;  /* 0x38e38e39060678a5 */ /* 0x000fe2000f8e023f */
[----:B------:R-:W-:Y:S01]  /*1690*/  CS2R R46, SRZ ;  /* 0x00000000002e7805 */ /* 0x000fe2000001ff00 */
[----:B------:R-:W-:Y:S01]  /*16a0*/  ULEA.HI.SX32 UR4, UR5, UR4, 0x1b ;  /* 0x0000000405047291 */ /* 0x000fe2000f8fda3f */
[----:B------:R-:W-:Y:S01]  /*16b0*/  CS2R R44, SRZ ;  /* 0x00000000002c7805 */ /* 0x000fe2000001ff00 */
[----:B------:R-:W-:Y:S01]  /*16c0*/  USHF.R.U32.HI UR6, URZ, 0x1f, UR7 ;  /* 0x0000001f3f067899 */ /* 0x000fe20008011607 */
[----:B------:R-:W-:-:S02]  /*16d0*/  CS2R R42, SRZ ;  /* 0x00000000002a7805 */ /* 0x000fc4000001ff00 */
[----:B------:R-:W-:Y:S02]  /*16e0*/  CS2R R40, SRZ ;  /* 0x0000000000287805 */ /* 0x000fe4000001ff00 */
[----:B------:R-:W-:Y:S01]  /*16f0*/  CS2R R38, SRZ ;  /* 0x0000000000267805 */ /* 0x000fe2000001ff00 */
[----:B------:R-:W-:Y:S01]  /*1700*/  ULEA.HI.SX32 UR6, UR7, UR6, 0x1b ;  /* 0x0000000607067291 */ /* 0x000fe2000f8fda3f */
[----:B------:R-:W-:Y:S01]  /*1710*/  CS2R R36, SRZ ;  /* 0x0000000000247805 */ /* 0x000fe2000001ff00 */
[----:B------:R-:W-:Y:S01]  /*1720*/  IMAD.MOV.U32 R31, RZ, RZ, RZ ;  /* 0x000000ffff1f7224 */ /* 0x000fe200078e00ff */
[----:B------:R-:W-:Y:S01]  /*1730*/  CS2R R6, SRZ ;  /* 0x0000000000067805 */ /* 0x000fe2000001ff00 */
[----:B------:R-:W-:Y:S01]  /*1740*/  UISETP.LT.AND UP0, UPT, UR4, UR6, UPT ;  /* 0x000000060400728c */ /* 0x000fe2000bf01270 */
[----:B------:R-:W-:Y:S02]  /*1750*/  IMAD.MOV.U32 R29, RZ, RZ, RZ ;  /* 0x000000ffff1d7224 */ /* 0x000fe400078e00ff */
[----:B------:R-:W-:Y:S01]  /*1760*/  IMAD.MOV.U32 R0, RZ, RZ, RZ ;  /* 0x000000ffff007224 */ /* 0x000fe200078e00ff */
[----:B------:R-:W-:Y:S01]  /*1770*/  USEL UR39, UR4, UR6, UP0 ;  /* 0x0000000604277287 */ /* 0x000fe20008000000 */
[----:B------:R-:W-:-:S02]  /*1780*/  IMAD.MOV.U32 R12, RZ, RZ, RZ ;  /* 0x000000ffff0c7224 */ /* 0x000fc400078e00ff */
[----:B------:R-:W-:Y:S01]  /*1790*/  IMAD.MOV.U32 R73, RZ, RZ, RZ ;  /* 0x000000ffff497224 */ /* 0x000fe200078e00ff */
[----:B------:R-:W-:Y:S01]  /*17a0*/  UISETP.GE.AND UP0, UPT, UR39, 0x1, UPT ;  /* 0x000000012700788c */ /* 0x000fe2000bf06270 */
[----:B------:R-:W-:Y:S02]  /*17b0*/  IMAD.MOV.U32 R14, RZ, RZ, RZ ;  /* 0x000000ffff0e7224 */ /* 0x000fe400078e00ff */
[----:B------:R-:W-:Y:S02]  /*17c0*/  IMAD.MOV.U32 R75, RZ, RZ, RZ ;  /* 0x000000ffff4b7224 */ /* 0x000fe400078e00ff */
[----:B------:R-:W-:Y:S01]  /*17d0*/  IMAD.MOV.U32 R24, RZ, RZ, RZ ;  /* 0x000000ffff187224 */ /* 0x000fe200078e00ff */
[----:B------:R-:W-:Y:S01]  /*17e0*/  PLOP3.LUT P1, PT, PT, PT, UP0, 0x80, 0x0 ;  /* 0x000000000000781c */ /* 0x000fe20003f2f008 */
[----:B------:R-:W-:-:S12]  /*17f0*/  IMAD.MOV.U32 R77, RZ, RZ, RZ ;  /* 0x000000ffff4d7224 */ /* 0x000fd800078e00ff */
        /* <DEDUP_REMOVED lines=34> */
.L_x_2069:
        /* <DEDUP_REMOVED lines=11> */
.L_x_2237:
[----:B------:R-:W-:Y:S05]  /*1ad0*/  @!P0 BRA `(.L_x_2071) ;  /* 0x0000000000048947 */ /* 0x000fea0003800000 */
[----:B------:R-:W-:Y:S01]  /*1ae0*/  BPT.TRAP 0x1 ;  /* 0x000000040000795c */ /* 0x000fe20000300000 */
.L_x_2071:
[----:B0-----:R-:W-:Y:S02]  /*1af0*/  IMAD.U32 R3, RZ, RZ, UR36 ;  /* 0x00000024ff037e24 */ /* 0x001fe4000f8e00ff */
[----:B------:R-:W-:-:S03]  /*1b00*/  IMAD.U32 R0, RZ, RZ, UR38 ;  /* 0x00000026ff007e24 */ /* 0x000fc6000f8e00ff */
[----:B------:R-:W-:Y:S02]  /*1b10*/  LEA R3, R3, UR37, 0x3 ;  /* 0x0000002503037c11 */ /* 0x000fe4000f8e18ff */
[----:B------:R-:W-:-:S04]  /*1b20*/  SHF.L.U32 R0, R0, 0x1f, RZ ;  /* 0x0000001f00007819 */ /* 0x000fc800000006ff */
[----:B------:R0:W1:Y:S01]  /*1b30*/  SYNCS.PHASECHK.TRANS64.TRYWAIT P2, [R3+URZ+0x31c30], R0 ;  /* 0x031c3000030075a7 */ /* 0x000062000804017f */
[----:B------:R-:W-:Y:S05]  /*1b40*/  @!P0 BRA `(.L_x_2072) ;  /* 0x0000000000048947 */ /* 0x000fea0003800000 */
[----:B------:R-:W-:Y:S01]  /*1b50*/  BPT.TRAP 0x1 ;  /* 0x000000040000795c */ /* 0x000fe20000300000 */
.L_x_2072:
[----:B------:R-:W2:Y:S02]  /*1b60*/  S2R R4, SR_TID.X ;  /* 0x0000000000047919 */ /* 0x000ea40000002100 */
[----:B--2---:R-:W-:Y:S01]  /*1b70*/  LOP3.LUT P1, RZ, R4, 0x7f, RZ, 0xc0, !PT ;  /* 0x0000007f04ff7812 */ /* 0x004fe2000782c0ff */
[----:B-1----:R-:W-:-:S12]  /*1b80*/  @P2 BRA `(.L_x_2073) ;  /* 0x0000000000082947 */ /* 0x002fd80003800000 */
[----:B------:R-:W1:Y:S02]  /*1b90*/  SYNCS.PHASECHK.TRANS64.TRYWAIT P2, [R3+URZ+0x31c30], R0 ;  /* 0x031c3000030075a7 */ /* 0x000e64000804017f */
[----:B-1----:R-:W-:Y:S05]  /*1ba0*/  @!P2 BRA `(.L_x_2074) ;  /* 0x0000013c00fca947 */ /* 0x002fea0003800000 */
.L_x_2073:
[----:B------:R-:W-:Y:S05]  /*1bb0*/  WARPSYNC.ALL ;  /* 0x0000000000007948 */ /* 0x000fea0003800000 */
[----:B------:R-:W-:Y:S01]  /*1bc0*/  UIADD3 UR4, UR37, 0x16a00, URZ ;  /* 0x00016a0025047890 */ /* 0x000fe2000fffe03f */
[----:B------:R-:W-:Y:S01]  /*1bd0*/  WARPGROUP.ARRIVE ;  /* 0x00000000000079c5 */ /* 0x000fe20000000000 */
[----:B------:R-:W-:Y:S01]  /*1be0*/  ULOP3.LUT UR6, UR40, 0x10000, URZ, 0xfc, !UPT ;  /* 0x0001000028067892 */ /* 0x000fe2000f8efc3f */
[----:B------:R-:W-:Y:S01]  /*1bf0*/  R2UR UR53, R18 ;  /* 0x00000000123572ca */ /* 0x000fe200000e0000 */
        /* <DEDUP_REMOVED lines=11> */
[----:B------:R-:W-:Y:S01]  /*1cb0*/  UIMAD UR4, UR36, 0x6c0, UR5 ;  /* 0x000006c0240478a4 */ /* 0x000fe2000f8e0205 */
[----:B------:R-:W-:Y:S01]  /*1cc0*/  VIADD R12, R22, UR53 ;  /* 0x00000035160c7c36 */ /* 0x000fe20008000000 */
[----:B------:R-:W-:Y:S01]  /*1cd0*/  UMOV UR12, UR28 ;  /* 0x0000001c000c7c82 */ /* 0x000fe20008000000 */
[----:B------:R-:W-:Y:S01]  /*1ce0*/  UMOV UR13, UR29 ;  /* 0x0000001d000d7c82 */ /* 0x000fe20008000000 */
[----:B------:R-:W-:Y:S02]  /*1cf0*/  UIADD3 UR10, UR4, 0x40, URZ ;  /* 0x00000040040a7890 */ /* 0x000fe4000fffe03f */
[----:B------:R-:W-:Y:S02]  /*1d00*/  UIADD3 UR14, UR4, 0xc0, URZ ;  /* 0x000000c0040e7890 */ /* 0x000fe4000fffe03f */
[----:B------:R-:W-:Y:S01]  /*1d10*/  UMOV UR30, UR4 ;  /* 0x00000004001e7c82 */ /* 0x000fe20008000000 */
[----:B------:R-:W-:Y:S01]  /*1d20*/  UMOV UR15, 0x80000020 ;  /* 0x80000020000f7882 */ /* 0x000fe20000000000 */
[----:B------:R-:W-:Y:S01]  /*1d30*/  HGMMA.64x16x16.F32.BF16 R88, gdesc[UR28], RZ, !UPT, gsb0 ;  /* 0x002000001c5879f0 */ /* 0x000fe2000c0018ff */
        /* <DEDUP_REMOVED lines=13> */
[----:B------:R-:W-:Y:S01]  /*1e10*/  UMOV UR31, 0x80000020 ;  /* 0x80000020001f7882 */ /* 0x000fe20000000000 */
[----:B------:R-:W-:-:S02]  /*1e20*/  UIADD3 UR7, UR6, 0x2, URZ ;  /* 0x0000000206077890 */ /* 0x000fc4000fffe03f */
        /* <DEDUP_REMOVED lines=25> */
[----:B------:R-:W-:Y:S02]  /*1fc0*/  UIADD3 UR12, UR4, 0x2, URZ ;  /* 0x00000002040c7890 */ /* 0x000fe4000fffe03f */
[----:B------:R-:W-:Y:S01]  /*1fd0*/  UIADD3 UR14, UR4, 0xc2, URZ ;  /* 0x000000c2040e7890 */ /* 0x000fe2000fffe03f */
[----:B------:R-:W-:Y:S01]  /*1fe0*/  UMOV UR15, 0x80000020 ;  /* 0x80000020000f7882 */ /* 0x000fe20000000000 */
[----:B------:R-:W-:Y:S02]  /*1ff0*/  WARPGROUP.DEPBAR.LE gsb0, 0x0 ;  /* 0x00008000000079c5 */ /* 0x000fe40000010000 */
        /* <DEDUP_REMOVED lines=16> */
[----:B------:R-:W-:Y:S03]  /*2100*/  HGMMA.64x16x16.F32.BF16 R32, gdesc[UR28], RZ, !UPT, gsb0 ;  /* 0x002000001c2079f0 */ /* 0x000fe6000c0018ff */
[----:B------:R-:W-:Y:S02]  /*2110*/  WARPGROUP.DEPBAR.LE gsb0, 0x0 ;  /* 0x00008000000079c5 */ /* 0x000fe40000010000 */
[----:B------:R-:W-:-:S06]  /*2120*/  WARPGROUP.ARRIVE ;  /* 0x00000000000079c5 */ /* 0x000fcc0000000000 */
[----:B------:R-:W-:Y:S01]  /*2130*/  HGMMA.64x16x16.F32.BF16 R24, gdesc[UR8], RZ, !UPT, gsb0 ;  /* 0x00200000081879f0 */ /* 0x000fe2000c0018ff */
[----:B------:R-:W-:Y:S01]  /*2140*/  UMOV UR8, UR7 ;  /* 0x0000000700087c82 */ /* 0x000fe20008000000 */
[----:B------:R-:W-:Y:S01]  /*2150*/  UMOV UR9, 0x80000020 ;  /* 0x8000002000097882 */ /* 0x000fe20000000000 */
[----:B------:R-:W-:Y:S01]  /*2160*/  UMOV UR10, UR12 ;  /* 0x0000000c000a7c82 */ /* 0x000fe20008000000 */
[----:B------:R-:W-:Y:S01]  /*2170*/  UMOV UR11, 0x80000020 ;  /* 0x80000020000b7882 */ /* 0x000fe20000000000 */
[----:B------:R-:W-:Y:S01]  /*2180*/  UMOV UR12, UR8 ;  /* 0x00000008000c7c82 */ /* 0x000fe20008000000 */
        /* <DEDUP_REMOVED lines=9> */
[----:B------:R-:W-:Y:S01]  /*2220*/  UIADD3 UR7, UR6, 0x300, URZ ;  /* 0x0000030006077890 */ /* 0x000fe2000fffe03f */
[----:B------:R-:W-:-:S02]  /*2230*/  WARPGROUP.DEPBAR.LE gsb0, 0x0 ;  /* 0x00008000000079c5 */ /* 0x000fc40000010000 */
        /* <DEDUP_REMOVED lines=19> */
[----:B------:R-:W-:Y:S01]  /*2370*/  UMOV UR13, 0x80000020 ;  /* 0x80000020000d7882 */ /* 0x000fe20000000000 */
[----:B------:R-:W-:Y:S01]  /*2380*/  UMOV UR15, 0x80000020 ;  /* 0x80000020000f7882 */ /* 0x000fe20000000000 */
[----:B------:R-:W-:Y:S01]  /*2390*/  UMOV UR40, UR12 ;  /* 0x0000000c00287c82 */ /* 0x000fe20008000000 */
[----:B------:R-:W-:Y:S01]  /*23a0*/  UMOV UR41, UR13 ;  /* 0x0000000d00297c82 */ /* 0x000fe20008000000 */
[----:B------:R-:W-:Y:S01]  /*23b0*/  UIADD3 UR7, UR6, 0x302, URZ ;  /* 0x0000030206077890 */ /* 0x000fe2000fffe03f */
        /* <DEDUP_REMOVED lines=55> */
[----:B------:R-:W-:Y:S02]  /*2730*/  UIADD3 UR7, UR6, 0x600, URZ ;  /* 0x0000060006077890 */ /* 0x000fe4000fffe03f */
[----:B------:R-:W-:Y:S01]  /*2740*/  UIADD3 UR6, UR6, 0x602, URZ ;  /* 0x0000060206067890 */ /* 0x000fe2000fffe03f */
[----:B------:R-:W-:-:S02]  /*2750*/  WARPGROUP.DEPBAR.LE gsb0, 0x0 ;  /* 0x00008000000079c5 */ /* 0x000fc40000010000 */
        /* <DEDUP_REMOVED lines=54> */
[----:B------:R-:W-:Y:S02]  /*2ac0*/  ULDC UR7, c[0x0][0x448] ;  /* 0x0001120000077ab9 */ /* 0x000fe40000000800 */
[----:B------:R-:W-:-:S03]  /*2ad0*/  UISETP.NE.AND UP0, UPT, UR7, 0x1, UPT ;  /* 0x000000010700788c */ /* 0x000fc6000bf05270 */
[----:B------:R-:W-:Y:S02]  /*2ae0*/  UMOV UR7, 0xffffff70 ;  /* 0xffffff7000077882 */ /* 0x000fe40000000000 */
[----:B------:R-:W-:Y:S01]  /*2af0*/  UIMAD UR7, UR39, UR7, 0x91 ;  /* 0x00000091270774a4 */ /* 0x000fe2000f8e0207 */
[----:B------:R-:W-:-:S05]  /*2b00*/  PLOP3.LUT P2, PT, PT, PT, UP0, 0x80, 0x0 ;  /* 0x000000000000781c */ /* 0x000fca0003f4f008 */
[----:B------:R-:W-:Y:S01]  /*2b10*/  IMAD.U32 R4, RZ, RZ, UR7 ;  /* 0x00000007ff047e24 */ /* 0x000fe2000f8e00ff */
[----:B------:R-:W-:Y:S01]  /*2b20*/  @UP0 ULDC UR10, c[0x0][0x44c] ;  /* 0x00011300000a0ab9 */ /* 0x000fe20000000800 */
[----:B------:R-:W-:Y:S01]  /*2b30*/  @UP0 ULDC UR14, c[0x0][0x450] ;  /* 0x00011400000e0ab9 */ /* 0x000fe20000000800 */
[----:B------:R-:W-:Y:S01]  /*2b40*/  UIMAD.WIDE.U32 UR10, UR53, UR10, URZ ;  /* 0x0000000a350a72a5 */ /* 0x000fe2000f8e003f */
[----:B------:R-:W-:Y:S01]  /*2b50*/  IMAD R7, R19, -0x2, R4 ;  /* 0xfffffffe13077824 */ /* 0x000fe200078e0204 */
[----:B------:R-:W-:Y:S01]  /*2b60*/  UIADD3 UR7, UR39, -0x2, URZ ;  /* 0xfffffffe27077890 */ /* 0x000fe2000fffe03f */
[----:B------:R-:W-:-:S05]  /*2b70*/  IMAD.U32 R4, RZ, RZ, UR61 ;  /* 0x0000003dff047e24 */ /* 0x000fca000f8e00ff */
[----:B------:R-:W-:Y:S01]  /*2b80*/  IADD3 R7, -R4, UR52, R7 ;  /* 0x0000003404077c10 */ /* 0x000fe2000fffe107 */
        /* <DEDUP_REMOVED lines=53> */
[----:B------:R-:W-:Y:S02]  /*2ee0*/  @UP0 ULDC UR6, c[0x0][0x44c] ;  /* 0x0001130000060ab9 */ /* 0x000fe40000000800 */
[----:B------:R-:W-:Y:S01]  /*2ef0*/  @P2 IMAD.HI.U32 R0, R12, UR6, RZ ;  /* 0x000000060c002c27 */ /* 0x000fe2000f8e00ff */
[----:B------:R-:W-:-:S04]  /*2f00*/  @UP0 ULDC UR6, c[0x0][0x450] ;  /* 0x0001140000060ab9 */ /* 0x000fc80000000800 */
[----:B------:R-:W-:Y:S01]  /*2f10*/  @P2 SHF.R.U32.HI R12, RZ, UR6, R0 ;  /* 0x00000006ff0c2c19 */ /* 0x000fe20008011600 */
[----:B------:R-:W-:-:S04]  /*2f20*/  UIMAD UR6, UR39, -0x90, UR52 ;  /* 0xffffff70270678a4 */ /* 0x000fc8000f8e0234 */
[----:B------:R-:W0:Y:S01]  /*2f30*/  SHFL.IDX PT, R0, R12, RZ, 0x1c1f ;  /* 0x001c1fff0c007589 */ /* 0x000e2200000e0000 */
[----:B------:R-:W-:-:S06]  /*2f40*/  UIADD3 UR6, UR6, 0x90, URZ ;  /* 0x0000009006067890 */ /* 0x000fcc000fffe03f */
[----:B------:R-:W-:Y:S01]  /*2f50*/  IMAD.U32 R6, RZ, RZ, UR6 ;  /* 0x00000006ff067e24 */ /* 0x000fe2000f8e00ff */
[----:B------:R-:W-:Y:S01]  /*2f60*/  UMOV UR6, UR53 ;  /* 0x0000003500067c82 */ /* 0x000fe20008000000 */
[----:B------:R-:W-:Y:S02]  /*2f70*/  @UP0 USHF.R.U32.HI UR6, URZ, UR14, UR11 ;  /* 0x0000000e3f060299 */ /* 0x000fe4000801160b */
[----:B------:R-:W-:Y:S02]  /*2f80*/  IMAD R6, R19, -0x2, R6 ;  /* 0xfffffffe13067824 */ /* 0x000fe400078e0206 */
[----:B------:R-:W-:-:S04]  /*2f90*/  UIADD3 UR10, UR6, UR52, -UR61 ;  /* 0x00000034060a7290 */ /* 0x000fc8000fffe83d */
[----:B------:R-:W-:-:S04]  /*2fa0*/  UIMAD.WIDE UR10, UR10, 0x38e38e39, URZ ;  /* 0x38e38e390a0a78a5 */ /* 0x000fc8000f8e023f */
[----:B------:R-:W-:Y:S01]  /*2fb0*/  USHF.R.U32.HI UR6, URZ, 0x1f, UR11 ;  /* 0x0000001f3f067899 */ /* 0x000fe2000801160b */
[----:B0-----:R-:W-:-:S03]  /*2fc0*/  VIADDMNMX R0, R0, R7, R6, PT ;  /* 0x0000000700007246 */ /* 0x001fc60003800106 */
[----:B------:R-:W-:Y:S01]  /*2fd0*/  ULEA.HI.SX32 UR6, UR11, UR6, 0x1b ;  /* 0x000000060b067291 */ /* 0x000fe2000f8fda3f */
[----:B------:R-:W-:-:S03]  /*2fe0*/  ISETP.GT.AND P3, PT, R0, RZ, PT ;  /* 0x000000ff0000720c */ /* 0x000fc60003f64270 */
[----:B------:R-:W-:Y:S01]  /*2ff0*/  UISETP.LT.AND UP1, UPT, URZ, UR6, UPT ;  /* 0x000000063f00728c */ /* 0x000fe2000bf21270 */
[C---:B------:R-:W-:Y:S02]  /*3000*/  ISETP.GT.AND P4, PT, R0.reuse, 0x1, PT ;  /* 0x000000010000780c */ /* 0x040fe40003f84270 */
[----:B------:R-:W-:Y:S01]  /*3010*/  ISETP.GT.AND P5, PT, R0, 0x8, PT ;  /* 0x000000080000780c */ /* 0x000fe20003fa4270 */
[----:B------:R-:W-:Y:S01]  /*3020*/  USEL UR14, URZ, UR6, !UP1 ;  /* 0x000000063f0e7287 */ /* 0x000fe2000c800000 */
[----:B------:R-:W-:Y:S02]  /*3030*/  WARPGROUP.DEPBAR.LE gsb0, 0x0 ;  /* 0x00008000000079c5 */ /* 0x000fe40000010000 */
[----:B------:R-:W-:Y:S01]  /*3040*/  WARPGROUP.ARRIVE ;  /* 0x00000000000079c5 */ /* 0x000fe20000000000 */
[----:B------:R-:W-:-:S05]  /*3050*/  UISETP.GE.AND UP1, UPT, UR7, UR14, UPT ;  /* 0x0000000e0700728c */ /* 0x000fca000bf26270 */
        /* <DEDUP_REMOVED lines=112> */
[----:B------:R-:W-:Y:S01]  /*3760*/  FMNMX.FTZ R4, R49, R4, !PT ;  /* 0x0000000431047209 */ /* 0x000fe20007810000 */
[----:B------:R-:W0:Y:S01]  /*3770*/  SHFL.IDX PT, R52, R12, 0x1, 0x1c1f ;  /* 0x003c1f000c347f89 */ /* 0x000e2200000e0000 */
[----:B------:R-:W-:-:S02]  /*3780*/  ISETP.GT.AND P4, PT, R0, 0x60, PT ;  /* 0x000000600000780c */ /* 0x000fc40003f84270 */
[----:B------:R-:W-:Y:S02]  /*3790*/  FSEL R53, R53, -INF , P3 ;  /* 0xff80000035357808 */ /* 0x000fe40001800000 */
[----:B------:R-:W-:Y:S02]  /*37a0*/  FMNMX.FTZ R4, R13, R4, !PT ;  /* 0x000000040d047209 */ /* 0x000fe40007810000 */
[----:B------:R-:W-:Y:S02]  /*37b0*/  ISETP.GT.AND P3, PT, R0, 0x61, PT ;  /* 0x000000610000780c */ /* 0x000fe40003f64270 */
[----:B------:R-:W-:Y:S02]  /*37c0*/  FMNMX.FTZ R4, R53, R4, !PT ;  /* 0x0000000435047209 */ /* 0x000fe40007810000 */
[----:B0-----:R-:W-:-:S04]  /*37d0*/  VIADDMNMX R52, R52, R7, R6, PT ;  /* 0x0000000734347246 */ /* 0x001fc80003800106 */
[----:B------:R-:W-:-:S04]  /*37e0*/  ISETP.GT.AND P5, PT, R52, 0x8, PT ;  /* 0x000000083400780c */ /* 0x000fc80003fa4270 */
[----:B------:R-:W-:Y:S01]  /*37f0*/  FSEL R94, R94, -INF , P5 ;  /* 0xff8000005e5e7808 */ /* 0x000fe20002800000 */
[----:B------:R-:W-:Y:S02]  /*3800*/  WARPGROUP.DEPBAR.LE gsb0, 0x0 ;  /* 0x00008000000079c5 */ /* 0x000fe40000010000 */
[----:B------:R-:W-:Y:S01]  /*3810*/  WARPGROUP.ARRIVE ;  /* 0x00000000000079c5 */ /* 0x000fe20000000000 */
[----:B------:R-:W-:Y:S02]  /*3820*/  FSEL R15, R40, -INF , P4 ;  /* 0xff800000280f7808 */ /* 0x000fe40002000000 */
[C---:B------:R-:W-:Y:S02]  /*3830*/  ISETP.GT.AND P4, PT, R0.reuse, 0x68, PT ;  /* 0x000000680000780c */ /* 0x040fe40003f84270 */
        /* <DEDUP_REMOVED lines=9> */
[C---:B------:R-:W-:Y:S02]  /*38d0*/  ISETP.GT.AND P4, PT, R0.reuse, 0x70, PT ;  /* 0x000000700000780c */ /* 0x040fe40003f84270 */
[----:B------:R-:W-:Y:S02]  /*38e0*/  FSEL R45, R45, -INF , P3 ;  /* 0xff8000002d2d7808 */ /* 0x000fe40001800000 */
[----:B------:R-:W-:Y:S02]  /*38f0*/  FMNMX.FTZ R4, R21, R4, !PT ;  /* 0x0000000415047209 */ /* 0x000fe40007810000 */
[----:B------:R-:W-:Y:S02]  /*3900*/  ISETP.GT.AND P3, PT, R0, 0x71, PT ;  /* 0x000000710000780c */ /* 0x000fe40003f64270 */
[----:B------:R-:W-:Y:S01]  /*3910*/  FMNMX.FTZ R4, R45, R4, !PT ;  /* 0x000000042d047209 */ /* 0x000fe20007810000 */
[----:B------:R-:W-:-:S02]  /*3920*/  WARPGROUP.DEPBAR.LE gsb0, 0x0 ;  /* 0x00008000000079c5 */ /* 0x000fc40000010000 */
[----:B------:R-:W-:Y:S01]  /*3930*/  WARPGROUP.ARRIVE ;  /* 0x00000000000079c5 */ /* 0x000fe20000000000 */
[----:B------:R-:W-:Y:S02]  /*3940*/  FSEL R65, R32, -INF , P4 ;  /* 0xff80000020417808 */ /* 0x000fe40002000000 */
[C---:B------:R-:W-:Y:S02]  /*3950*/  ISETP.GT.AND P4, PT, R0.reuse, 0x78, PT ;  /* 0x000000780000780c */ /* 0x040fe40003f84270 */
[----:B------:R-:W-:Y:S01]  /*3960*/  FSEL R33, R33, -INF , P3 ;  /* 0xff80000021217808 */ /* 0x000fe20001800000 */
[----:B------:R-:W-:Y:S01]  /*3970*/  HGMMA.64x16x16.F32.BF16 R24, gdesc[UR24], R24, gsb0 ;  /* 0x00200000181879f0 */ /* 0x000fe20008001818 */
[----:B------:R-:W-:Y:S02]  /*3980*/  FMNMX.FTZ R4, R65, R4, !PT ;  /* 0x0000000441047209 */ /* 0x000fe40007810000 */
[----:B------:R-:W-:Y:S02]  /*3990*/  ISETP.GT.AND P3, PT, R0, 0x79, PT ;  /* 0x000000790000780c */ /* 0x000fe40003f64270 */
        /* <DEDUP_REMOVED lines=8> */
[----:B------:R-:W-:Y:S02]  /*3a20*/  FSEL R73, R24, -INF , P4 ;  /* 0xff80000018497808 */ /* 0x000fe40002000000 */
[C---:B------:R-:W-:Y:S02]  /*3a30*/  ISETP.GT.AND P4, PT, R0.reuse, 0x88, PT ;  /* 0x000000880000780c */ /* 0x040fe40003f84270 */
        /* <DEDUP_REMOVED lines=20> */
[----:B0-----:R-:W-:Y:S02]  /*3b80*/  FMNMX.FTZ R77, R10, R77, !PT ;  /* 0x0000004d0a4d7209 */ /* 0x001fe40007810000 */
[----:B------:R-:W-:Y:S02]  /*3b90*/  FSEL R44, R67, -INF , P4 ;  /* 0xff800000432c7808 */ /* 0x000fe40002000000 */
[----:B------:R-:W-:Y:S01]  /*3ba0*/  ISETP.GT.AND P4, PT, R52, 0x39, PT ;  /* 0x000000393400780c */ /* 0x000fe20003f84270 */
[----:B------:R-:W0:Y:S03]  /*3bb0*/  SHFL.BFLY PT, R0, R77, 0x1, 0x1f ;  /* 0x0c201f004d007f89 */ /* 0x000e2600000e0000 */
[----:B------:R-:W-:-:S02]  /*3bc0*/  FSEL R71, R71, -INF , P4 ;  /* 0xff80000047477808 */ /* 0x000fc40002000000 */
        /* <DEDUP_REMOVED lines=9> */
[C---:B------:R-:W-:Y:S01]  /*3c60*/  FSETP.NEU.FTZ.AND P3, PT, R0.reuse, -INF , PT ;  /* 0xff8000000000780b */ /* 0x040fe20003f7d000 */
[----:B------:R-:W-:Y:S01]  /*3c70*/  FMUL.FTZ R4, R0, UR4 ;  /* 0x0000000400047c20 */ /* 0x000fe20008410000 */
[----:B------:R-:W-:-:S04]  /*3c80*/  ISETP.GT.AND P4, PT, R52, 0x61, PT ;  /* 0x000000613400780c */ /* 0x000fc80003f84270 */
[----:B------:R-:W-:Y:S02]  /*3c90*/  FSEL R4, R4, RZ, P3 ;  /* 0x000000ff04047208 */ /* 0x000fe40001800000 */
[----:B------:R-:W-:Y:S02]  /*3ca0*/  ISETP.GT.AND P3, PT, R52, RZ, PT ;  /* 0x000000ff3400720c */ /* 0x000fe40003f64270 */
[----:B------:R-:W-:Y:S01]  /*3cb0*/  FSEL R76, R43, -INF , P4 ;  /* 0xff8000002b4c7808 */ /* 0x000fe20002000000 */
        /* <DEDUP_REMOVED lines=18> */
[----:B------:R-:W-:Y:S01]  /*3de0*/  MUFU.EX2 R8, R8 ;  /* 0x0000000800087308 */ /* 0x000fe20000000800 */
[----:B------:R-:W-:Y:S01]  /*3df0*/  FMNMX.FTZ R109, R82, R109, !PT ;  /* 0x0000006d526d7209 */ /* 0x000fe20007810000 */
[--C-:B------:R-:W-:Y:S01]  /*3e00*/  FFMA.FTZ R117, R117, UR4, -R4.reuse ;  /* 0x0000000475757c23 */ /* 0x100fe20008010804 */
[----:B------:R-:W-:Y:S01]  /*3e10*/  FSEL R86, R86, -INF , P3 ;  /* 0xff80000056567808 */ /* 0x000fe20001800000 */
[--C-:B------:R-:W-:Y:S01]  /*3e20*/  FFMA.FTZ R12, R115, UR4, -R4.reuse ;  /* 0x00000004730c7c23 */ /* 0x100fe20008010804 */
[----:B------:R-:W-:Y:S01]  /*3e30*/  FMNMX.FTZ R109, R20, R109, !PT ;  /* 0x0000006d146d7209 */ /* 0x000fe20007810000 */
[--C-:B------:R-:W-:Y:S01]  /*3e40*/  FFMA.FTZ R57, R57, UR4, -R4.reuse ;  /* 0x0000000439397c23 */ /* 0x100fe20008010804 */
[----:B------:R-:W-:Y:S01]  /*3e50*/  ISETP.GT.AND P3, PT, R52, 0x20, PT ;  /* 0x000000203400780c */ /* 0x000fe20003f64270 */
[----:B------:R-:W0:Y:S01]  /*3e60*/  MUFU.EX2 R9, R9 ;  /* 0x0000000900097308 */ /* 0x000e220000000800 */
[----:B------:R-:W-:Y:S01]  /*3e70*/  FMNMX.FTZ R6, R86, R109, !PT ;  /* 0x0000006d56067209 */ /* 0x000fe20007810000 */
[--C-:B------:R-:W-:Y:S01]  /*3e80*/  FFMA.FTZ R25, R25, UR4, -R4.reuse ;  /* 0x0000000419197c23 */ /* 0x100fe20008010804 */
[----:B------:R-:W-:Y:S01]  /*3e90*/  FSEL R74, R74, -INF , P3 ;  /* 0xff8000004a4a7808 */ /* 0x000fe20001800000 */
[--C-:B------:R-:W-:Y:S01]  /*3ea0*/  FFMA.FTZ R56, R33, UR4, -R4.reuse ;  /* 0x0000000421387c23 */ /* 0x100fe20008010804 */
[----:B------:R-:W-:Y:S01]  /*3eb0*/  FMNMX.FTZ R105, R87, R6, !PT ;  /* 0x0000000657697209 */ /* 0x000fe20007810000 */
[--C-:B------:R-:W-:Y:S01]  /*3ec0*/  FFMA.FTZ R83, R107, UR4, -R4.reuse ;  /* 0x000000046b537c23 */ /* 0x100fe20008010804 */
[----:B------:R-:W-:Y:S01]  /*3ed0*/  ISETP.GT.AND P3, PT, R52, 0x28, PT ;  /* 0x000000283400780c */ /* 0x000fe20003f64270 */
[----:B------:R1:W-:Y:S01]  /*3ee0*/  MUFU.EX2 R6, R32 ;  /* 0x0000002000067308 */ /* 0x0003e20000000800 */
[----:B------:R-:W-:Y:S01]  /*3ef0*/  FMNMX.FTZ R105, R74, R105, !PT ;  /* 0x000000694a697209 */ /* 0x000fe20007810000 */
[--C-:B------:R-:W-:Y:S01]  /*3f00*/  FFMA.FTZ R33, R69, UR4, -R4.reuse ;  /* 0x0000000445217c23 */ /* 0x100fe20008010804 */
[----:B------:R-:W-:Y:S01]  /*3f10*/  FSEL R78, R78, -INF , P3 ;  /* 0xff8000004e4e7808 */ /* 0x000fe20001800000 */
[--C-:B------:R-:W-:Y:S01]  /*3f20*/  FFMA.FTZ R75, R103, UR4, -R4.reuse ;  /* 0x00000004674b7c23 */ /* 0x100fe20008010804 */
[----:B------:R-:W-:Y:S01]  /*3f30*/  FMNMX.FTZ R105, R36, R105, !PT ;  /* 0x0000006924697209 */ /* 0x000fe20007810000 */
[--C-:B------:R-:W-:Y:S01]  /*3f40*/  FFMA.FTZ R67, R99, UR4, -R4.reuse ;  /* 0x0000000463437c23 */ /* 0x100fe20008010804 */
[----:B------:R-:W-:Y:S01]  /*3f50*/  ISETP.GT.AND P3, PT, R52, 0x30, PT ;  /* 0x000000303400780c */ /* 0x000fe20003f64270 */
[----:B------:R-:W2:Y:S01]  /*3f60*/  MUFU.EX2 R10, R10 ;  /* 0x0000000a000a7308 */ /* 0x000ea20000000800 */
[----:B------:R-:W-:Y:S01]  /*3f70*/  FMNMX.FTZ R24, R78, R105, !PT ;  /* 0x000000694e187209 */ /* 0x000fe20007810000 */
[--C-:B------:R-:W-:Y:S01]  /*3f80*/  FFMA.FTZ R59, R93, UR4, -R4.reuse ;  /* 0x000000045d3b7c23 */ /* 0x100fe20008010804 */
[----:B------:R-:W-:Y:S01]  /*3f90*/  FSEL R66, R66, -INF , P3 ;  /* 0xff80000042427808 */ /* 0x000fe20001800000 */
[----:B------:R-:W-:Y:S01]  /*3fa0*/  FFMA.FTZ R64, R53, UR4, -R4 ;  /* 0x0000000435407c23 */ /* 0x000fe20008010804 */
[----:B------:R-:W-:-:S02]  /*3fb0*/  FMNMX.FTZ R101, R79, R24, !PT ;  /* 0x000000184f657209 */ /* 0x000fc40007810000 */
[----:B------:R-:W-:Y:S01]  /*3fc0*/  ISETP.GT.AND P3, PT, R52, 0x38, PT ;  /* 0x000000383400780c */ /* 0x000fe20003f64270 */
[----:B------:R3:W-:Y:S01]  /*3fd0*/  MUFU.EX2 R24, R40 ;  /* 0x0000002800187308 */ /* 0x0007e20000000800 */
[----:B------:R-:W-:Y:S02]  /*3fe0*/  FMNMX.FTZ R101, R66, R101, !PT ;  /* 0x0000006542657209 */ /* 0x000fe40007810000 */
[----:B------:R-:W-:Y:S02]  /*3ff0*/  FSEL R70, R70, -INF , P3 ;  /* 0xff80000046467808 */ /* 0x000fe40001800000 */
[----:B------:R-:W-:Y:S02]  /*4000*/  FMNMX.FTZ R101, R44, R101, !PT ;  /* 0x000000652c657209 */ /* 0x000fe40007810000 */
[----:B------:R-:W-:Y:S01]  /*4010*/  ISETP.GT.AND P3, PT, R52, 0x40, PT ;  /* 0x000000403400780c */ /* 0x000fe20003f64270 */
[----:B------:R-:W4:Y:S01]  /*4020*/  MUFU.EX2 R7, R117 ;  /* 0x0000007500077308 */ /* 0x000f220000000800 */
[----:B-1----:R-:W-:Y:S01]  /*4030*/  FMNMX.FTZ R32, R70, R101, !PT ;  /* 0x0000006546207209 */ /* 0x002fe20007810000 */
[----:B---3--:R-:W-:Y:S01]  /*4040*/  FFMA.FTZ R40, R97, UR4, -R4 ;  /* 0x0000000461287c23 */ /* 0x008fe20008010804 */
[----:B------:R-:W-:-:S02]  /*4050*/  FSEL R58, R58, -INF , P3 ;  /* 0xff8000003a3a7808 */ /* 0x000fc40001800000 */
[----:B------:R-:W-:Y:S02]  /*4060*/  FMNMX.FTZ R97, R71, R32, !PT ;  /* 0x0000002047617209 */ /* 0x000fe40007810000 */
[----:B------:R-:W-:Y:S01]  /*4070*/  ISETP.GT.AND P3, PT, R52, 0x48, PT ;  /* 0x000000483400780c */ /* 0x000fe20003f64270 */
[----:B------:R1:W-:Y:S01]  /*4080*/  MUFU.EX2 R32, R40 ;  /* 0x0000002800207308 */ /* 0x0003e20000000800 */
[----:B------:R-:W-:Y:S02]  /*4090*/  FMNMX.FTZ R97, R58, R97, !PT ;  /* 0x000000613a617209 */ /* 0x000fe40007810000 */
[----:B------:R-:W-:Y:S02]  /*40a0*/  FSEL R62, R62, -INF , P3 ;  /* 0xff8000003e3e7808 */ /* 0x000fe40001800000 */
[----:B------:R-:W-:Y:S02]  /*40b0*/  FMNMX.FTZ R97, R48, R97, !PT ;  /* 0x0000006130617209 */ /* 0x000fe40007810000 */
[----:B------:R-:W-:Y:S01]  /*40c0*/  ISETP.GT.AND P3, PT, R52, 0x50, PT ;  /* 0x000000503400780c */ /* 0x000fe20003f64270 */
[----:B------:R-:W-:Y:S01]  /*40d0*/  MUFU.EX2 R12, R12 ;  /* 0x0000000c000c7308 */ /* 0x000fe20000000800 */
[----:B------:R-:W-:Y:S01]  /*40e0*/  FMNMX.FTZ R97, R62, R97, !PT ;  /* 0x000000613e617209 */ /* 0x000fe20007810000 */
[----:B-1----:R-:W-:Y:S01]  /*40f0*/  FFMA.FTZ R40, R89, UR4, -R4 ;  /* 0x0000000459287c23 */ /* 0x002fe20008010804 */
[----:B------:R-:W-:-:S02]  /*4100*/  FSEL R68, R50, -INF , P3 ;  /* 0xff80000032447808 */ /* 0x000fc40001800000 */
[----:B------:R-:W-:Y:S02]  /*4110*/  FMNMX.FTZ R97, R80, R97, !PT ;  /* 0x0000006150617209 */ /* 0x000fe40007810000 */
[----:B------:R-:W-:Y:S01]  /*4120*/  ISETP.GT.AND P3, PT, R52, 0x58, PT ;  /* 0x000000583400780c */ /* 0x000fe20003f64270 */
[----:B------:R-:W-:Y:S01]  /*4130*/  MUFU.EX2 R77, R77 ;  /* 0x0000004d004d7308 */ /* 0x000fe20000000800 */
[----:B------:R-:W-:Y:S02]  /*4140*/  FMNMX.FTZ R97, R68, R97, !PT ;  /* 0x0000006144617209 */ /* 0x000fe40007810000 */
[----:B------:R-:W-:Y:S02]  /*4150*/  FSEL R54, R54, -INF , P3 ;  /* 0xff80000036367808 */ /* 0x000fe40001800000 */
[----:B------:R-:W-:Y:S02]  /*4160*/  FMNMX.FTZ R97, R72, R97, !PT ;  /* 0x0000006148617209 */ /* 0x000fe40007810000 */
[----:B------:R-:W-:Y:S01]  /*4170*/  ISETP.GT.AND P3, PT, R52, 0x60, PT ;  /* 0x000000603400780c */ /* 0x000fe20003f64270 */
[----:B------:R-:W-:Y:S01]  /*4180*/  MUFU.EX2 R14, R14 ;  /* 0x0000000e000e7308 */ /* 0x000fe20000000800 */
[----:B------:R-:W-:-:S02]  /*4190*/  FMNMX.FTZ R50, R54, R97, !PT ;  /* 0x0000006136327209 */ /* 0x000fc40007810000 */
[----:B------:R-:W-:Y:S01]  /*41a0*/  FSEL R63, R42, -INF , P3 ;  /* 0xff8000002a3f7808 */ /* 0x000fe20001800000 */
[----:B------:R-:W-:Y:S01]  /*41b0*/  FFMA.FTZ R42, R81, UR4, -R4 ;  /* 0x00000004512a7c23 */ /* 0x000fe20008010804 */
[----:B------:R-:W-:Y:S02]  /*41c0*/  FMNMX.FTZ R50, R55, R50, !PT ;  /* 0x0000003237327209 */ /* 0x000fe40007810000 */
[C---:B------:R-:W-:Y:S01]  /*41d0*/  ISETP.GT.AND P3, PT, R52.reuse, 0x68, PT ;  /* 0x000000683400780c */ /* 0x040fe20003f64270 */
[----:B------:R-:W-:Y:S01]  /*41e0*/  MUFU.EX2 R83, R83 ;  /* 0x0000005300537308 */ /* 0x000fe20000000800 */
[----:B------:R-:W-:Y:S02]  /*41f0*/  FMNMX.FTZ R43, R63, R50, !PT ;  /* 0x000000323f2b7209 */ /* 0x000fe40007810000 */
[----:B------:R-:W-:Y:S02]  /*4200*/  ISETP.GT.AND P4, PT, R52, 0x69, PT ;  /* 0x000000693400780c */ /* 0x000fe40003f84270 */
[----:B------:R-:W-:-:S02]  /*4210*/  FSEL R81, R46, -INF , P3 ;  /* 0xff8000002e517808 */ /* 0x000fc40001800000 */
[----:B------:R-:W-:Y:S01]  /*4220*/  FMNMX.FTZ R46, R76, R43, !PT ;  /* 0x0000002b4c2e7209 */ /* 0x000fe20007810000 */
[----:B------:R-:W-:Y:S01]  /*4230*/  MUFU.EX2 R75, R75 ;  /* 0x0000004b004b7308 */ /* 0x000fe20000000800 */
[----:B------:R-:W-:Y:S02]  /*4240*/  FSEL R84, R47, -INF , P4 ;  /* 0xff8000002f547808 */ /* 0x000fe40002000000 */
[C---:B------:R-:W-:Y:S02]  /*4250*/  ISETP.GT.AND P3, PT, R52.reuse, 0x70, PT ;  /* 0x000000703400780c */ /* 0x040fe40003f64270 */
[----:B------:R-:W-:Y:S02]  /*4260*/  FMNMX.FTZ R47, R81, R46, !PT ;  /* 0x0000002e512f7209 */ /* 0x000fe40007810000 */
[----:B------:R-:W-:Y:S01]  /*4270*/  ISETP.GT.AND P4, PT, R52, 0x71, PT ;  /* 0x000000713400780c */ /* 0x000fe20003f84270 */
[----:B------:R1:W-:Y:S01]  /*4280*/  MUFU.EX2 R43, R57 ;  /* 0x00000039002b7308 */ /* 0x0003e20000000800 */
[----:B------:R-:W-:Y:S01]  /*4290*/  FSEL R85, R34, -INF , P3 ;  /* 0xff80000022557808 */ /* 0x000fe20001800000 */
[--C-:B------:R-:W-:Y:S01]  /*42a0*/  FFMA.FTZ R34, R5, UR4, -R4.reuse ;  /* 0x0000000405227c23 */ /* 0x100fe20008010804 */
[----:B------:R-:W-:Y:S01]  /*42b0*/  FMNMX.FTZ R46, R84, R47, !PT ;  /* 0x0000002f542e7209 */ /* 0x000fe20007810000 */
[----:B------:R-:W-:Y:S01]  /*42c0*/  FFMA.FTZ R47, R13, UR4, -R4 ;  /* 0x000000040d2f7c23 */ /* 0x000fe20008010804 */
[----:B------:R-:W-:-:S02]  /*42d0*/  ISETP.GT.AND P3, PT, R52, 0x78, PT ;  /* 0x000000783400780c */ /* 0x000fc40003f64270 */
[----:B------:R-:W-:Y:S01]  /*42e0*/  FSEL R88, R35, -INF , P4 ;  /* 0xff80000023587808 */ /* 0x000fe20002000000 */
[--C-:B------:R-:W-:Y:S01]  /*42f0*/  FFMA.FTZ R35, R61, UR4, -R4.reuse ;  /* 0x000000043d237c23 */ /* 0x100fe20008010804 */
[----:B------:R-:W-:Y:S01]  /*4300*/  FMNMX.FTZ R5, R85, R46, !PT ;  /* 0x0000002e55057209 */ /* 0x000fe20007810000 */
[--C-:B-1----:R-:W-:Y:S01]  /*4310*/  FFMA.FTZ R57, R49, UR4, -R4.reuse ;  /* 0x0000000431397c23 */ /* 0x102fe20008010804 */
[----:B------:R-:W-:Y:S01]  /*4320*/  FSEL R89, R38, -INF , P3 ;  /* 0xff80000026597808 */ /* 0x000fe20001800000 */
[--C-:B------:R-:W-:Y:S01]  /*4330*/  FFMA.FTZ R49, R41, UR4, -R4.reuse ;  /* 0x0000000429317c23 */ /* 0x100fe20008010804 */
[----:B------:R-:W-:Y:S01]  /*4340*/  ISETP.GT.AND P4, PT, R52, 0x79, PT ;  /* 0x000000793400780c */ /* 0x000fe20003f84270 */
[--C-:B------:R-:W-:Y:S01]  /*4350*/  FFMA.FTZ R41, R21, UR4, -R4.reuse ;  /* 0x0000000415297c23 */ /* 0x100fe20008010804 */
[----:B------:R-:W-:Y:S01]  /*4360*/  FMNMX.FTZ R38, R88, R5, !PT ;  /* 0x0000000558267209 */ /* 0x000fe20007810000 */
[--C-:B------:R-:W-:Y:S01]  /*4370*/  FFMA.FTZ R21, R73, UR4, -R4.reuse ;  /* 0x0000000449157c23 */ /* 0x100fe20008010804 */
[----:B------:R-:W-:Y:S01]  /*4380*/  FSEL R61, R39, -INF , P4 ;  /* 0xff800000273d7808 */ /* 0x000fe20002000000 */
[----:B0-----:R-:W-:Y:S01]  /*4390*/  FADD.FTZ R73, R8, R9 ;  /* 0x0000000908497221 */ /* 0x001fe20000010000 */
[C---:B------:R-:W-:Y:S01]  /*43a0*/  ISETP.GT.AND P3, PT, R52.reuse, 0x80, PT ;  /* 0x000000803400780c */ /* 0x040fe20003f64270 */
        /* <DEDUP_REMOVED lines=10> */
[----:B------:R-:W-:Y:S01]  /*4450*/  ISETP.GT.AND P4, PT, R52, 0x89, PT ;  /* 0x000000893400780c */ /* 0x000fe20003f84270 */
[----:B------:R-:W-:Y:S01]  /*4460*/  FFMA.FTZ R52, R45, UR4, -R4 ;  /* 0x000000042d347c23 */ /* 0x000fe20008010804 */
[----:B------:R-:W-:Y:S01]  /*4470*/  FSEL R30, R30, -INF , P3 ;  /* 0xff8000001e1e7808 */ /* 0x000fe20001800000 */
[----:B------:R-:W-:Y:S01]  /*4480*/  MUFU.EX2 R59, R59 ;  /* 0x0000003b003b7308 */ /* 0x000fe20000000800 */
[----:B------:R-:W-:-:S02]  /*4490*/  FMNMX.FTZ R5, R27, R46, !PT ;  /* 0x0000002e1b057209 */ /* 0x000fc40007810000 */
[----:B------:R-:W-:Y:S02]  /*44a0*/  FSEL R31, R31, -INF , P4 ;  /* 0xff8000001f1f7808 */ /* 0x000fe40002000000 */
[----:B------:R-:W-:Y:S02]  /*44b0*/  FMNMX.FTZ R46, R30, R5, !PT ;  /* 0x000000051e2e7209 */ /* 0x000fe40007810000 */
[----:B------:R-:W-:Y:S01]  /*44c0*/  F2FP.BF16.F32.PACK_AB R8, R9, R8 ;  /* 0x000000080908723e */ /* 0x000fe200000010ff */
[----:B------:R-:W-:Y:S01]  /*44d0*/  MUFU.EX2 R40, R40 ;  /* 0x0000002800287308 */ /* 0x000fe20000000800 */
[----:B------:R-:W-:Y:S01]  /*44e0*/  FMNMX.FTZ R5, R31, R46, !PT ;  /* 0x0000002e1f057209 */ /* 0x000fe20007810000 */
[----:B------:R-:W-:-:S04]  /*44f0*/  FFMA.FTZ R46, R15, UR4, -R4 ;  /* 0x000000040f2e7c23 */ /* 0x000fc80008010804 */
[----:B------:R-:W0:Y:S02]  /*4500*/  SHFL.BFLY PT, R50, R5, 0x2, 0x1f ;  /* 0x0c401f0005327f89 */ /* 0x000e2400000e0000 */
[----:B------:R-:W-:Y:S08]  /*4510*/  MUFU.EX2 R51, R51 ;  /* 0x0000003300337308 */ /* 0x000ff00000000800 */
[----:B------:R-:W-:Y:S08]  /*4520*/  MUFU.EX2 R42, R42 ;  /* 0x0000002a002a7308 */ /* 0x000ff00000000800 */
[----:B------:R-:W-:Y:S01]  /*4530*/  MUFU.EX2 R34, R34 ;  /* 0x0000002200227308 */ /* 0x000fe20000000800 */
[----:B0-----:R-:W-:Y:S01]  /*4540*/  FMNMX.FTZ R11, R5, R50, !PT ;  /* 0x00000032050b7209 */ /* 0x001fe20007810000 */
[--C-:B------:R-:W-:Y:S01]  /*4550*/  FFMA.FTZ R50, R37, UR4, -R4.reuse ;  /* 0x0000000425327c23 */ /* 0x100fe20008010804 */
[--C-:B------:R-:W-:Y:S01]  /*4560*/  FFMA.FTZ R37, R28, UR4, -R4.reuse ;  /* 0x000000041c257c23 */ /* 0x100fe20008010804 */
[----:B------:R-:W-:-:S04]  /*4570*/  FFMA.FTZ R4, R29, UR4, -R4 ;  /* 0x000000041d047c23 */ /* 0x000fc80008010804 */
[----:B------:R-:W-:Y:S01]  /*4580*/  MUFU.EX2 R35, R35 ;  /* 0x0000002300237308 */ /* 0x000fe20000000800 */
[----:B------:R-:W0:Y:S07]  /*4590*/  SHFL.BFLY PT, R60, R11, 0x1, 0x1f ;  /* 0x0c201f000b3c7f89 */ /* 0x000e2e00000e0000 */
[----:B------:R-:W-:Y:S08]  /*45a0*/  MUFU.EX2 R57, R57 ;  /* 0x0000003900397308 */ /* 0x000ff00000000800 */
[----:B------:R-:W-:Y:S08]  /*45b0*/  MUFU.EX2 R47, R47 ;  /* 0x0000002f002f7308 */ /* 0x000ff00000000800 */
[----:B------:R-:W-:Y:S01]  /*45c0*/  MUFU.EX2 R64, R64 ;  /* 0x0000004000407308 */ /* 0x000fe20000000800 */
[----:B0-----:R-:W-:-:S02]  /*45d0*/  FMNMX.FTZ R5, R11, R60, !PT ;  /* 0x0000003c0b057209 */ /* 0x001fc40007810000 */
[----:B------:R-:W-:Y:S02]  /*45e0*/  @!P1 PRMT R11, RZ, 0x654, R3 ;  /* 0x00000654ff0b9816 */ /* 0x000fe40000000003 */
[C---:B------:R-:W-:Y:S01]  /*45f0*/  FSETP.NEU.FTZ.AND P3, PT, R5.reuse, -INF , PT ;  /* 0xff8000000500780b */ /* 0x040fe20003f7d000 */
[----:B------:R-:W-:Y:S01]  /*4600*/  FMUL.FTZ R13, R5, UR4 ;  /* 0x00000004050d7c20 */ /* 0x000fe20008410000 */
[----:B------:R0:W-:Y:S01]  /*4610*/  @!P1 SYNCS.ARRIVE.TRANS64.RED.A1T0 RZ, [R11+URZ], RZ ;  /* 0x000000ff0bff99a7 */ /* 0x0001e2000810043f */
[----:B------:R1:W-:Y:S03]  /*4620*/  MUFU.EX2 R60, R25 ;  /* 0x00000019003c7308 */ /* 0x0003e60000000800 */
[----:B------:R-:W-:Y:S02]  /*4630*/  FSEL R13, R13, RZ, P3 ;  /* 0x000000ff0d0d7208 */ /* 0x000fe40001800000 */
[----:B------:R-:W-:-:S03]  /*4640*/  PLOP3.LUT P3, PT, PT, PT, UP1, 0x80, 0x0 ;  /* 0x000000000000781c */ /* 0x000fc60003f6f018 */
        /* <DEDUP_REMOVED lines=10> */
[--C-:B-1----:R-:W-:Y:S01]  /*46f0*/  FFMA.FTZ R25, R87, UR4, -R13.reuse ;  /* 0x0000000457197c23 */ /* 0x102fe2000801080d */
        /* <DEDUP_REMOVED lines=8> */
[C---:B----4-:R-:W-:Y:S01]  /*4780*/  FADD.FTZ R73, R7.reuse, R62 ;  /* 0x0000003e07497221 */ /* 0x050fe20000010000 */
[----:B------:R-:W-:Y:S01]  /*4790*/  F2FP.BF16.F32.PACK_AB R10, R7, R10 ;  /* 0x0000000a070a723e */ /* 0x000fe200000010ff */
        /* <DEDUP_REMOVED lines=9> */
[----:B------:R-:W2:Y:S01]  /*4830*/  MUFU.EX2 R95, R95 ;  /* 0x0000005f005f7308 */ /* 0x000ea20000000800 */
[----:B0-----:R-:W-:Y:S01]  /*4840*/  FADD.FTZ R11, R90, R91 ;  /* 0x0000005b5a0b7221 */ /* 0x001fe20000010000 */
        /* <DEDUP_REMOVED lines=8> */
[----:B------:R-:W-:Y:S01]  /*48d0*/  FFMA.FTZ R89, R89, UR4, -R13 ;  /* 0x0000000459597c23 */ /* 0x000fe2000801080d */
[----:B------:R-:W-:-:S05]  /*48e0*/  F2FP.BF16.F32.PACK_AB R9, R91, R90 ;  /* 0x0000005a5b09723e */ /* 0x000fca00000010ff */
[----:B------:R-:W1:Y:S01]  /*48f0*/  MUFU.EX2 R28, R28 ;  /* 0x0000001c001c7308 */ /* 0x000e620000000800 */
[C---:B--2---:R-:W-:Y:S01]  /*4900*/  FADD.FTZ R72, R95.reuse, R72 ;  /* 0x000000485f487221 */ /* 0x044fe20000010000 */
[----:B------:R-:W-:-:S05]  /*4910*/  F2FP.BF16.F32.PACK_AB R11, R95, R94 ;  /* 0x0000005e5f0b723e */ /* 0x000fca00000010ff */
[----:B------:R2:W-:Y:S01]  /*4920*/  STSM.16.M88.4 [R2+0x24300], R8 ;  /* 0x0243000802007844 */ /* 0x0005e20000000200 */
[----:B------:R-:W3:Y:S01]  /*4930*/  MUFU.EX2 R20, R20 ;  /* 0x0000001400147308 */ /* 0x000ee20000000800 */
[----:B0-----:R-:W-:Y:S01]  /*4940*/  FADD.FTZ R63, R15, R72 ;  /* 0x000000480f3f7221 */ /* 0x001fe20000010000 */
[----:B------:R-:W-:-:S06]  /*4950*/  FFMA.FTZ R72, R81, UR4, -R13 ;  /* 0x0000000451487c23 */ /* 0x000fcc000801080d */
[----:B------:R-:W0:Y:S01]  /*4960*/  MUFU.EX2 R25, R25 ;  /* 0x0000001900197308 */ /* 0x000e220000000800 */
[----:B-1----:R-:W-:Y:S01]  /*4970*/  FADD.FTZ R63, R28, R63 ;  /* 0x0000003f1c3f7221 */ /* 0x002fe20000010000 */
[----:B--2---:R-:W-:-:S06]  /*4980*/  F2FP.BF16.F32.PACK_AB R8, R75, R6 ;  /* 0x000000064b08723e */ /* 0x004fcc00000010ff */
[----:B------:R1:W-:Y:S01]  /*4990*/  MUFU.EX2 R3, R68 ;  /* 0x0000004400037308 */ /* 0x0003e20000000800 */
[----:B---3--:R-:W-:-:S07]  /*49a0*/  FADD.FTZ R76, R20, R63 ;  /* 0x0000003f144c7221 */ /* 0x008fce0000010000 */
[----:B------:R-:W2:Y:S01]  /*49b0*/  MUFU.EX2 R29, R29 ;  /* 0x0000001d001d7308 */ /* 0x000ea20000000800 */
[----:B-1----:R-:W-:Y:S01]  /*49c0*/  FADD.FTZ R68, R12, R73 ;  /* 0x000000490c447221 */ /* 0x002fe20000010000 */
[----:B------:R-:W-:-:S03]  /*49d0*/  F2FP.BF16.F32.PACK_AB R12, R77, R12 ;  /* 0x0000000c4d0c723e */ /* 0x000fc600000010ff */
[----:B------:R-:W-:-:S03]  /*49e0*/  FADD.FTZ R73, R77, R68 ;  /* 0x000000444d497221 */ /* 0x000fc60000010000 */
[----:B------:R-:W1:Y:S01]  /*49f0*/  MUFU.EX2 R74, R74 ;  /* 0x0000004a004a7308 */ /* 0x000e620000000800 */
[----:B------:R-:W-:Y:S01]  /*4a00*/  FADD.FTZ R68, R14, R73 ;  /* 0x000000490e447221 */ /* 0x000fe20000010000 */
[----:B------:R-:W-:-:S03]  /*4a10*/  F2FP.BF16.F32.PACK_AB R14, R83, R14 ;  /* 0x0000000e530e723e */ /* 0x000fc600000010ff */
[----:B------:R-:W-:Y:S01]  /*4a20*/  FADD.FTZ R63, R83, R68 ;  /* 0x00000044533f7221 */ /* 0x000fe20000010000 */
[----:B0-----:R-:W-:Y:S01]  /*4a30*/  FADD.FTZ R68, R25, R76 ;  /* 0x0000004c19447221 */ /* 0x001fe20000010000 */
[----:B------:R-:W-:Y:S01]  /*4a40*/  FFMA.FTZ R76, R61, UR4, -R13 ;  /* 0x000000043d4c7c23 */ /* 0x000fe2000801080d */
[----:B------:R-:W0:Y:S01]  /*4a50*/  MUFU.EX2 R36, R36 ;  /* 0x0000002400247308 */ /* 0x000e220000000800 */
[----:B------:R-:W-:Y:S01]  /*4a60*/  FADD.FTZ R80, R6, R63 ;  /* 0x0000003f06507221 */ /* 0x000fe20000010000 */
[----:B--2---:R-:W-:Y:S01]  /*4a70*/  FADD.FTZ R63, R29, R68 ;  /* 0x000000441d3f7221 */ /* 0x004fe20000010000 */
[--C-:B------:R-:W-:Y:S01]  /*4a80*/  FFMA.FTZ R68, R30, UR4, -R13.reuse ;  /* 0x000000041e447c23 */ /* 0x100fe2000801080d */
[----:B------:R-:W-:Y:S01]  /*4a90*/  FFMA.FTZ R61, R27, UR4, -R13 ;  /* 0x000000041b3d7c23 */ /* 0x000fe2000801080d */
[----:B------:R-:W-:-:S03]  /*4aa0*/  FADD.FTZ R73, R75, R80 ;  /* 0x000000504b497221 */ /* 0x000fc60000010000 */
[----:B------:R-:W2:Y:S01]  /*4ab0*/  MUFU.EX2 R53, R53 ;  /* 0x0000003500357308 */ /* 0x000ea20000000800 */
[----:B-1----:R-:W-:Y:S01]  /*4ac0*/  FADD.FTZ R63, R74, R63 ;  /* 0x0000003f4a3f7221 */ /* 0x002fe20000010000 */
[----:B------:R-:W-:Y:S01]  /*4ad0*/  FADD.FTZ R26, R24, R73 ;  /* 0x00000049181a7221 */ /* 0x000fe20000010000 */
[----:B------:R-:W-:-:S05]  /*4ae0*/  F2FP.BF16.F32.PACK_AB R9, R74, R29 ;  /* 0x0000001d4a09723e */ /* 0x000fca00000010ff */
[----:B------:R-:W1:Y:S01]  /*4af0*/  MUFU.EX2 R45, R45 ;  /* 0x0000002d002d7308 */ /* 0x000e620000000800 */
[----:B0-----:R-:W-:Y:S01]  /*4b00*/  FADD.FTZ R30, R36, R63 ;  /* 0x0000003f241e7221 */ /* 0x001fe20000010000 */
[----:B------:R-:W-:Y:S01]  /*4b10*/  FFMA.FTZ R63, R31, UR4, -R13 ;  /* 0x000000041f3f7c23 */ /* 0x000fe2000801080d */
[----:B------:R-:W-:-:S04]  /*4b20*/  FADD.FTZ R13, R67, R26 ;  /* 0x0000001a430d7221 */ /* 0x000fc80000010000 */
[----:B------:R-:W-:Y:S01]  /*4b30*/  FADD.FTZ R26, R32, R13 ;  /* 0x0000000d201a7221 */ /* 0x000fe20000010000 */
[----:B------:R-:W0:Y:S01]  /*4b40*/  MUFU.EX2 R66, R66 ;  /* 0x0000004200427308 */ /* 0x000e220000000800 */
[----:B--2---:R-:W-:Y:S01]  /*4b50*/  FADD.FTZ R30, R53, R30 ;  /* 0x0000001e351e7221 */ /* 0x004fe20000010000 */
[----:B------:R-:W-:Y:S01]  /*4b60*/  F2FP.BF16.F32.PACK_AB R13, R28, R15 ;  /* 0x0000000f1c0d723e */ /* 0x000fe200000010ff */
[----:B------:R-:W-:Y:S01]  /*4b70*/  FADD.FTZ R15, R59, R26 ;  /* 0x0000001a3b0f7221 */ /* 0x000fe20000010000 */
[----:B------:R-:W-:-:S03]  /*4b80*/  F2FP.BF16.F32.PACK_AB R28, R43, R42 ;  /* 0x0000002a2b1c723e */ /* 0x000fc600000010ff */
[----:B------:R-:W-:Y:S01]  /*4b90*/  FADD.FTZ R10, R40, R15 ;  /* 0x0000000f280a7221 */ /* 0x000fe20000010000 */
[----:B------:R-:W2:Y:S01]  /*4ba0*/  MUFU.EX2 R65, R65 ;  /* 0x0000004100417308 */ /* 0x000ea20000000800 */
[----:B-1----:R-:W-:Y:S01]  /*4bb0*/  FADD.FTZ R27, R45, R30 ;  /* 0x0000001e2d1b7221 */ /* 0x002fe20000010000 */
[----:B------:R-:W-:Y:S01]  /*4bc0*/  F2FP.BF16.F32.PACK_AB R15, R25, R20 ;  /* 0x00000014190f723e */ /* 0x000fe200000010ff */
[----:B------:R-:W-:Y:S01]  /*4bd0*/  FADD.FTZ R25, R51, R10 ;  /* 0x0000000a33197221 */ /* 0x000fe20000010000 */
[----:B------:R-:W-:Y:S02]  /*4be0*/  F2FP.BF16.F32.PACK_AB R10, R67, R24 ;  /* 0x00000018430a723e */ /* 0x000fe400000010ff */
[----:B------:R-:W-:Y:S01]  /*4bf0*/  F2FP.BF16.F32.PACK_AB R24, R59, R32 ;  /* 0x000000203b18723e */ /* 0x000fe200000010ff */
[----:B------:R-:W-:Y:S01]  /*4c00*/  FADD.FTZ R6, R42, R25 ;  /* 0x000000192a067221 */ /* 0x000fe20000010000 */
[----:B------:R-:W1:Y:S01]  /*4c10*/  MUFU.EX2 R70, R70 ;  /* 0x0000004600467308 */ /* 0x000e620000000800 */
[----:B0-----:R-:W-:Y:S01]  /*4c20*/  FADD.FTZ R26, R66, R27 ;  /* 0x0000001b421a7221 */ /* 0x001fe20000010000 */
[----:B------:R-:W-:Y:S01]  /*4c30*/  STSM.16.M88.4 [R2+0x25b00], R12 ;  /* 0x025b000c02007844 */ /* 0x000fe20000000200 */
[----:B------:R-:W-:Y:S01]  /*4c40*/  FADD.FTZ R25, R43, R6 ;  /* 0x000000062b197221 */ /* 0x000fe20000010000 */
[----:B------:R-:W-:-:S03]  /*4c50*/  F2FP.BF16.F32.PACK_AB R30, R35, R34 ;  /* 0x00000022231e723e */ /* 0x000fc600000010ff */
[----:B------:R-:W-:Y:S01]  /*4c60*/  FADD.FTZ R6, R34, R25 ;  /* 0x0000001922067221 */ /* 0x000fe20000010000 */
[----:B------:R-:W0:Y:S01]  /*4c70*/  MUFU.EX2 R44, R44 ;  /* 0x0000002c002c7308 */ /* 0x000e220000000800 */
[----:B--2---:R-:W-:Y:S01]  /*4c80*/  FADD.FTZ R11, R65, R26 ;  /* 0x0000001a410b7221 */ /* 0x004fe20000010000 */
[----:B------:R-:W-:Y:S01]  /*4c90*/  F2FP.BF16.F32.PACK_AB R26, R51, R40 ;  /* 0x00000028331a723e */ /* 0x000fe200000010ff */
[----:B------:R-:W-:Y:S01]  /*4ca0*/  FADD.FTZ R29, R35, R6 ;  /* 0x00000006231d7221 */ /* 0x000fe20000010000 */
[----:B------:R-:W-:Y:S02]  /*4cb0*/  F2FP.BF16.F32.PACK_AB R25, R66, R45 ;  /* 0x0000002d4219723e */ /* 0x000fe400000010ff */
[----:B------:R-:W-:Y:S02]  /*4cc0*/  CS2R R66, SRZ ;  /* 0x0000000000427805 */ /* 0x000fe4000001ff00 */
[----:B------:R-:W-:Y:S01]  /*4cd0*/  CS2R R34, SRZ ;  /* 0x0000000000227805 */ /* 0x000fe2000001ff00 */
[----:B------:R-:W-:Y:S01]  /*4ce0*/  FADD.FTZ R6, R38, R29 ;  /* 0x0000001d26067221 */ /* 0x000fe20000010000 */
[----:B------:R-:W2:Y:S01]  /*4cf0*/  MUFU.EX2 R69, R69 ;  /* 0x0000004500457308 */ /* 0x000ea20000000800 */
[----:B-1----:R-:W-:-:S02]  /*4d00*/  FADD.FTZ R11, R70, R11 ;  /* 0x0000000b460b7221 */ /* 0x002fc40000010000 */
[----:B------:R-:W-:-:S04]  /*4d10*/  FADD.FTZ R6, R57, R6 ;  /* 0x0000000639067221 */ /* 0x000fc80000010000 */
[----:B------:R-:W-:Y:S01]  /*4d20*/  FADD.FTZ R31, R47, R6 ;  /* 0x000000062f1f7221 */ /* 0x000fe20000010000 */
[----:B------:R-:W1:Y:S01]  /*4d30*/  MUFU.EX2 R48, R48 ;  /* 0x0000003000307308 */ /* 0x000e620000000800 */
[----:B0-----:R-:W-:Y:S01]  /*4d40*/  FADD.FTZ R20, R44, R11 ;  /* 0x0000000b2c147221 */ /* 0x001fe20000010000 */
[----:B------:R-:W-:Y:S01]  /*4d50*/  F2FP.BF16.F32.PACK_AB R11, R53, R36 ;  /* 0x00000024350b723e */ /* 0x000fe200000010ff */
[----:B------:R-:W-:-:S04]  /*4d60*/  FADD.FTZ R31, R64, R31 ;  /* 0x0000001f401f7221 */ /* 0x000fc80000010000 */
[----:B------:R0:W-:Y:S01]  /*4d70*/  STSM.16.M88.4 [R2+0x27300], R8 ;  /* 0x0273000802007844 */ /* 0x0001e20000000200 */
[----:B------:R-:W3:Y:S01]  /*4d80*/  MUFU.EX2 R71, R71 ;  /* 0x0000004700477308 */ /* 0x000ee20000000800 */
[----:B--2---:R-:W-:-:S07]  /*4d90*/  FADD.FTZ R27, R69, R20 ;  /* 0x00000014451b7221 */ /* 0x004fce0000010000 */
[----:B------:R-:W2:Y:S01]  /*4da0*/  MUFU.EX2 R58, R58 ;  /* 0x0000003a003a7308 */ /* 0x000ea20000000800 */
[----:B-1----:R-:W-:Y:S01]  /*4db0*/  FADD.FTZ R20, R48, R27 ;  /* 0x0000001b30147221 */ /* 0x002fe20000010000 */
[----:B------:R-:W-:-:S05]  /*4dc0*/  F2FP.BF16.F32.PACK_AB R27, R70, R65 ;  /* 0x00000041461b723e */ /* 0x000fca00000010ff */
[----:B------:R1:W-:Y:S01]  /*4dd0*/  STSM.16.M88.4 [R2+0x28b00], R24 ;  /* 0x028b001802007844 */ /* 0x0003e20000000200 */
[----:B------:R-:W4:Y:S01]  /*4de0*/  MUFU.EX2 R7, R7 ;  /* 0x0000000700077308 */ /* 0x000f220000000800 */
[----:B---3--:R-:W-:Y:S01]  /*4df0*/  FADD.FTZ R20, R71, R20 ;  /* 0x0000001447147221 */ /* 0x008fe20000010000 */
[----:B0-----:R-:W-:-:S03]  /*4e00*/  F2FP.BF16.F32.PACK_AB R8, R57, R38 ;  /* 0x000000263908723e */ /* 0x001fc600000010ff */
[----:B------:R-:W-:-:S03]  /*4e10*/  FADD.FTZ R29, R3, R20 ;  /* 0x00000014031d7221 */ /* 0x000fc60000010000 */
[----:B------:R-:W0:Y:S01]  /*4e20*/  MUFU.EX2 R54, R54 ;  /* 0x0000003600367308 */ /* 0x000e220000000800 */
[C---:B--2---:R-:W-:Y:S01]  /*4e30*/  FADD.FTZ R20, R58.reuse, R29 ;  /* 0x0000001d3a147221 */ /* 0x044fe20000010000 */
[----:B------:R-:W-:Y:S02]  /*4e40*/  F2FP.BF16.F32.PACK_AB R9, R58, R3 ;  /* 0x000000033a09723e */ /* 0x000fe400000010ff */
[----:B------:R-:W-:Y:S02]  /*4e50*/  CS2R R58, SRZ ;  /* 0x00000000003a7805 */ /* 0x000fe4000001ff00 */
[----:B------:R-:W-:Y:S02]  /*4e60*/  F2FP.BF16.F32.PACK_AB R29, R69, R44 ;  /* 0x0000002c451d723e */ /* 0x000fe400000010ff */
[----:B------:R-:W-:Y:S02]  /*4e70*/  CS2R R44, SRZ ;  /* 0x00000000002c7805 */ /* 0x000fe4000001ff00 */
[----:B-1----:R-:W-:Y:S01]  /*4e80*/  CS2R R26, SRZ ;  /* 0x00000000001a7805 */ /* 0x002fe2000001ff00 */
[----:B------:R-:W1:Y:S01]  /*4e90*/  MUFU.EX2 R46, R46 ;  /* 0x0000002e002e7308 */ /* 0x000e620000000800 */
[----:B----4-:R-:W-:-:S07]  /*4ea0*/  FADD.FTZ R43, R7, R20 ;  /* 0x00000014072b7221 */ /* 0x010fce0000010000 */
[----:B------:R-:W2:Y:S01]  /*4eb0*/  MUFU.EX2 R55, R55 ;  /* 0x0000003700377308 */ /* 0x000ea20000000800 */
[----:B0-----:R-:W-:Y:S01]  /*4ec0*/  FADD.FTZ R6, R54, R43 ;  /* 0x0000002b36067221 */ /* 0x001fe20000010000 */
[----:B------:R-:W-:-:S06]  /*4ed0*/  CS2R R42, SRZ ;  /* 0x00000000002a7805 */ /* 0x000fcc000001ff00 */
[----:B------:R-:W0:Y:S01]  /*4ee0*/  MUFU.EX2 R49, R49 ;  /* 0x0000003100317308 */ /* 0x000e220000000800 */
[----:B-1----:R-:W-:Y:S01]  /*4ef0*/  FADD.FTZ R10, R46, R31 ;  /* 0x0000001f2e0a7221 */ /* 0x002fe20000010000 */
[----:B------:R-:W-:Y:S02]  /*4f00*/  F2FP.BF16.F32.PACK_AB R31, R71, R48 ;  /* 0x00000030471f723e */ /* 0x000fe400000010ff */
[----:B------:R-:W-:-:S03]  /*4f10*/  CS2R R70, SRZ ;  /* 0x0000000000467805 */ /* 0x000fc6000001ff00 */
[----:B------:R1:W-:Y:S01]  /*4f20*/  STSM.16.M88.4 [R2+0x2a300], R28 ;  /* 0x02a3001c02007844 */ /* 0x0003e20000000200 */
[----:B------:R-:W3:Y:S01]  /*4f30*/  MUFU.EX2 R62, R62 ;  /* 0x0000003e003e7308 */ /* 0x000ee20000000800 */
[----:B--2---:R-:W-:-:S07]  /*4f40*/  FADD.FTZ R11, R55, R6 ;  /* 0x00000006370b7221 */ /* 0x004fce0000010000 */
[----:B------:R-:W2:Y:S01]  /*4f50*/  MUFU.EX2 R41, R41 ;  /* 0x0000002900297308 */ /* 0x000ea20000000800 */
[----:B0-----:R-:W-:Y:S01]  /*4f60*/  FADD.FTZ R10, R49, R10 ;  /* 0x0000000a310a7221 */ /* 0x001fe20000010000 */
[----:B-1----:R-:W-:-:S06]  /*4f70*/  CS2R R30, SRZ ;  /* 0x00000000001e7805 */ /* 0x002fcc000001ff00 */
[----:B------:R-:W0:Y:S01]  /*4f80*/  MUFU.EX2 R72, R72 ;  /* 0x0000004800487308 */ /* 0x000e220000000800 */
[C---:B---3--:R-:W-:Y:S01]  /*4f90*/  FADD.FTZ R11, R62.reuse, R11 ;  /* 0x0000000b3e0b7221 */ /* 0x048fe20000010000 */
[----:B------:R-:W-:Y:S02]  /*4fa0*/  F2FP.BF16.F32.PACK_AB R13, R62, R55 ;  /* 0x000000373e0d723e */ /* 0x000fe400000010ff */
[----:B------:R-:W-:-:S04]  /*4fb0*/  CS2R R28, SRZ ;  /* 0x00000000001c7805 */ /* 0x000fc8000001ff00 */
[----:B------:R-:W1:Y:S01]  /*4fc0*/  MUFU.EX2 R52, R52 ;  /* 0x0000003400347308 */ /* 0x000e620000000800 */
[----:B--2---:R-:W-:Y:S01]  /*4fd0*/  FADD.FTZ R3, R41, R10 ;  /* 0x0000000a29037221 */ /* 0x004fe20000010000 */
[----:B------:R-:W-:Y:S02]  /*4fe0*/  F2FP.BF16.F32.PACK_AB R10, R64, R47 ;  /* 0x0000002f400a723e */ /* 0x000fe400000010ff */
[----:B------:R-:W-:-:S04]  /*4ff0*/  CS2R R64, SRZ ;  /* 0x0000000000407805 */ /* 0x000fc8000001ff00 */
[----:B------:R-:W2:Y:S01]  /*5000*/  MUFU.EX2 R73, R84 ;  /* 0x0000005400497308 */ /* 0x000ea20000000800 */
[----:B0-----:R-:W-:Y:S01]  /*5010*/  FADD.FTZ R6, R72, R11 ;  /* 0x0000000b48067221 */ /* 0x001fe20000010000 */
[----:B------:R-:W-:Y:S02]  /*5020*/  F2FP.BF16.F32.PACK_AB R11, R54, R7 ;  /* 0x00000007360b723e */ /* 0x000fe400000010ff */
[----:B------:R-:W-:-:S03]  /*5030*/  CS2R R54, SRZ ;  /* 0x0000000000367805 */ /* 0x000fc6000001ff00 */
[----:B------:R0:W-:Y:S01]  /*5040*/  STSM.16.M88.4 [R2+0x2bb00], R8 ;  /* 0x02bb000802007844 */ /* 0x0001e20000000200 */
[----:B------:R-:W3:Y:S01]  /*5050*/  MUFU.EX2 R39, R39 ;  /* 0x0000002700277308 */ /* 0x000ee20000000800 */
[C---:B-1----:R-:W-:Y:S01]  /*5060*/  FADD.FTZ R12, R52.reuse, R3 ;  /* 0x00000003340c7221 */ /* 0x042fe20000010000 */
[----:B------:R-:W-:Y:S02]  /*5070*/  F2FP.BF16.F32.PACK_AB R14, R52, R41 ;  /* 0x00000029340e723e */ /* 0x000fe400000010ff */
[----:B------:R-:W-:Y:S02]  /*5080*/  CS2R R52, SRZ ;  /* 0x0000000000347805 */ /* 0x000fe4000001ff00 */
[----:B------:R-:W-:Y:S02]  /*5090*/  CS2R R40, SRZ ;  /* 0x0000000000287805 */ /* 0x000fe4000001ff00 */
[----:B------:R-:W1:Y:S01]  /*50a0*/  MUFU.EX2 R85, R85 ;  /* 0x0000005500557308 */ /* 0x000e620000000800 */
[C---:B--2---:R-:W-:Y:S01]  /*50b0*/  FADD.FTZ R6, R73.reuse, R6 ;  /* 0x0000000649067221 */ /* 0x044fe20000010000 */
[----:B------:R-:W-:-:S06]  /*50c0*/  F2FP.BF16.F32.PACK_AB R15, R73, R72 ;  /* 0x00000048490f723e */ /* 0x000fcc00000010ff */
[----:B------:R-:W2:Y:S01]  /*50d0*/  MUFU.EX2 R56, R56 ;  /* 0x0000003800387308 */ /* 0x000ea20000000800 */
[----:B---3--:R-:W-:Y:S01]  /*50e0*/  FADD.FTZ R3, R39, R12 ;  /* 0x0000000c27037221 */ /* 0x008fe20000010000 */
[----:B------:R-:W-:Y:S02]  /*50f0*/  F2FP.BF16.F32.PACK_AB R12, R49, R46 ;  /* 0x0000002e310c723e */ /* 0x000fe400000010ff */
[----:B------:R-:W-:-:S03]  /*5100*/  CS2R R46, SRZ ;  /* 0x00000000002e7805 */ /* 0x000fc6000001ff00 */
[----:B------:R-:W-:Y:S01]  /*5110*/  STSM.16.M88.4 [R2+0x2d300], R12 ;  /* 0x02d3000c02007844 */ /* 0x000fe20000000200 */
[----:B------:R-:W3:Y:S01]  /*5120*/  MUFU.EX2 R88, R88 ;  /* 0x0000005800587308 */ /* 0x000ee20000000800 */
[----:B-1----:R-:W-:-:S07]  /*5130*/  FADD.FTZ R7, R85, R6 ;  /* 0x0000000655077221 */ /* 0x002fce0000010000 */
[----:B------:R-:W1:Y:S01]  /*5140*/  MUFU.EX2 R33, R33 ;  /* 0x0000002100217308 */ /* 0x000e620000000800 */
[C---:B--2---:R-:W-:Y:S01]  /*5150*/  FADD.FTZ R6, R56.reuse, R3 ;  /* 0x0000000338067221 */ /* 0x044fe20000010000 */
[----:B------:R-:W-:Y:S02]  /*5160*/  F2FP.BF16.F32.PACK_AB R48, R56, R39 ;  /* 0x000000273830723e */ /* 0x000fe400000010ff */
[----:B------:R-:W-:Y:S02]  /*5170*/  CS2R R56, SRZ ;  /* 0x0000000000387805 */ /* 0x000fe4000001ff00 */
[----:B------:R-:W-:Y:S02]  /*5180*/  CS2R R38, SRZ ;  /* 0x0000000000267805 */ /* 0x000fe4000001ff00 */
[----:B------:R-:W2:Y:S01]  /*5190*/  MUFU.EX2 R51, R89 ;  /* 0x0000005900337308 */ /* 0x000ea20000000800 */
[C---:B---3--:R-:W-:Y:S01]  /*51a0*/  FADD.FTZ R20, R88.reuse, R7 ;  /* 0x0000000758147221 */ /* 0x048fe20000010000 */
[----:B------:R-:W-:-:S06]  /*51b0*/  F2FP.BF16.F32.PACK_AB R49, R88, R85 ;  /* 0x000000555831723e */ /* 0x000fcc00000010ff */
[----:B------:R-:W3:Y:S01]  /*51c0*/  MUFU.EX2 R50, R50 ;  /* 0x0000003200327308 */ /* 0x000ee20000000800 */
[----:B-1----:R-:W-:-:S07]  /*51d0*/  FADD.FTZ R7, R33, R6 ;  /* 0x0000000621077221 */ /* 0x002fce0000010000 */
[----:B------:R-:W1:Y:S01]  /*51e0*/  MUFU.EX2 R76, R76 ;  /* 0x0000004c004c7308 */ /* 0x000e620000000800 */
[----:B--2---:R-:W-:-:S07]  /*51f0*/  FADD.FTZ R25, R51, R20 ;  /* 0x0000001433197221 */ /* 0x004fce0000010000 */
[----:B------:R-:W2:Y:S01]  /*5200*/  MUFU.EX2 R21, R21 ;  /* 0x0000001500157308 */ /* 0x000ea20000000800 */
[C---:B---3--:R-:W-:Y:S01]  /*5210*/  FADD.FTZ R6, R50.reuse, R7 ;  /* 0x0000000732067221 */ /* 0x048fe20000010000 */
[----:B------:R-:W-:Y:S02]  /*5220*/  F2FP.BF16.F32.PACK_AB R50, R50, R33 ;  /* 0x000000213232723e */ /* 0x000fe400000010ff */
[----:B------:R-:W-:-:S04]  /*5230*/  CS2R R32, SRZ ;  /* 0x0000000000207805 */ /* 0x000fc8000001ff00 */
[----:B------:R-:W3:Y:S01]  /*5240*/  MUFU.EX2 R78, R78 ;  /* 0x0000004e004e7308 */ /* 0x000ee20000000800 */
[C---:B-1----:R-:W-:Y:S01]  /*5250*/  FADD.FTZ R25, R76.reuse, R25 ;  /* 0x000000194c197221 */ /* 0x042fe20000010000 */
[----:B------:R-:W-:-:S05]  /*5260*/  F2FP.BF16.F32.PACK_AB R51, R76, R51 ;  /* 0x000000334c33723e */ /* 0x000fca00000010ff */
[----:B------:R1:W-:Y:S01]  /*5270*/  STSM.16.M88.4 [R2+0x2eb00], R48 ;  /* 0x02eb003002007844 */ /* 0x0003e20000000200 */
[----:B------:R-:W4:Y:S01]  /*5280*/  MUFU.EX2 R61, R61 ;  /* 0x0000003d003d7308 */ /* 0x000f220000000800 */
[----:B--2---:R-:W-:-:S04]  /*5290*/  FADD.FTZ R7, R21, R6 ;  /* 0x0000000615077221 */ /* 0x004fc80000010000 */
[C---:B0-----:R-:W-:Y:S01]  /*52a0*/  FADD.FTZ R8, R60.reuse, R7 ;  /* 0x000000073c087221 */ /* 0x041fe20000010000 */
[----:B------:R-:W-:Y:S02]  /*52b0*/  F2FP.BF16.F32.PACK_AB R60, R60, R21 ;  /* 0x000000153c3c723e */ /* 0x000fe400000010ff */
[----:B------:R-:W-:Y:S01]  /*52c0*/  MUFU.EX2 R37, R37 ;  /* 0x0000002500257308 */ /* 0x000fe20000000800 */
[----:B---3--:R-:W-:Y:S01]  /*52d0*/  FADD.FTZ R6, R78, R25 ;  /* 0x000000194e067221 */ /* 0x008fe20000010000 */
[----:B------:R-:W-:Y:S02]  /*52e0*/  CS2R R24, SRZ ;  /* 0x0000000000187805 */ /* 0x000fe4000001ff00 */
[----:B-1----:R-:W-:-:S04]  /*52f0*/  CS2R R50, SRZ ;  /* 0x0000000000327805 */ /* 0x002fc8000001ff00 */
[----:B------:R-:W0:Y:S01]  /*5300*/  MUFU.EX2 R4, R4 ;  /* 0x0000000400047308 */ /* 0x000e220000000800 */
[C---:B----4-:R-:W-:Y:S01]  /*5310*/  FADD.FTZ R7, R61.reuse, R6 ;  /* 0x000000063d077221 */ /* 0x050fe20000010000 */
[----:B------:R-:W-:Y:S02]  /*5320*/  F2FP.BF16.F32.PACK_AB R61, R61, R78 ;  /* 0x0000004e3d3d723e */ /* 0x000fe400000010ff */
[----:B------:R-:W-:-:S04]  /*5330*/  CS2R R48, SRZ ;  /* 0x0000000000307805 */ /* 0x000fc8000001ff00 */
[----:B------:R-:W-:Y:S08]  /*5340*/  MUFU.EX2 R68, R68 ;  /* 0x0000004400447308 */ /* 0x000ff00000000800 */
[----:B------:R-:W1:Y:S01]  /*5350*/  MUFU.EX2 R3, R63 ;  /* 0x0000003f00037308 */ /* 0x000e620000000800 */
[----:B0-----:R-:W-:Y:S01]  /*5360*/  F2FP.BF16.F32.PACK_AB R62, R4, R37 ;  /* 0x00000025043e723e */ /* 0x001fe200000010ff */
[----:B------:R-:W-:Y:S01]  /*5370*/  FADD.FTZ R37, R37, R8 ;  /* 0x0000000825257221 */ /* 0x000fe20000010000 */
[----:B------:R-:W-:-:S03]  /*5380*/  IMAD.U32 R8, RZ, RZ, UR14 ;  /* 0x0000000eff087e24 */ /* 0x000fc6000f8e00ff */
[----:B------:R-:W-:Y:S01]  /*5390*/  FADD.FTZ R4, R4, R37 ;  /* 0x0000002504047221 */ /* 0x000fe20000010000 */
[----:B------:R-:W-:Y:S02]  /*53a0*/  CS2R R36, SRZ ;  /* 0x0000000000247805 */ /* 0x000fe4000001ff00 */
[----:B-1----:R-:W-:Y:S01]  /*53b0*/  F2FP.BF16.F32.PACK_AB R63, R3, R68 ;  /* 0x00000044033f723e */ /* 0x002fe200000010ff */
[----:B------:R-:W-:-:S04]  /*53c0*/  FADD.FTZ R68, R68, R7 ;  /* 0x0000000744447221 */ /* 0x000fc80000010000 */
        /* <DEDUP_REMOVED lines=14> */
.L_x_2084:
        /* <DEDUP_REMOVED lines=10> */
.L_x_2077:
[----:B------:R-:W-:Y:S01]  /*5550*/  ULEA UR4, UR36, UR37, 0x3 ;  /* 0x0000002524047291 */ /* 0x000fe2000f8e183f */
[----:B------:R-:W-:-:S05]  /*5560*/  IMAD.U32 R0, RZ, RZ, UR38 ;  /* 0x00000026ff007e24 */ /* 0x000fca000f8e00ff */
[----:B------:R-:W-:-:S04]  /*5570*/  SHF.L.U32 R0, R0, 0x1f, RZ ;  /* 0x0000001f00007819 */ /* 0x000fc800000006ff */
[----:B------:R0:W1:Y:S01]  /*5580*/  SYNCS.PHASECHK.TRANS64.TRYWAIT P3, [UR4+0x31c30], R0 ;  /* 0x031c3000ff0075a7 */ /* 0x0000620008060144 */
[----:B------:R-:W-:Y:S05]  /*5590*/  @!P0 BRA `(.L_x_2078) ;  /* 0x0000000000048947 */ /* 0x000fea0003800000 */
[----:B------:R-:W-:Y:S01]  /*55a0*/  BPT.TRAP 0x1 ;  /* 0x000000040000795c */ /* 0x000fe20000300000 */
.L_x_2078:
[----:B-1----:R-:W-:Y:S05]  /*55b0*/  @P3 BRA `(.L_x_2076) ;  /* 0x0000000000083947 */ /* 0x002fea0003800000 */
[----:B------:R-:W1:Y:S02]  /*55c0*/  SYNCS.PHASECHK.TRANS64.TRYWAIT P3, [UR4+0x31c30], R0 ;  /* 0x031c3000ff0075a7 */ /* 0x000e640008060144 */
[----:B-1----:R-:W-:Y:S05]  /*55d0*/  @!P3 BRA `(.L_x_2079) ;  /* 0x000001040084b947 */ /* 0x002fea0003800000 */
.L_x_2076:
        /* <DEDUP_REMOVED lines=356> */
.L_x_2081:
[----:B------:R-:W-:Y:S01]  /*6c20*/  ULEA UR4, UR6, UR37, 0x3 ;  /* 0x0000002506047291 */ /* 0x000fe2000f8e183f */
[----:B------:R-:W-:-:S05]  /*6c30*/  IMAD.U32 R0, RZ, RZ, UR39 ;  /* 0x00000027ff007e24 */ /* 0x000fca000f8e00ff */
[----:B------:R-:W-:-:S04]  /*6c40*/  SHF.L.U32 R0, R0, 0x1f, RZ ;  /* 0x0000001f00007819 */ /* 0x000fc800000006ff */
[----:B------:R0:W1:Y:S01]  /*6c50*/  SYNCS.PHASECHK.TRANS64.TRYWAIT P3, [UR4+0x31c50], R0 ;  /* 0x031c5000ff0075a7 */ /* 0x0000620008060144 */
[----:B------:R-:W-:Y:S05]  /*6c60*/  @!P0 BRA `(.L_x_2082) ;  /* 0x0000000000048947 */ /* 0x000fea0003800000 */
[----:B------:R-:W-:Y:S01]  /*6c70*/  BPT.TRAP 0x1 ;  /* 0x000000040000795c */ /* 0x000fe20000300000 */
.L_x_2082:
[----:B-1----:R-:W-:Y:S05]  /*6c80*/  @P3 BRA `(.L_x_2080) ;  /* 0x0000000000083947 */ /* 0x002fea0003800000 */
[----:B------:R-:W1:Y:S02]  /*6c90*/  SYNCS.PHASECHK.TRANS64.TRYWAIT P3, [UR4+0x31c50], R0 ;  /* 0x031c5000ff0075a7 */ /* 0x000e640008060144 */
[----:B-1----:R-:W-:Y:S05]  /*6ca0*/  @!P3 BRA `(.L_x_2083) ;  /* 0x000000ec00e8b947 */ /* 0x002fea0003800000 */
.L_x_2080:
        /* <DEDUP_REMOVED lines=9> */
[----:B------:R-:W-:Y:S01]  /*6d40*/  IMAD.MOV.U32 R12, RZ, RZ, -0x2 ;  /* 0xfffffffeff0c7424 */ /* 0x000fe200078e00ff */
[----:B------:R-:W-:Y:S01]  /*6d50*/  UMOV UR32, UR10 ;  /* 0x0000000a00207c82 */ /* 0x000fe20008000000 */
[----:B------:R-:W-:Y:S01]  /*6d60*/  UMOV UR39, UR38 ;  /* 0x0000002600277c82 */ /* 0x000fe20008000000 */
[----:B------:R-:W-:-:S04]  /*6d70*/  ULOP3.LUT UR4, UR4, 0x2400000, URZ, 0xfc, !UPT ;  /* 0x0240000004047892 */ /* 0x000fc8000f8efc3f */
[----:B------:R-:W-:Y:S01]  /*6d80*/  UIMAD UR11, UR6, 0x6c0, UR4 ;  /* 0x000006c0060b78a4 */ /* 0x000fe2000f8e0204 */
[----:B01----:R-:W-:Y:S02]  /*6d90*/  VIADD R0, R22, UR15 ;  /* 0x0000000f16007c36 */ /* 0x003fe40008000000 */
        /* <DEDUP_REMOVED lines=10> */
[----:B------:R-:W0:Y:S01]  /*6e40*/  SHFL.IDX PT, R10, R0, 0x1, 0x1c1f ;  /* 0x003c1f00000a7f89 */ /* 0x000e2200000e0000 */
[----:B------:R-:W-:Y:S02]  /*6e50*/  UMOV UR4, 0x1 ;  /* 0x0000000100047882 */ /* 0x000fe40000000000 */
[----:B------:R-:W-:Y:S01]  /*6e60*/  UIMAD UR4, UR7, -0x90, UR4 ;  /* 0xffffff70070478a4 */ /* 0x000fe2000f8e0204 */
[----:B------:R-:W1:Y:S05]  /*6e70*/  SHFL.IDX PT, R0, R0, RZ, 0x1c1f ;  /* 0x001c1fff00007589 */ /* 0x000e6a00000e0000 */
[----:B------:R-:W-:Y:S01]  /*6e80*/  IMAD R9, R19, R12, UR4 ;  /* 0x0000000413097e24 */ /* 0x000fe2000f8e020c */
[----:B------:R-:W-:Y:S01]  /*6e90*/  ULDC UR4, c[0x0][0x988] ;  /* 0x0002620000047ab9 */ /* 0x000fe20000000800 */
[----:B------:R-:W-:-:S05]  /*6ea0*/  IMAD.U32 R12, RZ, RZ, UR61 ;  /* 0x0000003dff0c7e24 */ /* 0x000fca000f8e00ff */
[----:B------:R-:W-:Y:S02]  /*6eb0*/  IADD3 R9, -R12, UR14, R9 ;  /* 0x0000000e0c097c10 */ /* 0x000fe4000fffe109 */
[----:B------:R-:W-:-:S03]  /*6ec0*/  R2UR UR14, R8 ;  /* 0x00000000080e72ca */ /* 0x000fc600000e0000 */
[C---:B0-----:R-:W-:Y:S02]  /*6ed0*/  IMAD.IADD R5, R9.reuse, 0x1, R10 ;  /* 0x0000000109057824 */ /* 0x041fe400078e020a */
[----:B-1----:R-:W-:-:S03]  /*6ee0*/  IMAD.IADD R9, R9, 0x1, R0 ;  /* 0x0000000109097824 */ /* 0x002fc600078e0200 */
[C---:B------:R-:W-:Y:S02]  /*6ef0*/  ISETP.GT.AND P3, PT, R5.reuse, RZ, PT ;  /* 0x000000ff0500720c */ /* 0x040fe40003f64270 */
[----:B------:R-:W-:-:S03]  /*6f00*/  ISETP.GT.AND P4, PT, R5, 0x1, PT ;  /* 0x000000010500780c */ /* 0x000fc60003f84270 */
[----:B------:R-:W-:Y:S01]  /*6f10*/  UISETP.GT.AND UP1, UPT, UR7, UR14, UPT ;  /* 0x0000000e0700728c */ /* 0x000fe2000bf24270 */
        /* <DEDUP_REMOVED lines=30> */
[----:B------:R-:W-:Y:S01]  /*7100*/  FMNMX.FTZ R11, R123, R10, !PT ;  /* 0x0000000a7b0b7209 */ /* 0x000fe20007810000 */
[----:B------:R-:W-:Y:S02]  /*7110*/  WARPGROUP.DEPBAR.LE gsb0, 0x0 ;  /* 0x00008000000079c5 */ /* 0x000fe40000010000 */
[----:B------:R-:W-:Y:S01]  /*7120*/  WARPGROUP.ARRIVE ;  /* 0x00000000000079c5 */ /* 0x000fe20000000000 */
[----:B------:R-:W-:Y:S02]  /*7130*/  ISETP.GT.AND P3, PT, R5, 0x30, PT ;  /* 0x000000300500780c */ /* 0x000fe40003f64270 */
        /* <DEDUP_REMOVED lines=56> */
[----:B------:R-:W-:Y:S01]  /*74c0*/  FSEL R82, R82, -INF , P3 ;  /* 0xff80000052527808 */ /* 0x000fe20001800000 */
[----:B------:R-:W-:Y:S02]  /*74d0*/  WARPGROUP.DEPBAR.LE gsb0, 0x0 ;  /* 0x00008000000079c5 */ /* 0x000fe40000010000 */
[----:B------:R-:W-:Y:S01]  /*74e0*/  WARPGROUP.ARRIVE ;  /* 0x00000000000079c5 */ /* 0x000fe20000000000 */
[----:B------:R-:W-:-:S02]  /*74f0*/  FMNMX.FTZ R11, R95, R10, !PT ;  /* 0x0000000a5f0b7209 */ /* 0x000fc40007810000 */
[----:B------:R-:W-:Y:S02]  /*7500*/  ISETP.GT.AND P3, PT, R5, 0x78, PT ;  /* 0x000000780500780c */ /* 0x000fe40003f64270 */
[----:B------:R-:W-:Y:S01]  /*7510*/  FSEL R83, R83, -INF , P4 ;  /* 0xff80000053537808 */ /* 0x000fe20002000000 */
[----:B------:R-:W-:Y:S01]  /*7520*/  HGMMA.64x96x16.F32.BF16 R24, gdesc[UR32].tnspB, R24, gsb0 ;  /* 0x41600000201879f0 */ /* 0x000fe20008001818 */
[----:B------:R-:W-:Y:S01]  /*7530*/  UIADD3 UR32, UR10, 0x480, URZ ;  /* 0x000004800a207890 */ /* 0x000fe2000fffe03f */
[----:B------:R-:W-:Y:S01]  /*7540*/  FMNMX.FTZ R10, R82, R11, !PT ;  /* 0x0000000b520a7209 */ /* 0x000fe20007810000 */
[----:B------:R-:W-:Y:S01]  /*7550*/  UIADD3 UR34, UR11, 0xc0, URZ ;  /* 0x000000c00b227890 */ /* 0x000fe2000fffe03f */
[----:B------:R-:W-:Y:S01]  /*7560*/  ISETP.GT.AND P4, PT, R5, 0x79, PT ;  /* 0x000000790500780c */ /* 0x000fe20003f84270 */
[----:B------:R-:W-:Y:S01]  /*7570*/  UMOV UR33, 0xc0000010 ;  /* 0xc000001000217882 */ /* 0x000fe20000000000 */
[----:B------:R-:W-:Y:S01]  /*7580*/  UMOV UR35, 0x80000020 ;  /* 0x8000002000237882 */ /* 0x000fe20000000000 */
        /* <DEDUP_REMOVED lines=16> */
[----:B------:R-:W-:Y:S02]  /*7690*/  ISETP.GT.AND P6, PT, R9, RZ, PT ;  /* 0x000000ff0900720c */ /* 0x000fe40003fc4270 */
[----:B------:R-:W-:Y:S02]  /*76a0*/  FMNMX.FTZ R10, R79, R10, !PT ;  /* 0x0000000a4f0a7209 */ /* 0x000fe40007810000 */
[----:B------:R-:W-:-:S02]  /*76b0*/  ISETP.GT.AND P5, PT, R9, 0x1, PT ;  /* 0x000000010900780c */ /* 0x000fc40003fa4270 */
[----:B------:R-:W-:Y:S01]  /*76c0*/  FSEL R136, R136, -INF , P6 ;  /* 0xff80000088887808 */ /* 0x000fe20003000000 */
[----:B------:R-:W0:Y:S01]  /*76d0*/  SHFL.BFLY PT, R5, R10, 0x2, 0x1f ;  /* 0x0c401f000a057f89 */ /* 0x000e2200000e0000 */
[----:B------:R-:W-:Y:S02]  /*76e0*/  ISETP.GT.AND P4, PT, R9, 0x8, PT ;  /* 0x000000080900780c */ /* 0x000fe40003f84270 */
[----:B------:R-:W-:Y:S02]  /*76f0*/  FSEL R137, R137, -INF , P5 ;  /* 0xff80000089897808 */ /* 0x000fe40002800000 */
[----:B------:R-:W-:Y:S02]  /*7700*/  FMNMX.FTZ R0, R136, R6, !PT ;  /* 0x0000000688007209 */ /* 0x000fe40007810000 */
[----:B------:R-:W-:Y:S02]  /*7710*/  ISETP.GT.AND P6, PT, R9, 0x9, PT ;  /* 0x000000090900780c */ /* 0x000fe40003fc4270 */
[----:B------:R-:W-:-:S02]  /*7720*/  FSEL R140, R140, -INF , P4 ;  /* 0xff8000008c8c7808 */ /* 0x000fc40002000000 */
[----:B------:R-:W-:Y:S02]  /*7730*/  FSEL R141, R141, -INF , P6 ;  /* 0xff8000008d8d7808 */ /* 0x000fe40003000000 */
[C---:B------:R-:W-:Y:S02]  /*7740*/  ISETP.GT.AND P6, PT, R9.reuse, 0x10, PT ;  /* 0x000000100900780c */ /* 0x040fe40003fc4270 */
[C---:B------:R-:W-:Y:S02]  /*7750*/  ISETP.GT.AND P5, PT, R9.reuse, 0x11, PT ;  /* 0x000000110900780c */ /* 0x040fe40003fa4270 */
[----:B------:R-:W-:Y:S02]  /*7760*/  FSEL R128, R128, -INF , P6 ;  /* 0xff80000080807808 */ /* 0x000fe40003000000 */
[----:B------:R-:W-:Y:S02]  /*7770*/  ISETP.GT.AND P4, PT, R9, 0x18, PT ;  /* 0x000000180900780c */ /* 0x000fe40003f84270 */
[----:B------:R-:W-:-:S02]  /*7780*/  FSEL R129, R129, -INF , P5 ;  /* 0xff80000081817808 */ /* 0x000fc40002800000 */
[----:B------:R-:W-:Y:S02]  /*7790*/  ISETP.GT.AND P6, PT, R9, 0x19, PT ;  /* 0x000000190900780c */ /* 0x000fe40003fc4270 */
[----:B0-----:R-:W-:Y:S02]  /*77a0*/  FMNMX.FTZ R11, R10, R5, !PT ;  /* 0x000000050a0b7209 */ /* 0x001fe40007810000 */
[----:B------:R-:W-:Y:S02]  /*77b0*/  FSEL R132, R132, -INF , P4 ;  /* 0xff80000084847808 */ /* 0x000fe40002000000 */
[----:B------:R-:W-:Y:S01]  /*77c0*/  FSEL R133, R133, -INF , P6 ;  /* 0xff80000085857808 */ /* 0x000fe20003000000 */
[----:B------:R-:W0:Y:S01]  /*77d0*/  SHFL.BFLY PT, R12, R11, 0x1, 0x1f ;  /* 0x0c201f000b0c7f89 */ /* 0x000e2200000e0000 */
[C---:B------:R-:W-:Y:S02]  /*77e0*/  ISETP.GT.AND P6, PT, R9.reuse, 0x20, PT ;  /* 0x000000200900780c */ /* 0x040fe40003fc4270 */
[----:B------:R-:W-:-:S02]  /*77f0*/  ISETP.GT.AND P5, PT, R9, 0x21, PT ;  /* 0x000000210900780c */ /* 0x000fc40003fa4270 */
[----:B------:R-:W-:Y:S02]  /*7800*/  ISETP.GT.AND P4, PT, R9, 0x28, PT ;  /* 0x000000280900780c */ /* 0x000fe40003f84270 */
[----:B------:R-:W-:Y:S02]  /*7810*/  FSEL R121, R121, -INF , P5 ;  /* 0xff80000079797808 */ /* 0x000fe40002800000 */
[----:B------:R-:W-:Y:S02]  /*7820*/  FSEL R124, R124, -INF , P4 ;  /* 0xff8000007c7c7808 */ /* 0x000fe40002000000 */
[C---:B------:R-:W-:Y:S02]  /*7830*/  ISETP.GT.AND P5, PT, R9.reuse, 0x31, PT ;  /* 0x000000310900780c */ /* 0x040fe40003fa4270 */
[----:B------:R-:W-:-:S04]  /*7840*/  ISETP.GT.AND P4, PT, R9, 0x38, PT ;  /* 0x000000380900780c */ /* 0x000fc80003f84270 */
[----:B------:R-:W-:Y:S02]  /*7850*/  FSEL R116, R116, -INF , P4 ;  /* 0xff80000074747808 */ /* 0x000fe40002000000 */
[----:B------:R-:W-:-:S04]  /*7860*/  ISETP.GT.AND P4, PT, R9, 0x48, PT ;  /* 0x000000480900780c */ /* 0x000fc80003f84270 */
[----:B------:R-:W-:Y:S02]  /*7870*/  FSEL R108, R108, -INF , P4 ;  /* 0xff8000006c6c7808 */ /* 0x000fe40002000000 */
[----:B0-----:R-:W-:Y:S01]  /*7880*/  FMNMX.FTZ R5, R11, R12, !PT ;  /* 0x0000000c0b057209 */ /* 0x001fe20007810000 */
[----:B------:R-:W-:Y:S02]  /*7890*/  WARPGROUP.DEPBAR.LE gsb0, 0x0 ;  /* 0x00008000000079c5 */ /* 0x000fe40000010000 */
[----:B------:R-:W-:Y:S01]  /*78a0*/  WARPGROUP.ARRIVE ;  /* 0x00000000000079c5 */ /* 0x000fe20000000000 */
[C---:B------:R-:W-:Y:S01]  /*78b0*/  FSETP.NEU.FTZ.AND P3, PT, R5.reuse, -INF , PT ;  /* 0xff8000000500780b */ /* 0x040fe20003f7d000 */
[----:B------:R-:W-:Y:S01]  /*78c0*/  FMUL.FTZ R10, R5, UR4 ;  /* 0x00000004050a7c20 */ /* 0x000fe20008410000 */
[----:B------:R-:W-:-:S03]  /*78d0*/  ISETP.GT.AND P4, PT, R9, 0x58, PT ;  /* 0x000000580900780c */ /* 0x000fc60003f84270 */
        /* <DEDUP_REMOVED lines=23> */
[--C-:B------:R-:W-:Y:S01]  /*7a50*/  FFMA.FTZ R14, R143, UR4, -R10.reuse ;  /* 0x000000048f0e7c23 */ /* 0x100fe2000801080a */
[----:B------:R-:W-:Y:S01]  /*7a60*/  FMNMX.FTZ R131, R129, R0, !PT ;  /* 0x0000000081837209 */ /* 0x000fe20007810000 */
[----:B------:R0:W-:Y:S01]  /*7a70*/  MUFU.EX2 R11, R138 ;  /* 0x0000008a000b7308 */ /* 0x0001e20000000800 */
[----:B------:R-:W-:Y:S01]  /*7a80*/  FSEL R112, R112, -INF , P6 ;  /* 0xff80000070707808 */ /* 0x000fe20003000000 */
[----:B------:R-:W1:Y:S01]  /*7a90*/  S2R R143, SR_TID.X ;  /* 0x00000000008f7919 */ /* 0x000e620000002100 */
[----:B------:R-:W-:Y:S01]  /*7aa0*/  FMNMX.FTZ R0, R132, R131, !PT ;  /* 0x0000008384007209 */ /* 0x000fe20007810000 */
[--C-:B------:R-:W-:Y:S01]  /*7ab0*/  FFMA.FTZ R13, R142, UR4, -R10.reuse ;  /* 0x000000048e0d7c23 */ /* 0x100fe2000801080a */
[----:B------:R-:W-:Y:S01]  /*7ac0*/  ISETP.GT.AND P6, PT, R9, 0x39, PT ;  /* 0x000000390900780c */ /* 0x000fe20003fc4270 */
[--C-:B------:R-:W-:Y:S01]  /*7ad0*/  FFMA.FTZ R122, R122, UR4, -R10.reuse ;  /* 0x000000047a7a7c23 */ /* 0x100fe2000801080a */
[----:B------:R-:W-:Y:S01]  /*7ae0*/  FMNMX.FTZ R131, R133, R0, !PT ;  /* 0x0000000085837209 */ /* 0x000fe20007810000 */
[--C-:B------:R-:W-:Y:S01]  /*7af0*/  FFMA.FTZ R123, R123, UR4, -R10.reuse ;  /* 0x000000047b7b7c23 */ /* 0x100fe2000801080a */
[----:B------:R-:W-:Y:S01]  /*7b00*/  FSEL R126, R113, -INF , P5 ;  /* 0xff800000717e7808 */ /* 0x000fe20002800000 */
[--C-:B0-----:R-:W-:Y:S01]  /*7b10*/  FFMA.FTZ R138, R106, UR4, -R10.reuse ;  /* 0x000000046a8a7c23 */ /* 0x101fe2000801080a */
[----:B------:R-:W-:Y:S01]  /*7b20*/  FMNMX.FTZ R0, R130, R131, !PT ;  /* 0x0000008382007209 */ /* 0x000fe20007810000 */
[----:B------:R0:W-:Y:S01]  /*7b30*/  MUFU.EX2 R113, R134 ;  /* 0x0000008600717308 */ /* 0x0001e20000000800 */
        /* <DEDUP_REMOVED lines=11> */
[--C-:B------:R-:W-:Y:S01]  /*7bf0*/  FFMA.FTZ R87, R87, UR4, -R10.reuse ;  /* 0x0000000457577c23 */ /* 0x100fe2000801080a */
[C---:B------:R-:W-:Y:S01]  /*7c00*/  ISETP.GT.AND P6, PT, R9.reuse, 0x49, PT ;  /* 0x000000490900780c */ /* 0x040fe20003fc4270 */
[----:B------:R-:W-:Y:S01]  /*7c10*/  FFMA.FTZ R78, R78, UR4, -R10 ;  /* 0x000000044e4e7c23 */ /* 0x000fe2000801080a */
[----:B------:R-:W-:Y:S01]  /*7c20*/  FMNMX.FTZ R131, R112, R131, !PT ;  /* 0x0000008370837209 */ /* 0x000fe20007810000 */
[----:B------:R-:W-:Y:S01]  /*7c30*/  MUFU.EX2 R12, R12 ;  /* 0x0000000c000c7308 */ /* 0x000fe20000000800 */
[----:B------:R-:W-:-:S02]  /*7c40*/  ISETP.GT.AND P5, PT, R9, 0x41, PT ;  /* 0x000000410900780c */ /* 0x000fc40003fa4270 */
[----:B------:R-:W-:Y:S02]  /*7c50*/  FMNMX.FTZ R135, R126, R131, !PT ;  /* 0x000000837e877209 */ /* 0x000fe40007810000 */
[----:B------:R-:W-:Y:S01]  /*7c60*/  FSEL R131, R109, -INF , P6 ;  /* 0xff8000006d837808 */ /* 0x000fe20003000000 */
[----:B------:R-:W-:Y:S01]  /*7c70*/  FFMA.FTZ R109, R115, UR4, -R10 ;  /* 0x00000004736d7c23 */ /* 0x000fe2000801080a */
[----:B------:R-:W-:Y:S01]  /*7c80*/  FMNMX.FTZ R0, R116, R135, !PT ;  /* 0x0000008774007209 */ /* 0x000fe20007810000 */
[----:B------:R-:W-:Y:S01]  /*7c90*/  MUFU.EX2 R13, R13 ;  /* 0x0000000d000d7308 */ /* 0x000fe20000000800 */
[----:B------:R-:W-:Y:S02]  /*7ca0*/  ISETP.GT.AND P6, PT, R9, 0x50, PT ;  /* 0x000000500900780c */ /* 0x000fe40003fc4270 */
[----:B------:R-:W-:Y:S02]  /*7cb0*/  FMNMX.FTZ R135, R117, R0, !PT ;  /* 0x0000000075877209 */ /* 0x000fe40007810000 */
[----:B------:R-:W-:-:S02]  /*7cc0*/  FSEL R114, R105, -INF , P5 ;  /* 0xff80000069727808 */ /* 0x000fc40002800000 */
[----:B------:R-:W-:Y:S01]  /*7cd0*/  ISETP.GT.AND P5, PT, R9, 0x51, PT ;  /* 0x000000510900780c */ /* 0x000fe20003fa4270 */
[----:B------:R0:W-:Y:S01]  /*7ce0*/  MUFU.EX2 R105, R134 ;  /* 0x0000008600697308 */ /* 0x0001e20000000800 */
[----:B------:R-:W-:Y:S02]  /*7cf0*/  FMNMX.FTZ R135, R104, R135, !PT ;  /* 0x0000008768877209 */ /* 0x000fe40007810000 */
[----:B------:R-:W-:Y:S01]  /*7d00*/  FSEL R115, R96, -INF , P6 ;  /* 0xff80000060737808 */ /* 0x000fe20003000000 */
[--C-:B------:R-:W-:Y:S01]  /*7d10*/  FFMA.FTZ R96, R118, UR4, -R10.reuse ;  /* 0x0000000476607c23 */ /* 0x100fe2000801080a */
[----:B------:R-:W-:Y:S02]  /*7d20*/  FSEL R118, R97, -INF , P5 ;  /* 0xff80000061767808 */ /* 0x000fe40002800000 */
[----:B------:R-:W-:Y:S01]  /*7d30*/  FMNMX.FTZ R97, R114, R135, !PT ;  /* 0x0000008772617209 */ /* 0x000fe20007810000 */
[----:B------:R-:W-:Y:S01]  /*7d40*/  MUFU.EX2 R14, R14 ;  /* 0x0000000e000e7308 */ /* 0x000fe20000000800 */
[----:B------:R-:W-:Y:S01]  /*7d50*/  ISETP.GT.AND P6, PT, R9, 0x59, PT ;  /* 0x000000590900780c */ /* 0x000fe20003fc4270 */
[----:B0-----:R-:W-:Y:S01]  /*7d60*/  FFMA.FTZ R134, R119, UR4, -R10 ;  /* 0x0000000477867c23 */ /* 0x001fe2000801080a */
[----:B------:R-:W-:-:S02]  /*7d70*/  FMNMX.FTZ R0, R108, R97, !PT ;  /* 0x000000616c007209 */ /* 0x000fc40007810000 */
[----:B------:R-:W-:Y:S02]  /*7d80*/  ISETP.GT.AND P5, PT, R9, 0x61, PT ;  /* 0x000000610900780c */ /* 0x000fe40003fa4270 */
[----:B------:R-:W-:Y:S01]  /*7d90*/  FMNMX.FTZ R0, R131, R0, !PT ;  /* 0x0000000083007209 */ /* 0x000fe20007810000 */
[----:B------:R0:W-:Y:S01]  /*7da0*/  MUFU.EX2 R97, R134 ;  /* 0x0000008600617308 */ /* 0x0001e20000000800 */
[----:B------:R-:W-:Y:S02]  /*7db0*/  FSEL R101, R101, -INF , P6 ;  /* 0xff80000065657808 */ /* 0x000fe40003000000 */
[----:B------:R-:W-:Y:S02]  /*7dc0*/  FMNMX.FTZ R135, R115, R0, !PT ;  /* 0x0000000073877209 */ /* 0x000fe40007810000 */
[----:B------:R-:W-:Y:S02]  /*7dd0*/  ISETP.GT.AND P6, PT, R9, 0x60, PT ;  /* 0x000000600900780c */ /* 0x000fe40003fc4270 */
[----:B------:R-:W-:Y:S01]  /*7de0*/  FMNMX.FTZ R135, R118, R135, !PT ;  /* 0x0000008776877209 */ /* 0x000fe20007810000 */
[----:B------:R-:W-:Y:S01]  /*7df0*/  MUFU.EX2 R15, R15 ;  /* 0x0000000f000f7308 */ /* 0x000fe20000000800 */
[----:B------:R-:W-:Y:S01]  /*7e00*/  FSEL R119, R89, -INF , P5 ;  /* 0xff80000059777808 */ /* 0x000fe20002800000 */
[--C-:B------:R-:W-:Y:S01]  /*7e10*/  FFMA.FTZ R89, R107, UR4, -R10.reuse ;  /* 0x000000046b597c23 */ /* 0x100fe2000801080a */
[----:B------:R-:W-:Y:S01]  /*7e20*/  FMNMX.FTZ R0, R100, R135, !PT ;  /* 0x0000008764007209 */ /* 0x000fe20007810000 */
[--C-:B0-----:R-:W-:Y:S01]  /*7e30*/  FFMA.FTZ R134, R110, UR4, -R10.reuse ;  /* 0x000000046e867c23 */ /* 0x101fe2000801080a */
[----:B------:R-:W-:Y:S01]  /*7e40*/  FSEL R106, R88, -INF , P6 ;  /* 0xff800000586a7808 */ /* 0x000fe20003000000 */
[----:B------:R-:W-:Y:S01]  /*7e50*/  FFMA.FTZ R135, R111, UR4, -R10 ;  /* 0x000000046f877c23 */ /* 0x000fe2000801080a */
[----:B------:R-:W-:Y:S01]  /*7e60*/  FMNMX.FTZ R107, R101, R0, !PT ;  /* 0x00000000656b7209 */ /* 0x000fe20007810000 */
[----:B------:R-:W-:Y:S01]  /*7e70*/  MUFU.EX2 R88, R138 ;  /* 0x0000008a00587308 */ /* 0x000fe20000000800 */
[----:B------:R-:W-:-:S02]  /*7e80*/  WARPGROUP.DEPBAR.LE gsb0, 0x0 ;  /* 0x00008000000079c5 */ /* 0x000fc40000010000 */
[----:B------:R-:W-:Y:S01]  /*7e90*/  WARPGROUP.ARRIVE ;  /* 0x00000000000079c5 */ /* 0x000fe20000000000 */
[C---:B------:R-:W-:Y:S02]  /*7ea0*/  ISETP.GT.AND P4, PT, R9.reuse, 0x68, PT ;  /* 0x000000680900780c */ /* 0x040fe40003f84270 */
        /* <DEDUP_REMOVED lines=9> */
[----:B------:R-:W-:Y:S01]  /*7f40*/  FSEL R93, R93, -INF , P6 ;  /* 0xff8000005d5d7808 */ /* 0x000fe20003000000 */
[----:B------:R-:W-:Y:S01]  /*7f50*/  MUFU.EX2 R20, R20 ;  /* 0x0000001400147308 */ /* 0x000fe20000000800 */
[----:B------:R-:W-:-:S02]  /*7f60*/  ISETP.GT.AND P6, PT, R9, 0x70, PT ;  /* 0x000000700900780c */ /* 0x000fc40003fc4270 */
[----:B------:R-:W-:Y:S02]  /*7f70*/  FMNMX.FTZ R0, R92, R139, !PT ;  /* 0x0000008b5c007209 */ /* 0x000fe40007810000 */
[----:B------:R-:W-:Y:S02]  /*7f80*/  ISETP.GT.AND P5, PT, R9, 0x71, PT ;  /* 0x000000710900780c */ /* 0x000fe40003fa4270 */
[----:B------:R-:W-:Y:S01]  /*7f90*/  FSEL R107, R80, -INF , P6 ;  /* 0xff800000506b7808 */ /* 0x000fe20003000000 */
[----:B------:R-:W-:Y:S01]  /*7fa0*/  MUFU.EX2 R21, R21 ;  /* 0x0000001500157308 */ /* 0x000fe20000000800 */
[----:B------:R-:W-:Y:S02]  /*7fb0*/  FMNMX.FTZ R0, R93, R0, !PT ;  /* 0x000000005d007209 */ /* 0x000fe40007810000 */
[----:B------:R-:W-:Y:S02]  /*7fc0*/  ISETP.GT.AND P4, PT, R9, 0x78, PT ;  /* 0x000000780900780c */ /* 0x000fe40003f84270 */
[----:B------:R-:W-:-:S02]  /*7fd0*/  FSEL R110, R81, -INF , P5 ;  /* 0xff800000516e7808 */ /* 0x000fc40002800000 */
[----:B------:R-:W-:Y:S01]  /*7fe0*/  FMNMX.FTZ R139, R107, R0, !PT ;  /* 0x000000006b8b7209 */ /* 0x000fe20007810000 */
[----:B------:R0:W-:Y:S01]  /*7ff0*/  MUFU.EX2 R80, R134 ;  /* 0x0000008600507308 */ /* 0x0001e20000000800 */
[----:B------:R-:W-:Y:S02]  /*8000*/  ISETP.GT.AND P6, PT, R9, 0x79, PT ;  /* 0x000000790900780c */ /* 0x000fe40003fc4270 */
[----:B------:R-:W-:Y:S01]  /*8010*/  FSEL R111, R84, -INF , P4 ;  /* 0xff800000546f7808 */ /* 0x000fe20002000000 */
[--C-:B------:R-:W-:Y:S01]  /*8020*/  FFMA.FTZ R84, R98, UR4, -R10.reuse ;  /* 0x0000000462547c23 */ /* 0x100fe2000801080a */
[----:B------:R-:W-:Y:S01]  /*8030*/  FMNMX.FTZ R0, R110, R139, !PT ;  /* 0x0000008b6e007209 */ /* 0x000fe20007810000 */
[--C-:B------:R-:W-:Y:S01]  /*8040*/  FFMA.FTZ R98, R99, UR4, -R10.reuse ;  /* 0x0000000463627c23 */ /* 0x100fe2000801080a */
[----:B------:R-:W-:Y:S01]  /*8050*/  ISETP.GT.AND P5, PT, R9, 0x81, PT ;  /* 0x000000810900780c */ /* 0x000fe20003fa4270 */
[----:B------:R2:W-:Y:S01]  /*8060*/  MUFU.EX2 R81, R135 ;  /* 0x0000008700517308 */ /* 0x0005e20000000800 */
[----:B0-----:R-:W-:Y:S01]  /*8070*/  FSEL R134, R85, -INF , P6 ;  /* 0xff80000055867808 */ /* 0x001fe20003000000 */
[----:B------:R-:W-:Y:S01]  /*8080*/  FFMA.FTZ R139, R102, UR4, -R10 ;  /* 0x00000004668b7c23 */ /* 0x000fe2000801080a */
[----:B------:R-:W-:-:S02]  /*8090*/  ISETP.GT.AND P6, PT, R9, 0x80, PT ;  /* 0x000000800900780c */ /* 0x000fc40003fc4270 */
[----:B------:R-:W-:Y:S02]  /*80a0*/  FMNMX.FTZ R85, R111, R0, !PT ;  /* 0x000000006f557209 */ /* 0x000fe40007810000 */
[----:B------:R-:W-:Y:S01]  /*80b0*/  FSEL R99, R72, -INF , P6 ;  /* 0xff80000048637808 */ /* 0x000fe20003000000 */
[----:B------:R-:W-:Y:S01]  /*80c0*/  MUFU.EX2 R122, R122 ;  /* 0x0000007a007a7308 */ /* 0x000fe20000000800 */
[----:B------:R-:W-:Y:S01]  /*80d0*/  FMNMX.FTZ R0, R134, R85, !PT ;  /* 0x0000005586007209 */ /* 0x000fe20007810000 */
[--C-:B------:R-:W-:Y:S01]  /*80e0*/  FFMA.FTZ R85, R90, UR4, -R10.reuse ;  /* 0x000000045a557c23 */ /* 0x100fe2000801080a */
[----:B------:R-:W-:Y:S01]  /*80f0*/  ISETP.GT.AND P4, PT, R9, 0x88, PT ;  /* 0x000000880900780c */ /* 0x000fe20003f84270 */
[--C-:B------:R-:W-:Y:S01]  /*8100*/  FFMA.FTZ R90, R91, UR4, -R10.reuse ;  /* 0x000000045b5a7c23 */ /* 0x100fe2000801080a */
[----:B--2---:R-:W-:Y:S01]  /*8110*/  FSEL R135, R73, -INF , P5 ;  /* 0xff80000049877808 */ /* 0x004fe20002800000 */
[--C-:B------:R-:W-:Y:S01]  /*8120*/  FFMA.FTZ R91, R94, UR4, -R10.reuse ;  /* 0x000000045e5b7c23 */ /* 0x100fe2000801080a */
[----:B------:R-:W-:Y:S01]  /*8130*/  FMNMX.FTZ R0, R99, R0, !PT ;  /* 0x0000000063007209 */ /* 0x000fe20007810000 */
[--C-:B------:R-:W-:Y:S01]  /*8140*/  FFMA.FTZ R94, R95, UR4, -R10.reuse ;  /* 0x000000045f5e7c23 */ /* 0x100fe2000801080a */
[----:B------:R-:W-:Y:S01]  /*8150*/  ISETP.GT.AND P6, PT, R9, 0x89, PT ;  /* 0x000000890900780c */ /* 0x000fe20003fc4270 */
[----:B------:R-:W-:Y:S01]  /*8160*/  FFMA.FTZ R95, R74, UR4, -R10 ;  /* 0x000000044a5f7c23 */ /* 0x000fe2000801080a */
[----:B------:R-:W-:Y:S01]  /*8170*/  FSEL R102, R76, -INF , P4 ;  /* 0xff8000004c667808 */ /* 0x000fe20002000000 */
[----:B------:R0:W-:Y:S01]  /*8180*/  MUFU.EX2 R9, R98 ;  /* 0x0000006200097308 */ /* 0x0001e20000000800 */
[----:B------:R-:W-:-:S02]  /*8190*/  FMNMX.FTZ R73, R135, R0, !PT ;  /* 0x0000000087497209 */ /* 0x000fc40007810000 */
[----:B------:R-:W-:Y:S01]  /*81a0*/  FSEL R138, R77, -INF , P6 ;  /* 0xff8000004d8a7808 */ /* 0x000fe20003000000 */
[--C-:B------:R-:W-:Y:S01]  /*81b0*/  FFMA.FTZ R77, R103, UR4, -R10.reuse ;  /* 0x00000004674d7c23 */ /* 0x100fe2000801080a */
[----:B------:R-:W-:Y:S02]  /*81c0*/  FMNMX.FTZ R73, R102, R73, !PT ;  /* 0x0000004966497209 */ /* 0x000fe40007810000 */
[----:B-1----:R-:W-:Y:S01]  /*81d0*/  SHF.R.U32.HI R142, RZ, 0x7, R143 ;  /* 0x00000007ff8e7819 */ /* 0x002fe2000001168f */
[----:B------:R1:W-:Y:S01]  /*81e0*/  MUFU.EX2 R76, R139 ;  /* 0x0000008b004c7308 */ /* 0x0003e20000000800 */
[----:B------:R-:W-:Y:S01]  /*81f0*/  FMNMX.FTZ R0, R138, R73, !PT ;  /* 0x000000498a007209 */ /* 0x000fe20007810000 */
[--C-:B0-----:R-:W-:Y:S01]  /*8200*/  FFMA.FTZ R98, R75, UR4, -R10.reuse ;  /* 0x000000044b627c23 */ /* 0x101fe2000801080a */
[----:B------:R-:W-:Y:S01]  /*8210*/  FFMA.FTZ R10, R79, UR4, -R10 ;  /* 0x000000044f0a7c23 */ /* 0x000fe2000801080a */
[----:B------:R-:W-:Y:S01]  /*8220*/  VIADD R73, R142, 0x9 ;  /* 0x000000098e497836 */ /* 0x000fe20000000000 */
[----:B------:R-:W-:Y:S01]  /*8230*/  ISETP.GE.U32.AND P4, PT, R143, 0x180, PT ;  /* 0x000001808f00780c */ /* 0x000fe20003f86070 */
[----:B------:R-:W0:Y:S01]  /*8240*/  SHFL.BFLY PT, R72, R0, 0x2, 0x1f ;  /* 0x0c401f0000487f89 */ /* 0x000e2200000e0000 */
[----:B------:R-:W-:Y:S01]  /*8250*/  IMAD.U32 R75, RZ, RZ, UR36 ;  /* 0x00000024ff4b7e24 */ /* 0x000fe2000f8e00ff */
[----:B------:R-:W-:Y:S04]  /*8260*/  MUFU.EX2 R123, R123 ;  /* 0x0000007b007b7308 */ /* 0x000fe80000000800 */
[----:B------:R-:W-:-:S04]  /*8270*/  @!P1 LEA R75, R75, UR37, 0x3 ;  /* 0x000000254b4b9c11 */ /* 0x000fc8000f8e18ff */
[----:B------:R-:W-:Y:S01]  /*8280*/  MUFU.EX2 R127, R127 ;  /* 0x0000007f007f7308 */ /* 0x000fe20000000800 */
[----:B------:R-:W-:-:S05]  /*8290*/  @!P1 VIADD R75, R75, 0x31c40 ;  /* 0x00031c404b4b9836 */ /* 0x000fca0000000000 */
[----:B------:R-:W-:Y:S02]  /*82a0*/  @!P1 PRMT R75, RZ, 0x654, R75 ;  /* 0x00000654ff4b9816 */ /* 0x000fe4000000004b */
[----:B------:R-:W-:Y:S01]  /*82b0*/  MUFU.EX2 R109, R109 ;  /* 0x0000006d006d7308 */ /* 0x000fe20000000800 */
[----:B0-----:R-:W-:-:S07]  /*82c0*/  FMNMX.FTZ R0, R0, R72, !PT ;  /* 0x0000004800007209 */ /* 0x001fce0007810000 */
[----:B------:R-:W-:Y:S01]  /*82d0*/  MUFU.EX2 R96, R96 ;  /* 0x0000006000607308 */ /* 0x000fe20000000800 */
[----:B------:R-:W0:Y:S07]  /*82e0*/  SHFL.BFLY PT, R72, R0, 0x1, 0x1f ;  /* 0x0c201f0000487f89 */ /* 0x000e2e00000e0000 */
[----:B------:R-:W-:Y:S01]  /*82f0*/  MUFU.EX2 R89, R89 ;  /* 0x0000005900597308 */ /* 0x000fe20000000800 */
[----:B------:R-:W-:Y:S02]  /*8300*/  WARPGROUP.DEPBAR.LE gsb0, 0x0 ;  /* 0x00008000000079c5 */ /* 0x000fe40000010000 */
        /* <DEDUP_REMOVED lines=8> */
[----:B0-----:R-:W-:-:S04]  /*8390*/  FMNMX.FTZ R0, R0, R72, !PT ;  /* 0x0000004800007209 */ /* 0x001fc80007810000 */
[C---:B------:R-:W-:Y:S01]  /*83a0*/  FSETP.NEU.FTZ.AND P5, PT, R0.reuse, -INF , PT ;  /* 0xff8000000000780b */ /* 0x040fe20003fbd000 */
[----:B------:R-:W-:Y:S02]  /*83b0*/  FMUL.FTZ R72, R0, UR4 ;  /* 0x0000000400487c20 */ /* 0x000fe40008410000 */
[----:B------:R-:W-:Y:S03]  /*83c0*/  MUFU.EX2 R85, R85 ;  /* 0x0000005500557308 */ /* 0x000fe60000000800 */
[----:B------:R-:W-:-:S05]  /*83d0*/  FSEL R79, R72, RZ, P5 ;  /* 0x000000ff484f7208 */ /* 0x000fca0002800000 */
        /* <DEDUP_REMOVED lines=8> */
[----:B------:R-:W-:Y:S01]  /*8460*/  FSEL R104, R5, RZ, P3 ;  /* 0x000000ff05687208 */ /* 0x000fe20001800000 */
[----:B------:R-:W-:Y:S01]  /*8470*/  FFMA.FTZ R72, R136, UR4, -R79 ;  /* 0x0000000488487c23 */ /* 0x000fe2000801084f */
[----:B------:R-:W-:Y:S01]  /*8480*/  SEL R124, R73, 0x9, !P4 ;  /* 0x00000009497c7807 */ /* 0x000fe20006000000 */
[----:B------:R-:W-:Y:S01]  /*8490*/  MUFU.EX2 R74, R74 ;  /* 0x0000004a004a7308 */ /* 0x000fe20000000800 */
[----:B------:R-:W-:Y:S01]  /*84a0*/  FSEL R73, R0, RZ, P5 ;  /* 0x000000ff00497208 */ /* 0x000fe20002800000 */
[----:B------:R-:W-:Y:S01]  /*84b0*/  FADD.FTZ R7, -R104, R7 ;  /* 0x0000000768077221 */ /* 0x000fe20000010100 */
[--C-:B------:R-:W-:Y:S01]  /*84c0*/  FFMA.FTZ R136, R141, UR4, -R79.reuse ;  /* 0x000000048d887c23 */ /* 0x100fe2000801084f */
[--C-:B------:R-:W-:Y:S01]  /*84d0*/  FFMA.FTZ R141, R129, UR4, -R79.reuse ;  /* 0x00000004818d7c23 */ /* 0x100fe2000801084f */
[--C-:B------:R-:W-:Y:S01]  /*84e0*/  FFMA.FTZ R132, R132, UR4, -R79.reuse ;  /* 0x0000000484847c23 */ /* 0x100fe2000801084f */
[----:B------:R-:W-:Y:S01]  /*84f0*/  FADD.FTZ R73, -R73, R6 ;  /* 0x0000000649497221 */ /* 0x000fe20000010100 */
[----:B------:R-:W-:Y:S01]  /*8500*/  FMUL.FTZ R6, R7, UR4 ;  /* 0x0000000407067c20 */ /* 0x000fe20008410000 */
[----:B------:R-:W-:Y:S01]  /*8510*/  MUFU.EX2 R72, R72 ;  /* 0x0000004800487308 */ /* 0x000fe20000000800 */
[----:B------:R-:W-:Y:S01]  /*8520*/  FFMA.FTZ R133, R133, UR4, -R79 ;  /* 0x0000000485857c23 */ /* 0x000fe2000801084f */
[----:B------:R-:W-:Y:S01]  /*8530*/  FMUL.FTZ R7, R73, UR4 ;  /* 0x0000000449077c20 */ /* 0x000fe20008410000 */
[----:B------:R-:W-:-:S02]  /*8540*/  IMAD.U32 R73, RZ, RZ, UR6 ;  /* 0x00000006ff497e24 */ /* 0x000fc4000f8e00ff */
[--C-:B-1----:R-:W-:Y:S01]  /*8550*/  FFMA.FTZ R139, R125, UR4, -R79.reuse ;  /* 0x000000047d8b7c23 */ /* 0x102fe2000801084f */
[--C-:B------:R-:W-:Y:S01]  /*8560*/  FFMA.FTZ R129, R130, UR4, -R79.reuse ;  /* 0x0000000482817c23 */ /* 0x100fe2000801084f */
[--C-:B------:R-:W-:Y:S01]  /*8570*/  FFMA.FTZ R115, R115, UR4, -R79.reuse ;  /* 0x0000000473737c23 */ /* 0x100fe2000801084f */
[--C-:B------:R-:W-:Y:S01]  /*8580*/  FFMA.FTZ R130, R126, UR4, -R79.reuse ;  /* 0x000000047e827c23 */ /* 0x100fe2000801084f */
[----:B------:R-:W-:Y:S01]  /*8590*/  MUFU.EX2 R6, R6 ;  /* 0x0000000600067308 */ /* 0x000fe20000000800 */
[----:B------:R-:W-:Y:S01]  /*85a0*/  @!P1 LEA R73, R73, UR37, 0x3 ;  /* 0x0000002549499c11 */ /* 0x000fe2000f8e18ff */
[--C-:B------:R-:W-:Y:S01]  /*85b0*/  FFMA.FTZ R116, R116, UR4, -R79.reuse ;  /* 0x0000000474747c23 */ /* 0x100fe2000801084f */
[--C-:B------:R-:W-:Y:S01]  /*85c0*/  FFMA.FTZ R117, R117, UR4, -R79.reuse ;  /* 0x0000000475757c23 */ /* 0x100fe2000801084f */
[--C-:B------:R-:W-:Y:S01]  /*85d0*/  FFMA.FTZ R114, R114, UR4, -R79.reuse ;  /* 0x0000000472727c23 */ /* 0x100fe2000801084f */
[----:B------:R-:W-:Y:S01]  /*85e0*/  FFMA.FTZ R108, R108, UR4, -R79 ;  /* 0x000000046c6c7c23 */ /* 0x000fe2000801084f */
[----:B------:R-:W-:-:S02]  /*85f0*/  @!P1 VIADD R73, R73, 0x31c60 ;  /* 0x00031c6049499836 */ /* 0x000fc40000000000 */
[--C-:B------:R-:W-:Y:S01]  /*8600*/  FFMA.FTZ R119, R119, UR4, -R79.reuse ;  /* 0x0000000477777c23 */ /* 0x100fe2000801084f */
[----:B------:R-:W-:Y:S01]  /*8610*/  MUFU.EX2 R7, R7 ;  /* 0x0000000700077308 */ /* 0x000fe20000000800 */
[--C-:B------:R-:W-:Y:S01]  /*8620*/  FFMA.FTZ R131, R131, UR4, -R79.reuse ;  /* 0x0000000483837c23 */ /* 0x100fe2000801084f */
[----:B------:R-:W-:Y:S01]  /*8630*/  FFMA.FTZ R106, R106, UR4, -R79 ;  /* 0x000000046a6a7c23 */ /* 0x000fe2000801084f */
[----:B------:R-:W-:Y:S01]  /*8640*/  @!P1 PRMT R73, RZ, 0x654, R73 ;  /* 0x00000654ff499816 */ /* 0x000fe20000000049 */
[--C-:B------:R-:W-:Y:S01]  /*8650*/  FFMA.FTZ R107, R107, UR4, -R79.reuse ;  /* 0x000000046b6b7c23 */ /* 0x100fe2000801084f */
[--C-:B------:R-:W-:Y:S01]  /*8660*/  FFMA.FTZ R110, R110, UR4, -R79.reuse ;  /* 0x000000046e6e7c23 */ /* 0x100fe2000801084f */
[--C-:B------:R-:W-:Y:S01]  /*8670*/  FFMA.FTZ R111, R111, UR4, -R79.reuse ;  /* 0x000000046f6f7c23 */ /* 0x100fe2000801084f */
[--C-:B------:R-:W-:Y:S01]  /*8680*/  FFMA.FTZ R134, R134, UR4, -R79.reuse ;  /* 0x0000000486867c23 */ /* 0x100fe2000801084f */
[----:B------:R-:W-:Y:S01]  /*8690*/  MUFU.EX2 R103, R103 ;  /* 0x0000006700677308 */ /* 0x000fe20000000800 */
[--C-:B------:R-:W-:Y:S01]  /*86a0*/  FFMA.FTZ R135, R135, UR4, -R79.reuse ;  /* 0x0000000487877c23 */ /* 0x100fe2000801084f */
[----:B------:R-:W-:Y:S01]  /*86b0*/  FFMA.FTZ R102, R102, UR4, -R79 ;  /* 0x0000000466667c23 */ /* 0x000fe2000801084f */
[----:B------:R-:W-:Y:S01]  /*86c0*/  PLOP3.LUT P3, PT, PT, PT, UP1, 0x80, 0x0 ;  /* 0x000000000000781c */ /* 0x000fe20003f6f018 */
[----:B------:R-:W-:-:S04]  /*86d0*/  UMOV UR6, UR36 ;  /* 0x0000002400067c82 */ /* 0x000fc80008000000 */
        /* <DEDUP_REMOVED lines=15> */
[----:B------:R-:W0:Y:S08]  /*87d0*/  MUFU.EX2 R139, R139 ;  /* 0x0000008b008b7308 */ /* 0x000e300000000800 */
[----:B------:R-:W-:Y:S08]  /*87e0*/  MUFU.EX2 R121, R121 ;  /* 0x0000007900797308 */ /* 0x000ff00000000800 */
[----:B------:R-:W1:Y:S01]  /*87f0*/  MUFU.EX2 R130, R130 ;  /* 0x0000008200827308 */ /* 0x000e620000000800 */
[----:B0-----:R-:W-:-:S07]  /*8800*/  F2FP.BF16.F32.PACK_AB R126, R139, R128 ;  /* 0x000000808b7e723e */ /* 0x001fce00000010ff */
[----:B------:R-:W0:Y:S08]  /*8810*/  MUFU.EX2 R116, R116 ;  /* 0x0000007400747308 */ /* 0x000e300000000800 */
[----:B------:R-:W2:Y:S08]  /*8820*/  MUFU.EX2 R117, R117 ;  /* 0x0000007500757308 */ /* 0x000eb00000000800 */
[----:B------:R-:W3:Y:S08]  /*8830*/  MUFU.EX2 R112, R112 ;  /* 0x0000007000707308 */ /* 0x000ef00000000800 */
[----:B------:R-:W4:Y:S08]  /*8840*/  MUFU.EX2 R114, R114 ;  /* 0x0000007200727308 */ /* 0x000f300000000800 */
[----:B------:R-:W5:Y:S08]  /*8850*/  MUFU.EX2 R108, R108 ;  /* 0x0000006c006c7308 */ /* 0x000f700000000800 */
[----:B------:R-:W5:Y:S08]  /*8860*/  MUFU.EX2 R131, R131 ;  /* 0x0000008300837308 */ /* 0x000f700000000800 */
        /* <DEDUP_REMOVED lines=10> */
[----:B------:R-:W-:-:S07]  /*8910*/  UIADD3 UR10, UR7, -0x1, URZ ;  /* 0xffffffff070a7890 */ /* 0x000fce000fffe03f */
[----:B------:R-:W-:Y:S01]  /*8920*/  MUFU.EX2 R83, R83 ;  /* 0x0000005300537308 */ /* 0x000fe20000000800 */
[----:B------:R-:W-:-:S07]  /*8930*/  UMOV UR7, UR10 ;  /* 0x0000000a00077c82 */ /* 0x000fce0008000000 */
        /* <DEDUP_REMOVED lines=23> */
[----:B0-----:R-:W-:Y:S01]  /*8ab0*/  FFMA.FTZ R75, R6, R3, R11 ;  /* 0x00000003064b7223 */ /* 0x001fe2000001000b */
[----:B------:R0:W-:Y:S01]  /*8ac0*/  @!P1 SYNCS.ARRIVE.TRANS64.RED.A1T0 RZ, [R73+URZ], RZ ;  /* 0x000000ff49ff99a7 */ /* 0x0001e2000810043f */
[----:B------:R2:W5:Y:S01]  /*8ad0*/  MUFU.EX2 R3, R115 ;  /* 0x0000007300037308 */ /* 0x0005620000000800 */
[-C--:B------:R-:W-:Y:S01]  /*8ae0*/  FMUL.FTZ R37, R37, R7.reuse ;  /* 0x0000000725257220 */ /* 0x080fe20000410000 */
[----:B-1----:R-:W-:Y:S01]  /*8af0*/  FADD.FTZ R124, R12, R75 ;  /* 0x0000004b0c7c7221 */ /* 0x002fe20000010000 */
[-C--:B------:R-:W-:Y:S01]  /*8b00*/  FMUL.FTZ R40, R40, R7.reuse ;  /* 0x0000000728287220 */ /* 0x080fe20000410000 */
[-C--:B------:R-:W-:Y:S01]  /*8b10*/  FMUL.FTZ R41, R41, R7.reuse ;  /* 0x0000000729297220 */ /* 0x080fe20000410000 */
[----:B------:R-:W-:Y:S01]  /*8b20*/  FMUL.FTZ R44, R44, R7 ;  /* 0x000000072c2c7220 */ /* 0x000fe20000410000 */
[----:B------:R-:W-:Y:S01]  /*8b30*/  FADD.FTZ R75, R13, R124 ;  /* 0x0000007c0d4b7221 */ /* 0x000fe20000010000 */
[----:B0-----:R-:W-:Y:S01]  /*8b40*/  FFMA.FTZ R73, R7, R4, R72 ;  /* 0x0000000407497223 */ /* 0x001fe20000010048 */
[----:B------:R-:W-:Y:S01]  /*8b50*/  F2FP.BF16.F32.PACK_AB R72, R74, R72 ;  /* 0x000000484a48723e */ /* 0x000fe200000010ff */
[----:B------:R-:W-:Y:S01]  /*8b60*/  FFMA.FTZ R4, R118, UR4, -R79 ;  /* 0x0000000476047c23 */ /* 0x000fe2000801084f */
[----:B------:R-:W-:Y:S01]  /*8b70*/  F2FP.BF16.F32.PACK_AB R124, R140, R129 ;  /* 0x000000818c7c723e */ /* 0x000fe200000010ff */
[----:B------:R-:W-:Y:S01]  /*8b80*/  FADD.FTZ R104, R74, R73 ;  /* 0x000000494a687221 */ /* 0x000fe20000010000 */
[----:B------:R-:W-:Y:S01]  /*8b90*/  F2FP.BF16.F32.PACK_AB R73, R12, R11 ;  /* 0x0000000b0c49723e */ /* 0x000fe200000010ff */
[C---:B------:R-:W-:Y:S01]  /*8ba0*/  FADD.FTZ R12, R14.reuse, R75 ;  /* 0x0000004b0e0c7221 */ /* 0x040fe20000010000 */
[----:B------:R-:W-:Y:S01]  /*8bb0*/  F2FP.BF16.F32.PACK_AB R75, R14, R13 ;  /* 0x0000000d0e4b723e */ /* 0x000fe200000010ff */
[----:B------:R-:W-:Y:S01]  /*8bc0*/  FADD.FTZ R125, R103, R104 ;  /* 0x00000068677d7221 */ /* 0x000fe20000010000 */
[C---:B------:R-:W-:Y:S01]  /*8bd0*/  F2FP.BF16.F32.PACK_AB R74, R136.reuse, R103 ;  /* 0x00000067884a723e */ /* 0x040fe200000010ff */
[----:B--2---:R-:W-:Y:S01]  /*8be0*/  FADD.FTZ R115, R15, R12 ;  /* 0x0000000c0f737221 */ /* 0x004fe20000010000 */
[----:B------:R-:W-:Y:S01]  /*8bf0*/  FFMA.FTZ R103, R93, UR4, -R79 ;  /* 0x000000045d677c23 */ /* 0x000fe2000801084f */
[----:B------:R-:W-:Y:S01]  /*8c00*/  FADD.FTZ R14, R136, R125 ;  /* 0x0000007d880e7221 */ /* 0x000fe20000010000 */
[----:B------:R-:W-:Y:S01]  /*8c10*/  FFMA.FTZ R13, R101, UR4, -R79 ;  /* 0x00000004650d7c23 */ /* 0x000fe2000801084f */
[----:B------:R-:W-:Y:S01]  /*8c20*/  FADD.FTZ R12, R20, R115 ;  /* 0x00000073140c7221 */ /* 0x000fe20000010000 */
[--C-:B------:R-:W-:Y:S01]  /*8c30*/  FFMA.FTZ R11, R100, UR4, -R79.reuse ;  /* 0x00000004640b7c23 */ /* 0x100fe2000801084f */
[----:B------:R-:W-:Y:S01]  /*8c40*/  FADD.FTZ R14, R137, R14 ;  /* 0x0000000e890e7221 */ /* 0x000fe20000010000 */
[--C-:B------:R-:W-:Y:S01]  /*8c50*/  FFMA.FTZ R101, R92, UR4, -R79.reuse ;  /* 0x000000045c657c23 */ /* 0x100fe2000801084f */
[----:B------:R-:W-:Y:S01]  /*8c60*/  FADD.FTZ R93, R21, R12 ;  /* 0x0000000c155d7221 */ /* 0x000fe20000010000 */
[----:B------:R-:W-:Y:S01]  /*8c70*/  FFMA.FTZ R100, R99, UR4, -R79 ;  /* 0x0000000463647c23 */ /* 0x000fe2000801084f */
[----:B------:R-:W-:Y:S01]  /*8c80*/  FADD.FTZ R125, R141, R14 ;  /* 0x0000000e8d7d7221 */ /* 0x000fe20000010000 */
[----:B------:R0:W-:Y:S01]  /*8c90*/  MUFU.EX2 R92, R13 ;  /* 0x0000000d005c7308 */ /* 0x0001e20000000800 */
[----:B------:R-:W-:Y:S01]  /*8ca0*/  FADD.FTZ R115, R120, R93 ;  /* 0x0000005d78737221 */ /* 0x000fe20000010000 */
[----:B------:R1:W-:Y:S01]  /*8cb0*/  STSM.16.M88.4 [R2+0x24300], R72 ;  /* 0x0243004802007844 */ /* 0x0003e20000000200 */
[----:B------:R-:W-:Y:S01]  /*8cc0*/  FADD.FTZ R14, R132, R125 ;  /* 0x0000007d840e7221 */ /* 0x000fe20000010000 */
[----:B------:R-:W-:Y:S01]  /*8cd0*/  FFMA.FTZ R79, R138, UR4, -R79 ;  /* 0x000000048a4f7c23 */ /* 0x000fe2000801084f */
[----:B------:R-:W-:Y:S01]  /*8ce0*/  FADD.FTZ R12, R122, R115 ;  /* 0x000000737a0c7221 */ /* 0x000fe20000010000 */
[----:B------:R-:W-:Y:S01]  /*8cf0*/  FMUL.FTZ R45, R45, R7 ;  /* 0x000000072d2d7220 */ /* 0x000fe20000410000 */
[----:B------:R-:W-:Y:S01]  /*8d00*/  FADD.FTZ R14, R133, R14 ;  /* 0x0000000e850e7221 */ /* 0x000fe20000010000 */
[----:B------:R2:W-:Y:S01]  /*8d10*/  MUFU.EX2 R99, R119 ;  /* 0x0000007700637308 */ /* 0x0005e20000000800 */
[----:B------:R-:W-:Y:S01]  /*8d20*/  FADD.FTZ R12, R123, R12 ;  /* 0x0000000c7b0c7221 */ /* 0x000fe20000010000 */
[----:B0-----:R-:W-:Y:S01]  /*8d30*/  F2FP.BF16.F32.PACK_AB R13, R20, R15 ;  /* 0x0000000f140d723e */ /* 0x001fe200000010ff */
[----:B------:R-:W-:Y:S01]  /*8d40*/  FADD.FTZ R125, R129, R14 ;  /* 0x0000000e817d7221 */ /* 0x000fe20000010000 */
[----:B------:R-:W-:Y:S01]  /*8d50*/  F2FP.BF16.F32.PACK_AB R15, R120, R21 ;  /* 0x00000015780f723e */ /* 0x000fe200000010ff */
[----:B------:R-:W-:Y:S01]  /*8d60*/  FADD.FTZ R12, R113, R12 ;  /* 0x0000000c710c7221 */ /* 0x000fe20000010000 */
[----:B------:R-:W-:Y:S01]  /*8d70*/  FMUL.FTZ R48, R48, R7 ;  /* 0x0000000730307220 */ /* 0x000fe20000410000 */
[----:B------:R-:W-:Y:S01]  /*8d80*/  FADD.FTZ R125, R140, R125 ;  /* 0x0000007d8c7d7221 */ /* 0x000fe20000010000 */
[----:B------:R-:W0:Y:S01]  /*8d90*/  MUFU.EX2 R4, R4 ;  /* 0x0000000400047308 */ /* 0x000e220000000800 */
[----:B------:R-:W-:Y:S01]  /*8da0*/  FADD.FTZ R104, R127, R12 ;  /* 0x0000000c7f687221 */ /* 0x000fe20000010000 */
[----:B------:R-:W-:Y:S01]  /*8db0*/  F2FP.BF16.F32.PACK_AB R12, R141, R137 ;  /* 0x000000898d0c723e */ /* 0x000fe200000010ff */
[----:B------:R-:W-:Y:S01]  /*8dc0*/  FADD.FTZ R14, R128, R125 ;  /* 0x0000007d800e7221 */ /* 0x000fe20000010000 */
[----:B------:R-:W-:Y:S01]  /*8dd0*/  F2FP.BF16.F32.PACK_AB R125, R123, R122 ;  /* 0x0000007a7b7d723e */ /* 0x000fe200000010ff */
[----:B------:R-:W-:Y:S01]  /*8de0*/  FADD.FTZ R104, R105, R104 ;  /* 0x0000006869687221 */ /* 0x000fe20000010000 */
[----:B------:R-:W-:Y:S01]  /*8df0*/  F2FP.BF16.F32.PACK_AB R127, R127, R113 ;  /* 0x000000717f7f723e */ /* 0x000fe200000010ff */
[----:B------:R-:W-:Y:S01]  /*8e00*/  FADD.FTZ R14, R139, R14 ;  /* 0x0000000e8b0e7221 */ /* 0x000fe20000010000 */
[----:B------:R-:W0:Y:S01]  /*8e10*/  MUFU.EX2 R11, R11 ;  /* 0x0000000b000b7308 */ /* 0x000e220000000800 */
[----:B--2---:R-:W-:Y:S01]  /*8e20*/  FADD.FTZ R119, R109, R104 ;  /* 0x000000686d777221 */ /* 0x004fe20000010000 */
[----:B------:R-:W-:Y:S01]  /*8e30*/  F2FP.BF16.F32.PACK_AB R104, R130, R121 ;  /* 0x000000798268723e */ /* 0x000fe200000010ff */
[----:B------:R-:W-:Y:S01]  /*8e40*/  FADD.FTZ R115, R121, R14 ;  /* 0x0000000e79737221 */ /* 0x000fe20000010000 */
[----:B------:R-:W-:Y:S01]  /*8e50*/  F2FP.BF16.F32.PACK_AB R14, R133, R132 ;  /* 0x00000084850e723e */ /* 0x000fe200000010ff */
[----:B-1----:R-:W-:Y:S01]  /*8e60*/  FADD.FTZ R72, R96, R119 ;  /* 0x0000007760487221 */ /* 0x002fe20000010000 */
[----:B------:R-:W-:Y:S01]  /*8e70*/  F2FP.BF16.F32.PACK_AB R105, R109, R105 ;  /* 0x000000696d69723e */ /* 0x000fe200000010ff */
[----:B------:R-:W-:Y:S01]  /*8e80*/  FADD.FTZ R115, R130, R115 ;  /* 0x0000007382737221 */ /* 0x000fe20000010000 */
[----:B------:R1:W2:Y:S01]  /*8e90*/  MUFU.EX2 R93, R106 ;  /* 0x0000006a005d7308 */ /* 0x0002a20000000800 */
[----:B------:R-:W-:Y:S01]  /*8ea0*/  FADD.FTZ R73, R97, R72 ;  /* 0x0000004861497221 */ /* 0x000fe20000010000 */
[----:B------:R5:W-:Y:S01]  /*8eb0*/  STSM.16.M88.4 [R2+0x25b00], R12 ;  /* 0x025b000c02007844 */ /* 0x000be20000000200 */
[----:B------:R-:W-:Y:S01]  /*8ec0*/  FADD.FTZ R20, R116, R115 ;  /* 0x0000007374147221 */ /* 0x000fe20000010000 */
[-C--:B------:R-:W-:Y:S01]  /*8ed0*/  FMUL.FTZ R49, R49, R7.reuse ;  /* 0x0000000731317220 */ /* 0x080fe20000410000 */
[----:B------:R-:W-:Y:S01]  /*8ee0*/  FADD.FTZ R72, R88, R73 ;  /* 0x0000004958487221 */ /* 0x000fe20000010000 */
[----:B------:R-:W-:Y:S01]  /*8ef0*/  STSM.16.M88.4 [R2+0x27300], R124 ;  /* 0x0273007c02007844 */ /* 0x000fe20000000200 */
[----:B------:R-:W-:Y:S01]  /*8f00*/  FADD.FTZ R21, R117, R20 ;  /* 0x0000001475157221 */ /* 0x000fe20000010000 */
[----:B------:R-:W2:Y:S01]  /*8f10*/  MUFU.EX2 R101, R101 ;  /* 0x0000006500657308 */ /* 0x000ea20000000800 */
[----:B------:R-:W-:Y:S01]  /*8f20*/  FADD.FTZ R75, R89, R72 ;  /* 0x00000048594b7221 */ /* 0x000fe20000010000 */
[----:B-1----:R-:W-:Y:S01]  /*8f30*/  F2FP.BF16.F32.PACK_AB R106, R117, R116 ;  /* 0x00000074756a723e */ /* 0x002fe200000010ff */
[----:B---3--:R-:W-:Y:S01]  /*8f40*/  FADD.FTZ R21, R112, R21 ;  /* 0x0000001570157221 */ /* 0x008fe20000010000 */
[-C--:B------:R-:W-:Y:S01]  /*8f50*/  FMUL.FTZ R52, R52, R7.reuse ;  /* 0x0000000734347220 */ /* 0x080fe20000410000 */
[----:B------:R-:W-:Y:S01]  /*8f60*/  FADD.FTZ R74, R80, R75 ;  /* 0x0000004b504a7221 */ /* 0x000fe20000010000 */
[-C--:B------:R-:W-:Y:S01]  /*8f70*/  FMUL.FTZ R53, R53, R7.reuse ;  /* 0x0000000735357220 */ /* 0x080fe20000410000 */
[----:B----4-:R-:W-:Y:S01]  /*8f80*/  FADD.FTZ R73, R114, R21 ;  /* 0x0000001572497221 */ /* 0x010fe20000010000 */
[----:B------:R-:W1:Y:S01]  /*8f90*/  MUFU.EX2 R103, R103 ;  /* 0x0000006700677308 */ /* 0x000e620000000800 */
[-C--:B------:R-:W-:Y:S01]  /*8fa0*/  FMUL.FTZ R56, R56, R7.reuse ;  /* 0x0000000738387220 */ /* 0x080fe20000410000 */
[C---:B-----5:R-:W-:Y:S01]  /*8fb0*/  F2FP.BF16.F32.PACK_AB R15, R81.reuse, R80 ;  /* 0x00000050510f723e */ /* 0x060fe200000010ff */
[----:B------:R-:W-:Y:S01]  /*8fc0*/  FADD.FTZ R72, R108, R73 ;  /* 0x000000496c487221 */ /* 0x000fe20000010000 */
[----:B------:R-:W-:Y:S01]  /*8fd0*/  FADD.FTZ R73, R81, R74 ;  /* 0x0000004a51497221 */ /* 0x000fe20000010000 */
[----:B------:R-:W-:Y:S01]  /*8fe0*/  F2FP.BF16.F32.PACK_AB R12, R114, R112 ;  /* 0x00000070720c723e */ /* 0x000fe200000010ff */
[-C--:B------:R-:W-:Y:S01]  /*8ff0*/  FMUL.FTZ R57, R57, R7.reuse ;  /* 0x0000000739397220 */ /* 0x080fe20000410000 */
[----:B------:R-:W-:Y:S01]  /*9000*/  FADD.FTZ R72, R131, R72 ;  /* 0x0000004883487221 */ /* 0x000fe20000010000 */
[----:B------:R3:W4:Y:S01]  /*9010*/  MUFU.EX2 R20, R107 ;  /* 0x0000006b00147308 */ /* 0x0007220000000800 */
[----:B------:R-:W-:Y:S01]  /*9020*/  F2FP.BF16.F32.PACK_AB R13, R89, R88 ;  /* 0x00000058590d723e */ /* 0x000fe200000010ff */
[-C--:B------:R-:W-:Y:S01]  /*9030*/  FMUL.FTZ R60, R60, R7.reuse ;  /* 0x000000073c3c7220 */ /* 0x080fe20000410000 */
[----:B------:R-:W-:Y:S01]  /*9040*/  FADD.FTZ R75, R3, R72 ;  /* 0x00000048034b7221 */ /* 0x000fe20000010000 */
[----:B------:R-:W-:Y:S01]  /*9050*/  FADD.FTZ R72, R84, R73 ;  /* 0x0000004954487221 */ /* 0x000fe20000010000 */
[----:B------:R-:W-:Y:S01]  /*9060*/  F2FP.BF16.F32.PACK_AB R14, R131, R108 ;  /* 0x0000006c830e723e */ /* 0x000fe200000010ff */
[-C--:B------:R-:W-:Y:S01]  /*9070*/  FMUL.FTZ R61, R61, R7.reuse ;  /* 0x000000073d3d7220 */ /* 0x080fe20000410000 */
[----:B0-----:R-:W-:Y:S01]  /*9080*/  FADD.FTZ R74, R4, R75 ;  /* 0x0000004b044a7221 */ /* 0x001fe20000010000 */
[----:B------:R-:W-:Y:S01]  /*9090*/  FADD.FTZ R73, R9, R72 ;  /* 0x0000004809497221 */ /* 0x000fe20000010000 */
[----:B------:R-:W0:Y:S01]  /*90a0*/  MUFU.EX2 R21, R110 ;  /* 0x0000006e00157308 */ /* 0x000e220000000800 */
[----:B---3--:R-:W-:Y:S01]  /*90b0*/  F2FP.BF16.F32.PACK_AB R107, R97, R96 ;  /* 0x00000060616b723e */ /* 0x008fe200000010ff */
[----:B------:R-:W-:Y:S01]  /*90c0*/  FADD.FTZ R75, R11, R74 ;  /* 0x0000004a0b4b7221 */ /* 0x000fe20000010000 */
[----:B------:R-:W-:Y:S01]  /*90d0*/  FADD.FTZ R72, R76, R73 ;  /* 0x000000494c487221 */ /* 0x000fe20000010000 */
[----:B------:R-:W-:Y:S01]  /*90e0*/  F2FP.BF16.F32.PACK_AB R73, R9, R84 ;  /* 0x000000540949723e */ /* 0x000fe200000010ff */
[----:B------:R-:W-:Y:S01]  /*90f0*/  FMUL.FTZ R64, R64, R7 ;  /* 0x0000000740407220 */ /* 0x000fe20000410000 */
[----:B------:R-:W-:Y:S01]  /*9100*/  FADD.FTZ R74, R92, R75 ;  /* 0x0000004b5c4a7221 */ /* 0x000fe20000010000 */
[----:B------:R-:W-:Y:S01]  /*9110*/  FADD.FTZ R72, R77, R72 ;  /* 0x000000484d487221 */ /* 0x000fe20000010000 */
[----:B------:R-:W3:Y:S01]  /*9120*/  MUFU.EX2 R100, R100 ;  /* 0x0000006400647308 */ /* 0x000ee20000000800 */
[----:B------:R-:W-:Y:S01]  /*9130*/  STSM.16.M88.4 [R2+0x28b00], R104 ;  /* 0x028b006802007844 */ /* 0x000fe20000000200 */
[----:B--2---:R-:W-:Y:S01]  /*9140*/  FADD.FTZ R74, R93, R74 ;  /* 0x0000004a5d4a7221 */ /* 0x004fe20000010000 */
[----:B------:R-:W-:Y:S01]  /*9150*/  FADD.FTZ R75, R85, R72 ;  /* 0x00000048554b7221 */ /* 0x000fe20000010000 */
[----:B------:R-:W-:Y:S01]  /*9160*/  F2FP.BF16.F32.PACK_AB R72, R4, R3 ;  /* 0x000000030448723e */ /* 0x000fe200000010ff */
[----:B------:R0:W-:Y:S01]  /*9170*/  STSM.16.M88.4 [R2+0x2a300], R12 ;  /* 0x02a3000c02007844 */ /* 0x0001e20000000200 */
[----:B------:R-:W-:Y:S01]  /*9180*/  FADD.FTZ R74, R99, R74 ;  /* 0x0000004a634a7221 */ /* 0x000fe20000010000 */
[----:B------:R-:W-:Y:S01]  /*9190*/  FADD.FTZ R4, R90, R75 ;  /* 0x0000004b5a047221 */ /* 0x000fe20000010000 */
[----:B------:R-:W2:Y:S01]  /*91a0*/  MUFU.EX2 R79, R79 ;  /* 0x0000004f004f7308 */ /* 0x000ea20000000800 */
[----:B------:R-:W-:Y:S01]  /*91b0*/  F2FP.BF16.F32.PACK_AB R75, R77, R76 ;  /* 0x0000004c4d4b723e */ /* 0x000fe200000010ff */
[----:B------:R-:W-:Y:S01]  /*91c0*/  FADD.FTZ R80, R101, R74 ;  /* 0x0000004a65507221 */ /* 0x000fe20000010000 */
[----:B------:R-:W-:Y:S01]  /*91d0*/  F2FP.BF16.F32.PACK_AB R74, R92, R11 ;  /* 0x0000000b5c4a723e */ /* 0x000fe200000010ff */
[----:B------:R-:W-:Y:S01]  /*91e0*/  FADD.FTZ R3, R91, R4 ;  /* 0x000000045b037221 */ /* 0x000fe20000010000 */
[----:B------:R-:W-:Y:S01]  /*91f0*/  F2FP.BF16.F32.PACK_AB R89, R90, R85 ;  /* 0x000000555a59723e */ /* 0x000fe200000010ff */
[----:B-1----:R-:W-:Y:S01]  /*9200*/  FADD.FTZ R9, R103, R80 ;  /* 0x0000005067097221 */ /* 0x002fe20000010000 */
[----:B------:R-:W-:Y:S01]  /*9210*/  F2FP.BF16.F32.PACK_AB R88, R99, R93 ;  /* 0x0000005d6358723e */ /* 0x000fe200000010ff */
[----:B------:R3:W-:Y:S01]  /*9220*/  STSM.16.M88.4 [R2+0x2bb00], R72 ;  /* 0x02bb004802007844 */ /* 0x0007e20000000200 */
[----:B------:R-:W-:Y:S01]  /*9230*/  F2FP.BF16.F32.PACK_AB R90, R103, R101 ;  /* 0x00000065675a723e */ /* 0x000fe200000010ff */
[C---:B------:R-:W-:Y:S01]  /*9240*/  FADD.FTZ R3, R94.reuse, R3 ;  /* 0x000000035e037221 */ /* 0x040fe20000010000 */
[----:B------:R-:W-:Y:S01]  /*9250*/  F2FP.BF16.F32.PACK_AB R91, R94, R91 ;  /* 0x0000005b5e5b723e */ /* 0x000fe200000010ff */
[----:B----4-:R-:W-:Y:S01]  /*9260*/  FADD.FTZ R4, R20, R9 ;  /* 0x0000000914047221 */ /* 0x010fe20000010000 */
[----:B0-----:R-:W-:Y:S01]  /*9270*/  F2FP.BF16.F32.PACK_AB R12, R21, R20 ;  /* 0x00000014150c723e */ /* 0x001fe200000010ff */
[----:B------:R-:W-:Y:S01]  /*9280*/  FADD.FTZ R76, R82, R3 ;  /* 0x00000003524c7221 */ /* 0x000fe20000010000 */
[----:B------:R-:W-:Y:S01]  /*9290*/  F2FP.BF16.F32.PACK_AB R13, R83, R82 ;  /* 0x00000052530d723e */ /* 0x000fe200000010ff */
[----:B------:R0:W-:Y:S01]  /*92a0*/  STSM.16.M88.4 [R2+0x2d300], R88 ;  /* 0x02d3005802007844 */ /* 0x0001e20000000200 */
[----:B------:R-:W-:Y:S01]  /*92b0*/  F2FP.BF16.F32.PACK_AB R14, R134, R111 ;  /* 0x0000006f860e723e */ /* 0x000fe200000010ff */
[----:B------:R-:W-:Y:S01]  /*92c0*/  FADD.FTZ R4, R21, R4 ;  /* 0x0000000415047221 */ /* 0x000fe20000010000 */
[----:B------:R-:W-:Y:S01]  /*92d0*/  F2FP.BF16.F32.PACK_AB R15, R87, R86 ;  /* 0x00000056570f723e */ /* 0x000fe200000010ff */
[----:B------:R-:W-:Y:S01]  /*92e0*/  FADD.FTZ R3, R83, R76 ;  /* 0x0000004c53037221 */ /* 0x000fe20000010000 */
[-C--:B------:R-:W-:Y:S01]  /*92f0*/  FMUL.FTZ R65, R65, R7.reuse ;  /* 0x0000000741417220 */ /* 0x080fe20000410000 */
[----:B------:R-:W-:Y:S01]  /*9300*/  FADD.FTZ R9, R111, R4 ;  /* 0x000000046f097221 */ /* 0x000fe20000010000 */
[----:B------:R-:W-:Y:S01]  /*9310*/  FMUL.FTZ R68, R68, R7 ;  /* 0x0000000744447220 */ /* 0x000fe20000410000 */
[----:B---3--:R-:W-:Y:S01]  /*9320*/  F2FP.BF16.F32.PACK_AB R72, R135, R100 ;  /* 0x000000648748723e */ /* 0x008fe200000010ff */
[----:B------:R0:W-:Y:S01]  /*9330*/  STSM.16.M88.4 [R2+0x2eb00], R12 ;  /* 0x02eb000c02007844 */ /* 0x0001e20000000200 */
[----:B------:R-:W-:Y:S01]  /*9340*/  F2FP.BF16.F32.PACK_AB R73, R98, R95 ;  /* 0x0000005f6249723e */ /* 0x000fe200000010ff */
[----:B------:R-:W-:Y:S01]  /*9350*/  FADD.FTZ R4, R86, R3 ;  /* 0x0000000356047221 */ /* 0x000fe20000010000 */
[----:B--2---:R-:W-:Y:S01]  /*9360*/  F2FP.BF16.F32.PACK_AB R74, R79, R102 ;  /* 0x000000664f4a723e */ /* 0x004fe200000010ff */
[----:B------:R-:W-:Y:S01]  /*9370*/  FADD.FTZ R9, R134, R9 ;  /* 0x0000000986097221 */ /* 0x000fe20000010000 */
[----:B------:R-:W-:Y:S01]  /*9380*/  F2FP.BF16.F32.PACK_AB R75, R10, R78 ;  /* 0x0000004e0a4b723e */ /* 0x000fe200000010ff */
[----:B------:R-:W-:Y:S01]  /*9390*/  FADD.FTZ R4, R87, R4 ;  /* 0x0000000457047221 */ /* 0x000fe20000010000 */
[----:B------:R-:W-:Y:S01]  /*93a0*/  FMUL.FTZ R69, R69, R7 ;  /* 0x0000000745457220 */ /* 0x000fe20000410000 */
        /* <DEDUP_REMOVED lines=44> */
.L_x_2075:
[----:B------:R-:W-:-:S13]  /*9670*/  ISETP.LE.AND P2, PT, RZ, UR7, PT ;  /* 0x00000007ff007c0c */ /* 0x000fda000bf43270 */
[----:B------:R-:W-:Y:S05]  /*9680*/  @!P2 BRA `(.L_x_2085) ;  /* 0x0000003400dca947 */ /* 0x000fea0003800000 */
[----:B------:R-:W-:Y:S01]  /*9690*/  IMAD.MOV.U32 R7, RZ, RZ, R5 ;  /* 0x000000ffff077224 */ /* 0x000fe200078e0005 */
[----:B------:R-:W-:Y:S01]  /*96a0*/  UMOV UR39, UR38 ;  /* 0x0000002600277c82 */ /* 0x000fe20008000000 */
[----:B------:R-:W-:Y:S01]  /*96b0*/  IMAD.MOV.U32 R9, RZ, RZ, R0 ;  /* 0x000000ffff097224 */ /* 0x000fe200078e0000 */
[----:B------:R-:W-:Y:S01]  /*96c0*/  UMOV UR6, UR36 ;  /* 0x0000002400067c82 */ /* 0x000fe20008000000 */
[----:B------:R-:W-:-:S05]  /*96d0*/  ULDC UR61, c[0x0][0x988] ;  /* 0x00026200003d7ab9 */ /* 0x000fca0000000800 */
.L_x_2094:
        /* <DEDUP_REMOVED lines=10> */
.L_x_2087:
[----:B------:R-:W-:Y:S01]  /*9780*/  ULEA UR4, UR36, UR37, 0x3 ;  /* 0x0000002524047291 */ /* 0x000fe2000f8e183f */
[----:B------:R-:W-:-:S05]  /*9790*/  IMAD.U32 R0, RZ, RZ, UR38 ;  /* 0x00000026ff007e24 */ /* 0x000fca000f8e00ff */
[----:B------:R-:W-:-:S04]  /*97a0*/  SHF.L.U32 R0, R0, 0x1f, RZ ;  /* 0x0000001f00007819 */ /* 0x000fc800000006ff */
[----:B------:R0:W1:Y:S01]  /*97b0*/  SYNCS.PHASECHK.TRANS64.TRYWAIT P2, [UR4+0x31c30], R0 ;  /* 0x031c3000ff0075a7 */ /* 0x0000620008040144 */
[----:B------:R-:W-:Y:S05]  /*97c0*/  @!P0 BRA `(.L_x_2088) ;  /* 0x0000000000048947 */ /* 0x000fea0003800000 */
[----:B------:R-:W-:Y:S01]  /*97d0*/  BPT.TRAP 0x1 ;  /* 0x000000040000795c */ /* 0x000fe20000300000 */
.L_x_2088:
[----:B-1----:R-:W-:Y:S05]  /*97e0*/  @P2 BRA `(.L_x_2086) ;  /* 0x0000000000082947 */ /* 0x002fea0003800000 */
[----:B------:R-:W1:Y:S02]  /*97f0*/  SYNCS.PHASECHK.TRANS64.TRYWAIT P2, [UR4+0x31c30], R0 ;  /* 0x031c3000ff0075a7 */ /* 0x000e640008040144 */
[----:B-1----:R-:W-:Y:S05]  /*9800*/  @!P2 BRA `(.L_x_2089) ;  /* 0x000000c40028a947 */ /* 0x002fea0003800000 */
.L_x_2086:
        /* <DEDUP_REMOVED lines=356> */
.L_x_2091:
[----:B------:R-:W-:Y:S01]  /*ae50*/  ULEA UR4, UR6, UR37, 0x3 ;  /* 0x0000002506047291 */ /* 0x000fe2000f8e183f */
[----:B------:R-:W-:-:S05]  /*ae60*/  IMAD.U32 R0, RZ, RZ, UR39 ;  /* 0x00000027ff007e24 */ /* 0x000fca000f8e00ff */
[----:B------:R-:W-:-:S04]  /*ae70*/  SHF.L.U32 R0, R0, 0x1f, RZ ;  /* 0x0000001f00007819 */ /* 0x000fc800000006ff */
[----:B------:R0:W1:Y:S01]  /*ae80*/  SYNCS.PHASECHK.TRANS64.TRYWAIT P2, [UR4+0x31c50], R0 ;  /* 0x031c5000ff0075a7 */ /* 0x0000620008040144 */
[----:B------:R-:W-:Y:S05]  /*ae90*/  @!P0 BRA `(.L_x_2092) ;  /* 0x0000000000048947 */ /* 0x000fea0003800000 */
[----:B------:R-:W-:Y:S01]  /*aea0*/  BPT.TRAP 0x1 ;  /* 0x000000040000795c */ /* 0x000fe20000300000 */
.L_x_2092:
[----:B-1----:R-:W-:Y:S05]  /*aeb0*/  @P2 BRA `(.L_x_2090) ;  /* 0x0000000000082947 */ /* 0x002fea0003800000 */
[----:B------:R-:W1:Y:S02]  /*aec0*/  SYNCS.PHASECHK.TRANS64.TRYWAIT P2, [UR4+0x31c50], R0 ;  /* 0x031c5000ff0075a7 */ /* 0x000e640008040144 */
[----:B-1----:R-:W-:Y:S05]  /*aed0*/  @!P2 BRA `(.L_x_2093) ;  /* 0x000000ac008ca947 */ /* 0x002fea0003800000 */
.L_x_2090:
        /* <DEDUP_REMOVED lines=11> */
[----:B------:R-:W-:Y:S01]  /*af90*/  UMOV UR39, UR38 ;  /* 0x0000002600277c82 */ /* 0x000fe20008000000 */
[----:B------:R-:W-:Y:S01]  /*afa0*/  ULOP3.LUT UR4, UR4, 0x2400000, URZ, 0xfc, !UPT ;  /* 0x0240000004047892 */ /* 0x000fe2000f8efc3f */
[----:B------:R-:W-:-:S03]  /*afb0*/  FMNMX.FTZ R0, R140, R5, !PT ;  /* 0x000000058c007209 */ /* 0x000fc60007810000 */
        /* <DEDUP_REMOVED lines=484> */
.L_x_2085:
[----:B------:R-:W-:Y:S06]  /*ce00*/  BAR.ARV 0x8, 0x200 ;  /* 0x0208000000007b1d */ /* 0x000fec0000002000 */
[----:B------:R-:W-:Y:S05]  /*ce10*/  @!P0 BRA `(.L_x_2095) ;  /* 0x0000000000048947 */ /* 0x000fea0003800000 */
[----:B------:R-:W-:Y:S01]  /*ce20*/  BPT.TRAP 0x1 ;  /* 0x000000040000795c */ /* 0x000fe20000300000 */
.L_x_2095:
[----:B------:R-:W-:Y:S01]  /*ce30*/  ULEA UR6, UR36, UR37, 0x3 ;  /* 0x0000002524067291 */ /* 0x000fe2000f8e183f */
[----:B------:R-:W-:-:S05]  /*ce40*/  IMAD.U32 R6, RZ, RZ, UR38 ;  /* 0x00000026ff067e24 */ /* 0x000fca000f8e00ff */
[----:B------:R-:W-:-:S04]  /*ce50*/  SHF.L.U32 R6, R6, 0x1f, RZ ;  /* 0x0000001f06067819 */ /* 0x000fc800000006ff */
[----:B------:R0:W1:Y:S01]  /*ce60*/  SYNCS.PHASECHK.TRANS64.TRYWAIT P2, [UR6+0x31c50], R6 ;  /* 0x031c5006ff0075a7 */ /* 0x0000620008040146 */
[----:B------:R-:W-:Y:S05]  /*ce70*/  @!P0 BRA `(.L_x_2096) ;  /* 0x0000000000048947 */ /* 0x000fea0003800000 */
[----:B------:R-:W-:Y:S01]  /*ce80*/  BPT.TRAP 0x1 ;  /* 0x000000040000795c */ /* 0x000fe20000300000 */
.L_x_2096:
[----:B-1----:R-:W-:Y:S05]  /*ce90*/  @P2 BRA `(.L_x_2097) ;  /* 0x0000000000082947 */ /* 0x002fea0003800000 */
[----:B------:R-:W1:Y:S02]  /*cea0*/  SYNCS.PHASECHK.TRANS64.TRYWAIT P0, [UR6+0x31c50], R6 ;  /* 0x031c5006ff0075a7 */ /* 0x000e640008000146 */
[----:B-1----:R-:W-:Y:S05]  /*ceb0*/  @!P0 BRA `(.L_x_2098) ;  /* 0x0000008c00ac8947 */ /* 0x002fea0003800000 */
.L_x_2097:
        /* <DEDUP_REMOVED lines=13> */
[----:B------:R-:W-:-:S03]  /*cf90*/  IMAD.MOV.U32 R16, RZ, RZ, -0x800000 ;  /* 0xff800000ff107424 */ /* 0x000fc600078e00ff */
        /* <DEDUP_REMOVED lines=32> */
[----:B------:R3:W4:Y:S01]  /*d1a0*/  @P0 MUFU.RCP R4, R11 ;  /* 0x0000000b00040308 */ /* 0x0007220000001000 */
[----:B0-----:R-:W-:-:S04]  /*d1b0*/  @P0 FMUL.FTZ R6, R6, 0.69314718246459960938 ;  /* 0x3f31721806060820 */ /* 0x001fc80000410000 */
[----:B------:R-:W-:Y:S01]  /*d1c0*/  @P0 FFMA.FTZ R16, R7, R0, R6 ;  /* 0x0000000007100223 */ /* 0x000fe20000010006 */
[----:B------:R-:W-:Y:S02]  /*d1d0*/  PLOP3.LUT P0, PT, PT, PT, PT, 0x8, 0x0 ;  /* 0x000000000000781c */ /* 0x000fe40003f0e170 */
[----:B------:R-:W2:Y:S01]  /*d1e0*/  @P2 MUFU.RCP R9, R12 ;  /* 0x0000000c00092308 */ /* 0x000ea20000001000 */
[----:B---3--:R-:W-:Y:S01]  /*d1f0*/  @P2 FMUL.FTZ R11, R13, 0.69314718246459960938 ;  /* 0x3f3172180d0b2820 */ /* 0x008fe20000410000 */
        /* <DEDUP_REMOVED lines=56> */
[-C--:B----4-:R-:W-:Y:S01]  /*d580*/  FMUL.FTZ R77, R24, R4.reuse ;  /* 0x00000004184d7220 */ /* 0x090fe20000410000 */
[-C--:B------:R-:W-:Y:S01]  /*d590*/  FMUL.FTZ R7, R29, R4.reuse ;  /* 0x000000041d077220 */ /* 0x080fe20000410000 */
        /* <DEDUP_REMOVED lines=45> */
[----:B0-----:R-:W-:-:S07]  /*d870*/  FMUL.FTZ R71, R71, R9 ;  /* 0x0000000947477220 */ /* 0x001fce0000410000 */
.L_x_2068:
[----:B------:R-:W0:Y:S08]  /*d880*/  S2UR UR4, SR_CgaCtaId ;  /* 0x00000000000479c3 */ /* 0x000e300000008800 */
[----:B------:R-:W-:Y:S06]  /*d890*/  BAR.SYNC.DEFER_BLOCKING 0x5, 0x200 ;  /* 0x0148000000007b1d */ /* 0x000fec0000010000 */
[----:B------:R-:W-:Y:S01]  /*d8a0*/  UMOV UR37, 0x400 ;  /* 0x0000040000257882 */ /* 0x000fe20000000000 */
[----:B------:R-:W-:Y:S01]  /*d8b0*/  BSSY B0, `(.L_x_2099) ;  /* 0x00001d5000007945 */ /* 0x000fe20003800000 */
[----:B0-----:R-:W-:-:S09]  /*d8c0*/  ULEA UR37, UR4, UR37, 0x18 ;  /* 0x0000002504257291 */ /* 0x001fd2000f8ec03f */
[----:B------:R-:W0:Y:S02]  /*d8d0*/  LDS.128 R32, [UR37+0x31cd0] ;  /* 0x031cd025ff207984 */ /* 0x000e240008000c00 */
[----:B0-----:R-:W-:Y:S02]  /*d8e0*/  R2UR UR5, R33 ;  /* 0x00000000210572ca */ /* 0x001fe400000e0000 */
[----:B------:R-:W-:Y:S01]  /*d8f0*/  R2UR UR6, R34 ;  /* 0x00000000220672ca */ /* 0x000fe200000e0000 */
[----:B------:R-:W-:Y:S06]  /*d900*/  BAR.ARV 0x4, 0x200 ;  /* 0x0108000000007b1d */ /* 0x000fec0000002000 */
[----:B------:R-:W-:Y:S08]  /*d910*/  @P0 BRA `(.L_x_2100) ;  /* 0x0000001000840947 */ /* 0x000ff00003800000 */
[----:B------:R-:W0:Y:S08]  /*d920*/  S2UR UR4, SR_SWINHI ;  /* 0x00000000000479c3 */ /* 0x000e300000002f00 */
[----:B------:R-:W-:Y:S01]  /*d930*/  BAR.SYNC.DEFER_BLOCKING 0x1, 0x180 ;  /* 0x0046000000007b1d */ /* 0x000fe20000010000 */
[----:B------:R-:W-:Y:S02]  /*d940*/  F2FP.BF16.F32.PACK_AB R6, R7, R6 ;  /* 0x000000060706723e */ /* 0x000fe400000010ff */
[----:B------:R-:W-:-:S02]  /*d950*/  F2FP.BF16.F32.PACK_AB R7, R12, R73 ;  /* 0x000000490c07723e */ /* 0x000fc400000010ff */
[----:B------:R-:W-:Y:S01]  /*d960*/  R2UR UR10, R149 ;  /* 0x00000000950a72ca */ /* 0x000fe200000e0000 */
[----:B------:R-:W-:Y:S01]  /*d970*/  ULDC.64 UR12, c[0x0][0x208] ;  /* 0x00008200000c7ab9 */ /* 0x000fe20000000a00 */
[----:B------:R-:W-:Y:S02]  /*d980*/  R2UR UR7, R144 ;  /* 0x00000000900772ca */ /* 0x000fe400000e0000 */
[----:B------:R-:W-:Y:S02]  /*d990*/  F2FP.BF16.F32.PACK_AB R27, R27, R62 ;  /* 0x0000003e1b1b723e */ /* 0x000fe400000010ff */
[----:B------:R-:W-:-:S09]  /*d9a0*/  R2UR UR14, R18 ;  /* 0x00000000120e72ca */ /* 0x000fd200000e0000 */
[----:B------:R-:W-:Y:S02]  /*d9b0*/  USHF.L.U64.HI UR11, UR7, 0x2, UR10 ;  /* 0x00000002070b7899 */ /* 0x000fe4000801020a */
[----:B------:R-:W-:Y:S01]  /*d9c0*/  USHF.L.U32 UR10, UR7, 0x2, URZ ;  /* 0x00000002070a7899 */ /* 0x000fe2000800063f */
[----:B------:R-:W-:Y:S01]  /*d9d0*/  UMOV UR8, UR37 ;  /* 0x0000002500087c82 */ /* 0x000fe20008000000 */
[----:B0-----:R-:W-:Y:S01]  /*d9e0*/  UMOV UR9, UR4 ;  /* 0x0000000400097c82 */ /* 0x001fe20008000000 */
[----:B------:R-:W-:Y:S02]  /*d9f0*/  IMAD.U32 R20, RZ, RZ, UR8 ;  /* 0x00000008ff147e24 */ /* 0x000fe4000f8e00ff */
[----:B------:R-:W-:Y:S01]  /*da00*/  IMAD.U32 R21, RZ, RZ, UR9 ;  /* 0x00000009ff157e24 */ /* 0x000fe2000f8e00ff */
[----:B------:R-:W-:Y:S02]  /*da10*/  ULDC.64 UR8, c[0x0][0xc00] ;  /* 0x0003000000087ab9 */ /* 0x000fe40000000a00 */
[----:B------:R-:W-:Y:S01]  /*da20*/  UISETP.NE.U32.AND UP0, UPT, UR8, URZ, UPT ;  /* 0x0000003f0800728c */ /* 0x000fe2000bf05070 */
[----:B------:R-:W-:Y:S01]  /*da30*/  IMAD.WIDE R4, R155, 0x2, R20 ;  /* 0x000000029b047825 */ /* 0x000fe200078e0214 */
[----:B------:R-:W-:-:S02]  /*da40*/  UIADD3 UR4, UP1, UR10, UR8, URZ ;  /* 0x000000080a047290 */ /* 0x000fc4000ff3e03f */
[----:B------:R-:W-:Y:S01]  /*da50*/  UISETP.NE.AND.EX UP0, UPT, UR9, URZ, UPT, UP0 ;  /* 0x0000003f0900728c */ /* 0x000fe2000bf05300 */
[C---:B------:R-:W-:Y:S01]  /*da60*/  LOP3.LUT R11, R4.reuse, 0x180, RZ, 0xc0, !PT ;  /* 0x00000180040b7812 */ /* 0x040fe200078ec0ff */
[----:B------:R-:W-:Y:S01]  /*da70*/  UIADD3.X UR7, UR11, UR9, URZ, UP1, !UPT ;  /* 0x000000090b077290 */ /* 0x000fe20008ffe43f */
[C---:B------:R-:W-:Y:S02]  /*da80*/  IADD3 R13, P0, R4.reuse, 0x6020, RZ ;  /* 0x00006020040d7810 */ /* 0x040fe40007f1e0ff */
[C---:B------:R-:W-:Y:S01]  /*da90*/  IADD3 R9, P1, R4.reuse, 0x6000, RZ ;  /* 0x0000600004097810 */ /* 0x040fe20007f3e0ff */
[----:B------:R-:W-:Y:S01]  /*daa0*/  ULDC.64 UR8, c[0x0][0xc08] ;  /* 0x0003020000087ab9 */ /* 0x000fe20000000a00 */
[----:B------:R-:W-:Y:S02]  /*dab0*/  SHF.R.U64 R11, R11, 0x3, RZ ;  /* 0x000000030b0b7819 */ /* 0x000fe400000012ff */
[C---:B------:R-:W-:Y:S02]  /*dac0*/  IADD3 R63, P2, R4.reuse, 0x3020, RZ ;  /* 0x00003020043f7810 */ /* 0x040fe40007f5e0ff */
[----:B------:R-:W-:-:S02]  /*dad0*/  IADD3 R33, P3, R4, 0x3000, RZ ;  /* 0x0000300004217810 */ /* 0x000fc40007f7e0ff */
[----:B------:R-:W-:Y:S01]  /*dae0*/  IADD3 R30, P4, R4, 0x20, RZ ;  /* 0x00000020041e7810 */ /* 0x000fe20007f9e0ff */
[--C-:B------:R-:W-:Y:S01]  /*daf0*/  IMAD.X R15, RZ, RZ, R5.reuse, P2 ;  /* 0x000000ffff0f7224 */ /* 0x100fe200010e0605 */
[----:B------:R-:W-:Y:S02]  /*db00*/  LOP3.LUT R8, R13, 0x180, RZ, 0xc0, !PT ;  /* 0x000001800d087812 */ /* 0x000fe400078ec0ff */
[----:B------:R-:W-:Y:S01]  /*db10*/  LOP3.LUT R10, R9, 0x180, RZ, 0xc0, !PT ;  /* 0x00000180090a7812 */ /* 0x000fe200078ec0ff */
[--C-:B------:R-:W-:Y:S01]  /*db20*/  IMAD.X R25, RZ, RZ, R5.reuse, P4 ;  /* 0x000000ffff197224 */ /* 0x100fe200020e0605 */
[----:B------:R-:W-:Y:S01]  /*db30*/  LOP3.LUT R4, R11, R4, RZ, 0x3c, !PT ;  /* 0x000000040b047212 */ /* 0x000fe200078e3cff */
[----:B------:R-:W-:Y:S01]  /*db40*/  IMAD.X R11, RZ, RZ, R5, P1 ;  /* 0x000000ffff0b7224 */ /* 0x000fe200008e0605 */
[----:B------:R-:W-:Y:S02]  /*db50*/  SHF.R.U64 R8, R8, 0x3, RZ ;  /* 0x0000000308087819 */ /* 0x000fe400000012ff */
[----:B------:R-:W-:-:S02]  /*db60*/  SHF.R.U64 R10, R10, 0x3, RZ ;  /* 0x000000030a0a7819 */ /* 0x000fc400000012ff */
[----:B------:R-:W-:Y:S02]  /*db70*/  MOV R28, R4 ;  /* 0x00000004001c7202 */ /* 0x000fe40000000f00 */
[----:B------:R-:W-:Y:S02]  /*db80*/  F2FP.BF16.F32.PACK_AB R4, R24, R77 ;  /* 0x0000004d1804723e */ /* 0x000fe400000010ff */
[----:B------:R-:W-:Y:S02]  /*db90*/  LOP3.LUT R24, R33, 0x180, RZ, 0xc0, !PT ;  /* 0x0000018021187812 */ /* 0x000fe400078ec0ff */
[----:B------:R-:W-:Y:S02]  /*dba0*/  LOP3.LUT R17, R30, 0x180, RZ, 0xc0, !PT ;  /* 0x000001801e117812 */ /* 0x000fe400078ec0ff */
[----:B------:R-:W-:Y:S01]  /*dbb0*/  LOP3.LUT R8, R8, R13, RZ, 0x3c, !PT ;  /* 0x0000000d08087212 */ /* 0x000fe200078e3cff */
[--C-:B------:R-:W-:Y:S01]  /*dbc0*/  IMAD.X R13, RZ, RZ, R5.reuse, P3 ;  /* 0x000000ffff0d7224 */ /* 0x100fe200018e0605 */
[----:B------:R-:W-:Y:S01]  /*dbd0*/  LOP3.LUT R10, R10, R9, RZ, 0x3c, !PT ;  /* 0x000000090a0a7212 */ /* 0x000fe200078e3cff */
[----:B------:R-:W-:Y:S01]  /*dbe0*/  IMAD.X R9, RZ, RZ, R5, P0 ;  /* 0x000000ffff097224 */ /* 0x000fe200000e0605 */
[----:B------:R-:W-:-:S02]  /*dbf0*/  F2FP.BF16.F32.PACK_AB R5, R14, R75 ;  /* 0x0000004b0e05723e */ /* 0x000fc400000010ff */
[----:B------:R-:W-:Y:S02]  /*dc00*/  SHF.R.U64 R24, R24, 0x3, RZ ;  /* 0x0000000318187819 */ /* 0x000fe400000012ff */
[----:B------:R-:W-:Y:S01]  /*dc10*/  LOP3.LUT R14, R63, 0x180, RZ, 0xc0, !PT ;  /* 0x000001803f0e7812 */ /* 0x000fe200078ec0ff */
[----:B------:R0:W-:Y:S01]  /*dc20*/  STSM.16.M88.4 [R28], R4 ;  /* 0x000000041c007844 */ /* 0x0001e20000000200 */
[----:B------:R-:W-:Y:S02]  /*dc30*/  SHF.R.U64 R17, R17, 0x3, RZ ;  /* 0x0000000311117819 */ /* 0x000fe400000012ff */
[----:B------:R-:W-:Y:S02]  /*dc40*/  LOP3.LUT R12, R24, R33, RZ, 0x3c, !PT ;  /* 0x00000021180c7212 */ /* 0x000fe400078e3cff */
[----:B------:R-:W-:Y:S02]  /*dc50*/  SHF.R.U64 R14, R14, 0x3, RZ ;  /* 0x000000030e0e7819 */ /* 0x000fe400000012ff */
[----:B------:R-:W-:-:S02]  /*dc60*/  LOP3.LUT R24, R17, R30, RZ, 0x3c, !PT ;  /* 0x0000001e11187212 */ /* 0x000fc400078e3cff */
[----:B------:R-:W-:Y:S02]  /*dc70*/  MOV R17, R8 ;  /* 0x0000000800117202 */ /* 0x000fe40000000f00 */
[----:B------:R-:W-:Y:S02]  /*dc80*/  MOV R30, R10 ;  /* 0x0000000a001e7202 */ /* 0x000fe40000000f00 */
[----:B------:R-:W-:Y:S02]  /*dc90*/  LOP3.LUT R14, R14, R63, RZ, 0x3c, !PT ;  /* 0x0000003f0e0e7212 */ /* 0x000fe400078e3cff */
[----:B------:R-:W-:Y:S01]  /*dca0*/  MOV R25, R24 ;  /* 0x0000001800197202 */ /* 0x000fe20000000f00 */
[----:B0-----:R-:W-:Y:S01]  /*dcb0*/  IMAD.U32 R28, RZ, RZ, UR4 ;  /* 0x00000004ff1c7e24 */ /* 0x001fe2000f8e00ff */
[----:B------:R-:W-:Y:S01]  /*dcc0*/  F2FP.BF16.F32.PACK_AB R8, R29, R0 ;  /* 0x000000001d08723e */ /* 0x000fe200000010ff */
[----:B------:R-:W-:Y:S01]  /*dcd0*/  IMAD.U32 R29, RZ, RZ, UR7 ;  /* 0x00000007ff1d7e24 */ /* 0x000fe2000f8e00ff */
[----:B------:R-:W-:-:S02]  /*dce0*/  F2FP.BF16.F32.PACK_AB R9, R26, R31 ;  /* 0x0000001f1a09723e */ /* 0x000fc400000010ff */
[----:B------:R-:W-:Y:S02]  /*dcf0*/  F2FP.BF16.F32.PACK_AB R10, R37, R36 ;  /* 0x00000024250a723e */ /* 0x000fe400000010ff */
[----:B------:R-:W-:Y:S02]  /*dd00*/  F2FP.BF16.F32.PACK_AB R11, R39, R38 ;  /* 0x00000026270b723e */ /* 0x000fe400000010ff */
[----:B------:R-:W-:Y:S02]  /*dd10*/  MOV R32, R14 ;  /* 0x0000000e00207202 */ /* 0x000fe40000000f00 */
[----:B------:R-:W-:Y:S01]  /*dd20*/  MOV R31, R12 ;  /* 0x0000000c001f7202 */ /* 0x000fe20000000f00 */
[----:B------:R0:W-:Y:S01]  /*dd30*/  STSM.16.M88.4 [R25], R8 ;  /* 0x0000000819007844 */ /* 0x0001e20000000200 */
[----:B------:R-:W-:Y:S02]  /*dd40*/  F2FP.BF16.F32.PACK_AB R4, R41, R40 ;  /* 0x000000282904723e */ /* 0x000fe400000010ff */
[----:B------:R-:W-:-:S02]  /*dd50*/  F2FP.BF16.F32.PACK_AB R5, R43, R42 ;  /* 0x0000002a2b05723e */ /* 0x000fc400000010ff */
[----:B------:R-:W-:Y:S01]  /*dd60*/  F2FP.BF16.F32.PACK_AB R6, R45, R44 ;  /* 0x0000002c2d06723e */ /* 0x000fe200000010ff */
[----:B------:R-:W1:Y:S01]  /*dd70*/  LDC R43, c[0x0][0xbe8] ;  /* 0x0002fa00ff2b7b82 */ /* 0x000e620000000800 */
[----:B------:R-:W-:Y:S02]  /*dd80*/  F2FP.BF16.F32.PACK_AB R7, R47, R46 ;  /* 0x0000002e2f07723e */ /* 0x000fe400000010ff */
[----:B------:R-:W-:Y:S02]  /*dd90*/  F2FP.BF16.F32.PACK_AB R12, R49, R48 ;  /* 0x00000030310c723e */ /* 0x000fe400000010ff */
[----:B------:R-:W-:Y:S01]  /*dda0*/  F2FP.BF16.F32.PACK_AB R13, R51, R50 ;  /* 0x00000032330d723e */ /* 0x000fe200000010ff */
[----:B------:R-:W-:Y:S01]  /*ddb0*/  STSM.16.M88.4 [R31], R4 ;  /* 0x000000041f007844 */ /* 0x000fe20000000200 */
[----:B------:R-:W-:Y:S02]  /*ddc0*/  F2FP.BF16.F32.PACK_AB R14, R53, R52 ;  /* 0x00000034350e723e */ /* 0x000fe400000010ff */
[----:B------:R-:W-:-:S02]  /*ddd0*/  F2FP.BF16.F32.PACK_AB R15, R55, R54 ;  /* 0x00000036370f723e */ /* 0x000fc400000010ff */
[----:B------:R-:W-:Y:S02]  /*dde0*/  F2FP.BF16.F32.PACK_AB R24, R57, R56 ;  /* 0x000000383918723e */ /* 0x000fe400000010ff */
[----:B0-----:R-:W-:Y:S01]  /*ddf0*/  F2FP.BF16.F32.PACK_AB R25, R59, R58 ;  /* 0x0000003a3b19723e */ /* 0x001fe200000010ff */
[----:B------:R-:W-:Y:S01]  /*de00*/  STSM.16.M88.4 [R32], R12 ;  /* 0x0000000c20007844 */ /* 0x000fe20000000200 */
[----:B------:R-:W-:Y:S02]  /*de10*/  F2FP.BF16.F32.PACK_AB R26, R61, R60 ;  /* 0x0000003c3d1a723e */ /* 0x000fe400000010ff */
[----:B------:R-:W-:Y:S02]  /*de20*/  F2FP.BF16.F32.PACK_AB R8, R65, R64 ;  /* 0x000000404108723e */ /* 0x000fe400000010ff */
[----:B------:R-:W-:Y:S01]  /*de30*/  F2FP.BF16.F32.PACK_AB R9, R67, R66 ;  /* 0x000000424309723e */ /* 0x000fe200000010ff */
[----:B------:R-:W-:Y:S01]  /*de40*/  STSM.16.M88.4 [R30], R24 ;  /* 0x000000181e007844 */ /* 0x000fe20000000200 */
[----:B------:R-:W-:-:S02]  /*de50*/  F2FP.BF16.F32.PACK_AB R10, R69, R68 ;  /* 0x00000044450a723e */ /* 0x000fc400000010ff */
[----:B------:R-:W-:Y:S02]  /*de60*/  F2FP.BF16.F32.PACK_AB R11, R71, R70 ;  /* 0x00000046470b723e */ /* 0x000fe400000010ff */
[----:B------:R-:W-:-:S03]  /*de70*/  PLOP3.LUT P0, PT, PT, PT, UP0, 0x80, 0x0 ;  /* 0x000000000000781c */ /* 0x000fc60003f0f008 */
[----:B------:R0:W-:Y:S01]  /*de80*/  STSM.16.M88.4 [R17], R8 ;  /* 0x0000000811007844 */ /* 0x0001e20000000200 */
[----:B------:R-:W-:Y:S09]  /*de90*/  BAR.SYNC.DEFER_BLOCKING 0x1, 0x180 ;  /* 0x0046000000007b1d */ /* 0x000ff20000010000 */
[----:B------:R-:W2:Y:S01]  /*dea0*/  @P0 LDG.E R0, desc[UR12][R28.64] ;  /* 0x0000000c1c000981 */ /* 0x000ea2000c1e1900 */
[----:B-1----:R-:W-:Y:S01]  /*deb0*/  ISETP.NE.AND P1, PT, R43, 0x1, PT ;  /* 0x000000012b00780c */ /* 0x002fe20003f25270 */
[----:B------:R-:W-:Y:S01]  /*dec0*/  UISETP.NE.U32.AND UP1, UPT, UR8, URZ, UPT ;  /* 0x0000003f0800728c */ /* 0x000fe2000bf25070 */
[----:B0-----:R-:W-:Y:S01]  /*ded0*/  VIADD R8, R22, UR14 ;  /* 0x0000000e16087c36 */ /* 0x001fe20008000000 */
[----:B------:R-:W-:Y:S01]  /*dee0*/  ULDC UR7, c[0x0][0xa88] ;  /* 0x0002a20000077ab9 */ /* 0x000fe20000000800 */
[----:B------:R-:W-:Y:S01]  /*def0*/  UMOV UR4, URZ ;  /* 0x0000003f00047c82 */ /* 0x000fe20008000000 */
[----:B------:R-:W-:-:S06]  /*df00*/  UISETP.NE.AND.EX UP1, UPT, UR9, URZ, UPT, UP1 ;  /* 0x0000003f0900728c */ /* 0x000fcc000bf25310 */
[----:B------:R-:W-:Y:S02]  /*df10*/  PLOP3.LUT P2, PT, PT, PT, UP1, 0x80, 0x0 ;  /* 0x000000000000781c */ /* 0x000fe40003f4f018 */
[----:B------:R-:W0:Y:S03]  /*df20*/  @P1 LDC R5, c[0x0][0xbec] ;  /* 0x0002fb00ff051b82 */ /* 0x000e260000000800 */
[----:B------:R-:W-:-:S04]  /*df30*/  @UP1 UIADD3 UR8, UP2, UR10, UR8, URZ ;  /* 0x000000080a081290 */ /* 0x000fc8000ff5e03f */
[----:B------:R-:W-:Y:S01]  /*df40*/  @UP1 UIADD3.X UR9, UR11, UR9, URZ, UP2, !UPT ;  /* 0x000000090b091290 */ /* 0x000fe200097fe43f */
[----:B------:R-:W1:Y:S01]  /*df50*/  @P1 LDC R6, c[0x0][0xbf0] ;  /* 0x0002fc00ff061b82 */ /* 0x000e620000000800 */
[----:B------:R-:W-:-:S04]  /*df60*/  IMAD.U32 R10, RZ, RZ, UR8 ;  /* 0x00000008ff0a7e24 */ /* 0x000fc8000f8e00ff */
[----:B------:R-:W-:Y:S01]  /*df70*/  IMAD.U32 R11, RZ, RZ, UR9 ;  /* 0x00000009ff0b7e24 */ /* 0x000fe2000f8e00ff */
[----:B--2---:R-:W-:Y:S01]  /*df80*/  @P0 R2UR UR4, R0 ;  /* 0x00000000000402ca */ /* 0x004fe200000e0000 */
[----:B------:R-:W-:-:S06]  /*df90*/  IMAD.U32 R0, RZ, RZ, UR7 ;  /* 0x00000007ff007e24 */ /* 0x000fcc000f8e00ff */
[----:B------:R2:W5:Y:S01]  /*dfa0*/  @P2 LDG.E R0, desc[UR12][R10.64] ;  /* 0x0000000c0a002981 */ /* 0x000562000c1e1900 */
[----:B01----:R-:W-:Y:S07]  /*dfb0*/  @P2 BRA `(.L_x_2101) ;  /* 0x0000000000142947 */ /* 0x003fee0003800000 */
[----:B------:R-:W-:Y:S05]  /*dfc0*/  @!P0 BRA `(.L_x_2101) ;  /* 0x0000000000108947 */ /* 0x000fea0003800000 */
[----:B------:R-:W-:Y:S02]  /*dfd0*/  ULDC.64 UR8, c[0x0][0x208] ;  /* 0x0000820000087ab9 */ /* 0x000fe40000000a00 */
[----:B------:R-:W3:Y:S04]  /*dfe0*/  LDG.E R7, desc[UR8][R28.64] ;  /* 0x000000081c077981 */ /* 0x000ee8000c1e1900 */
[----:B-----5:R-:W3:Y:S02]  /*dff0*/  LDG.E R0, desc[UR8][R28.64+0x4] ;  /* 0x000004081c007981 */ /* 0x020ee4000c1e1900 */
[----:B---3--:R-:W-:-:S07]  /*e000*/  IMAD.IADD R0, R0, 0x1, -R7 ;  /* 0x0000000100007824 */ /* 0x008fce00078e0a07 */
.L_x_2101:
[----:B------:R-:W-:Y:S01]  /*e010*/  R2UR UR18, R146 ;  /* 0x00000000921272ca */ /* 0x000fe200000e0000 */
[----:B------:R-:W-:Y:S01]  /*e020*/  ULDC.64 UR12, c[0x0][0xb90] ;  /* 0x0002e400000c7ab9 */ /* 0x000fe20000000a00 */
[----:B------:R-:W-:Y:S01]  /*e030*/  R2UR UR16, R149 ;  /* 0x00000000951072ca */ /* 0x000fe200000e0000 */
[----:B------:R-:W-:Y:S01]  /*e040*/  @P1 IMAD.HI.U32 R5, R8, R5, RZ ;  /* 0x0000000508051227 */ /* 0x000fe200078e00ff */
[----:B------:R-:W-:Y:S01]  /*e050*/  R2UR UR15, R144 ;  /* 0x00000000900f72ca */ /* 0x000fe200000e0000 */
[----:B------:R-:W-:Y:S01]  /*e060*/  USHF.R.S32.HI UR9, URZ, 0x1f, UR4 ;  /* 0x0000001f3f097899 */ /* 0x000fe20008011404 */
[----:B------:R-:W-:Y:S01]  /*e070*/  R2UR UR17, R18 ;  /* 0x00000000121172ca */ /* 0x000fe200000e0000 */
[----:B------:R-:W-:Y:S01]  /*e080*/  UMOV UR8, UR4 ;  /* 0x0000000400087c82 */ /* 0x000fe20008000000 */
[----:B------:R-:W-:Y:S01]  /*e090*/  IMAD.MOV.U32 R4, RZ, RZ, R8 ;  /* 0x000000ffff047224 */ /* 0x000fe200078e0008 */
[----:B------:R-:W-:Y:S01]  /*e0a0*/  @P1 SHF.R.U32.HI R4, RZ, R6, R5 ;  /* 0x00000006ff041219 */ /* 0x000fe20000011605 */
[----:B------:R-:W-:Y:S01]  /*e0b0*/  IMAD R5, R150, 0x20, R23 ;  /* 0x0000002096057824 */ /* 0x000fe200078e0217 */
[----:B------:R-:W-:Y:S01]  /*e0c0*/  ULDC.64 UR20, c[0x0][0x208] ;  /* 0x0000820000147ab9 */ /* 0x000fe20000000a00 */
[----:B-----5:R-:W-:Y:S01]  /*e0d0*/  IMAD R45, R0, R43, RZ ;  /* 0x0000002b002d7224 */ /* 0x020fe200078e02ff */
[----:B------:R-:W-:Y:S01]  /*e0e0*/  USHF.R.S32.HI UR14, URZ, 0x1f, UR18 ;  /* 0x0000001f3f0e7899 */ /* 0x000fe20008011412 */
[----:B------:R-:W-:Y:S01]  /*e0f0*/  IMAD.MOV R6, RZ, RZ, -R4 ;  /* 0x000000ffff067224 */ /* 0x000fe200078e0a04 */
[----:B------:R-:W-:Y:S01]  /*e100*/  UIMAD.WIDE.U32 UR10, UR18, UR12, UR8 ;  /* 0x0000000c120a72a5 */ /* 0x000fe2000f8e0008 */
[----:B------:R-:W-:Y:S01]  /*e110*/  IMAD.WIDE R20, R5, 0x2, R20 ;  /* 0x0000000205147825 */ /* 0x000fe200078e0214 */
[----:B------:R-:W-:Y:S01]  /*e120*/  UIMAD UR7, UR14, UR12, URZ ;  /* 0x0000000c0e0772a4 */ /* 0x000fe2000f8e023f */
[----:B------:R-:W0:Y:S01]  /*e130*/  @P1 LDC R17, c[0x0][0xbec] ;  /* 0x0002fb00ff111b82 */ /* 0x000e220000000800 */
[----:B------:R-:W-:Y:S01]  /*e140*/  USEL UR16, UR16, URZ, !UP0 ;  /* 0x0000003f10107287 */ /* 0x000fe2000c000000 */
[----:B------:R-:W-:Y:S01]  /*e150*/  IMAD R7, R43, R6, R8 ;  /* 0x000000062b077224 */ /* 0x000fe200078e0208 */
[----:B------:R-:W-:Y:S01]  /*e160*/  UIMAD UR7, UR18, UR13, UR7 ;  /* 0x0000000d120772a4 */ /* 0x000fe2000f8e0207 */
[C---:B------:R-:W-:Y:S01]  /*e170*/  IADD3 R9, P2, R20.reuse, 0x1800, RZ ;  /* 0x0000180014097810 */ /* 0x040fe20007f5e0ff */
[----:B------:R-:W-:Y:S01]  /*e180*/  USEL UR15, UR15, URZ, !UP0 ;  /* 0x0000003f0f0f7287 */ /* 0x000fe2000c000000 */
[----:B------:R-:W-:Y:S01]  /*e190*/  SHF.R.S32.HI R6, RZ, 0x1f, R4 ;  /* 0x0000001fff067819 */ /* 0x000fe20000011404 */
[----:B------:R-:W-:Y:S01]  /*e1a0*/  ULDC.64 UR12, c[0x0][0xb98] ;  /* 0x0002e600000c7ab9 */ /* 0x000fe20000000a00 */
[----:B------:R-:W-:Y:S01]  /*e1b0*/  UIADD3 UR11, UR11, UR7, URZ ;  /* 0x000000070b0b7290 */ /* 0x000fe2000fffe03f */
[----:B------:R-:W-:Y:S01]  /*e1c0*/  SHF.R.S32.HI R5, RZ, 0x1f, R7 ;  /* 0x0000001fff057819 */ /* 0x000fe20000011407 */
[----:B------:R-:W-:Y:S01]  /*e1d0*/  UIMAD UR7, UR16, UR12, URZ ;  /* 0x0000000c100772a4 */ /* 0x000fe2000f8e023f */
[----:B------:R-:W-:Y:S01]  /*e1e0*/  LOP3.LUT R8, R9, 0x180, RZ, 0xc0, !PT ;  /* 0x0000018009087812 */ /* 0x000fe200078ec0ff */
[----:B------:R-:W-:Y:S01]  /*e1f0*/  UIMAD.WIDE.U32 UR10, UR15, UR12, UR10 ;  /* 0x0000000c0f0a72a5 */ /* 0x000fe2000f8e000a */
[----:B------:R-:W-:Y:S01]  /*e200*/  IADD3 R29, P6, R20, 0x3000, RZ ;  /* 0x00003000141d7810 */ /* 0x000fe20007fde0ff */
[----:B------:R-:W-:Y:S01]  /*e210*/  UIMAD UR7, UR15, UR13, UR7 ;  /* 0x0000000d0f0772a4 */ /* 0x000fe2000f8e0207 */
[----:B------:R-:W-:-:S02]  /*e220*/  SHF.R.U64 R8, R8, 0x3, RZ ;  /* 0x0000000308087819 */ /* 0x000fc400000012ff */
[----:B------:R-:W-:Y:S01]  /*e230*/  ULDC.64 UR12, c[0x0][0xb88] ;  /* 0x0002e200000c7ab9 */ /* 0x000fe20000000a00 */
[----:B------:R-:W-:Y:S01]  /*e240*/  IADD3 R4, P0, R4, UR10, RZ ;  /* 0x0000000a04047c10 */ /* 0x000fe2000ff1e0ff */
[----:B--2---:R-:W-:Y:S01]  /*e250*/  IMAD R10, R5, UR12, RZ ;  /* 0x0000000c050a7c24 */ /* 0x004fe2000f8e02ff */
[C---:B------:R-:W-:Y:S01]  /*e260*/  IADD3 R13, P5, R20.reuse, 0x4800, RZ ;  /* 0x00004800140d7810 */ /* 0x040fe20007fbe0ff */
[----:B------:R-:W-:Y:S01]  /*e270*/  IMAD.U32 R11, RZ, RZ, UR7 ;  /* 0x00000007ff0b7e24 */ /* 0x000fe2000f8e00ff */
[----:B------:R-:W-:Y:S02]  /*e280*/  IADD3 R37, P4, R20, 0x6000, RZ ;  /* 0x0000600014257810 */ /* 0x000fe40007f9e0ff */
[----:B------:R-:W-:Y:S02]  /*e290*/  LOP3.LUT R28, R29, 0x180, RZ, 0xc0, !PT ;  /* 0x000001801d1c7812 */ /* 0x000fe400078ec0ff */
[----:B------:R-:W-:Y:S01]  /*e2a0*/  IADD3.X R5, R6, UR11, R11, P0, !PT ;  /* 0x0000000b06057c10 */ /* 0x000fe200087fe40b */
[----:B------:R-:W-:Y:S01]  /*e2b0*/  ULDC.64 UR10, c[0x0][0xb50] ;  /* 0x0002d400000a7ab9 */ /* 0x000fe20000000a00 */
[----:B------:R-:W-:Y:S01]  /*e2c0*/  LOP3.LUT R6, R8, R9, RZ, 0x3c, !PT ;  /* 0x0000000908067212 */ /* 0x000fe200078e3cff */
[----:B------:R-:W-:Y:S01]  /*e2d0*/  IMAD R9, R7, UR13, R10 ;  /* 0x0000000d07097c24 */ /* 0x000fe2000f8e020a */
[----:B------:R-:W-:Y:S01]  /*e2e0*/  LOP3.LUT R12, R13, 0x180, RZ, 0xc0, !PT ;  /* 0x000001800d0c7812 */ /* 0x000fe200078ec0ff */
[----:B------:R-:W-:Y:S01]  /*e2f0*/  IMAD.WIDE.U32 R4, R7, UR12, R4 ;  /* 0x0000000c07047c25 */ /* 0x000fe2000f8e0004 */
[----:B------:R-:W-:-:S02]  /*e300*/  LOP3.LUT R36, R37, 0x180, RZ, 0xc0, !PT ;  /* 0x0000018025247812 */ /* 0x000fc400078ec0ff */
[----:B------:R-:W-:Y:S01]  /*e310*/  SHF.R.U64 R28, R28, 0x3, RZ ;  /* 0x000000031c1c7819 */ /* 0x000fe200000012ff */
[----:B------:R-:W-:Y:S01]  /*e320*/  IMAD.IADD R5, R5, 0x1, R9 ;  /* 0x0000000105057824 */ /* 0x000fe200078e0209 */
[----:B------:R-:W-:Y:S01]  /*e330*/  LEA R8, P0, R4, UR10, 0x2 ;  /* 0x0000000a04087c11 */ /* 0x000fe2000f8010ff */
[----:B------:R-:W-:Y:S01]  /*e340*/  VIADD R10, R154, UR17 ;  /* 0x000000119a0a7c36 */ /* 0x000fe20008000000 */
[----:B------:R-:W-:Y:S01]  /*e350*/  LOP3.LUT R9, R20, 0x180, RZ, 0xc0, !PT ;  /* 0x0000018014097812 */ /* 0x000fe200078ec0ff */
[----:B------:R-:W-:Y:S01]  /*e360*/  IMAD.X R7, RZ, RZ, R21, P2 ;  /* 0x000000ffff077224 */ /* 0x000fe200010e0615 */
[----:B------:R-:W-:Y:S01]  /*e370*/  LEA.HI.X R4, R4, UR11, R5, 0x2, P0 ;  /* 0x0000000b04047c11 */ /* 0x000fe200080f1405 */
[----:B------:R-:W-:Y:S01]  /*e380*/  SHFL.IDX PT, R32, R8, RZ, 0x1c1f ;  /* 0x001c1fff08207589 */ /* 0x000fe200000e0000 */
[----:B------:R-:W-:Y:S01]  /*e390*/  LOP3.LUT P0, RZ, R152, 0x3, RZ, 0xc0, !PT ;  /* 0x0000000398ff7812 */ /* 0x000fe2000780c0ff */
[C---:B------:R-:W-:Y:S01]  /*e3a0*/  VIADD R0, R10.reuse, 0x8 ;  /* 0x000000080a007836 */ /* 0x040fe20000000000 */
[----:B------:R-:W-:Y:S01]  /*e3b0*/  SHF.R.U64 R9, R9, 0x3, RZ ;  /* 0x0000000309097819 */ /* 0x000fe200000012ff */
[----:B------:R-:W1:Y:S01]  /*e3c0*/  SHFL.IDX PT, R33, R4, RZ, 0x1c1f ;  /* 0x001c1fff04217589 */ /* 0x000e6200000e0000 */
[-C--:B------:R-:W-:Y:S01]  /*e3d0*/  ISETP.GE.OR P2, PT, R10, R45.reuse, P0 ;  /* 0x0000002d0a00720c */ /* 0x080fe20000746670 */
[----:B------:R-:W-:Y:S01]  /*e3e0*/  ULDC.64 UR10, c[0x0][0xaa0] ;  /* 0x0002a800000a7ab9 */ /* 0x000fe20000000a00 */
[----:B------:R-:W-:Y:S01]  /*e3f0*/  ISETP.GE.OR P0, PT, R0, R45, P0 ;  /* 0x0000002d0000720c */ /* 0x000fe20000706670 */
[----:B------:R-:W-:Y:S01]  /*e400*/  SHFL.IDX PT, R40, R8, 0x1, 0x1c1f ;  /* 0x003c1f0008287f89 */ /* 0x000fe200000e0000 */
[----:B------:R-:W-:-:S02]  /*e410*/  IADD3 R5, P3, R20, 0x7800, RZ ;  /* 0x0000780014057810 */ /* 0x000fc40007f7e0ff */
[----:B------:R-:W-:Y:S01]  /*e420*/  SHF.R.U64 R12, R12, 0x3, RZ ;  /* 0x000000030c0c7819 */ /* 0x000fe200000012ff */
[----:B------:R-:W2:Y:S01]  /*e430*/  SHFL.IDX PT, R41, R4, 0x1, 0x1c1f ;  /* 0x003c1f0004297f89 */ /* 0x000ea200000e0000 */
[----:B------:R-:W-:Y:S01]  /*e440*/  SHF.R.U64 R36, R36, 0x3, RZ ;  /* 0x0000000324247819 */ /* 0x000fe200000012ff */
[--C-:B------:R-:W-:Y:S01]  /*e450*/  IMAD.X R25, RZ, RZ, R21.reuse, P3 ;  /* 0x000000ffff197224 */ /* 0x100fe200018e0615 */
[----:B------:R-:W-:Y:S02]  /*e460*/  LOP3.LUT R20, R9, R20, RZ, 0x3c, !PT ;  /* 0x0000001409147212 */ /* 0x000fe400078e3cff */
[----:B------:R-:W-:Y:S01]  /*e470*/  LOP3.LUT R28, R28, R29, RZ, 0x3c, !PT ;  /* 0x0000001d1c1c7212 */ /* 0x000fe200078e3cff */
[--C-:B------:R-:W-:Y:S01]  /*e480*/  IMAD.X R29, RZ, RZ, R21.reuse, P6 ;  /* 0x000000ffff1d7224 */ /* 0x100fe200030e0615 */
[----:B------:R-:W-:Y:S01]  /*e490*/  LOP3.LUT R12, R12, R13, RZ, 0x3c, !PT ;  /* 0x0000000d0c0c7212 */ /* 0x000fe200078e3cff */
[--C-:B------:R-:W-:Y:S01]  /*e4a0*/  IMAD.X R13, RZ, RZ, R21.reuse, P5 ;  /* 0x000000ffff0d7224 */ /* 0x100fe200028e0615 */
[----:B------:R-:W-:Y:S01]  /*e4b0*/  LOP3.LUT R36, R36, R37, RZ, 0x3c, !PT ;  /* 0x0000002524247212 */ /* 0x000fe200078e3cff */
[----:B------:R-:W-:Y:S01]  /*e4c0*/  IMAD.X R37, RZ, RZ, R21, P4 ;  /* 0x000000ffff257224 */ /* 0x000fe200020e0615 */
[----:B------:R-:W-:Y:S01]  /*e4d0*/  LOP3.LUT R0, R5, 0x180, RZ, 0xc0, !PT ;  /* 0x0000018005007812 */ /* 0x000fe200078ec0ff */
[----:B-1----:R-:W-:Y:S03]  /*e4e0*/  @!P2 ST.E desc[UR20][R32.64], R16 ;  /* 0x000000102000a985 */ /* 0x002fe6000c101914 */
[----:B------:R-:W-:Y:S01]  /*e4f0*/  SHF.R.U64 R0, R0, 0x3, RZ ;  /* 0x0000000300007819 */ /* 0x000fe200000012ff */
[----:B------:R-:W-:-:S03]  /*e500*/  UIMAD UR7, UR9, UR10, URZ ;  /* 0x0000000a090772a4 */ /* 0x000fc6000f8e023f */
[----:B------:R-:W-:Y:S01]  /*e510*/  LOP3.LUT R24, R0, R5, RZ, 0x3c, !PT ;  /* 0x0000000500187212 */ /* 0x000fe200078e3cff */
[----:B--2---:R1:W-:Y:S04]  /*e520*/  @!P0 ST.E desc[UR20][R40.64], R3 ;  /* 0x0000000328008985 */ /* 0x0043e8000c101914 */
[----:B------:R2:W5:Y:S01]  /*e530*/  LD.E.128 R8, desc[UR20][R20.64] ;  /* 0x0000001414087980 */ /* 0x000562000c101d00 */
[----:B------:R-:W-:Y:S01]  /*e540*/  IMAD R0, R148, 0x60, R150 ;  /* 0x0000006094007824 */ /* 0x000fe200078e0296 */
[----:B------:R-:W-:Y:S02]  /*e550*/  UIMAD.WIDE.U32 UR8, UR4, UR10, URZ ;  /* 0x0000000a040872a5 */ /* 0x000fe4000f8e003f */
[----:B------:R-:W-:Y:S01]  /*e560*/  UIMAD UR7, UR4, UR11, UR7 ;  /* 0x0000000b040772a4 */ /* 0x000fe2000f8e0207 */
[----:B------:R-:W5:Y:S02]  /*e570*/  LD.E.128 R4, desc[UR20][R6.64] ;  /* 0x0000001406047980 */ /* 0x000f64000c101d00 */
[----:B------:R-:W-:-:S02]  /*e580*/  ULDC.64 UR10, c[0x0][0xae8] ;  /* 0x0002ba00000a7ab9 */ /* 0x000fc40000000a00 */
[----:B------:R-:W5:Y:S01]  /*e590*/  LD.E.128 R28, desc[UR20][R28.64] ;  /* 0x000000141c1c7980 */ /* 0x000f62000c101d00 */
[----:B--2---:R-:W2:Y:S01]  /*e5a0*/  @P1 LDC R21, c[0x0][0xbf0] ;  /* 0x0002fc00ff151b82 */ /* 0x004ea20000000800 */
[----:B------:R-:W-:Y:S01]  /*e5b0*/  VIADD R20, R0, UR17 ;  /* 0x0000001100147c36 */ /* 0x000fe20008000000 */
[----:B------:R-:W-:Y:S01]  /*e5c0*/  UIADD3 UR9, UR9, UR7, URZ ;  /* 0x0000000709097290 */ /* 0x000fe2000fffe03f */
[----:B------:R-:W5:Y:S01]  /*e5d0*/  LD.E.128 R12, desc[UR20][R12.64] ;  /* 0x000000140c0c7980 */ /* 0x000f62000c101d00 */
[----:B------:R-:W-:Y:S01]  /*e5e0*/  UIMAD UR4, UR14, UR10, URZ ;  /* 0x0000000a0e0472a4 */ /* 0x000fe2000f8e023f */
[----:B0-----:R-:W-:Y:S01]  /*e5f0*/  @P1 IMAD.HI.U32 R0, R20, R17, RZ ;  /* 0x0000001114001227 */ /* 0x001fe200078e00ff */
[----:B------:R-:W-:Y:S01]  /*e600*/  UIMAD.WIDE.U32 UR8, UR18, UR10, UR8 ;  /* 0x0000000a120872a5 */ /* 0x000fe2000f8e0008 */
[----:B------:R-:W5:Y:S01]  /*e610*/  LD.E.128 R36, desc[UR20][R36.64] ;  /* 0x0000001424247980 */ /* 0x000f62000c101d00 */
[----:B------:R-:W-:Y:S01]  /*e620*/  UIMAD UR4, UR18, UR11, UR4 ;  /* 0x0000000b120472a4 */ /* 0x000fe2000f8e0204 */
[----:B-1----:R-:W-:-:S02]  /*e630*/  IMAD.MOV.U32 R3, RZ, RZ, R20 ;  /* 0x000000ffff037224 */ /* 0x002fc400078e0014 */
[----:B------:R-:W-:Y:S01]  /*e640*/  ULDC.64 UR10, c[0x0][0xaf0] ;  /* 0x0002bc00000a7ab9 */ /* 0x000fe20000000a00 */
[----:B------:R-:W-:Y:S01]  /*e650*/  UIADD3 UR9, UR9, UR4, URZ ;  /* 0x0000000409097290 */ /* 0x000fe2000fffe03f */
[----:B------:R-:W5:Y:S01]  /*e660*/  LD.E.128 R24, desc[UR20][R24.64] ;  /* 0x0000001418187980 */ /* 0x000f62000c101d00 */
[----:B------:R-:W-:Y:S01]  /*e670*/  UIMAD UR4, UR16, UR10, URZ ;  /* 0x0000000a100472a4 */ /* 0x000fe2000f8e023f */
[----:B------:R-:W-:Y:S01]  /*e680*/  BSSY B1, `(.L_x_2102) ;  /* 0x0000035000017945 */ /* 0x000fe20003800000 */
[----:B------:R-:W-:Y:S01]  /*e690*/  UIMAD.WIDE.U32 UR8, UR15, UR10, UR8 ;  /* 0x0000000a0f0872a5 */ /* 0x000fe2000f8e0008 */
[----:B------:R-:W-:Y:S01]  /*e6a0*/  @!PT LDS RZ, [RZ] ;  /* 0x00000000fffff984 */ /* 0x000fe20000000800 */
[----:B------:R-:W-:Y:S01]  /*e6b0*/  @!PT LDS RZ, [RZ] ;  /* 0x00000000fffff984 */ /* 0x000fe20000000800 */
[----:B------:R-:W-:Y:S01]  /*e6c0*/  @!PT LDS RZ, [RZ] ;  /* 0x00000000fffff984 */ /* 0x000fe20000000800 */
[----:B------:R-:W-:Y:S01]  /*e6d0*/  @!PT LDS RZ, [RZ] ;  /* 0x00000000fffff984 */ /* 0x000fe20000000800 */
[----:B------:R0:W-:Y:S06]  /*e6e0*/  MEMBAR.ALL.CTA ;  /* 0x0000000000007992 */ /* 0x0001ec0000008000 */
[----:B0-----:R-:W0:Y:S01]  /*e6f0*/  FENCE.VIEW.ASYNC.S ;  /* 0x00000000000073c6 */ /* 0x001e220000000000 */
[----:B------:R-:W-:Y:S01]  /*e700*/  UIMAD UR4, UR15, UR11, UR4 ;  /* 0x0000000b0f0472a4 */ /* 0x000fe2000f8e0204 */
[----:B------:R-:W-:-:S02]  /*e710*/  SHF.R.S32.HI R34, RZ, 0x1f, R145 ;  /* 0x0000001fff227819 */ /* 0x000fc40000011491 */
[----:B------:R-:W-:Y:S01]  /*e720*/  ULDC.64 UR10, c[0x0][0xae0] ;  /* 0x0002b800000a7ab9 */ /* 0x000fe20000000a00 */
[----:B------:R-:W-:Y:S02]  /*e730*/  UIADD3 UR4, UR9, UR4, URZ ;  /* 0x0000000409047290 */ /* 0x000fe4000fffe03f */
[----:B------:R-:W-:Y:S01]  /*e740*/  IMAD.U32 R17, RZ, RZ, UR9 ;  /* 0x00000009ff117e24 */ /* 0x000fe2000f8e00ff */
[----:B--2---:R-:W-:Y:S01]  /*e750*/  @P1 SHF.R.U32.HI R3, RZ, R21, R0 ;  /* 0x00000015ff031219 */ /* 0x004fe20000011600 */
[----:B------:R-:W-:Y:S01]  /*e760*/  IMAD.U32 R16, RZ, RZ, UR8 ;  /* 0x00000008ff107e24 */ /* 0x000fe2000f8e00ff */
[----:B------:R-:W-:Y:S02]  /*e770*/  ULDC.64 UR8, c[0x0][0xad8] ;  /* 0x0002b60000087ab9 */ /* 0x000fe40000000a00 */
[--C-:B------:R-:W-:Y:S01]  /*e780*/  SHF.R.S32.HI R0, RZ, 0x1f, R3.reuse ;  /* 0x0000001fff007819 */ /* 0x100fe20000011403 */
[----:B------:R-:W-:Y:S02]  /*e790*/  IMAD.MOV R18, RZ, RZ, -R3 ;  /* 0x000000ffff127224 */ /* 0x000fe400078e0a03 */
[----:B------:R-:W-:Y:S01]  /*e7a0*/  IMAD.U32 R17, RZ, RZ, UR4 ;  /* 0x00000004ff117e24 */ /* 0x000fe2000f8e00ff */
[----:B------:R-:W-:Y:S01]  /*e7b0*/  UIADD3 UR4, UR37, 0x31c20, URZ ;  /* 0x00031c2025047890 */ /* 0x000fe2000fffe03f */
[----:B------:R-:W-:-:S02]  /*e7c0*/  IMAD R0, R0, UR10, RZ ;  /* 0x0000000a00007c24 */ /* 0x000fc4000f8e02ff */
[----:B------:R-:W-:Y:S01]  /*e7d0*/  IMAD R21, R43, R18, R20 ;  /* 0x000000122b157224 */ /* 0x000fe200078e0214 */
[----:B------:R-:W-:Y:S01]  /*e7e0*/  UPRMT UR4, URZ, 0x654, UR4 ;  /* 0x000006543f047896 */ /* 0x000fe20008000004 */
[C---:B------:R-:W-:Y:S02]  /*e7f0*/  IMAD R33, R3.reuse, UR11, R0 ;  /* 0x0000000b03217c24 */ /* 0x040fe4000f8e0200 */
[----:B------:R-:W-:Y:S01]  /*e800*/  IMAD.WIDE.U32 R16, R3, UR10, R16 ;  /* 0x0000000a03107c25 */ /* 0x000fe2000f8e0010 */
[----:B------:R-:W-:-:S03]  /*e810*/  SHF.R.S32.HI R0, RZ, 0x1f, R21 ;  /* 0x0000001fff007819 */ /* 0x000fc60000011415 */
[----:B------:R-:W-:Y:S02]  /*e820*/  IMAD.IADD R17, R17, 0x1, R33 ;  /* 0x0000000111117824 */ /* 0x000fe400078e0221 */
[----:B------:R-:W-:Y:S01]  /*e830*/  IMAD R0, R0, UR8, RZ ;  /* 0x0000000800007c24 */ /* 0x000fe2000f8e02ff */
[----:B0-----:R-:W-:Y:S01]  /*e840*/  SYNCS.ARRIVE.TRANS64.RED.A1T0 RZ, [UR4], RZ ;  /* 0x000000ffffff79a7 */ /* 0x001fe20008100404 */
[----:B------:R-:W-:-:S04]  /*e850*/  IMAD.WIDE.U32 R16, R21, UR8, R16 ;  /* 0x0000000815107c25 */ /* 0x000fc8000f8e0010 */
[----:B------:R-:W-:Y:S01]  /*e860*/  IMAD R3, R21, UR9, R0 ;  /* 0x0000000915037c24 */ /* 0x000fe2000f8e0200 */
[----:B------:R-:W-:Y:S01]  /*e870*/  ULDC.64 UR8, c[0x0][0xa80] ;  /* 0x0002a00000087ab9 */ /* 0x000fe20000000a00 */
[----:B------:R-:W-:Y:S01]  /*e880*/  VIADD R0, R150, UR17 ;  /* 0x0000001196007c36 */ /* 0x000fe20008000000 */
[----:B------:R-:W-:Y:S01]  /*e890*/  LEA R18, P1, R16, UR8, 0x1 ;  /* 0x0000000810127c11 */ /* 0x000fe2000f8208ff */
[----:B------:R-:W-:-:S03]  /*e8a0*/  IMAD.IADD R3, R17, 0x1, R3 ;  /* 0x0000000111037824 */ /* 0x000fc600078e0203 */
[----:B------:R-:W-:Y:S01]  /*e8b0*/  ISETP.GE.AND P0, PT, R0, R45, PT ;  /* 0x0000002d0000720c */ /* 0x000fe20003f06270 */
[----:B------:R0:W1:Y:S01]  /*e8c0*/  SHFL.IDX PT, R20, R18, RZ, 0x1c1f ;  /* 0x001c1fff12147589 */ /* 0x00006200000e0000 */
[----:B------:R-:W-:-:S05]  /*e8d0*/  LEA.HI.X R3, R16, UR9, R3, 0x1, P1 ;  /* 0x0000000910037c11 */ /* 0x000fca00088f0c03 */
[----:B------:R0:W2:Y:S06]  /*e8e0*/  SHFL.IDX PT, R21, R3, RZ, 0x1c1f ;  /* 0x001c1fff03157589 */ /* 0x0000ac00000e0000 */
[----:B------:R-:W-:Y:S05]  /*e8f0*/  @P0 BRA `(.L_x_2103) ;  /* 0x0000000000340947 */ /* 0x000fea0003800000 */
[----:B------:R-:W-:Y:S01]  /*e900*/  ULDC UR4, c[0x0][0xac8] ;  /* 0x0002b20000047ab9 */ /* 0x000fe20000000800 */
[----:B------:R-:W-:Y:S01]  /*e910*/  ULDC.64 UR8, c[0x0][0x208] ;  /* 0x0000820000087ab9 */ /* 0x000fe20000000a00 */
[----:B------:R-:W-:Y:S02]  /*e920*/  ISETP.GE.AND P1, PT, R145, UR4, PT ;  /* 0x0000000491007c0c */ /* 0x000fe4000bf26270 */
[----:B------:R-:W-:Y:S02]  /*e930*/  ISETP.GE.AND P2, PT, R147, UR4, PT ;  /* 0x0000000493007c0c */ /* 0x000fe4000bf46270 */
[----:B------:R-:W-:-:S09]  /*e940*/  ISETP.GE.AND P0, PT, R23, UR4, PT ;  /* 0x0000000417007c0c */ /* 0x000fd2000bf06270 */
[-C--:B-1----:R-:W-:Y:S02]  /*e950*/  @!P1 LEA R32, P3, R145, R20.reuse, 0x1 ;  /* 0x0000001491209211 */ /* 0x082fe400078608ff */
[----:B------:R-:W-:Y:S02]  /*e960*/  @!P2 LEA R40, P4, R147, R20, 0x1 ;  /* 0x000000149328a211 */ /* 0x000fe400078808ff */
[----:B--2---:R-:W-:Y:S01]  /*e970*/  @!P0 IMAD.WIDE R16, R23, 0x2, R20 ;  /* 0x0000000217108825 */ /* 0x004fe200078e0214 */
[-C--:B------:R-:W-:Y:S02]  /*e980*/  @!P1 LEA.HI.X R33, R145, R21.reuse, R34, 0x1, P3 ;  /* 0x0000001591219211 */ /* 0x080fe400018f0c22 */
[----:B------:R-:W-:Y:S02]  /*e990*/  @!P2 LEA.HI.X R41, R147, R21, R157, 0x1, P4 ;  /* 0x000000159329a211 */ /* 0x000fe400020f0c9d */
[----:B-----5:R3:W-:Y:S04]  /*e9a0*/  @!P0 ST.E.128 desc[UR8][R16.64], R8 ;  /* 0x0000000810008985 */ /* 0x0207e8000c101d08 */
[----:B------:R3:W-:Y:S04]  /*e9b0*/  @!P1 ST.E.128 desc[UR8][R32.64], R28 ;  /* 0x0000001c20009985 */ /* 0x0007e8000c101d08 */
[----:B------:R3:W-:Y:S02]  /*e9c0*/  @!P2 ST.E.128 desc[UR8][R40.64], R36 ;  /* 0x000000242800a985 */ /* 0x0007e4000c101d08 */
.L_x_2103:
[----:B------:R-:W-:Y:S05]  /*e9d0*/  BSYNC B1 ;  /* 0x0000000000017941 */ /* 0x000fea0003800000 */
.L_x_2102:
[----:B------:R-:W-:Y:S01]  /*e9e0*/  VIADD R0, R0, 0x60 ;  /* 0x0000006000007836 */ /* 0x000fe20000000000 */
[----:B---3-5:R3:W4:Y:S04]  /*e9f0*/  SHFL.IDX PT, R11, R3, 0x1, 0x1c1f ;  /* 0x003c1f00030b7f89 */ /* 0x02872800000e0000 */
[----:B------:R-:W-:Y:S01]  /*ea00*/  ISETP.GE.AND P0, PT, R0, R45, PT ;  /* 0x0000002d0000720c */ /* 0x000fe20003f06270 */
[----:B------:R3:W0:-:S12]  /*ea10*/  SHFL.IDX PT, R10, R18, 0x1, 0x1c1f ;  /* 0x003c1f00120a7f89 */ /* 0x00061800000e0000 */
[----:B---3--:R-:W-:Y:S05]  /*ea20*/  @P0 BRA `(.L_x_2104) ;  /* 0x0000000800f40947 */ /* 0x008fea0003800000 */
[----:B------:R-:W-:Y:S01]  /*ea30*/  ULDC UR4, c[0x0][0xac8] ;  /* 0x0002b20000047ab9 */ /* 0x000fe20000000800 */
[----:B------:R-:W-:Y:S01]  /*ea40*/  ULDC.64 UR8, c[0x0][0x208] ;  /* 0x0000820000087ab9 */ /* 0x000fe20000000a00 */
        /* <DEDUP_REMOVED lines=9> */
[----:B0-----:R-:W-:Y:S01]  /*eae0*/  LEA R4, P0, R147, R10, 0x1 ;  /* 0x0000000a93047211 */ /* 0x001fe200078008ff */
[----:B------:R-:W-:-:S03]  /*eaf0*/  ULDC.64 UR8, c[0x0][0x208] ;  /* 0x0000820000087ab9 */ /* 0x000fc60000000a00 */
[----:B------:R-:W-:-:S05]  /*eb00*/  LEA.HI.X R5, R147, R11, R157, 0x1, P0 ;  /* 0x0000000b93057211 */ /* 0x000fca00000f0c9d */
[----:B------:R0:W-:Y:S01]  /*eb10*/  ST.E.128 desc[UR8][R4.64], R24 ;  /* 0x0000001804007985 */ /* 0x0001e2000c101d08 */
[----:B------:R-:W-:Y:S05]  /*eb20*/  BRA `(.L_x_2104) ;  /* 0x0000000800b47947 */ /* 0x000fea0003800000 */
.L_x_2100:
[----:B------:R-:W-:Y:S01]  /*eb30*/  ULDC.64 UR8, c[0x0][0xc00] ;  /* 0x0003000000087ab9 */ /* 0x000fe20000000a00 */
[----:B------:R-:W-:Y:S01]  /*eb40*/  R2UR UR4, R144 ;  /* 0x00000000900472ca */ /* 0x000fe200000e0000 */
[----:B------:R-:W-:Y:S01]  /*eb50*/  UISETP.NE.U32.AND UP0, UPT, UR8, URZ, UPT ;  /* 0x0000003f0800728c */ /* 0x000fe2000bf05070 */
[----:B------:R-:W0:Y:S01]  /*eb60*/  LDC R11, c[0x0][0xbe8] ;  /* 0x0002fa00ff0b7b82 */ /* 0x000e220000000800 */
[----:B------:R-:W-:Y:S01]  /*eb70*/  ULDC.64 UR10, c[0x0][0x208] ;  /* 0x00008200000a7ab9 */ /* 0x000fe20000000a00 */
[----:B------:R-:W-:Y:S01]  /*eb80*/  R2UR UR7, R146 ;  /* 0x00000000920772ca */ /* 0x000fe200000e0000 */
[----:B------:R-:W-:-:S03]  /*eb90*/  UISETP.NE.AND.EX UP0, UPT, UR9, URZ, UPT, UP0 ;  /* 0x0000003f0900728c */ /* 0x000fc6000bf05300 */
[----:B------:R-:W-:-:S03]  /*eba0*/  ULDC.64 UR8, c[0x0][0xc00] ;  /* 0x0003000000087ab9 */ /* 0x000fc60000000a00 */
[----:B------:R-:W-:Y:S02]  /*ebb0*/  PLOP3.LUT P2, PT, PT, PT, UP0, 0x80, 0x0 ;  /* 0x000000000000781c */ /* 0x000fe40003f4f008 */
[----:B------:R-:W-:-:S06]  /*ebc0*/  UIMAD.WIDE UR8, UR4, 0x4, UR8 ;  /* 0x00000004040878a5 */ /* 0x000fcc000f8e0208 */
[----:B------:R-:W-:Y:S02]  /*ebd0*/  IMAD.U32 R4, RZ, RZ, UR8 ;  /* 0x00000008ff047e24 */ /* 0x000fe4000f8e00ff */
[----:B------:R-:W-:Y:S01]  /*ebe0*/  IMAD.U32 R5, RZ, RZ, UR9 ;  /* 0x00000009ff057e24 */ /* 0x000fe2000f8e00ff */
[----:B------:R-:W-:-:S04]  /*ebf0*/  ULDC.64 UR8, c[0x0][0xc08] ;  /* 0x0003020000087ab9 */ /* 0x000fc80000000a00 */
[----:B------:R-:W2:Y:S01]  /*ec00*/  @P2 LDG.E R3, desc[UR10][R4.64] ;  /* 0x0000000a04032981 */ /* 0x000ea2000c1e1900 */
[----:B------:R-:W-:Y:S01]  /*ec10*/  UISETP.NE.U32.AND UP1, UPT, UR8, URZ, UPT ;  /* 0x0000003f0800728c */ /* 0x000fe2000bf25070 */
[----:B------:R-:W1:Y:S03]  /*ec20*/  S2R R8, SR_TID.X ;  /* 0x0000000000087919 */ /* 0x000e660000002100 */
[----:B------:R-:W-:Y:S01]  /*ec30*/  UISETP.NE.AND.EX UP1, UPT, UR9, URZ, UPT, UP1 ;  /* 0x0000003f0900728c */ /* 0x000fe2000bf25310 */
[----:B0-----:R-:W-:-:S05]  /*ec40*/  ISETP.NE.AND P0, PT, R11, 0x1, PT ;  /* 0x000000010b00780c */ /* 0x001fca0003f05270 */
[----:B------:R-:W-:-:S05]  /*ec50*/  PLOP3.LUT P3, PT, PT, PT, UP1, 0x80, 0x0 ;  /* 0x000000000000781c */ /* 0x000fca0003f6f018 */
[----:B------:R-:W-:Y:S02]  /*ec60*/  @UP1 ULDC.64 UR8, c[0x0][0xc08] ;  /* 0x0003020000081ab9 */ /* 0x000fe40000000a00 */
[----:B------:R-:W-:Y:S01]  /*ec70*/  @UP1 UIMAD.WIDE UR8, UR4, 0x4, UR8 ;  /* 0x00000004040818a5 */ /* 0x000fe2000f8e0208 */
[----:B------:R-:W0:Y:S02]  /*ec80*/  @P0 LDC R9, c[0x0][0xbec] ;  /* 0x0002fb00ff090b82 */ /* 0x000e240000000800 */
[----:B------:R-:W-:Y:S02]  /*ec90*/  ULDC UR4, c[0x0][0xa88] ;  /* 0x0002a20000047ab9 */ /* 0x000fe40000000800 */
[----:B------:R-:W-:Y:S01]  /*eca0*/  IMAD.U32 R0, RZ, RZ, UR4 ;  /* 0x00000004ff007e24 */ /* 0x000fe2000f8e00ff */
[----:B------:R-:W-:Y:S01]  /*ecb0*/  UMOV UR4, URZ ;  /* 0x0000003f00047c82 */ /* 0x000fe20008000000 */
[----:B------:R-:W-:Y:S02]  /*ecc0*/  IMAD.U32 R6, RZ, RZ, UR8 ;  /* 0x00000008ff067e24 */ /* 0x000fe4000f8e00ff */
[----:B------:R-:W-:-:S05]  /*ecd0*/  IMAD.U32 R7, RZ, RZ, UR9 ;  /* 0x00000009ff077e24 */ /* 0x000fca000f8e00ff */
[----:B------:R3:W5:Y:S01]  /*ece0*/  @P3 LDG.E R0, desc[UR10][R6.64] ;  /* 0x0000000a06003981 */ /* 0x000762000c1e1900 */
[----:B------:R-:W-:Y:S01]  /*ecf0*/  USHF.R.S32.HI UR11, URZ, 0x1f, UR7 ;  /* 0x0000001f3f0b7899 */ /* 0x000fe20008011407 */
[----:B-1----:R-:W-:-:S05]  /*ed00*/  VIADD R8, R8, 0xffffff80 ;  /* 0xffffff8008087836 */ /* 0x002fca0000000000 */
[----:B------:R-:W-:Y:S02]  /*ed10*/  ISETP.GE.AND P1, PT, R8, 0xc0, PT ;  /* 0x000000c00800780c */ /* 0x000fe40003f26270 */
[----:B--2---:R-:W-:-:S13]  /*ed20*/  @P2 R2UR UR4, R3 ;  /* 0x00000000030422ca */ /* 0x004fda00000e0000 */
[----:B------:R-:W-:Y:S01]  /*ed30*/  USHF.R.S32.HI UR10, URZ, 0x1f, UR4 ;  /* 0x0000001f3f0a7899 */ /* 0x000fe20008011404 */
[----:B0--3--:R-:W-:Y:S11]  /*ed40*/  @P3 BRA `(.L_x_2105) ;  /* 0x0000000000143947 */ /* 0x009ff60003800000 */
[----:B------:R-:W-:Y:S05]  /*ed50*/  @!P2 BRA `(.L_x_2105) ;  /* 0x000000000010a947 */ /* 0x000fea0003800000 */
[----:B------:R-:W-:Y:S02]  /*ed60*/  ULDC.64 UR8, c[0x0][0x208] ;  /* 0x0000820000087ab9 */ /* 0x000fe40000000a00 */
[----:B------:R-:W2:Y:S04]  /*ed70*/  LDG.E R3, desc[UR8][R4.64] ;  /* 0x0000000804037981 */ /* 0x000ea8000c1e1900 */
[----:B-----5:R-:W2:Y:S02]  /*ed80*/  LDG.E R0, desc[UR8][R4.64+0x4] ;  /* 0x0000040804007981 */ /* 0x020ea4000c1e1900 */
[----:B--2---:R-:W-:-:S07]  /*ed90*/  IMAD.IADD R0, R0, 0x1, -R3 ;  /* 0x0000000100007824 */ /* 0x004fce00078e0a03 */
.L_x_2105:
[----:B------:R-:W-:Y:S01]  /*eda0*/  R2UR UR8, R144 ;  /* 0x00000000900872ca */ /* 0x000fe200000e0000 */
[----:B------:R-:W-:Y:S01]  /*edb0*/  BSSY B1, `(.L_x_2106) ;  /* 0x0000031000017945 */ /* 0x000fe20003800000 */
[----:B------:R-:W-:-:S11]  /*edc0*/  R2UR UR7, R149 ;  /* 0x00000000950772ca */ /* 0x000fd600000e0000 */
[----:B------:R-:W-:Y:S02]  /*edd0*/  USEL UR12, UR8, URZ, !UP0 ;  /* 0x0000003f080c7287 */ /* 0x000fe4000c000000 */
[----:B------:R-:W-:Y:S01]  /*ede0*/  USEL UR13, UR7, URZ, !UP0 ;  /* 0x0000003f070d7287 */ /* 0x000fe2000c000000 */
[----:B------:R-:W-:Y:S11]  /*edf0*/  @P1 BRA `(.L_x_2107) ;  /* 0x0000000000b01947 */ /* 0x000ff60003800000 */
[----:B------:R-:W0:Y:S01]  /*ee00*/  S2R R4, SR_TID.X ;  /* 0x0000000000047919 */ /* 0x000e220000002100 */
[----:B------:R-:W1:Y:S01]  /*ee10*/  LDC R5, c[0x0][0xbe8] ;  /* 0x0002fa00ff057b82 */ /* 0x000e620000000800 */
[----:B------:R-:W-:-:S13]  /*ee20*/  R2UR UR7, R18 ;  /* 0x00000000120772ca */ /* 0x000fda00000e0000 */
[----:B------:R-:W-:Y:S02]  /*ee30*/  IMAD.U32 R6, RZ, RZ, UR7 ;  /* 0x00000007ff067e24 */ /* 0x000fe4000f8e00ff */
[----:B-1---5:R-:W-:-:S03]  /*ee40*/  IMAD R3, R0, R5, RZ ;  /* 0x0000000500037224 */ /* 0x022fc600078e02ff */
[----:B0-----:R-:W-:-:S04]  /*ee50*/  IADD3 R6, R6, -0x80, R4 ;  /* 0xffffff8006067810 */ /* 0x001fc80007ffe004 */
[----:B------:R-:W-:-:S13]  /*ee60*/  ISETP.GE.AND P1, PT, R6, R3, PT ;  /* 0x000000030600720c */ /* 0x000fda0003f26270 */
[----:B------:R-:W-:Y:S05]  /*ee70*/  @P1 BRA `(.L_x_2107) ;  /* 0x0000000000901947 */ /* 0x000fea0003800000 */
[----:B------:R-:W-:Y:S01]  /*ee80*/  ISETP.NE.AND P1, PT, R5, 0x1, PT ;  /* 0x000000010500780c */ /* 0x000fe20003f25270 */
[----:B------:R-:W-:Y:S01]  /*ee90*/  ULDC.64 UR14, c[0x0][0xb90] ;  /* 0x0002e400000e7ab9 */ /* 0x000fe20000000a00 */
[----:B------:R-:W-:Y:S01]  /*eea0*/  R2UR UR16, R146 ;  /* 0x00000000921072ca */ /* 0x000fe200000e0000 */
[----:B------:R-:W-:Y:S01]  /*eeb0*/  UIMAD UR7, UR11, UR14, URZ ;  /* 0x0000000e0b0772a4 */ /* 0x000fe2000f8e023f */
[----:B------:R-:W-:Y:S01]  /*eec0*/  IMAD.MOV.U32 R4, RZ, RZ, R6 ;  /* 0x000000ffff047224 */ /* 0x000fe200078e0006 */
[----:B------:R-:W-:Y:S01]  /*eed0*/  UMOV UR8, UR4 ;  /* 0x0000000400087c82 */ /* 0x000fe20008000000 */
[----:B------:R-:W-:-:S07]  /*eee0*/  UMOV UR9, UR10 ;  /* 0x0000000a00097c82 */ /* 0x000fce0008000000 */
[----:B------:R-:W0:Y:S02]  /*eef0*/  @P1 LDC R3, c[0x0][0xbec] ;  /* 0x0002fb00ff031b82 */ /* 0x000e240000000800 */
[----:B------:R-:W-:Y:S02]  /*ef00*/  UIMAD.WIDE.U32 UR8, UR16, UR14, UR8 ;  /* 0x0000000e100872a5 */ /* 0x000fe4000f8e0008 */
[----:B------:R-:W-:-:S03]  /*ef10*/  UIMAD UR7, UR16, UR15, UR7 ;  /* 0x0000000f100772a4 */ /* 0x000fc6000f8e0207 */
[----:B------:R-:W-:Y:S01]  /*ef20*/  ULDC.64 UR14, c[0x0][0xb98] ;  /* 0x0002e600000e7ab9 */ /* 0x000fe20000000a00 */
[----:B------:R-:W1:Y:S01]  /*ef30*/  @P1 LDC R8, c[0x0][0xbf0] ;  /* 0x0002fc00ff081b82 */ /* 0x000e620000000800 */
[----:B------:R-:W-:Y:S02]  /*ef40*/  UIADD3 UR9, UR9, UR7, URZ ;  /* 0x0000000709097290 */ /* 0x000fe4000fffe03f */
[----:B------:R-:W-:Y:S02]  /*ef50*/  UIMAD UR7, UR13, UR14, URZ ;  /* 0x0000000e0d0772a4 */ /* 0x000fe4000f8e023f */
[----:B------:R-:W-:Y:S02]  /*ef60*/  UIMAD.WIDE.U32 UR8, UR12, UR14, UR8 ;  /* 0x0000000e0c0872a5 */ /* 0x000fe4000f8e0008 */
[----:B------:R-:W-:Y:S01]  /*ef70*/  UIMAD UR7, UR12, UR15, UR7 ;  /* 0x0000000f0c0772a4 */ /* 0x000fe2000f8e0207 */
[----:B------:R-:W-:Y:S02]  /*ef80*/  ULDC.64 UR16, c[0x0][0x208] ;  /* 0x0000820000107ab9 */ /* 0x000fe40000000a00 */
[----:B------:R-:W-:Y:S01]  /*ef90*/  ULDC.64 UR14, c[0x0][0xb88] ;  /* 0x0002e200000e7ab9 */ /* 0x000fe20000000a00 */
[----:B0-----:R-:W-:-:S05]  /*efa0*/  @P1 IMAD.HI.U32 R3, R6, R3, RZ ;  /* 0x0000000306031227 */ /* 0x001fca00078e00ff */
[----:B-1----:R-:W-:Y:S01]  /*efb0*/  @P1 SHF.R.U32.HI R4, RZ, R8, R3 ;  /* 0x00000008ff041219 */ /* 0x002fe20000011603 */
[----:B------:R-:W-:-:S04]  /*efc0*/  IMAD.U32 R8, RZ, RZ, UR7 ;  /* 0x00000007ff087e24 */ /* 0x000fc8000f8e00ff */
[----:B------:R-:W-:-:S04]  /*efd0*/  IMAD.MOV R3, RZ, RZ, -R4 ;  /* 0x000000ffff037224 */ /* 0x000fc800078e0a04 */
[----:B------:R-:W-:Y:S01]  /*efe0*/  IMAD R3, R5, R3, R6 ;  /* 0x0000000305037224 */ /* 0x000fe200078e0206 */
[----:B------:R-:W-:Y:S02]  /*eff0*/  SHF.R.S32.HI R5, RZ, 0x1f, R4 ;  /* 0x0000001fff057819 */ /* 0x000fe40000011404 */
        /* <DEDUP_REMOVED lines=12> */
.L_x_2107:
[----:B------:R-:W-:Y:S05]  /*f0c0*/  BSYNC B1 ;  /* 0x0000000000017941 */ /* 0x000fea0003800000 */
.L_x_2106:
[----:B------:R-:W1:Y:S01]  /*f0d0*/  @P0 LDC R5, c[0x0][0xbf0] ;  /* 0x0002fc00ff050b82 */ /* 0x000e620000000800 */
[----:B------:R-:W-:Y:S01]  /*f0e0*/  R2UR UR16, R18 ;  /* 0x00000000121072ca */ /* 0x000fe200000e0000 */
[----:B------:R-:W-:Y:S01]  /*f0f0*/  ULDC.64 UR14, c[0x0][0xaa0] ;  /* 0x0002a800000e7ab9 */ /* 0x000fe20000000a00 */
[----:B------:R-:W-:Y:S01]  /*f100*/  R2UR UR17, R146 ;  /* 0x00000000921172ca */ /* 0x000fe200000e0000 */
[----:B------:R-:W-:Y:S01]  /*f110*/  UIMAD UR7, UR10, UR14, URZ ;  /* 0x0000000e0a0772a4 */ /* 0x000fe2000f8e023f */
[----:B0-----:R-:W-:Y:S01]  /*f120*/  IMAD R3, R148, 0x60, R150 ;  /* 0x0000006094037824 */ /* 0x001fe200078e0296 */
[----:B------:R-:W-:Y:S01]  /*f130*/  UIMAD.WIDE.U32 UR8, UR4, UR14, URZ ;  /* 0x0000000e040872a5 */ /* 0x000fe2000f8e003f */
[----:B------:R-:W-:Y:S01]  /*f140*/  BSSY B1, `(.L_x_2108) ;  /* 0x0000039000017945 */ /* 0x000fe20003800000 */
[----:B------:R-:W-:Y:S01]  /*f150*/  UIMAD UR7, UR4, UR15, UR7 ;  /* 0x0000000f040772a4 */ /* 0x000fe2000f8e0207 */
[----:B------:R-:W-:Y:S02]  /*f160*/  SHF.R.S32.HI R16, RZ, 0x1f, R145 ;  /* 0x0000001fff107819 */ /* 0x000fe40000011491 */
[----:B------:R-:W-:Y:S01]  /*f170*/  ULDC.64 UR14, c[0x0][0xae8] ;  /* 0x0002ba00000e7ab9 */ /* 0x000fe20000000a00 */
[----:B------:R-:W-:-:S02]  /*f180*/  UIADD3 UR9, UR9, UR7, URZ ;  /* 0x0000000709097290 */ /* 0x000fc4000fffe03f */
[----:B------:R-:W-:Y:S01]  /*f190*/  UIMAD UR4, UR11, UR14, URZ ;  /* 0x0000000e0b0472a4 */ /* 0x000fe2000f8e023f */
[----:B------:R-:W-:Y:S01]  /*f1a0*/  VIADD R6, R3, UR16 ;  /* 0x0000001003067c36 */ /* 0x000fe20008000000 */
[----:B------:R-:W-:Y:S02]  /*f1b0*/  UIMAD.WIDE.U32 UR8, UR17, UR14, UR8 ;  /* 0x0000000e110872a5 */ /* 0x000fe4000f8e0008 */
[----:B------:R-:W-:Y:S01]  /*f1c0*/  UIMAD UR4, UR17, UR15, UR4 ;  /* 0x0000000f110472a4 */ /* 0x000fe2000f8e0204 */
[----:B------:R-:W-:Y:S01]  /*f1d0*/  @P0 IMAD.HI.U32 R4, R6, R9, RZ ;  /* 0x0000000906040227 */ /* 0x000fe200078e00ff */
[----:B------:R-:W-:Y:S02]  /*f1e0*/  ULDC.64 UR10, c[0x0][0xaf0] ;  /* 0x0002bc00000a7ab9 */ /* 0x000fe40000000a00 */
[----:B------:R-:W-:Y:S01]  /*f1f0*/  UIADD3 UR9, UR9, UR4, URZ ;  /* 0x0000000409097290 */ /* 0x000fe2000fffe03f */
[----:B------:R-:W-:Y:S01]  /*f200*/  IMAD.MOV.U32 R3, RZ, RZ, R6 ;  /* 0x000000ffff037224 */ /* 0x000fe200078e0006 */
[----:B------:R-:W-:Y:S01]  /*f210*/  UIMAD UR4, UR13, UR10, URZ ;  /* 0x0000000a0d0472a4 */ /* 0x000fe2000f8e023f */
[----:B-1----:R-:W-:Y:S01]  /*f220*/  @P0 SHF.R.U32.HI R3, RZ, R5, R4 ;  /* 0x00000005ff030219 */ /* 0x002fe20000011604 */
[----:B------:R-:W-:-:S02]  /*f230*/  UIMAD.WIDE.U32 UR8, UR12, UR10, UR8 ;  /* 0x0000000a0c0872a5 */ /* 0x000fc4000f8e0008 */
[----:B------:R-:W-:Y:S01]  /*f240*/  UIMAD UR4, UR12, UR11, UR4 ;  /* 0x0000000b0c0472a4 */ /* 0x000fe2000f8e0204 */
[--C-:B------:R-:W-:Y:S01]  /*f250*/  SHF.R.S32.HI R4, RZ, 0x1f, R3.reuse ;  /* 0x0000001fff047819 */ /* 0x100fe20000011403 */
[----:B------:R-:W-:Y:S01]  /*f260*/  IMAD.MOV R7, RZ, RZ, -R3 ;  /* 0x000000ffff077224 */ /* 0x000fe200078e0a03 */
[----:B------:R-:W-:Y:S01]  /*f270*/  ULDC.64 UR10, c[0x0][0xae0] ;  /* 0x0002b800000a7ab9 */ /* 0x000fe20000000a00 */
[----:B------:R-:W-:Y:S02]  /*f280*/  UIADD3 UR4, UR9, UR4, URZ ;  /* 0x0000000409047290 */ /* 0x000fe4000fffe03f */
[----:B------:R-:W-:Y:S02]  /*f290*/  IMAD.U32 R5, RZ, RZ, UR9 ;  /* 0x00000009ff057e24 */ /* 0x000fe4000f8e00ff */
[----:B------:R-:W-:Y:S02]  /*f2a0*/  IMAD R7, R11, R7, R6 ;  /* 0x000000070b077224 */ /* 0x000fe400078e0206 */
[----:B------:R-:W-:-:S02]  /*f2b0*/  IMAD R8, R4, UR10, RZ ;  /* 0x0000000a04087c24 */ /* 0x000fc4000f8e02ff */
[----:B------:R-:W-:Y:S01]  /*f2c0*/  IMAD.U32 R4, RZ, RZ, UR8 ;  /* 0x00000008ff047e24 */ /* 0x000fe2000f8e00ff */
[----:B------:R-:W-:Y:S01]  /*f2d0*/  SHF.R.S32.HI R6, RZ, 0x1f, R7 ;  /* 0x0000001fff067819 */ /* 0x000fe20000011407 */
[----:B------:R-:W-:Y:S01]  /*f2e0*/  IMAD.U32 R5, RZ, RZ, UR4 ;  /* 0x00000004ff057e24 */ /* 0x000fe2000f8e00ff */
[----:B------:R-:W-:Y:S01]  /*f2f0*/  ULDC.64 UR8, c[0x0][0xad8] ;  /* 0x0002b60000087ab9 */ /* 0x000fe20000000a00 */
        /* <DEDUP_REMOVED lines=26> */
[----:B------:R3:W-:Y:S04]  /*f4a0*/  @!P2 ST.E.128 desc[UR8][R8.64], RZ ;  /* 0x000000ff0800a985 */ /* 0x0007e8000c101d08 */
[----:B------:R3:W-:Y:S04]  /*f4b0*/  @!P3 ST.E.128 desc[UR8][R12.64], RZ ;  /* 0x000000ff0c00b985 */ /* 0x0007e8000c101d08 */
[----:B------:R3:W-:Y:S02]  /*f4c0*/  @!P4 ST.E.128 desc[UR8][R14.64], RZ ;  /* 0x000000ff0e00c985 */ /* 0x0007e4000c101d08 */
.L_x_2109:
[----:B------:R-:W-:Y:S05]  /*f4d0*/  BSYNC B1 ;  /* 0x0000000000017941 */ /* 0x000fea0003800000 */
.L_x_2108:
        /* <DEDUP_REMOVED lines=10> */
[-C--:B-1-3--:R-:W-:Y:S02]  /*f580*/  @!P3 LEA R8, P0, R145, R4.reuse, 0x1 ;  /* 0x000000049108b211 */ /* 0x08afe400078008ff */
[----:B------:R-:W-:Y:S02]  /*f590*/  @!P4 LEA R10, P1, R147, R4, 0x1 ;  /* 0x00000004930ac211 */ /* 0x000fe400078208ff */
[----:B0---4-:R-:W-:Y:S01]  /*f5a0*/  @!P2 IMAD.WIDE R6, R23, 0x2, R4 ;  /* 0x000000021706a825 */ /* 0x011fe200078e0204 */
[-C--:B------:R-:W-:Y:S02]  /*f5b0*/  @!P3 LEA.HI.X R9, R145, R5.reuse, R16, 0x1, P0 ;  /* 0x000000059109b211 */ /* 0x080fe400000f0c10 */
[----:B------:R-:W-:Y:S02]  /*f5c0*/  @!P4 LEA.HI.X R11, R147, R5, R157, 0x1, P1 ;  /* 0x00000005930bc211 */ /* 0x000fe400008f0c9d */
[----:B------:R2:W-:Y:S04]  /*f5d0*/  @!P2 ST.E.128 desc[UR8][R6.64], RZ ;  /* 0x000000ff0600a985 */ /* 0x0005e8000c101d08 */
[----:B------:R2:W-:Y:S04]  /*f5e0*/  @!P3 ST.E.128 desc[UR8][R8.64], RZ ;  /* 0x000000ff0800b985 */ /* 0x0005e8000c101d08 */
[----:B------:R2:W-:Y:S02]  /*f5f0*/  @!P4 ST.E.128 desc[UR8][R10.64], RZ ;  /* 0x000000ff0a00c985 */ /* 0x0005e4000c101d08 */
.L_x_2104:
[----:B------:R-:W-:Y:S05]  /*f600*/  BSYNC B0 ;  /* 0x0000000000007941 */ /* 0x000fea0003800000 */
.L_x_2099:
[----:B------:R-:W-:Y:S02]  /*f610*/  ULDC UR4, c[0x0][0xc3c] ;  /* 0x00030f0000047ab9 */ /* 0x000fe40000000800 */
[----:B------:R-:W-:-:S13]  /*f620*/  ISETP.GE.AND P0, PT, R35, UR4, PT ;  /* 0x0000000423007c0c */ /* 0x000fda000bf06270 */
[----:B------:R-:W-:Y:S05]  /*f630*/  @!P0 BRA `(.L_x_2110) ;  /* 0xffffff1800448947 */ /* 0x000fea000383ffff */
[----:B------:R-:W-:Y:S05]  /*f640*/  EXIT ;  /* 0x000000000000794d */ /* 0x000fea0003800000 */
.L_x_2063:
[----:B------:R-:W-:-:S08]  /*f650*/  NOP ;  /* 0x0000000000007918 */ /* 0x000fd00000000000 */
[----:B0-----:R-:W0:-:S00]  /*f660*/  USETMAXREG.DEALLOC.CTAPOOL 0x20 ;  /* 0x00000020000079c8 */ /* 0x001e0000080e0500 */
[----:B0-----:R-:W-:-:S06]  /*f670*/  LOP3.LUT R0, R0, 0x3, RZ, 0xc0, !PT ;  /* 0x0000000300007812 */ /* 0x001fcc00078ec0ff */
[----:B------:R-:W0:Y:S02]  /*f680*/  SHFL.IDX PT, R0, R0, RZ, 0x1f ;  /* 0x00001fff00007589 */ /* 0x000e2400000e0000 */
[----:B0-----:R-:W-:Y:S01]  /*f690*/  ISETP.NE.AND P0, PT, R0, RZ, PT ;  /* 0x000000ff0000720c */ /* 0x001fe20003f05270 */
[----:B------:R-:W-:-:S03]  /*f6a0*/  IMAD.MOV.U32 R0, RZ, RZ, RZ ;  /* 0x000000ffff007224 */ /* 0x000fc600078e00ff */
[----:B------:R-:W-:-:S05]  /*f6b0*/  P2R R2, PR, RZ, 0x1 ;  /* 0x00000001ff027803 */ /* 0x000fca0000000000 */
[----:B------:R0:W-:Y:S04]  /*f6c0*/  STL [R1+0x30], R2 ;  /* 0x0000300201007387 */ /* 0x0001e80000100800 */
        /* <DEDUP_REMOVED lines=8> */
.L_x_2111:
[----:B0-----:R-:W0:Y:S01]  /*f750*/  S2R R2, SR_TID.X ;  /* 0x0000000000027919 */ /* 0x001e220000002100 */
[----:B------:R-:W-:Y:S01]  /*f760*/  ULDC UR4, c[0x0][0xc3c] ;  /* 0x00030f0000047ab9 */ /* 0x000fe20000000800 */
[----:B------:R-:W-:Y:S01]  /*f770*/  ULDC.64 UR6, c[0x0][0x208] ;  /* 0x0000820000067ab9 */ /* 0x000fe20000000a00 */
        /* <DEDUP_REMOVED lines=8> */
[----:B------:R-:W0:Y:S01]  /*f800*/  S2UR UR6, SR_CTAID.X ;  /* 0x00000000000679c3 */ /* 0x000e220000002500 */
[C---:B------:R-:W-:Y:S01]  /*f810*/  ISETP.GE.U32.AND P2, PT, R5.reuse, 0x2, PT ;  /* 0x000000020500780c */ /* 0x040fe20003f46070 */
[----:B------:R-:W-:Y:S01]  /*f820*/  UMOV UR4, URZ ;  /* 0x0000003f00047c82 */ /* 0x000fe20008000000 */
[C---:B------:R-:W-:Y:S01]  /*f830*/  ISETP.GE.U32.AND P3, PT, R5.reuse, 0x4, PT ;  /* 0x000000040500780c */ /* 0x040fe20003f66070 */
[----:B------:R-:W-:Y:S01]  /*f840*/  IMAD.MOV.U32 R16, RZ, RZ, RZ ;  /* 0x000000ffff107224 */ /* 0x000fe200078e00ff */
[C---:B------:R-:W-:Y:S02]  /*f850*/  ISETP.GE.U32.AND P4, PT, R5.reuse, 0x8, PT ;  /* 0x000000080500780c */ /* 0x040fe40003f86070 */
[----:B------:R-:W-:Y:S01]  /*f860*/  ISETP.GE.U32.AND P5, PT, R5, 0x10, PT ;  /* 0x000000100500780c */ /* 0x000fe20003fa6070 */
[----:B--2---:R-:W1:Y:S02]  /*f870*/  SHFL.UP PT, R4, R0, 0x1, RZ ;  /* 0x0420000000047989 */ /* 0x004e6400000e00ff */
        /* <DEDUP_REMOVED lines=14> */
[----:B------:R-:W1:Y:S02]  /*f960*/  SHFL.IDX PT, R4, R6, 0x1f, 0x1f ;  /* 0x03e01f0006047f89 */ /* 0x000e6400000e0000 */
[----:B-1----:R-:W-:-:S04]  /*f970*/  IMAD R4, R4, UR5, RZ ;  /* 0x0000000504047c24 */ /* 0x002fc8000f8e02ff */
[----:B------:R-:W-:Y:S01]  /*f980*/  IMAD.MOV.U32 R9, RZ, RZ, R4 ;  /* 0x000000ffff097224 */ /* 0x000fe200078e0004 */
[----:B0-----:R-:W-:-:S13]  /*f990*/  ISETP.GT.AND P6, PT, R4, UR6, PT ;  /* 0x0000000604007c0c */ /* 0x001fda000bfc4270 */
[----:B------:R-:W-:Y:S05]  /*f9a0*/  @P6 BRA `(.L_x_2113) ;  /* 0x0000000000a46947 */ /* 0x000fea0003800000 */
[----:B------:R-:W0:Y:S01]  /*f9b0*/  LDC R6, c[0x0][0xc3c] ;  /* 0x00030f00ff067b82 */ /* 0x000e220000000800 */
[----:B------:R-:W-:Y:S01]  /*f9c0*/  IMAD.MOV.U32 R4, RZ, RZ, R9 ;  /* 0x000000ffff047224 */ /* 0x000fe200078e0009 */
[----:B------:R-:W-:Y:S01]  /*f9d0*/  UMOV UR4, URZ ;  /* 0x0000003f00047c82 */ /* 0x000fe20008000000 */
[----:B------:R-:W-:Y:S01]  /*f9e0*/  ULDC UR7, c[0x0][0xc3c] ;  /* 0x00030f0000077ab9 */ /* 0x000fe20000000800 */
[----:B------:R-:W-:-:S05]  /*f9f0*/  ULDC UR5, c[0x0][0xc38] ;  /* 0x00030e0000057ab9 */ /* 0x000fca0000000800 */
.L_x_2117:
        /* <DEDUP_REMOVED lines=9> */
[----:B------:R-:W0:Y:S01]  /*fa90*/  LDC.64 R2, c[0x0][0xc80] ;  /* 0x00032000ff027b82 */ /* 0x000e220000000a00 */
[----:B------:R-:W-:Y:S01]  /*faa0*/  ULDC.64 UR8, c[0x0][0x208] ;  /* 0x0000820000087ab9 */ /* 0x000fe20000000a00 */
[----:B0-----:R-:W-:-:S05]  /*fab0*/  IMAD.WIDE R2, R7, 0x4, R2 ;  /* 0x0000000407027825 */ /* 0x001fca00078e0202 */
[----:B------:R0:W5:Y:S02]  /*fac0*/  LDG.E R0, desc[UR8][R2.64] ;  /* 0x0000000802007981 */ /* 0x000164000c1e1900 */
.L_x_2116:
[----:B------:R-:W-:Y:S05]  /*fad0*/  BSYNC B0 ;  /* 0x0000000000007941 */ /* 0x000fea0003800000 */
.L_x_2115:
        /* <DEDUP_REMOVED lines=20> */
[----:B------:R-:W-:Y:S02]  /*fc20*/  IMAD.MOV.U32 R6, RZ, RZ, R9 ;  /* 0x000000ffff067224 */ /* 0x000fe400078e0009 */
[----:B------:R-:W-:-:S07]  /*fc30*/  IMAD.MOV.U32 R9, RZ, RZ, R3 ;  /* 0x000000ffff097224 */ /* 0x000fce00078e0003 */
.L_x_2113:
[----:B------:R-:W-:Y:S01]  /*fc40*/  IMAD.IADD R9, R4, 0x1, -R9 ;  /* 0x0000000104097824 */ /* 0x000fe200078e0a09 */
[----:B------:R-:W-:-:S03]  /*fc50*/  ULDC.64 UR8, c[0x0][0x208] ;  /* 0x0000820000087ab9 */ /* 0x000fc60000000a00 */
        /* <DEDUP_REMOVED lines=20> */
.L_x_2118:
[----:B-1----:R-:W-:Y:S02]  /*fda0*/  IMAD R16, R16, UR5, R9 ;  /* 0x0000000510107c24 */ /* 0x002fe4000f8e0209 */
[----:B0-----:R-:W-:Y:S01]  /*fdb0*/  IMAD.MOV.U32 R11, RZ, RZ, R10 ;  /* 0x000000ffff0b7224 */ /* 0x001fe200078e000a */
[----:B------:R-:W-:Y:S01]  /*fdc0*/  IABS R10, R4 ;  /* 0x00000004000a7213 */ /* 0x000fe20000000000 */
[----:B------:R-:W-:Y:S01]  /*fdd0*/  IMAD.MOV.U32 R2, RZ, RZ, RZ ;  /* 0x000000ffff027224 */ /* 0x000fe200078e00ff */
[----:B------:R-:W-:Y:S01]  /*fde0*/  IADD3 R9, -R16, UR6, RZ ;  /* 0x0000000610097c10 */ /* 0x000fe2000fffe1ff */
[----:B------:R-:W-:Y:S02]  /*fdf0*/  IMAD R11, R11, R8, RZ ;  /* 0x000000080b0b7224 */ /* 0x000fe400078e02ff */
[----:B------:R-:W-:Y:S01]  /*fe00*/  IMAD.MOV R10, RZ, RZ, -R10 ;  /* 0x000000ffff0a7224 */ /* 0x000fe200078e0a0a */
[----:B------:R-:W-:Y:S01]  /*fe10*/  IABS R6, R9 ;  /* 0x0000000900067213 */ /* 0x000fe20000000000 */
        /* <DEDUP_REMOVED lines=51> */
.L_x_2114:
[----:B------:R-:W-:Y:S02]  /*10150*/  IMAD.MOV.U32 R17, RZ, RZ, RZ ;  /* 0x000000ffff117224 */ /* 0x000fe400078e00ff */
[----:B------:R-:W-:Y:S02]  /*10160*/  IMAD.U32 R16, RZ, RZ, UR6 ;  /* 0x00000006ff107e24 */ /* 0x000fe4000f8e00ff */
[----:B------:R-:W-:-:S07]  /*10170*/  IMAD.MOV.U32 R18, RZ, RZ, RZ ;  /* 0x000000ffff127224 */ /* 0x000fce00078e00ff */
.L_x_2119:
[----:B------:R-:W-:-:S13]  /*10180*/  ISETP.NE.AND P0, PT, R5, RZ, PT ;  /* 0x000000ff0500720c */ /* 0x000fda0003f05270 */
[----:B------:R-:W0:Y:S01]  /*10190*/  @!P0 S2R R3, SR_CgaCtaId ;  /* 0x0000000000038919 */ /* 0x000e220000008800 */
[----:B------:R-:W-:-:S04]  /*101a0*/  @!P0 MOV R0, 0x400 ;  /* 0x0000040000008802 */ /* 0x000fc80000000f00 */
[----:B0-----:R-:W-:-:S05]  /*101b0*/  @!P0 LEA R0, R3, R0, 0x18 ;  /* 0x0000000003008211 */ /* 0x001fca00078ec0ff */
[----:B------:R2:W-:Y:S01]  /*101c0*/  @!P0 STS.128 [R0+0x31cd0], R16 ;  /* 0x031cd01000008388 */ /* 0x0005e20000000c00 */
[----:B------:R-:W-:Y:S06]  /*101d0*/  BAR.ARV 0x5, 0x200 ;  /* 0x0148000000007b1d */ /* 0x000fec0000002000 */
.L_x_2112:
        /* <DEDUP_REMOVED lines=12> */
[----:B------:R-:W-:Y:S01]  /*102a0*/  ULDC UR38, c[0x0][0xc] ;  /* 0x0000030000267ab9 */ /* 0x000fe20000000800 */
[----:B------:R-:W-:Y:S01]  /*102b0*/  IMAD.MOV.U32 R23, RZ, RZ, RZ ;  /* 0x000000ffff177224 */ /* 0x000fe200078e00ff */
[----:B------:R-:W-:Y:S01]  /*102c0*/  ULDC.64 UR36, c[0x0][0x198] ;  /* 0x0000660000247ab9 */ /* 0x000fe20000000a00 */
        /* <DEDUP_REMOVED lines=18> */
.L_x_2224:
[----:B0---4-:R-:W0:Y:S01]  /*103f0*/  LDC.64 R2, c[0x0][0xc88] ;  /* 0x00032200ff027b82 */ /* 0x011e220000000a00 */
[----:B------:R-:W-:Y:S01]  /*10400*/  ULDC.64 UR4, c[0x0][0x208] ;  /* 0x0000820000047ab9 */ /* 0x000fe20000000a00 */
[----:B0-----:R-:W-:-:S05]  /*10410*/  IMAD.WIDE R2, R19, 0x4, R2 ;  /* 0x0000000413027825 */ /* 0x001fca00078e0202 */
[----:B------:R-:W2:Y:S01]  /*10420*/  LDG.E R9, desc[UR4][R2.64] ;  /* 0x0000000402097981 */ /* 0x000ea2000c1e1900 */
[----:B------:R-:W-:Y:S05]  /*10430*/  YIELD ;  /* 0x0000000000007946 */ /* 0x000fea0003800000 */
[----:B------:R-:W-:Y:S01]  /*10440*/  ULDC.64 UR4, c[0x0][0xa28] ;  /* 0x00028a0000047ab9 */ /* 0x000fe20000000a00 */
[----:B------:R-:W-:Y:S01]  /*10450*/  IMAD.MOV.U32 R0, RZ, RZ, RZ ;  /* 0x000000ffff007224 */ /* 0x000fe200078e00ff */
[----:B------:R-:W-:Y:S01]  /*10460*/  ISETP.NE.U32.AND P0, PT, RZ, UR4, PT ;  /* 0x00000004ff007c0c */ /* 0x000fe2000bf05070 */
[----:B------:R-:W-:Y:S01]  /*10470*/  ULDC.64 UR10, c[0x0][0x208] ;  /* 0x00008200000a7ab9 */ /* 0x000fe20000000a00 */
[----:B------:R-:W-:Y:S01]  /*10480*/  IMAD.MOV.U32 R6, RZ, RZ, RZ ;  /* 0x000000ffff067224 */ /* 0x000fe200078e00ff */
[----:B------:R-:W-:Y:S01]  /*10490*/  ULDC.64 UR8, c[0x0][0xa18] ;  /* 0x0002860000087ab9 */ /* 0x000fe20000000a00 */
[----:B------:R-:W-:Y:S01]  /*104a0*/  ISETP.NE.AND.EX P0, PT, RZ, UR5, PT, P0 ;  /* 0x00000005ff007c0c */ /* 0x000fe2000bf05300 */
[----:B------:R-:W-:Y:S01]  /*104b0*/  ULDC.64 UR6, c[0x0][0xa08] ;  /* 0x0002820000067ab9 */ /* 0x000fe20000000a00 */
        /* <DEDUP_REMOVED lines=9> */
[----:B-1----:R1:W5:Y:S01]  /*10550*/  @P0 LDG.E R0, desc[UR10][R2.64] ;  /* 0x0000000a02000981 */ /* 0x002362000c1e1900 */
[----:B------:R-:W-:Y:S01]  /*10560*/  ISETP.NE.AND.EX P1, PT, RZ, UR5, PT, P1 ;  /* 0x00000005ff007c0c */ /* 0x000fe2000bf25310 */
[----:B------:R-:W-:Y:S01]  /*10570*/  IMAD.MOV.U32 R28, RZ, RZ, RZ ;  /* 0x000000ffff1c7224 */ /* 0x000fe200078e00ff */
[----:B------:R-:W-:Y:S02]  /*10580*/  ISETP.NE.U32.AND P2, PT, RZ, UR8, PT ;  /* 0x00000008ff007c0c */ /* 0x000fe4000bf45070 */
        /* <DEDUP_REMOVED lines=24> */
[----:B---3--:R-:W-:Y:S05]  /*10710*/  @P2 BRA `(.L_x_2121) ;  /* 0x0000000000182947 */ /* 0x008fea0003800000 */
[----:B------:R-:W-:Y:S05]  /*10720*/  @!P1 BRA `(.L_x_2121) ;  /* 0x0000000000149947 */ /* 0x000fea0003800000 */
[----:B------:R-:W-:Y:S02]  /*10730*/  ULDC.64 UR4, c[0x0][0x208] ;  /* 0x0000820000047ab9 */ /* 0x000fe40000000a00 */
[----:B------:R-:W0:Y:S04]  /*10740*/  LDG.E R7, desc[UR4][R2.64] ;  /* 0x0000000402077981 */ /* 0x000e28000c1e1900 */
[----:B------:R-:W0:Y:S02]  /*10750*/  LDG.E R2, desc[UR4][R2.64+0x4] ;  /* 0x0000040402027981 */ /* 0x000e24000c1e1900 */
[----:B0-----:R-:W-:-:S05]  /*10760*/  IMAD.IADD R8, R2, 0x1, -R7 ;  /* 0x0000000102087824 */ /* 0x001fca00078e0a07 */
[----:B------:R1:W-:Y:S02]  /*10770*/  STL [R1+0x14], R8 ;  /* 0x0000140801007387 */ /* 0x0003e40000100800 */
.L_x_2121:
[----:B------:R-:W-:Y:S01]  /*10780*/  ULDC.64 UR4, c[0x0][0xa20] ;  /* 0x0002880000047ab9 */ /* 0x000fe20000000a00 */
[----:B-----5:R-:W-:Y:S01]  /*10790*/  IMAD.IADD R28, R28, 0x1, R0 ;  /* 0x000000011c1c7824 */ /* 0x020fe200078e0200 */
[----:B------:R-:W-:Y:S01]  /*107a0*/  ISETP.NE.U32.AND P1, PT, RZ, UR4, PT ;  /* 0x00000004ff007c0c */ /* 0x000fe2000bf25070 */
[----:B------:R-:W-:-:S03]  /*107b0*/  IMAD.MOV.U32 R26, RZ, RZ, R9 ;  /* 0x000000ffff1a7224 */ /* 0x000fc600078e0009 */
[----:B------:R-:W-:-:S13]  /*107c0*/  ISETP.NE.AND.EX P1, PT, RZ, UR5, PT, P1 ;  /* 0x00000005ff007c0c */ /* 0x000fda000bf25310 */
[----:B------:R-:W-:Y:S05]  /*107d0*/  @!P1 BRA `(.L_x_2122) ;  /* 0x0000000000149947 */ /* 0x000fea0003800000 */
[----:B------:R-:W-:Y:S01]  /*107e0*/  IADD3 R2, P0, R24, UR4, RZ ;  /* 0x0000000418027c10 */ /* 0x000fe2000ff1e0ff */
[----:B------:R-:W-:-:S03]  /*107f0*/  ULDC.64 UR6, c[0x0][0x208] ;  /* 0x0000820000067ab9 */ /* 0x000fc60000000a00 */
[----:B------:R-:W-:-:S05]  /*10800*/  IADD3.X R3, R25, UR5, RZ, P0, !PT ;  /* 0x0000000519037c10 */ /* 0x000fca00087fe4ff */
[----:B------:R2:W5:Y:S01]  /*10810*/  LDG.E R6, desc[UR6][R2.64] ;  /* 0x0000000602067981 */ /* 0x000562000c1e1900 */
[----:B------:R-:W-:Y:S05]  /*10820*/  BRA `(.L_x_2123) ;  /* 0x0000000000147947 */ /* 0x000fea0003800000 */
.L_x_2122:
[----:B------:R-:W-:Y:S05]  /*10830*/  @!P0 BRA `(.L_x_2123) ;  /* 0x0000000000108947 */ /* 0x000fea0003800000 */
[----:B------:R-:W-:Y:S02]  /*10840*/  ULDC.64 UR4, c[0x0][0x208] ;  /* 0x0000820000047ab9 */ /* 0x000fe40000000a00 */
[----:B------:R-:W2:Y:S04]  /*10850*/  LDG.E R6, desc[UR4][R4.64] ;  /* 0x0000000404067981 */ /* 0x000ea8000c1e1900 */
[----:B------:R-:W2:Y:S02]  /*10860*/  LDG.E R4, desc[UR4][R4.64+0x4] ;  /* 0x0000040404047981 */ /* 0x000ea4000c1e1900 */
[----:B--2---:R-:W-:-:S07]  /*10870*/  IMAD.IADD R6, R4, 0x1, -R6 ;  /* 0x0000000104067824 */ /* 0x004fce00078e0a06 */
.L_x_2123:
[----:B-----5:R-:W-:Y:S01]  /*10880*/  IMAD.IADD R6, R6, 0x1, -R0 ;  /* 0x0000000106067824 */ /* 0x020fe200078e0a00 */
[----:B------:R-:W-:Y:S01]  /*10890*/  BSSY B7, `(.L_x_2124) ;  /* 0x0000428000077945 */ /* 0x000fe20003800000 */
[----:B------:R-:W3:Y:S01]  /*108a0*/  LDC R0, c[0x0][0x448] ;  /* 0x00011200ff007b82 */ /* 0x000ee20000000800 */
[----:B--2---:R-:W-:-:S04]  /*108b0*/  IMAD R2, R17, 0xc0, RZ ;  /* 0x000000c011027824 */ /* 0x004fc800078e02ff */
[----:B------:R-:W-:Y:S01]  /*108c0*/  VIADD R2, R2, 0xbf ;  /* 0x000000bf02027836 */ /* 0x000fe20000000000 */
[----:B---3--:R-:W-:-:S13]  /*108d0*/  ISETP.NE.AND P0, PT, R0, 0x1, PT ;  /* 0x000000010000780c */ /* 0x008fda0003f05270 */
[----:B------:R-:W2:Y:S08]  /*108e0*/  @P0 LDC R3, c[0x0][0x44c] ;  /* 0x00011300ff030b82 */ /* 0x000eb00000000800 */
[----:B------:R-:W3:Y:S01]  /*108f0*/  @P0 LDC R0, c[0x0][0x450] ;  /* 0x00011400ff000b82 */ /* 0x000ee20000000800 */
[----:B--2---:R-:W-:-:S05]  /*10900*/  @P0 IMAD.HI.U32 R3, R2, R3, RZ ;  /* 0x0000000302030227 */ /* 0x004fca00078e00ff */
[----:B---3--:R-:W-:Y:S01]  /*10910*/  @P0 SHF.R.U32.HI R2, RZ, R0, R3 ;  /* 0x00000000ff020219 */ /* 0x008fe20000011603 */
[C---:B------:R-:W-:Y:S01]  /*10920*/  VIADD R0, R6.reuse, 0x8f ;  /* 0x0000008f06007836 */ /* 0x040fe20000000000 */
[----:B------:R-:W-:-:S03]  /*10930*/  IADD3 R6, R6, 0x90, -R8 ;  /* 0x0000009006067810 */ /* 0x000fc60007ffe808 */
[----:B------:R-:W-:-:S04]  /*10940*/  IMAD.HI R0, R0, 0x38e38e39, RZ ;  /* 0x38e38e3900007827 */ /* 0x000fc800078e02ff */
[----:B------:R-:W-:Y:S01]  /*10950*/  IMAD.IADD R2, R6, 0x1, R2 ;  /* 0x0000000106027824 */ /* 0x000fe200078e0202 */
[----:B------:R-:W-:-:S03]  /*10960*/  SHF.R.U32.HI R3, RZ, 0x1f, R0 ;  /* 0x0000001fff037819 */ /* 0x000fc60000011600 */
[----:B------:R-:W-:Y:S01]  /*10970*/  IMAD.HI R2, R2, 0x38e38e39, RZ ;  /* 0x38e38e3902027827 */ /* 0x000fe200078e02ff */
[----:B------:R-:W-:-:S04]  /*10980*/  LEA.HI.SX32 R3, R0, R3, 0x1b ;  /* 0x0000000300037211 */ /* 0x000fc800078fdaff */
[----:B------:R-:W-:-:S04]  /*10990*/  SHF.R.U32.HI R0, RZ, 0x1f, R2 ;  /* 0x0000001fff007819 */ /* 0x000fc80000011602 */
[----:B------:R-:W-:-:S04]  /*109a0*/  LEA.HI.SX32 R0, R2, R0, 0x1b ;  /* 0x0000000002007211 */ /* 0x000fc800078fdaff */
[----:B------:R-:W-:-:S04]  /*109b0*/  VIMNMX R4, R3, R0, PT ;  /* 0x0000000003047248 */ /* 0x000fc80003fe0100 */
[----:B------:R-:W-:Y:S01]  /*109c0*/  ISETP.GT.AND P0, PT, R4, RZ, PT ;  /* 0x000000ff0400720c */ /* 0x000fe20003f04270 */
[----:B------:R2:W-:-:S12]  /*109d0*/  STL [R1+0xc], R4 ;  /* 0x00000c0401007387 */ /* 0x0005d80000100800 */
[----:B--2---:R-:W-:Y:S05]  /*109e0*/  @P0 BRA `(.L_x_2125) ;  /* 0x0000000000480947 */ /* 0x004fea0003800000 */
[----:B------:R-:W2:Y:S02]  /*109f0*/  S2R R4, SR_TID.X ;  /* 0x0000000000047919 */ /* 0x000ea40000002100 */
[----:B--2---:R-:W-:-:S04]  /*10a00*/  LOP3.LUT R4, R4, 0x7f, RZ, 0xc0, !PT ;  /* 0x0000007f04047812 */ /* 0x004fc800078ec0ff */
[----:B------:R-:W-:-:S13]  /*10a10*/  ISETP.NE.AND P0, PT, R4, RZ, PT ;  /* 0x000000ff0400720c */ /* 0x000fda0003f05270 */
[----:B------:R-:W-:Y:S05]  /*10a20*/  @P0 BRA `(.L_x_2126) ;  /* 0x0000004000380947 */ /* 0x000fea0003800000 */
[----:B------:R-:W2:Y:S01]  /*10a30*/  S2R R5, SR_LANEID ;  /* 0x0000000000057919 */ /* 0x000ea20000000000 */
[----:B------:R-:W-:Y:S01]  /*10a40*/  VOTEU.ANY UR4, UPT, PT ;  /* 0x0000000000047886 */ /* 0x000fe200038e0100 */
[----:B------:R-:W3:Y:S01]  /*10a50*/  LDC.64 R2, c[0x0][0xc60] ;  /* 0x00031800ff027b82 */ /* 0x000ee20000000a00 */
[----:B------:R-:W2:Y:S01]  /*10a60*/  FLO.U32 R0, UR4 ;  /* 0x0000000400007d00 */ /* 0x000ea200080e0000 */
[----:B------:R-:W-:Y:S01]  /*10a70*/  ULDC.64 UR6, c[0x0][0x208] ;  /* 0x0000820000067ab9 */ /* 0x000fe20000000a00 */
        /* <DEDUP_REMOVED lines=9> */
.L_x_2125:
        /* <DEDUP_REMOVED lines=15> */
[----:B01----:R-:W-:Y:S02]  /*10c00*/  IMAD.MOV.U32 R8, RZ, RZ, 0x70 ;  /* 0x00000070ff087424 */ /* 0x003fe400078e00ff */
[----:B------:R-:W-:Y:S02]  /*10c10*/  IMAD.MOV.U32 R12, RZ, RZ, 0x1 ;  /* 0x00000001ff0c7424 */ /* 0x000fe400078e00ff */
[----:B------:R-:W-:-:S07]  /*10c20*/  IMAD.MOV.U32 R13, RZ, RZ, RZ ;  /* 0x000000ffff0d7224 */ /* 0x000fce00078e00ff */
[----:B------:R-:W-:-:S07]  /*10c30*/  LEPC R20, `(.L_x_2128) ;  /* 0x000000001014794e */ /* 0x000fce0000000000 */
[----:B--2---:R-:W-:Y:S05]  /*10c40*/  CALL.ABS.NOINC R2 ;  /* 0x0000000002007343 */ /* 0x004fea0003c00000 */
.L_x_2128:
[----:B------:R-:W-:Y:S05]  /*10c50*/  BSYNC B6 ;  /* 0x0000000000067941 */ /* 0x000fea0003800000 */
.L_x_2127:
        /* <DEDUP_REMOVED lines=15> */
[----:B01----:R-:W-:Y:S02]  /*10d50*/  IMAD.MOV.U32 R8, RZ, RZ, 0x70 ;  /* 0x00000070ff087424 */ /* 0x003fe400078e00ff */
[----:B------:R-:W-:Y:S02]  /*10d60*/  IMAD.MOV.U32 R12, RZ, RZ, 0x1 ;  /* 0x00000001ff0c7424 */ /* 0x000fe400078e00ff */
[----:B--2---:R-:W-:-:S07]  /*10d70*/  IMAD.MOV.U32 R13, RZ, RZ, RZ ;  /* 0x000000ffff0d7224 */ /* 0x004fce00078e00ff */
[----:B------:R-:W-:-:S07]  /*10d80*/  LEPC R20, `(.L_x_2131) ;  /* 0x000000001014794e */ /* 0x000fce0000000000 */
[----:B---3--:R-:W-:Y:S05]  /*10d90*/  CALL.ABS.NOINC R2 ;  /* 0x0000000002007343 */ /* 0x008fea0003c00000 */
.L_x_2131:
        /* <DEDUP_REMOVED lines=15> */
.L_x_2130:
[----:B------:R-:W-:Y:S05]  /*10e90*/  BSYNC B6 ;  /* 0x0000000000067941 */ /* 0x000fea0003800000 */
.L_x_2129:
[----:B------:R-:W-:Y:S01]  /*10ea0*/  ULDC.64 UR4, c[0x0][0x9f8] ;  /* 0x00027e0000047ab9 */ /* 0x000fe20000000a00 */
[----:B------:R-:W-:Y:S01]  /*10eb0*/  ULDC.64 UR6, c[0x0][0x208] ;  /* 0x0000820000067ab9 */ /* 0x000fe20000000a00 */
[----:B------:R-:W-:Y:S01]  /*10ec0*/  ISETP.NE.U32.AND P0, PT, RZ, UR4, PT ;  /* 0x00000004ff007c0c */ /* 0x000fe2000bf05070 */
[----:B------:R-:W2:Y:S01]  /*10ed0*/  LDL R20, [R1+0xc] ;  /* 0x00000c0001147983 */ /* 0x000ea20000100800 */
[----:B------:R-:W3:Y:S02]  /*10ee0*/  LDC.64 R2, c[0x0][0x418] ;  /* 0x00010600ff027b82 */ /* 0x000ee40000000a00 */
[----:B------:R-:W-:-:S13]  /*10ef0*/  ISETP.NE.AND.EX P0, PT, RZ, UR5, PT, P0 ;  /* 0x00000005ff007c0c */ /* 0x000fda000bf05300 */
[----:B------:R-:W-:-:S04]  /*10f00*/  @P0 IADD3 R24, P1, R24, UR4, RZ ;  /* 0x0000000418180c10 */ /* 0x000fc8000ff3e0ff */
[----:B------:R-:W-:Y:S01]  /*10f10*/  @P0 IADD3.X R25, R25, UR5, RZ, P1, !PT ;  /* 0x0000000519190c10 */ /* 0x000fe20008ffe4ff */
[----:B------:R-:W-:-:S04]  /*10f20*/  ULDC.64 UR4, c[0x0][0xa08] ;  /* 0x0002820000047ab9 */ /* 0x000fc80000000a00 */
[----:B------:R2:W4:Y:S01]  /*10f30*/  @P0 LDG.E R26, desc[UR6][R24.64] ;  /* 0x00000006181a0981 */ /* 0x000522000c1e1900 */
[----:B---3--:R-:W-:Y:S01]  /*10f40*/  LOP3.LUT P0, RZ, R2, UR4, RZ, 0xfc, !PT ;  /* 0x0000000402ff7c12 */ /* 0x008fe2000f80fcff */
[----:B------:R-:W-:-:S03]  /*10f50*/  UMOV UR4, 0xffffffff ;  /* 0xffffffff00047882 */ /* 0x000fc60000000000 */
[----:B------:R-:W-:Y:S01]  /*10f60*/  LOP3.LUT P0, RZ, R3, UR5, RZ, 0xfc, P0 ;  /* 0x0000000503ff7c12 */ /* 0x000fe2000800fcff */
[----:B--2---:R-:W-:Y:S01]  /*10f70*/  VIADD R25, R20, 0xffffffff ;  /* 0xffffffff14197836 */ /* 0x004fe20000000000 */
[----:B----4-:R-:W-:Y:S02]  /*10f80*/  SHF.R.S32.HI R29, RZ, 0x1f, R26 ;  /* 0x0000001fff1d7819 */ /* 0x010fe4000001141a */
[----:B------:R-:W-:Y:S01]  /*10f90*/  SEL R24, R26, RZ, !P0 ;  /* 0x000000ff1a187207 */ /* 0x000fe20004000000 */
[----:B------:R-:W-:Y:S08]  /*10fa0*/  BRA.DIV UR4, `(.L_x_2132) ;  /* 0x0000004e04887947 */ /* 0x000ff0000b800000 */
[----:B------:R-:W2:Y:S02]  /*10fb0*/  S2R R0, SR_TID.X ;  /* 0x0000000000007919 */ /* 0x000ea40000002100 */
[----:B--2---:R-:W-:-:S04]  /*10fc0*/  SHF.R.U32.HI R0, RZ, 0x5, R0 ;  /* 0x00000005ff007819 */ /* 0x004fc80000011600 */
[----:B------:R-:W-:-:S05]  /*10fd0*/  LOP3.LUT R0, R0, 0x3, RZ, 0xc0, !PT ;  /* 0x0000000300007812 */ /* 0x000fca00078ec0ff */
[----:B------:R2:W3:Y:S02]  /*10fe0*/  SHFL.IDX PT, R14, R0, RZ, 0x1f ;  /* 0x00001fff000e7589 */ /* 0x0004e400000e0000 */
.L_x_2240:
[----:B------:R-:W-:Y:S02]  /*10ff0*/  PLOP3.LUT P1, PT, PT, PT, PT, 0x8, 0x0 ;  /* 0x000000000000781c */ /* 0x000fe40003f2e170 */
[----:B---3--:R-:W-:Y:S02]  /*11000*/  ISETP.NE.AND P0, PT, R14, RZ, PT ;  /* 0x000000ff0e00720c */ /* 0x008fe40003f05270 */
[----:B--2---:R-:W-:-:S05]  /*11010*/  P2R R0, PR, RZ, 0x2 ;  /* 0x00000002ff007803 */ /* 0x004fca0000000000 */
[----:B------:R2:W-:Y:S06]  /*11020*/  STL [R1], R0 ;  /* 0x0000000001007387 */ /* 0x0005ec0000100800 */
[----:B------:R-:W-:Y:S05]  /*11030*/  @P0 BRA `(.L_x_2133) ;  /* 0x00000004001c0947 */ /* 0x000fea0003800000 */
[----:B------:R-:W-:-:S03]  /*11040*/  UMOV UR4, 0xffffffff ;  /* 0xffffffff00047882 */ /* 0x000fc60000000000 */
[----:B------:R-:W-:Y:S05]  /*11050*/  BRA.DIV UR4, `(.L_x_2134) ;  /* 0x0000004e04907947 */ /* 0x000fea000b800000 */
[----:B------:R-:W-:-:S13]  /*11060*/  ELECT P6, URZ, PT ;  /* 0x00000000003f782f */ /* 0x000fda00038c0000 */
.L_x_2243:
[----:B------:R-:W-:Y:S05]  /*11070*/  @!P6 BRA `(.L_x_2133) ;  /* 0x00000004000ce947 */ /* 0x000fea0003800000 */
[----:B------:R-:W-:-:S04]  /*11080*/  ISETP.NE.U32.AND P0, PT, R2, RZ, PT ;  /* 0x000000ff0200720c */ /* 0x000fc80003f05070 */
[----:B------:R-:W-:-:S13]  /*11090*/  ISETP.NE.AND.EX P0, PT, R3, RZ, PT, P0 ;  /* 0x000000ff0300720c */ /* 0x000fda0003f05300 */
[----:B------:R-:W-:Y:S05]  /*110a0*/  @!P0 BRA `(.L_x_2135) ;  /* 0x0000000000488947 */ /* 0x000fea0003800000 */
[----:B------:R-:W3:Y:S01]  /*110b0*/  LDC R6, c[0x0][0x43c] ;  /* 0x00010f00ff067b82 */ /* 0x000ee20000000800 */
[----:B------:R-:W-:Y:S01]  /*110c0*/  ULDC.64 UR4, c[0x0][0x428] ;  /* 0x00010a0000047ab9 */ /* 0x000fe20000000a00 */
        /* <DEDUP_REMOVED lines=16> */
.L_x_2135:
[----:B--2---:R-:W-:Y:S01]  /*111d0*/  IMAD R0, R23, 0x8, R22 ;  /* 0x0000000817007824 */ /* 0x004fe200078e0216 */
[----:B---3--:R-:W-:-:S04]  /*111e0*/  SHF.L.U32 R2, R27, 0x1f, RZ ;  /* 0x0000001f1b027819 */ /* 0x008fc800000006ff */
[----:B------:R-:W2:Y:S02]  /*111f0*/  SYNCS.PHASECHK.TRANS64.TRYWAIT P0, [R0+URZ+0x31c40], R2 ;  /* 0x031c4002000075a7 */ /* 0x000ea4000800017f */
[----:B--2---:R-:W-:Y:S05]  /*11200*/  @!P0 BRA `(.L_x_2136) ;  /* 0x0000004c00448947 */ /* 0x004fea0003800000 */
.L_x_2244:
        /* <DEDUP_REMOVED lines=11> */
.L_x_2137:
[----:B------:R-:W-:Y:S01]  /*112c0*/  R2UR UR9, R0 ;  /* 0x00000000000972ca */ /* 0x000fe200000e0000 */
[----:B--2---:R-:W-:Y:S01]  /*112d0*/  IMAD R0, R23, 0x6c00, R22 ;  /* 0x00006c0017007824 */ /* 0x004fe200078e0216 */
        /* <DEDUP_REMOVED lines=11> */
[----:B------:R-:W-:-:S03]  /*11390*/  UIADD3 UR9, UR9, 0x31c30, URZ ;  /* 0x00031c3009097890 */ /* 0x000fc6000fffe03f */
[----:B------:R-:W-:Y:S01]  /*113a0*/  P2R R0, PR, RZ, 0x1 ;  /* 0x00000001ff007803 */ /* 0x000fe20000000000 */
[----:B------:R-:W-:Y:S02]  /*113b0*/  UIMAD UR11, UR11, 0x90, UR5 ;  /* 0x000000900b0b78a4 */ /* 0x000fe4000f8e0205 */
[----:B------:R-:W-:Y:S02]  /*113c0*/  UIADD3 UR14, UR8, 0x16a00, URZ ;  /* 0x00016a00080e7890 */ /* 0x000fe4000fffe03f */
[----:B------:R-:W-:Y:S01]  /*113d0*/  UIADD3.X UR5, URZ, UR37, URZ, UP0, !UPT ;  /* 0x000000253f057290 */ /* 0x000fe200087fe43f */
[----:B------:R3:W-:Y:S01]  /*113e0*/  STL [R1], R0 ;  /* 0x0000000001007387 */ /* 0x0007e20000100800 */
[----:B------:R-:W-:Y:S02]  /*113f0*/  UIADD3 UR15, UR8, 0x18e00, URZ ;  /* 0x00018e00080f7890 */ /* 0x000fe4000fffe03f */
[----:B------:R-:W-:-:S03]  /*11400*/  UIADD3 UR17, UR8, 0x1b200, URZ ;  /* 0x0001b20008117890 */ /* 0x000fc6000fffe03f */
[----:B------:R-:W-:Y:S01]  /*11410*/  UMOV UR8, UR14 ;  /* 0x0000000e00087c82 */ /* 0x000fe20008000000 */
[----:B------:R-:W-:Y:S01]  /*11420*/  UMOV UR14, 0x40 ;  /* 0x00000040000e7882 */ /* 0x000fe20000000000 */
[----:B------:R2:W-:Y:S02]  /*11430*/  UTMALDG.4D [UR8], [UR4], desc[UR6] ;  /* 0x00000608040075b4 */ /* 0x0005e40008019000 */
[----:B--2---:R-:W-:Y:S01]  /*11440*/  UMOV UR8, UR15 ;  /* 0x0000000f00087c82 */ /* 0x004fe20008000000 */
[----:B------:R-:W-:Y:S02]  /*11450*/  UMOV UR10, UR16 ;  /* 0x00000010000a7c82 */ /* 0x000fe40008000000 */
[----:B------:R2:W-:Y:S02]  /*11460*/  UTMALDG.4D [UR8], [UR4], desc[UR6] ;  /* 0x00000608040075b4 */ /* 0x0005e40008019000 */
[----:B--2---:R-:W-:Y:S01]  /*11470*/  UMOV UR8, UR17 ;  /* 0x0000001100087c82 */ /* 0x004fe20008000000 */
[----:B------:R-:W-:-:S02]  /*11480*/  UMOV UR10, UR14 ;  /* 0x0000000e000a7c82 */ /* 0x000fc40008000000 */
[----:B------:R3:W-:Y:S02]  /*11490*/  UTMALDG.4D [UR8], [UR4], desc[UR6] ;  /* 0x00000608040075b4 */ /* 0x0007e40008019000 */
[----:B---3--:R-:W-:Y:S01]  /*114a0*/  NOP ;  /* 0x0000000000007918 */ /* 0x008fe20000000000 */
.L_x_2133:
[----:B------:R-:W3:Y:S04]  /*114b0*/  LDL.LU R4, [R1+0x10] ;  /* 0x0000100001047983 */ /* 0x000ee80000300800 */
[----:B------:R-:W4:Y:S04]  /*114c0*/  LDL.LU R6, [R1+0x8] ;  /* 0x0000080001067983 */ /* 0x000f280000300800 */
[----:B------:R-:W5:Y:S01]  /*114d0*/  LDL.LU R3, [R1+0x18] ;  /* 0x0000180001037983 */ /* 0x000f620000300800 */
[----:B------:R-:W-:Y:S05]  /*114e0*/  WARPSYNC.ALL ;  /* 0x0000000000007948 */ /* 0x000fea0003800000 */
[----:B------:R-:W-:Y:S01]  /*114f0*/  ULDC.64 UR6, c[0x0][0xa00] ;  /* 0x0002800000067ab9 */ /* 0x000fe20000000a00 */
[----:B------:R-:W-:Y:S01]  /*11500*/  ULDC.64 UR4, c[0x0][0x298] ;  /* 0x0000a60000047ab9 */ /* 0x000fe20000000a00 */
[----:B------:R-:W-:Y:S01]  /*11510*/  BAR.SYNC.DEFER_BLOCKING 0x8, 0x200 ;  /* 0x0208000000007b1d */ /* 0x000fe20000010000 */
[----:B------:R-:W-:Y:S01]  /*11520*/  ISETP.NE.U32.AND P0, PT, RZ, UR6, PT ;  /* 0x00000006ff007c0c */ /* 0x000fe2000bf05070 */
[----:B--2---:R-:W-:-:S03]  /*11530*/  VIADD R0, R22, 0xda00 ;  /* 0x0000da0016007836 */ /* 0x004fc60000000000 */
[----:B------:R-:W-:Y:S01]  /*11540*/  ISETP.NE.AND.EX P0, PT, RZ, UR7, PT, P0 ;  /* 0x00000007ff007c0c */ /* 0x000fe2000bf05300 */
[----:B------:R-:W-:Y:S01]  /*11550*/  BSSY B6, `(.L_x_2138) ;  /* 0x0000020000067945 */ /* 0x000fe20003800000 */
[----:B------:R-:W-:Y:S02]  /*11560*/  LOP3.LUT P1, RZ, R0, 0x1bf, RZ, 0xc0, !PT ;  /* 0x000001bf00ff7812 */ /* 0x000fe4000782c0ff */
[----:B---3--:R-:W-:-:S05]  /*11570*/  SHF.R.S32.HI R2, RZ, 0x1f, R4 ;  /* 0x0000001fff027819 */ /* 0x008fca0000011404 */
        /* <DEDUP_REMOVED lines=8> */
[----:B--2---:R-:W-:Y:S01]  /*11600*/  IMAD.IADD R2, R5, 0x1, R0 ;  /* 0x0000000105027824 */ /* 0x004fe200078e0200 */
[----:B------:R-:W-:-:S05]  /*11610*/  SHF.R.S32.HI R0, RZ, 0x1f, R18 ;  /* 0x0000001fff007819 */ /* 0x000fca0000011412 */
        /* <DEDUP_REMOVED lines=19> */
.L_x_2139:
[----:B------:R-:W-:Y:S05]  /*11750*/  BSYNC B6 ;  /* 0x0000000000067941 */ /* 0x000fea0003800000 */
.L_x_2138:
        /* <DEDUP_REMOVED lines=8> */
[----:B------:R-:W4:Y:S01]  /*117e0*/  LDL.LU R4, [R1+0x8] ;  /* 0x0000080001047983 */ /* 0x000f220000300800 */
[----:B------:R-:W4:Y:S01]  /*117f0*/  S2R R10, SR_TID.X ;  /* 0x00000000000a7919 */ /* 0x000f220000002100 */
[----:B------:R-:W4:Y:S01]  /*11800*/  S2R R11, SR_TID.X ;  /* 0x00000000000b7919 */ /* 0x000f220000002100 */
[----:B---3--:R-:W-:-:S13]  /*11810*/  ISETP.NE.AND P1, PT, R9, 0x1, PT ;  /* 0x000000010900780c */ /* 0x008fda0003f25270 */
[----:B------:R-:W3:Y:S08]  /*11820*/  @P1 LDC R5, c[0x0][0x450] ;  /* 0x00011400ff051b82 */ /* 0x000ef00000000800 */
[----:B01----:R-:W0:Y:S01]  /*11830*/  @P1 LDC R8, c[0x0][0x44c] ;  /* 0x00011300ff081b82 */ /* 0x003e220000000800 */
[----:B--2---:R-:W-:Y:S02]  /*11840*/  IMAD.MOV.U32 R3, RZ, RZ, R0 ;  /* 0x000000ffff037224 */ /* 0x004fe400078e0000 */
[----:B----4-:R-:W-:-:S02]  /*11850*/  IMAD R0, R20, UR4, RZ ;  /* 0x0000000414007c24 */ /* 0x010fc4000f8e02ff */
[C---:B------:R-:W-:Y:S01]  /*11860*/  IMAD.WIDE.U32 R2, R18.reuse, UR4, R2 ;  /* 0x0000000412027c25 */ /* 0x040fe2000f8e0002 */
[----:B------:R-:W1:Y:S03]  /*11870*/  S2R R20, SR_TID.X ;  /* 0x0000000000147919 */ /* 0x000e660000002100 */
[----:B------:R-:W-:Y:S01]  /*11880*/  IMAD R0, R18, UR5, R0 ;  /* 0x0000000512007c24 */ /* 0x000fe2000f8e0200 */
[----:B------:R-:W-:-:S03]  /*11890*/  ULDC.64 UR4, c[0x0][0x2e0] ;  /* 0x0000b80000047ab9 */ /* 0x000fc60000000a00 */
[----:B------:R-:W-:Y:S02]  /*118a0*/  IMAD.IADD R3, R3, 0x1, R0 ;  /* 0x0000000103037824 */ /* 0x000fe400078e0200 */
[----:B------:R-:W-:Y:S02]  /*118b0*/  IMAD R0, R21, UR4, RZ ;  /* 0x0000000415007c24 */ /* 0x000fe4000f8e02ff */
[----:B------:R-:W2:Y:S01]  /*118c0*/  S2R R21, SR_TID.X ;  /* 0x0000000000157919 */ /* 0x000ea20000002100 */
[----:B------:R-:W-:-:S04]  /*118d0*/  IMAD.WIDE.U32 R2, R4, UR4, R2 ;  /* 0x0000000404027c25 */ /* 0x000fc8000f8e0002 */
[----:B------:R-:W-:Y:S01]  /*118e0*/  IMAD R0, R4, UR5, R0 ;  /* 0x0000000504007c24 */ /* 0x000fe2000f8e0200 */
[----:B------:R-:W-:Y:S01]  /*118f0*/  ULDC.64 UR4, c[0x0][0x2d0] ;  /* 0x0000b40000047ab9 */ /* 0x000fe20000000a00 */
[----:B------:R-:W4:Y:S02]  /*11900*/  @P1 LDC R4, c[0x0][0x44c] ;  /* 0x00011300ff041b82 */ /* 0x000f240000000800 */
[----:B------:R-:W-:Y:S01]  /*11910*/  IMAD.IADD R3, R3, 0x1, R0 ;  /* 0x0000000103037824 */ /* 0x000fe200078e0200 */
[----:B-1----:R-:W-:-:S04]  /*11920*/  LOP3.LUT R20, R20, 0x7f, RZ, 0xc0, !PT ;  /* 0x0000007f14147812 */ /* 0x002fc800078ec0ff */
[----:B------:R-:W-:Y:S01]  /*11930*/  SHF.R.U32.HI R20, RZ, 0x2, R20 ;  /* 0x00000002ff147819 */ /* 0x000fe20000011614 */
[----:B--2---:R-:W-:Y:S02]  /*11940*/  IMAD.SHL.U32 R6, R21, 0x20, RZ ;  /* 0x0000002015067824 */ /* 0x004fe400078e00ff */
[----:B------:R-:W-:-:S03]  /*11950*/  IMAD.SHL.U32 R21, R10, 0x8, RZ ;  /* 0x000000080a157824 */ /* 0x000fc600078e00ff */
[----:B------:R-:W-:Y:S01]  /*11960*/  LOP3.LUT R6, R20, 0x60, R6, 0xf8, !PT ;  /* 0x0000006014067812 */ /* 0x000fe200078ef806 */
[----:B------:R-:W-:Y:S01]  /*11970*/  IMAD.SHL.U32 R20, R11, 0x8, RZ ;  /* 0x000000080b147824 */ /* 0x000fe200078e00ff */
[----:B------:R-:W-:-:S03]  /*11980*/  LOP3.LUT R21, R21, 0x18, RZ, 0xc0, !PT ;  /* 0x0000001815157812 */ /* 0x000fc600078ec0ff */
[----:B------:R-:W-:Y:S01]  /*11990*/  IMAD R6, R17, 0xc0, R6 ;  /* 0x000000c011067824 */ /* 0x000fe200078e0206 */
[C---:B------:R-:W-:Y:S02]  /*119a0*/  LOP3.LUT R10, R21.reuse, 0x40, RZ, 0xfc, !PT ;  /* 0x00000040150a7812 */ /* 0x040fe400078efcff */
[----:B------:R-:W-:Y:S01]  /*119b0*/  LOP3.LUT R20, R20, 0x18, RZ, 0xc0, !PT ;  /* 0x0000001814147812 */ /* 0x000fe200078ec0ff */
[----:B----4-:R-:W-:Y:S01]  /*119c0*/  @P1 IMAD.HI.U32 R0, R6, R4, RZ ;  /* 0x0000000406001227 */ /* 0x010fe200078e00ff */
[----:B------:R-:W-:-:S03]  /*119d0*/  LOP3.LUT R12, R21, 0x20, RZ, 0xfc, !PT ;  /* 0x00000020150c7812 */ /* 0x000fc600078efcff */
[----:B------:R-:W-:Y:S01]  /*119e0*/  IMAD.MOV.U32 R4, RZ, RZ, R6 ;  /* 0x000000ffff047224 */ /* 0x000fe200078e0006 */
[----:B---3--:R-:W-:-:S04]  /*119f0*/  @P1 SHF.R.U32.HI R4, RZ, R5, R0 ;  /* 0x00000005ff041219 */ /* 0x008fc80000011600 */
        /* <DEDUP_REMOVED lines=15> */
[----:B0-----:R-:W-:Y:S01]  /*11af0*/  @P1 IMAD.HI.U32 R8, R7, R8, RZ ;  /* 0x0000000807081227 */ /* 0x001fe200078e00ff */
        /* <DEDUP_REMOVED lines=27> */
[----:B------:R-:W-:Y:S01]  /*11cb0*/  IMAD R17, R17, 0xc0, R21 ;  /* 0x000000c011117824 */ /* 0x000fe200078e0215 */
[----:B------:R-:W-:Y:S02]  /*11cc0*/  ULDC.64 UR4, c[0x0][0x208] ;  /* 0x0000820000047ab9 */ /* 0x000fe40000000a00 */
[----:B------:R-:W0:Y:S04]  /*11cd0*/  SHFL.IDX PT, R3, R0, RZ, 0x1c1f ;  /* 0x001c1fff00037589 */ /* 0x000e2800000e0000 */
[----:B------:R-:W-:Y:S01]  /*11ce0*/  SHFL.IDX PT, R14, R7, 0x1, 0x1c1f ;  /* 0x003c1f00070e7f89 */ /* 0x000fe200000e0000 */
[----:B--2---:R-:W-:-:S03]  /*11cf0*/  IMAD R5, R2, R9, RZ ;  /* 0x0000000902057224 */ /* 0x004fc600078e02ff */
[----:B------:R-:W1:Y:S02]  /*11d00*/  SHFL.IDX PT, R2, R4, RZ, 0x1c1f ;  /* 0x001c1fff04027589 */ /* 0x000e6400000e0000 */
        /* <DEDUP_REMOVED lines=54> */
.L_x_2257:
[----:B------:R-:W-:Y:S01]  /*12070*/  VIADD R0, R17, 0xa0 ;  /* 0x000000a011007836 */ /* 0x000fe20000000000 */
[----:B------:R-:W-:-:S04]  /*12080*/  ULDC.64 UR4, c[0x0][0x208] ;  /* 0x0000820000047ab9 */ /* 0x000fc80000000a00 */
[----:B------:R-:W-:Y:S01]  /*12090*/  ISETP.GE.AND P3, PT, R0, R5, PT ;  /* 0x000000050000720c */ /* 0x000fe20003f66270 */
[----:B------:R-:W-:-:S12]  /*120a0*/  VIADD R0, R22, 0x31c00 ;  /* 0x00031c0016007836 */ /* 0x000fd80000000000 */
        /* <DEDUP_REMOVED lines=10> */
.L_x_2141:
        /* <DEDUP_REMOVED lines=8> */
[----:B------:R-:W-:Y:S01]  /*121d0*/  LEA.HI R2, R3, R3, RZ, 0x1 ;  /* 0x0000000303027211 */ /* 0x000fe200078f08ff */
[----:B------:R0:W-:Y:S03]  /*121e0*/  STL [R1+0x28], R3 ;  /* 0x0000280301007387 */ /* 0x0001e60000100800 */
[----:B------:R-:W-:-:S05]  /*121f0*/  LOP3.LUT R2, R2, 0xfffffffe, RZ, 0xc0, !PT ;  /* 0xfffffffe02027812 */ /* 0x000fca00078ec0ff */
[----:B------:R-:W-:-:S05]  /*12200*/  IMAD.IADD R2, R3, 0x1, -R2 ;  /* 0x0000000103027824 */ /* 0x000fca00078e0a02 */
[----:B0-----:R-:W-:Y:S01]  /*12210*/  SHF.L.U32 R3, R2, 0x1f, RZ ;  /* 0x0000001f02037819 */ /* 0x001fe200000006ff */
[----:B------:R-:W-:Y:S01]  /*12220*/  NOP ;  /* 0x0000000000007918 */ /* 0x000fe20000000000 */
[----:B------:R-:W2:Y:S01]  /*12230*/  LDL R4, [R1+0xc] ;  /* 0x00000c0001047983 */ /* 0x000ea20000100800 */
[----:B------:R0:W-:Y:S01]  /*12240*/  SYNCS.ARRIVE.TRANS64.A1T0 RZ, [R22+URZ+0x31c00], RZ ;  /* 0x031c00ff16ff79a7 */ /* 0x0001e2000810003f */
[----:B------:R-:W-:Y:S01]  /*12250*/  BSSY B0, `(.L_x_2142) ;  /* 0x0000004000007945 */ /* 0x000fe20003800000 */
[----:B------:R-:W1:Y:S01]  /*12260*/  SYNCS.PHASECHK.TRANS64.TRYWAIT P0, [R22+URZ+0x31c20], R3 ;  /* 0x031c2003160075a7 */ /* 0x000e62000800017f */
[----:B--2---:R-:W-:Y:S02]  /*12270*/  ISETP.GE.AND P1, PT, R4, 0x2, PT ;  /* 0x000000020400780c */ /* 0x004fe40003f26270 */
[----:B01----:R-:W-:Y:S11]  /*12280*/  @!P0 BRA `(.L_x_2143) ;  /* 0x0000004400588947 */ /* 0x003ff60003800000 */
.L_x_2258:
[----:B------:R-:W-:Y:S05]  /*12290*/  BSYNC B0 ;  /* 0x0000000000007941 */ /* 0x000fea0003800000 */
.L_x_2142:
[----:B------:R-:W-:Y:S04]  /*122a0*/  BSSY B0, `(.L_x_2144) ;  /* 0x0000226000007945 */ /* 0x000fe80003800000 */
[----:B------:R-:W-:Y:S05]  /*122b0*/  @!P1 BRA `(.L_x_2145) ;  /* 0x0000002000909947 */ /* 0x000fea0003800000 */
[----:B------:R-:W2:Y:S01]  /*122c0*/  LDL R4, [R1+0xc] ;  /* 0x00000c0001047983 */ /* 0x000ea20000100800 */
[----:B------:R-:W-:Y:S01]  /*122d0*/  BSSY B2, `(.L_x_2146) ;  /* 0x00000bc000027945 */ /* 0x000fe20003800000 */
[C---:B--2---:R-:W-:Y:S01]  /*122e0*/  LOP3.LUT R2, R4.reuse, 0x1, RZ, 0xc0, !PT ;  /* 0x0000000104027812 */ /* 0x044fe200078ec0ff */
[----:B------:R-:W-:-:S03]  /*122f0*/  VIADD R7, R4, 0xfffffffe ;  /* 0xfffffffe04077836 */ /* 0x000fc60000000000 */
[----:B------:R-:W-:Y:S01]  /*12300*/  ISETP.NE.U32.AND P0, PT, R2, 0x1, PT ;  /* 0x000000010200780c */ /* 0x000fe20003f05070 */
[----:B------:R-:W-:-:S12]  /*12310*/  IMAD.MOV.U32 R6, RZ, RZ, R7 ;  /* 0x000000ffff067224 */ /* 0x000fd800078e0007 */
[----:B------:R-:W-:Y:S05]  /*12320*/  @!P0 BRA `(.L_x_2147) ;  /* 0x0000000800d88947 */ /* 0x000fea0003800000 */
[----:B------:R-:W2:Y:S01]  /*12330*/  LDL R4, [R1] ;  /* 0x0000000001047983 */ /* 0x000ea20000100800 */
[----:B------:R-:W-:Y:S01]  /*12340*/  VIADD R8, R23, 0x1 ;  /* 0x0000000117087836 */ /* 0x000fe20000000000 */
[----:B------:R-:W-:Y:S04]  /*12350*/  BSSY B1, `(.L_x_2148) ;  /* 0x00000af000017945 */ /* 0x000fe80003800000 */
[----:B------:R-:W-:-:S04]  /*12360*/  ISETP.NE.AND P0, PT, R8, 0x2, PT ;  /* 0x000000020800780c */ /* 0x000fc80003f05270 */
[----:B------:R-:W-:Y:S02]  /*12370*/  SEL R2, RZ, 0x1, P0 ;  /* 0x00000001ff027807 */ /* 0x000fe40000000000 */
[----:B------:R-:W-:Y:S02]  /*12380*/  SEL R8, R8, RZ, P0 ;  /* 0x000000ff08087207 */ /* 0x000fe40000000000 */
[----:B------:R-:W-:Y:S02]  /*12390*/  LOP3.LUT R9, R27, R2, RZ, 0x3c, !PT ;  /* 0x000000021b097212 */ /* 0x000fe400078e3cff */
[----:B--2---:R-:W-:-:S13]  /*123a0*/  ISETP.NE.AND P2, PT, R4, RZ, PT ;  /* 0x000000ff0400720c */ /* 0x004fda0003f45270 */
[----:B------:R-:W-:Y:S05]  /*123b0*/  @!P2 BRA `(.L_x_2149) ;  /* 0x0000000800a0a947 */ /* 0x000fea0003800000 */
[----:B------:R-:W-:Y:S01]  /*123c0*/  ULDC.64 UR4, c[0x0][0x418] ;  /* 0x0001060000047ab9 */ /* 0x000fe20000000a00 */
[----:B------:R-:W-:Y:S01]  /*123d0*/  IMAD.MOV.U32 R5, RZ, RZ, R24 ;  /* 0x000000ffff057224 */ /* 0x000fe200078e0018 */
[----:B------:R-:W-:Y:S01]  /*123e0*/  ISETP.NE.U32.AND P0, PT, RZ, UR4, PT ;  /* 0x00000004ff007c0c */ /* 0x000fe2000bf05070 */
[----:B------:R-:W-:-:S03]  /*123f0*/  IMAD.MOV.U32 R6, RZ, RZ, R7 ;  /* 0x000000ffff067224 */ /* 0x000fc600078e0007 */
[----:B------:R-:W-:-:S13]  /*12400*/  ISETP.NE.AND.EX P0, PT, RZ, UR5, PT, P0 ;  /* 0x00000005ff007c0c */ /* 0x000fda000bf05300 */
        /* <DEDUP_REMOVED lines=19> */
.L_x_2150:
[----:B0-----:R-:W-:Y:S01]  /*12540*/  IMAD R3, R8, 0x8, R22 ;  /* 0x0000000808037824 */ /* 0x001fe200078e0216 */
[----:B------:R-:W-:Y:S01]  /*12550*/  SHF.L.U32 R2, R9, 0x1f, RZ ;  /* 0x0000001f09027819 */ /* 0x000fe200000006ff */
[----:B------:R-:W-:Y:S03]  /*12560*/  BSSY B3, `(.L_x_2151) ;  /* 0x0000003000037945 */ /* 0x000fe60003800000 */
[----:B------:R-:W0:Y:S02]  /*12570*/  SYNCS.PHASECHK.TRANS64.TRYWAIT P0, [R3+URZ+0x31c40], R2 ;  /* 0x031c4002030075a7 */ /* 0x000e24000800017f */
[----:B0-----:R-:W-:Y:S05]  /*12580*/  @!P0 BRA `(.L_x_2152) ;  /* 0x0000004000ac8947 */ /* 0x001fea0003800000 */
.L_x_2259:
[----:B------:R-:W-:Y:S05]  /*12590*/  BSYNC B3 ;  /* 0x0000000000037941 */ /* 0x000fea0003800000 */
.L_x_2151:
        /* <DEDUP_REMOVED lines=12> */
.L_x_2154:
[----:B------:R-:W-:Y:S05]  /*12660*/  BSYNC B3 ;  /* 0x0000000000037941 */ /* 0x000fea0003800000 */
.L_x_2153:
        /* <DEDUP_REMOVED lines=11> */
.L_x_2155:
        /* <DEDUP_REMOVED lines=16> */
.L_x_2156:
        /* <DEDUP_REMOVED lines=16> */
.L_x_2157:
        /* <DEDUP_REMOVED lines=15> */
.L_x_2260:
[----:B------:R-:W-:Y:S05]  /*12a10*/  BSYNC B3 ;  /* 0x0000000000037941 */ /* 0x000fea0003800000 */
.L_x_2158:
        /* <DEDUP_REMOVED lines=12> */
.L_x_2161:
[----:B------:R-:W-:Y:S05]  /*12ae0*/  BSYNC B3 ;  /* 0x0000000000037941 */ /* 0x000fea0003800000 */
.L_x_2160:
        /* <DEDUP_REMOVED lines=11> */
.L_x_2162:
        /* <DEDUP_REMOVED lines=15> */
.L_x_2163:
        /* <DEDUP_REMOVED lines=15> */
.L_x_2164:
        /* <DEDUP_REMOVED lines=12> */
.L_x_2149:
[----:B------:R-:W-:Y:S05]  /*12e40*/  BSYNC B1 ;  /* 0x0000000000017941 */ /* 0x000fea0003800000 */
.L_x_2148:
[----:B------:R-:W2:Y:S01]  /*12e50*/  LDL.LU R2, [R1+0xc] ;  /* 0x00000c0001027983 */ /* 0x000ea20000300800 */
[----:B------:R-:W-:Y:S02]  /*12e60*/  IMAD.MOV.U32 R23, RZ, RZ, R8 ;  /* 0x000000ffff177224 */ /* 0x000fe400078e0008 */
[----:B------:R-:W-:Y:S02]  /*12e70*/  IMAD.MOV.U32 R27, RZ, RZ, R9 ;  /* 0x000000ffff1b7224 */ /* 0x000fe400078e0009 */
[----:B--2---:R-:W-:-:S07]  /*12e80*/  VIADD R6, R2, 0xfffffffd ;  /* 0xfffffffd02067836 */ /* 0x004fce0000000000 */
.L_x_2147:
[----:B------:R-:W-:Y:S05]  /*12e90*/  BSYNC B2 ;  /* 0x0000000000027941 */ /* 0x000fea0003800000 */
.L_x_2146:
[----:B------:R-:W-:-:S13]  /*12ea0*/  ISETP.NE.AND P0, PT, R7, RZ, PT ;  /* 0x000000ff0700720c */ /* 0x000fda0003f05270 */
[----:B------:R-:W-:Y:S05]  /*12eb0*/  @!P0 BRA `(.L_x_2145) ;  /* 0x0000001400908947 */ /* 0x000fea0003800000 */
[----:B------:R-:W-:-:S07]  /*12ec0*/  IMAD.MOV.U32 R4, RZ, RZ, R24 ;  /* 0x000000ffff047224 */ /* 0x000fce00078e0018 */
.L_x_2199:
        /* <DEDUP_REMOVED lines=8> */
[----:B--2---:R-:W-:-:S13]  /*12f50*/  ISETP.NE.AND P1, PT, R2, RZ, PT ;  /* 0x000000ff0200720c */ /* 0x004fda0003f25270 */
[----:B------:R-:W-:Y:S05]  /*12f60*/  @!P1 BRA `(.L_x_2166) ;  /* 0x0000000800949947 */ /* 0x000fea0003800000 */
[----:B------:R-:W-:Y:S01]  /*12f70*/  ULDC.64 UR4, c[0x0][0x418] ;  /* 0x0001060000047ab9 */ /* 0x000fe20000000a00 */
[----:B------:R-:W-:Y:S01]  /*12f80*/  IMAD.MOV.U32 R9, RZ, RZ, R6 ;  /* 0x000000ffff097224 */ /* 0x000fe200078e0006 */
[----:B------:R-:W-:-:S04]  /*12f90*/  ISETP.NE.U32.AND P0, PT, RZ, UR4, PT ;  /* 0x00000004ff007c0c */ /* 0x000fc8000bf05070 */
        /* <DEDUP_REMOVED lines=20> */
.L_x_2167:
[----:B0-----:R-:W-:Y:S01]  /*130e0*/  IMAD R3, R7, 0x8, R22 ;  /* 0x0000000807037824 */ /* 0x001fe200078e0216 */
[----:B------:R-:W-:Y:S01]  /*130f0*/  SHF.L.U32 R2, R8, 0x1f, RZ ;  /* 0x0000001f08027819 */ /* 0x000fe200000006ff */
[----:B------:R-:W-:Y:S03]  /*13100*/  BSSY B2, `(.L_x_2168) ;  /* 0x0000003000027945 */ /* 0x000fe60003800000 */
[----:B------:R-:W0:Y:S02]  /*13110*/  SYNCS.PHASECHK.TRANS64.TRYWAIT P0, [R3+URZ+0x31c40], R2 ;  /* 0x031c4002030075a7 */ /* 0x000e24000800017f */
[----:B0-----:R-:W-:Y:S05]  /*13120*/  @!P0 BRA `(.L_x_2169) ;  /* 0x0000003400ec8947 */ /* 0x001fea0003800000 */
.L_x_2261:
[----:B------:R-:W-:Y:S05]  /*13130*/  BSYNC B2 ;  /* 0x0000000000027941 */ /* 0x000fea0003800000 */
.L_x_2168:
        /* <DEDUP_REMOVED lines=12> */
.L_x_2171:
[----:B------:R-:W-:Y:S05]  /*13200*/  BSYNC B2 ;  /* 0x0000000000027941 */ /* 0x000fea0003800000 */
.L_x_2170:
        /* <DEDUP_REMOVED lines=11> */
.L_x_2172:
        /* <DEDUP_REMOVED lines=16> */
.L_x_2173:
        /* <DEDUP_REMOVED lines=16> */
.L_x_2174:
        /* <DEDUP_REMOVED lines=15> */
.L_x_2262:
[----:B------:R-:W-:Y:S05]  /*135b0*/  BSYNC B2 ;  /* 0x0000000000027941 */ /* 0x000fea0003800000 */
.L_x_2175:
        /* <DEDUP_REMOVED lines=11> */
.L_x_2178:
[----:B------:R-:W-:Y:S05]  /*13670*/  BSYNC B2 ;  /* 0x0000000000027941 */ /* 0x000fea0003800000 */
.L_x_2177:
        /* <DEDUP_REMOVED lines=10> */
.L_x_2179:
        /* <DEDUP_REMOVED lines=15> */
.L_x_2180:
        /* <DEDUP_REMOVED lines=15> */
.L_x_2181:
        /* <DEDUP_REMOVED lines=12> */
.L_x_2166:
[----:B------:R-:W-:Y:S05]  /*139c0*/  BSYNC B1 ;  /* 0x0000000000017941 */ /* 0x000fea0003800000 */
.L_x_2165:
        /* <DEDUP_REMOVED lines=10> */
[----:B------:R-:W-:Y:S01]  /*13a70*/  VIADD R9, R6, 0xffffffff ;  /* 0xffffffff06097836 */ /* 0x000fe20000000000 */
        /* <DEDUP_REMOVED lines=16> */
[----:B------:R-:W-:-:S04]  /*13b80*/  IMAD.WIDE.U32 R2, R26, UR6, R2 ;  /* 0x000000061a027c25 */ /* 0x000fc8000f8e0002 */
[----:B------:R-:W-:Y:S01]  /*13b90*/  IMAD.IADD R3, R4, 0x1, R3 ;  /* 0x0000000104037824 */ /* 0x000fe200078e0203 */
[----:B------:R-:W-:-:S04]  /*13ba0*/  LEA R4, P0, R2, UR4, 0x2 ;  /* 0x0000000402047c11 */ /* 0x000fc8000f8010ff */
[----:B------:R-:W-:-:S05]  /*13bb0*/  LEA.HI.X R5, R2, UR5, R3, 0x2, P0 ;  /* 0x0000000502057c11 */ /* 0x000fca00080f1403 */
[----:B------:R1:W5:Y:S04]  /*13bc0*/  LDG.E R4, desc[UR8][R4.64] ;  /* 0x0000000804047981 */ /* 0x000368000c1e1900 */
.L_x_2184:
[----:B------:R-:W-:Y:S01]  /*13bd0*/  IMAD R2, R23, 0x8, R22 ;  /* 0x0000000817027824 */ /* 0x000fe200078e0216 */
[----:B0-----:R-:W-:Y:S01]  /*13be0*/  SHF.L.U32 R3, R27, 0x1f, RZ ;  /* 0x0000001f1b037819 */ /* 0x001fe200000006ff */
[----:B------:R-:W-:Y:S03]  /*13bf0*/  BSSY B2, `(.L_x_2185) ;  /* 0x0000003000027945 */ /* 0x000fe60003800000 */
[----:B------:R-:W0:Y:S02]  /*13c00*/  SYNCS.PHASECHK.TRANS64.TRYWAIT P0, [R2+URZ+0x31c40], R3 ;  /* 0x031c4003020075a7 */ /* 0x000e24000800017f */
[----:B0-----:R-:W-:Y:S05]  /*13c10*/  @!P0 BRA `(.L_x_2186) ;  /* 0x0000002c00588947 */ /* 0x001fea0003800000 */
.L_x_2263:
[----:B------:R-:W-:Y:S05]  /*13c20*/  BSYNC B2 ;  /* 0x0000000000027941 */ /* 0x000fea0003800000 */
.L_x_2185:
        /* <DEDUP_REMOVED lines=12> */
.L_x_2188:
[----:B------:R-:W-:Y:S05]  /*13cf0*/  BSYNC B2 ;  /* 0x0000000000027941 */ /* 0x000fea0003800000 */
.L_x_2187:
        /* <DEDUP_REMOVED lines=12> */
.L_x_2189:
        /* <DEDUP_REMOVED lines=16> */
.L_x_2190:
        /* <DEDUP_REMOVED lines=16> */
.L_x_2191:
        /* <DEDUP_REMOVED lines=15> */
.L_x_2264:
[----:B------:R-:W-:Y:S05]  /*140b0*/  BSYNC B2 ;  /* 0x0000000000027941 */ /* 0x000fea0003800000 */
.L_x_2192:
        /* <DEDUP_REMOVED lines=11> */
.L_x_2195:
[----:B------:R-:W-:Y:S05]  /*14170*/  BSYNC B2 ;  /* 0x0000000000027941 */ /* 0x000fea0003800000 */
.L_x_2194:
        /* <DEDUP_REMOVED lines=10> */
.L_x_2196:
        /* <DEDUP_REMOVED lines=15> */
.L_x_2197:
        /* <DEDUP_REMOVED lines=15> */
.L_x_2198:
        /* <DEDUP_REMOVED lines=12> */
.L_x_2183:
[----:B------:R-:W-:Y:S05]  /*144c0*/  BSYNC B1 ;  /* 0x0000000000017941 */ /* 0x000fea0003800000 */
.L_x_2182:
[C---:B------:R-:W-:Y:S01]  /*144d0*/  ISETP.GT.AND P0, PT, R6.reuse, 0x1, PT ;  /* 0x000000010600780c */ /* 0x040fe20003f04270 */
[----:B------:R-:W-:-:S12]  /*144e0*/  VIADD R6, R6, 0xfffffffe ;  /* 0xfffffffe06067836 */ /* 0x000fd80000000000 */
[----:B------:R-:W-:Y:S05]  /*144f0*/  @P0 BRA `(.L_x_2199) ;  /* 0xffffffe800740947 */ /* 0x000fea000383ffff */
.L_x_2145:
[----:B------:R-:W-:Y:S05]  /*14500*/  BSYNC B0 ;  /* 0x0000000000007941 */ /* 0x000fea0003800000 */
.L_x_2144:
        /* <DEDUP_REMOVED lines=18> */
.L_x_2201:
[----:B------:R-:W-:Y:S05]  /*14630*/  BSYNC B0 ;  /* 0x0000000000007941 */ /* 0x000fea0003800000 */
.L_x_2200:
[----:B------:R-:W2:Y:S01]  /*14640*/  LDL.LU R0, [R1] ;  /* 0x0000000001007983 */ /* 0x000ea20000300800 */
[----:B------:R-:W-:Y:S01]  /*14650*/  BSSY B0, `(.L_x_2202) ;  /* 0x0000046000007945 */ /* 0x000fe20003800000 */
[----:B--2---:R-:W-:-:S13]  /*14660*/  ISETP.NE.AND P0, PT, R0, RZ, PT ;  /* 0x000000ff0000720c */ /* 0x004fda0003f05270 */
[----:B------:R-:W-:Y:S05]  /*14670*/  @!P0 BRA `(.L_x_2203) ;  /* 0x00000004000c8947 */ /* 0x000fea0003800000 */
[----:B0-----:R-:W-:Y:S01]  /*14680*/  IMAD R3, R23, 0x8, R22 ;  /* 0x0000000817037824 */ /* 0x001fe200078e0216 */
[----:B------:R-:W-:Y:S01]  /*14690*/  SHF.L.U32 R0, R27, 0x1f, RZ ;  /* 0x0000001f1b007819 */ /* 0x000fe200000006ff */
[----:B------:R-:W-:Y:S01]  /*146a0*/  BSSY B1, `(.L_x_2204) ;  /* 0x0000004000017945 */ /* 0x000fe20003800000 */
[----:B------:R-:W-:Y:S02]  /*146b0*/  ISETP.NE.AND P1, PT, R8, RZ, PT ;  /* 0x000000ff0800720c */ /* 0x000fe40003f25270 */
[----:B------:R-:W0:Y:S02]  /*146c0*/  SYNCS.PHASECHK.TRANS64.TRYWAIT P0, [R3+URZ+0x31c60], R0 ;  /* 0x031c6000030075a7 */ /* 0x000e24000800017f */
[----:B0-----:R-:W-:Y:S09]  /*146d0*/  @!P0 BRA `(.L_x_2205) ;  /* 0x0000002000d08947 */ /* 0x001ff20003800000 */
.L_x_2265:
[----:B------:R-:W-:Y:S05]  /*146e0*/  BSYNC B1 ;  /* 0x0000000000017941 */ /* 0x000fea0003800000 */
.L_x_2204:
        /* <DEDUP_REMOVED lines=9> */
.L_x_2207:
[----:B------:R-:W-:Y:S05]  /*14780*/  BSYNC B1 ;  /* 0x0000000000017941 */ /* 0x000fea0003800000 */
.L_x_2206:
        /* <DEDUP_REMOVED lines=10> */
.L_x_2208:
        /* <DEDUP_REMOVED lines=15> */
.L_x_2209:
        /* <DEDUP_REMOVED lines=15> */
.L_x_2210:
        /* <DEDUP_REMOVED lines=10> */
.L_x_2203:
[----:B------:R-:W-:Y:S05]  /*14ab0*/  BSYNC B0 ;  /* 0x0000000000007941 */ /* 0x000fea0003800000 */
.L_x_2202:
[----:B------:R-:W-:-:S05]  /*14ac0*/  VIADD R23, R23, 0x1 ;  /* 0x0000000117177836 */ /* 0x000fca0000000000 */
[----:B------:R-:W-:-:S04]  /*14ad0*/  ISETP.NE.AND P0, PT, R23, 0x2, PT ;  /* 0x000000021700780c */ /* 0x000fc80003f05270 */
[----:B------:R-:W-:Y:S02]  /*14ae0*/  SEL R0, RZ, 0x1, P0 ;  /* 0x00000001ff007807 */ /* 0x000fe40000000000 */
[----:B------:R-:W-:Y:S02]  /*14af0*/  SEL R23, R23, RZ, P0 ;  /* 0x000000ff17177207 */ /* 0x000fe40000000000 */
[----:B------:R-:W-:-:S07]  /*14b00*/  LOP3.LUT R27, R27, R0, RZ, 0x3c, !PT ;  /* 0x000000001b1b7212 */ /* 0x000fce00078e3cff */
.L_x_2126:
[----:B------:R-:W-:Y:S05]  /*14b10*/  BSYNC B7 ;  /* 0x0000000000077941 */ /* 0x000fea0003800000 */
.L_x_2124:
[----:B------:R-:W2:Y:S02]  /*14b20*/  LDL R0, [R1+0x30] ;  /* 0x0000300001007983 */ /* 0x000ea40000100800 */
[----:B--2---:R-:W-:-:S13]  /*14b30*/  ISETP.NE.AND P0, PT, R0, RZ, PT ;  /* 0x000000ff0000720c */ /* 0x004fda0003f05270 */
[----:B------:R-:W-:Y:S05]  /*14b40*/  @!P0 BRA `(.L_x_2211) ;  /* 0x0000000000248947 */ /* 0x000fea0003800000 */
[----:B------:R-:W-:Y:S05]  /*14b50*/  WARPSYNC.ALL ;  /* 0x0000000000007948 */ /* 0x000fea0003800000 */
[----:B------:R-:W2:Y:S08]  /*14b60*/  S2UR UR5, SR_CgaCtaId ;  /* 0x00000000000579c3 */ /* 0x000eb00000008800 */
[----:B------:R-:W-:Y:S06]  /*14b70*/  BAR.SYNC.DEFER_BLOCKING 0x5, 0x200 ;  /* 0x0148000000007b1d */ /* 0x000fec0000010000 */
[----:B------:R-:W-:-:S02]  /*14b80*/  UMOV UR4, 0x400 ;  /* 0x0000040000047882 */ /* 0x000fc40000000000 */
[----:B--2---:R-:W-:-:S06]  /*14b90*/  ULEA UR4, UR5, UR4, 0x18 ;  /* 0x0000000405047291 */ /* 0x004fcc000f8ec03f */
[----:B0-----:R-:W-:-:S05]  /*14ba0*/  IMAD.U32 R22, RZ, RZ, UR4 ;  /* 0x00000004ff167e24 */ /* 0x001fca000f8e00ff */
[----:B------:R0:W2:Y:S01]  /*14bb0*/  LDS.128 R16, [R22+0x31cd0] ;  /* 0x031cd00016107984 */ /* 0x0000a20000000c00 */
[----:B------:R-:W-:Y:S06]  /*14bc0*/  BAR.ARV 0x4, 0x200 ;  /* 0x0108000000007b1d */ /* 0x000fec0000002000 */
[----:B------:R-:W-:Y:S05]  /*14bd0*/  BRA `(.L_x_2212) ;  /* 0x0000000800d87947 */ /* 0x000fea0003800000 */
.L_x_2211:
[----:B------:R-:W0:Y:S01]  /*14be0*/  S2R R0, SR_TID.X ;  /* 0x0000000000007919 */ /* 0x000e220000002100 */
[----:B------:R-:W-:Y:S01]  /*14bf0*/  UMOV UR4, 0xffffffff ;  /* 0xffffffff00047882 */ /* 0x000fe20000000000 */
[----:B01----:R-:W-:-:S04]  /*14c00*/  LOP3.LUT R8, R0, 0x1f, RZ, 0xc0, !PT ;  /* 0x0000001f00087812 */ /* 0x003fc800078ec0ff */
[----:B------:R-:W-:Y:S01]  /*14c10*/  ISETP.NE.AND P0, PT, R8, 0x1f, PT ;  /* 0x0000001f0800780c */ /* 0x000fe20003f05270 */
[----:B------:R-:W-:-:S12]  /*14c20*/  BRA.DIV UR4, `(.L_x_2213) ;  /* 0x0000001e04907947 */ /* 0x000fd8000b800000 */
[----:B------:R-:W-:Y:S01]  /*14c30*/  IMAD.IADD R5, R19, 0x1, R8 ;  /* 0x0000000113057824 */ /* 0x000fe200078e0208 */
[----:B------:R-:W-:Y:S01]  /*14c40*/  ULDC UR4, c[0x0][0xc3c] ;  /* 0x00030f0000047ab9 */ /* 0x000fe20000000800 */
[----:B------:R-:W-:-:S03]  /*14c50*/  ULDC.64 UR6, c[0x0][0x208] ;  /* 0x0000820000067ab9 */ /* 0x000fc60000000a00 */
[----:B------:R-:W-:-:S13]  /*14c60*/  ISETP.GE.OR P1, PT, R5, UR4, !P0 ;  /* 0x0000000405007c0c */ /* 0x000fda000c726670 */
[----:B------:R-:W0:Y:S02]  /*14c70*/  @!P1 LDC.64 R2, c[0x0][0xc80] ;  /* 0x00032000ff029b82 */ /* 0x000e240000000a00 */
[----:B0-----:R-:W-:-:S06]  /*14c80*/  @!P1 IMAD.WIDE R2, R5, 0x4, R2 ;  /* 0x0000000405029825 */ /* 0x001fcc00078e0202 */
        /* <DEDUP_REMOVED lines=9> */
[----:B------:R-:W0:Y:S02]  /*14d20*/  SHFL.UP PT, R14, R17, 0x1, RZ ;  /* 0x04200000110e7989 */ /* 0x000e2400000e00ff */
[----:B0-----:R-:W-:-:S05]  /*14d30*/  SEL R4, R14, RZ, P1 ;  /* 0x000000ff0e047207 */ /* 0x001fca0000800000 */
[----:B------:R-:W-:-:S05]  /*14d40*/  IMAD.IADD R4, R17, 0x1, R4 ;  /* 0x0000000111047824 */ /* 0x000fca00078e0204 */
[----:B------:R-:W0:Y:S02]  /*14d50*/  SHFL.UP PT, R14, R4, 0x2, RZ ;  /* 0x04400000040e7989 */ /* 0x000e2400000e00ff */
[----:B0-----:R-:W-:-:S05]  /*14d60*/  SEL R5, R14, RZ, P2 ;  /* 0x000000ff0e057207 */ /* 0x001fca0001000000 */
[----:B------:R-:W-:Y:S02]  /*14d70*/  IMAD.IADD R6, R4, 0x1, R5 ;  /* 0x0000000104067824 */ /* 0x000fe400078e0205 */
[----:B------:R-:W-:Y:S04]  /*14d80*/  SHFL.IDX PT, R5, R16, 0x1, 0x1f ;  /* 0x00201f0010057f89 */ /* 0x000fe800000e0000 */
        /* <DEDUP_REMOVED lines=10> */
.L_x_2275:
[----:B------:R-:W-:Y:S02]  /*14e30*/  ULDC UR4, c[0x0][0xc38] ;  /* 0x00030e0000047ab9 */ /* 0x000fe40000000800 */
[----:B------:R-:W-:-:S04]  /*14e40*/  IMAD.U32 R4, RZ, RZ, UR4 ;  /* 0x00000004ff047e24 */ /* 0x000fc8000f8e00ff */
[----:B-1----:R-:W-:-:S04]  /*14e50*/  IMAD R14, R14, R4, RZ ;  /* 0x000000040e0e7224 */ /* 0x002fc800078e02ff */
[----:B------:R-:W-:-:S05]  /*14e60*/  IMAD.IADD R5, R5, 0x1, R14 ;  /* 0x0000000105057824 */ /* 0x000fca00078e020e */
[----:B------:R-:W-:-:S13]  /*14e70*/  ISETP.GT.AND P6, PT, R5, R0, PT ;  /* 0x000000000500720c */ /* 0x000fda0003fc4270 */
[----:B------:R-:W-:Y:S05]  /*14e80*/  @P6 BRA `(.L_x_2214) ;  /* 0x0000000000a06947 */ /* 0x000fea0003800000 */
.L_x_2219:
[----:B------:R-:W1:Y:S01]  /*14e90*/  LDC R2, c[0x0][0xc3c] ;  /* 0x00030f00ff027b82 */ /* 0x000e620000000800 */
[----:B------:R-:W-:-:S05]  /*14ea0*/  VIADD R19, R19, 0x1f ;  /* 0x0000001f13137836 */ /* 0x000fca0000000000 */
[----:B-1----:R-:W-:-:S13]  /*14eb0*/  ISETP.GE.AND P6, PT, R19, R2, PT ;  /* 0x000000021300720c */ /* 0x002fda0003fc6270 */
[----:B------:R-:W-:Y:S05]  /*14ec0*/  @P6 BRA `(.L_x_2215) ;  /* 0x0000000400d86947 */ /* 0x000fea0003800000 */
[----:B0-----:R-:W0:Y:S01]  /*14ed0*/  S2R R3, SR_TID.X ;  /* 0x0000000000037919 */ /* 0x001e220000002100 */
[----:B------:R-:W-:Y:S01]  /*14ee0*/  BSSY B0, `(.L_x_2216) ;  /* 0x000000a000007945 */ /* 0x000fe20003800000 */
[----:B------:R-:W-:Y:S01]  /*14ef0*/  IMAD.MOV.U32 R17, RZ, RZ, RZ ;  /* 0x000000ffff117224 */ /* 0x000fe200078e00ff */
[----:B0-----:R-:W-:-:S05]  /*14f00*/  LOP3.LUT R3, R3, 0x1f, RZ, 0xc0, !PT ;  /* 0x0000001f03037812 */ /* 0x001fca00078ec0ff */
[----:B------:R-:W-:-:S05]  /*14f10*/  IMAD.IADD R7, R19, 0x1, R3 ;  /* 0x0000000113077824 */ /* 0x000fca00078e0203 */
[----:B------:R-:W-:-:S13]  /*14f20*/  ISETP.GE.OR P6, PT, R7, R2, !P0 ;  /* 0x000000020700720c */ /* 0x000fda00047c6670 */
[----:B------:R-:W-:Y:S05]  /*14f30*/  @P6 BRA `(.L_x_2217) ;  /* 0x0000000000106947 */ /* 0x000fea0003800000 */
[----:B------:R-:W0:Y:S01]  /*14f40*/  LDC.64 R2, c[0x0][0xc80] ;  /* 0x00032000ff027b82 */ /* 0x000e220000000a00 */
[----:B------:R-:W-:Y:S01]  /*14f50*/  ULDC.64 UR4, c[0x0][0x208] ;  /* 0x0000820000047ab9 */ /* 0x000fe20000000a00 */
[----:B0-----:R-:W-:-:S05]  /*14f60*/  IMAD.WIDE R2, R7, 0x4, R2 ;  /* 0x0000000407027825 */ /* 0x001fca00078e0202 */
[----:B------:R0:W5:Y:S02]  /*14f70*/  LDG.E R17, desc[UR4][R2.64] ;  /* 0x0000000402117981 */ /* 0x000164000c1e1900 */
.L_x_2217:
[----:B------:R-:W-:Y:S05]  /*14f80*/  BSYNC B0 ;  /* 0x0000000000007941 */ /* 0x000fea0003800000 */
.L_x_2216:
[----:B------:R-:W-:-:S03]  /*14f90*/  UMOV UR4, 0xffffffff ;  /* 0xffffffff00047882 */ /* 0x000fc60000000000 */
[----:B------:R-:W-:Y:S05]  /*14fa0*/  BRA.DIV UR4, `(.L_x_2218) ;  /* 0x0000001e04d87947 */ /* 0x000fea000b800000 */
[----:B-----5:R-:W1:Y:S02]  /*14fb0*/  SHFL.UP PT, R14, R17, 0x1, RZ ;  /* 0x04200000110e7989 */ /* 0x020e6400000e00ff */
        /* <DEDUP_REMOVED lines=15> */
.L_x_2283:
[----:B------:R-:W-:Y:S02]  /*150b0*/  ULDC UR4, c[0x0][0xc38] ;  /* 0x00030e0000047ab9 */ /* 0x000fe40000000800 */
[----:B------:R-:W-:-:S04]  /*150c0*/  IMAD.U32 R4, RZ, RZ, UR4 ;  /* 0x00000004ff047e24 */ /* 0x000fc8000f8e00ff */
[----:B-1----:R-:W-:-:S04]  /*150d0*/  IMAD R14, R14, R4, RZ ;  /* 0x000000040e0e7224 */ /* 0x002fc800078e02ff */
[----:B------:R-:W-:-:S05]  /*150e0*/  IMAD.IADD R5, R14, 0x1, R5 ;  /* 0x000000010e057824 */ /* 0x000fca00078e0205 */
[----:B------:R-:W-:-:S13]  /*150f0*/  ISETP.GT.AND P6, PT, R5, R0, PT ;  /* 0x000000000500720c */ /* 0x000fda0003fc4270 */
[----:B------:R-:W-:Y:S05]  /*15100*/  @!P6 BRA `(.L_x_2219) ;  /* 0xfffffffc0060e947 */ /* 0x000fea000383ffff */
.L_x_2214:
        /* <DEDUP_REMOVED lines=8> */
.L_x_2287:
[----:B------:R-:W-:Y:S01]  /*15190*/  ISETP.NE.AND P0, PT, R2, RZ, PT ;  /* 0x000000ff0200720c */ /* 0x000fe20003f05270 */
[----:B------:R-:W-:-:S12]  /*151a0*/  IMAD.MOV.U32 R14, RZ, RZ, RZ ;  /* 0x000000ffff0e7224 */ /* 0x000fd800078e00ff */
[----:B------:R-:W-:Y:S05]  /*151b0*/  @!P0 BRA `(.L_x_2221) ;  /* 0x0000000000108947 */ /* 0x000fea0003800000 */
[----:B------:R-:W-:Y:S01]  /*151c0*/  UMOV UR4, 0xffffffff ;  /* 0xffffffff00047882 */ /* 0x000fe20000000000 */
[----:B------:R-:W-:Y:S02]  /*151d0*/  VIADD R12, R6, 0xffffffff ;  /* 0xffffffff060c7836 */ /* 0x000fe40000000000 */
[----:B------:R-:W-:Y:S05]  /*151e0*/  BRA.DIV UR4, `(.L_x_2222) ;  /* 0x00000022044c7947 */ /* 0x000fea000b800000 */
[----:B------:R3:W4:Y:S02]  /*151f0*/  SHFL.IDX PT, R14, R3, R12, 0x1f ;  /* 0x00001f0c030e7589 */ /* 0x00072400000e0000 */
.L_x_2221:
[----:B0--3--:R-:W0:Y:S01]  /*15200*/  LDC.64 R2, c[0x0][0xc90] ;  /* 0x00032400ff027b82 */ /* 0x009e220000000a00 */
[----:B------:R-:W-:Y:S01]  /*15210*/  IMAD.IADD R19, R6, 0x1, R19 ;  /* 0x0000000106137824 */ /* 0x000fe200078e0213 */
[----:B------:R-:W-:-:S03]  /*15220*/  ULDC.64 UR4, c[0x0][0x208] ;  /* 0x0000820000047ab9 */ /* 0x000fc60000000a00 */
[----:B0-----:R-:W-:-:S05]  /*15230*/  IMAD.WIDE R2, R19, 0x4, R2 ;  /* 0x0000000413027825 */ /* 0x001fca00078e0202 */
[----:B-1----:R0:W2:Y:S01]  /*15240*/  LDG.E R6, desc[UR4][R2.64] ;  /* 0x0000000402067981 */ /* 0x0020a2000c1e1900 */
[----:B----4-:R-:W-:-:S04]  /*15250*/  IMAD R16, R14, R4, R16 ;  /* 0x000000040e107224 */ /* 0x010fc800078e0210 */
[----:B------:R-:W-:Y:S02]  /*15260*/  IMAD.IADD R0, R0, 0x1, -R16 ;  /* 0x0000000100007824 */ /* 0x000fe400078e0a10 */
[----:B0-----:R-:W-:Y:S02]  /*15270*/  IMAD.MOV.U32 R2, RZ, RZ, RZ ;  /* 0x000000ffff027224 */ /* 0x001fe400078e00ff */
[----:B--2---:R-:W-:-:S05]  /*15280*/  IMAD R5, R17, R6, RZ ;  /* 0x0000000611057224 */ /* 0x004fca00078e02ff */
[----:B------:R-:W-:-:S04]  /*15290*/  IABS R7, R5 ;  /* 0x0000000500077213 */ /* 0x000fc80000000000 */
[----:B------:R-:W0:Y:S08]  /*152a0*/  I2F.RP R8, R7 ;  /* 0x0000000700087306 */ /* 0x000e300000209400 */
[----:B0-----:R-:W0:Y:S02]  /*152b0*/  MUFU.RCP R8, R8 ;  /* 0x0000000800087308 */ /* 0x001e240000001000 */
[----:B0-----:R-:W-:Y:S01]  /*152c0*/  VIADD R9, R8, 0xffffffe ;  /* 0x0ffffffe08097836 */ /* 0x001fe20000000000 */
        /* <DEDUP_REMOVED lines=54> */
.L_x_2215:
[----:B------:R-:W-:Y:S01]  /*15630*/  UMOV UR4, URZ ;  /* 0x0000003f00047c82 */ /* 0x000fe20008000000 */
[----:B------:R-:W-:Y:S01]  /*15640*/  UMOV UR5, URZ ;  /* 0x0000003f00057c82 */ /* 0x000fe20008000000 */
[----:B------:R-:W-:Y:S01]  /*15650*/  ULDC UR6, c[0x0][0xc3c] ;  /* 0x00030f0000067ab9 */ /* 0x000fe20000000800 */
[----:B------:R-:W-:Y:S02]  /*15660*/  IMAD.MOV.U32 R16, RZ, RZ, R0 ;  /* 0x000000ffff107224 */ /* 0x000fe400078e0000 */
[----:B------:R-:W-:Y:S02]  /*15670*/  IMAD.U32 R17, RZ, RZ, UR4 ;  /* 0x00000004ff117e24 */ /* 0x000fe4000f8e00ff */
[----:B------:R-:W-:Y:S02]  /*15680*/  IMAD.U32 R18, RZ, RZ, UR5 ;  /* 0x00000005ff127e24 */ /* 0x000fe4000f8e00ff */
[----:B------:R-:W-:-:S07]  /*15690*/  IMAD.U32 R19, RZ, RZ, UR6 ;  /* 0x00000006ff137e24 */ /* 0x000fce000f8e00ff */
.L_x_2223:
        /* <DEDUP_REMOVED lines=10> */
.L_x_2212:
[----:B------:R-:W-:Y:S02]  /*15740*/  ULDC UR4, c[0x0][0xc3c] ;  /* 0x00030f0000047ab9 */ /* 0x000fe40000000800 */
[----:B--2---:R-:W-:-:S13]  /*15750*/  ISETP.GE.AND P0, PT, R19, UR4, PT ;  /* 0x0000000413007c0c */ /* 0x004fda000bf06270 */
[----:B------:R-:W-:Y:S05]  /*15760*/  @!P0 BRA `(.L_x_2224) ;  /* 0xffffffac00208947 */ /* 0x000fea000383ffff */
[----:B------:R-:W-:Y:S05]  /*15770*/  BSYNC B8 ;  /* 0x0000000000087941 */ /* 0x000fea0003800000 */
.L_x_2120:
        /* <DEDUP_REMOVED lines=12> */
.L_x_2290:
[----:B------:R-:W-:Y:S05]  /*15840*/  BSYNC B0 ;  /* 0x0000000000007941 */ /* 0x000fea0003800000 */
.L_x_2225:
[----:B------:R-:W-:-:S03]  /*15850*/  UMOV UR4, 0xffffffff ;  /* 0xffffffff00047882 */ /* 0x000fc60000000000 */
[----:B------:R-:W-:Y:S05]  /*15860*/  BRA.DIV UR4, `(.L_x_2227) ;  /* 0x0000001a04e47947 */ /* 0x000fea000b800000 */
[----:B0-----:R-:W0:Y:S02]  /*15870*/  S2R R0, SR_TID.X ;  /* 0x0000000000007919 */ /* 0x001e240000002100 */
[----:B0-----:R-:W-:-:S04]  /*15880*/  SHF.R.U32.HI R0, RZ, 0x5, R0 ;  /* 0x00000005ff007819 */ /* 0x001fc80000011600 */
[----:B------:R-:W-:-:S05]  /*15890*/  LOP3.LUT R0, R0, 0x3, RZ, 0xc0, !PT ;  /* 0x0000000300007812 */ /* 0x000fca00078ec0ff */
[----:B------:R0:W2:Y:S02]  /*158a0*/  SHFL.IDX PT, R14, R0, RZ, 0x1f ;  /* 0x00001fff000e7589 */ /* 0x0000a400000e0000 */
.L_x_2293:
[----:B--2---:R-:W-:Y:S01]  /*158b0*/  ISETP.NE.AND P0, PT, R14, RZ, PT ;  /* 0x000000ff0e00720c */ /* 0x004fe20003f05270 */
[----:B------:R-:W-:-:S12]  /*158c0*/  BSSY B0, `(.L_x_2228) ;  /* 0x0000026000007945 */ /* 0x000fd80003800000 */
[----:B------:R-:W-:Y:S05]  /*158d0*/  @P0 BRA `(.L_x_2229) ;  /* 0x0000000000900947 */ /* 0x000fea0003800000 */
[----:B------:R-:W-:-:S03]  /*158e0*/  UMOV UR4, 0xffffffff ;  /* 0xffffffff00047882 */ /* 0x000fc60000000000 */
[----:B------:R-:W-:Y:S05]  /*158f0*/  BRA.DIV UR4, `(.L_x_2230) ;  /* 0x0000001a04f47947 */ /* 0x000fea000b800000 */
[----:B------:R-:W-:-:S13]  /*15900*/  ELECT P6, URZ, PT ;  /* 0x00000000003f782f */ /* 0x000fda00038c0000 */
.L_x_2296:
[----:B------:R-:W-:Y:S05]  /*15910*/  @!P6 BRA `(.L_x_2229) ;  /* 0x000000000080e947 */ /* 0x000fea0003800000 */
[----:B0-----:R-:W2:Y:S02]  /*15920*/  LDL R0, [R1+0x34] ;  /* 0x0000340001007983 */ /* 0x001ea40000100800 */
[----:B--2---:R-:W-:-:S13]  /*15930*/  R2UR UR4, R0 ;  /* 0x00000000000472ca */ /* 0x004fda00000e0000 */
[----:B------:R-:W-:-:S06]  /*15940*/  ULOP3.LUT UR4, UR4, 0x2, URZ, 0xfc, !UPT ;  /* 0x0000000204047892 */ /* 0x000fcc000f8efc3f */
[----:B------:R-:W-:-:S05]  /*15950*/  IMAD.U32 R0, RZ, RZ, UR4 ;  /* 0x00000004ff007e24 */ /* 0x000fca000f8e00ff */
[----:B------:R-:W-:-:S13]  /*15960*/  ISETP.NE.AND P2, PT, R0, 0x3, PT ;  /* 0x000000030000780c */ /* 0x000fda0003f45270 */
[----:B------:R-:W-:Y:S05]  /*15970*/  @!P2 BRA `(.L_x_2231) ;  /* 0x000000000004a947 */ /* 0x000fea0003800000 */
[----:B------:R-:W-:Y:S01]  /*15980*/  BPT.TRAP 0x1 ;  /* 0x000000040000795c */ /* 0x000fe20000300000 */
.L_x_2231:
        /* <DEDUP_REMOVED lines=12> */
.L_x_2297:
[----:B------:R-:W2:Y:S02]  /*15a50*/  SYNCS.PHASECHK.TRANS64.TRYWAIT P0, [R7+URZ], R2 ;  /* 0x00000002070075a7 */ /* 0x000ea4000800017f */
[----:B--2---:R-:W-:Y:S05]  /*15a60*/  @!P0 BRA `(.L_x_2233) ;  /* 0x0000001800cc8947 */ /* 0x004fea0003800000 */
.L_x_2298:
[----:B------:R-:W-:Y:S05]  /*15a70*/  @!P2 BRA `(.L_x_2234) ;  /* 0x000000000004a947 */ /* 0x000fea0003800000 */
[----:B------:R-:W-:Y:S01]  /*15a80*/  BPT.TRAP 0x1 ;  /* 0x000000040000795c */ /* 0x000fe20000300000 */
.L_x_2234:
[----:B------:R-:W-:-:S04]  /*15a90*/  VIADD R0, R9, 0x31c60 ;  /* 0x00031c6009007836 */ /* 0x000fc80000000000 */
[----:B------:R-:W-:-:S04]  /*15aa0*/  IMAD R4, R23, 0x8, R0 ;  /* 0x0000000817047824 */ /* 0x000fc800078e0200 */
[----:B------:R-:W4:Y:S02]  /*15ab0*/  SYNCS.PHASECHK.TRANS64.TRYWAIT P0, [R4+URZ], R3 ;  /* 0x00000003040075a7 */ /* 0x000f24000800017f */
[----:B----4-:R-:W-:Y:S05]  /*15ac0*/  @!P0 BRA `(.L_x_2235) ;  /* 0x0000001800c88947 */ /* 0x010fea0003800000 */
.L_x_2299:
[----:B------:R-:W-:-:S07]  /*15ad0*/  IMAD R5, R5, 0x8, R0 ;  /* 0x0000000805057824 */ /* 0x000fce00078e0200 */
.L_x_2236:
[----:B------:R0:W0:Y:S02]  /*15ae0*/  SYNCS.PHASECHK.TRANS64.TRYWAIT P0, [R5+URZ], R2 ;  /* 0x00000002050075a7 */ /* 0x000024000800017f */
[----:B0-----:R-:W-:Y:S05]  /*15af0*/  @!P0 NANOSLEEP.SYNCS 0x989680 ;  /* 0x009896800000895d */ /* 0x001fea0003900000 */
[----:B------:R-:W0:Y:S02]  /*15b00*/  @!P0 SYNCS.PHASECHK.TRANS64 P0, [R5+URZ], R2 ;  /* 0x00000002050085a7 */ /* 0x000e24000800007f */
[----:B0-----:R-:W-:Y:S05]  /*15b10*/  @!P0 BRA `(.L_x_2236) ;  /* 0xfffffffc00f08947 */ /* 0x001fea000383ffff */
.L_x_2229:
[----:B------:R-:W-:Y:S05]  /*15b20*/  BSYNC B0 ;  /* 0x0000000000007941 */ /* 0x000fea0003800000 */
.L_x_2228:
[----:B------:R-:W-:Y:S05]  /*15b30*/  EXIT ;  /* 0x000000000000794d */ /* 0x000fea0003800000 */
.L_x_2070:
[----:B0-----:R-:W-:-:S04]  /*15b40*/  IMAD.U32 R3, RZ, RZ, UR37 ;  /* 0x00000025ff037e24 */ /* 0x001fc8000f8e00ff */
[----:B------:R0:W1:Y:S03]  /*15b50*/  SYNCS.PHASECHK.TRANS64.TRYWAIT P1, [R3+URZ+0x31c00], R0 ;  /* 0x031c0000030075a7 */ /* 0x000066000802017f */
[----:B-1----:R-:W-:Y:S05]  /*15b60*/  @!P1 NANOSLEEP.SYNCS 0x989680 ;  /* 0x009896800000995d */ /* 0x002fea0003900000 */
[----:B------:R-:W1:Y:S02]  /*15b70*/  @!P1 SYNCS.PHASECHK.TRANS64 P1, [R3+URZ+0x31c00], R0 ;  /* 0x031c0000030095a7 */ /* 0x000e64000802007f */
[----:B-1----:R-:W-:Y:S05]  /*15b80*/  @!P1 BRA `(.L_x_2070) ;  /* 0xfffffffc00ec9947 */ /* 0x002fea000383ffff */
[----:B------:R-:W-:Y:S05]  /*15b90*/  BRA `(.L_x_2237) ;  /* 0xfffffebc00cc7947 */ /* 0x000fea000383ffff */
.L_x_2074:
[----:B-1----:R1:W2:Y:S02]  /*15ba0*/  SYNCS.PHASECHK.TRANS64.TRYWAIT P2, [R3+URZ+0x31c30], R0 ;  /* 0x031c3000030075a7 */ /* 0x0022a4000804017f */
[----:B--2---:R-:W-:Y:S05]  /*15bb0*/  @!P2 NANOSLEEP.SYNCS 0x989680 ;  /* 0x009896800000a95d */ /* 0x004fea0003900000 */
[----:B------:R-:W2:Y:S02]  /*15bc0*/  @!P2 SYNCS.PHASECHK.TRANS64 P2, [R3+URZ+0x31c30], R0 ;  /* 0x031c30000300a5a7 */ /* 0x000ea4000804007f */
[----:B--2---:R-:W-:Y:S05]  /*15bd0*/  @!P2 BRA `(.L_x_2074) ;  /* 0xfffffffc00f0a947 */ /* 0x004fea000383ffff */
[----:B------:R-:W-:Y:S05]  /*15be0*/  BRA `(.L_x_2073) ;  /* 0xfffffebc00f07947 */ /* 0x000fea000383ffff */
.L_x_2079:
[----:B-1----:R-:W-:-:S04]  /*15bf0*/  IMAD.U32 R5, RZ, RZ, UR4 ;  /* 0x00000004ff057e24 */ /* 0x002fc8000f8e00ff */
[----:B------:R1:W2:Y:S03]  /*15c00*/  SYNCS.PHASECHK.TRANS64.TRYWAIT P3, [R5+URZ+0x31c30], R0 ;  /* 0x031c3000050075a7 */ /* 0x0002a6000806017f */
[----:B--2---:R-:W-:Y:S05]  /*15c10*/  @!P3 NANOSLEEP.SYNCS 0x989680 ;  /* 0x009896800000b95d */ /* 0x004fea0003900000 */
[----:B------:R-:W2:Y:S02]  /*15c20*/  @!P3 SYNCS.PHASECHK.TRANS64 P3, [R5+URZ+0x31c30], R0 ;  /* 0x031c30000500b5a7 */ /* 0x000ea4000806007f */
[----:B--2---:R-:W-:Y:S05]  /*15c30*/  @!P3 BRA `(.L_x_2079) ;  /* 0xfffffffc00ecb947 */ /* 0x004fea000383ffff */
[----:B------:R-:W-:Y:S05]  /*15c40*/  BRA `(.L_x_2076) ;  /* 0xfffffef800647947 */ /* 0x000fea000383ffff */
.L_x_2083:
[----:B-1----:R-:W-:-:S04]  /*15c50*/  IMAD.U32 R5, RZ, RZ, UR4 ;  /* 0x00000004ff057e24 */ /* 0x002fc8000f8e00ff */
[----:B------:R1:W2:Y:S03]  /*15c60*/  SYNCS.PHASECHK.TRANS64.TRYWAIT P3, [R5+URZ+0x31c50], R0 ;  /* 0x031c5000050075a7 */ /* 0x0002a6000806017f */
[----:B--2---:R-:W-:Y:S05]  /*15c70*/  @!P3 NANOSLEEP.SYNCS 0x989680 ;  /* 0x009896800000b95d */ /* 0x004fea0003900000 */
[----:B------:R-:W2:Y:S02]  /*15c80*/  @!P3 SYNCS.PHASECHK.TRANS64 P3, [R5+URZ+0x31c50], R0 ;  /* 0x031c50000500b5a7 */ /* 0x000ea4000806007f */
[----:B--2---:R-:W-:Y:S05]  /*15c90*/  @!P3 BRA `(.L_x_2083) ;  /* 0xfffffffc00ecb947 */ /* 0x004fea000383ffff */
[----:B------:R-:W-:Y:S05]  /*15ca0*/  BRA `(.L_x_2080) ;  /* 0xffffff1000007947 */ /* 0x000fea000383ffff */
.L_x_2089:
[----:B-1----:R-:W-:-:S04]  /*15cb0*/  IMAD.U32 R5, RZ, RZ, UR4 ;  /* 0x00000004ff057e24 */ /* 0x002fc8000f8e00ff */
[----:B------:R1:W2:Y:S03]  /*15cc0*/  SYNCS.PHASECHK.TRANS64.TRYWAIT P2, [R5+URZ+0x31c30], R0 ;  /* 0x031c3000050075a7 */ /* 0x0002a6000804017f */
[----:B--2---:R-:W-:Y:S05]  /*15cd0*/  @!P2 NANOSLEEP.SYNCS 0x989680 ;  /* 0x009896800000a95d */ /* 0x004fea0003900000 */
[----:B------:R-:W2:Y:S02]  /*15ce0*/  @!P2 SYNCS.PHASECHK.TRANS64 P2, [R5+URZ+0x31c30], R0 ;  /* 0x031c30000500a5a7 */ /* 0x000ea4000804007f */
[----:B--2---:R-:W-:Y:S05]  /*15cf0*/  @!P2 BRA `(.L_x_2089) ;  /* 0xfffffffc00eca947 */ /* 0x004fea000383ffff */
[----:B------:R-:W-:Y:S05]  /*15d00*/  BRA `(.L_x_2086) ;  /* 0xffffff3800c07947 */ /* 0x000fea000383ffff */
.L_x_2093:
[----:B-1----:R-:W-:-:S04]  /*15d10*/  IMAD.U32 R5, RZ, RZ, UR4 ;  /* 0x00000004ff057e24 */ /* 0x002fc8000f8e00ff */
[----:B------:R1:W2:Y:S03]  /*15d20*/  SYNCS.PHASECHK.TRANS64.TRYWAIT P2, [R5+URZ+0x31c50], R0 ;  /* 0x031c5000050075a7 */ /* 0x0002a6000804017f */
[----:B--2---:R-:W-:Y:S05]  /*15d30*/  @!P2 NANOSLEEP.SYNCS 0x989680 ;  /* 0x009896800000a95d */ /* 0x004fea0003900000 */
[----:B------:R-:W2:Y:S02]  /*15d40*/  @!P2 SYNCS.PHASECHK.TRANS64 P2, [R5+URZ+0x31c50], R0 ;  /* 0x031c50000500a5a7 */ /* 0x000ea4000804007f */
[----:B--2---:R-:W-:Y:S05]  /*15d50*/  @!P2 BRA `(.L_x_2093) ;  /* 0xfffffffc00eca947 */ /* 0x004fea000383ffff */
[----:B------:R-:W-:Y:S05]  /*15d60*/  BRA `(.L_x_2090) ;  /* 0xffffff50005c7947 */ /* 0x000fea000383ffff */
.L_x_2098:
[----:B-1----:R-:W-:-:S04]  /*15d70*/  IMAD.U32 R7, RZ, RZ, UR6 ;  /* 0x00000006ff077e24 */ /* 0x002fc8000f8e00ff */
[----:B------:R1:W3:Y:S03]  /*15d80*/  SYNCS.PHASECHK.TRANS64.TRYWAIT P0, [R7+URZ+0x31c50], R6 ;  /* 0x031c5006070075a7 */ /* 0x0002e6000800017f */
[----:B---3--:R-:W-:Y:S05]  /*15d90*/  @!P0 NANOSLEEP.SYNCS 0x989680 ;  /* 0x009896800000895d */ /* 0x008fea0003900000 */
[----:B------:R-:W3:Y:S02]  /*15da0*/  @!P0 SYNCS.PHASECHK.TRANS64 P0, [R7+URZ+0x31c50], R6 ;  /* 0x031c5006070085a7 */ /* 0x000ee4000800007f */
[----:B---3--:R-:W-:Y:S05]  /*15db0*/  @!P0 BRA `(.L_x_2098) ;  /* 0xfffffffc00ec8947 */ /* 0x008fea000383ffff */
[----:B------:R-:W-:Y:S05]  /*15dc0*/  BRA `(.L_x_2097) ;  /* 0xffffff70003c7947 */ /* 0x000fea000383ffff */
.L_x_2132:
        /* <DEDUP_REMOVED lines=11> */
.L_x_2239:
[----:B------:R-:W-:Y:S05]  /*15e80*/  BSYNC B0 ;  /* 0x0000000000007941 */ /* 0x000fea0003800000 */
.L_x_2238:
[----:B------:R-:W-:Y:S05]  /*15e90*/  BRA `(.L_x_2240) ;  /* 0xffffffb000547947 */ /* 0x000fea000383ffff */
.L_x_2134:
[----:B------:R-:W-:Y:S01]  /*15ea0*/  BSSY B0, `(.L_x_2241) ;  /* 0x0000006000007945 */ /* 0x000fe20003800000 */
[----:B------:R-:W-:-:S07]  /*15eb0*/  IMAD.MOV.U32 R15, RZ, RZ, -0x1 ;  /* 0xffffffffff0f7424 */ /* 0x000fce00078e00ff */
[----:B012---:R-:W-:Y:S05]  /*15ec0*/  WARPSYNC.COLLECTIVE R15, `(.L_x_2242) ;  /* 0x000000000f0c7348 */ /* 0x007fea0003c00000 */
[----:B------:R-:W-:Y:S02]  /*15ed0*/  ELECT P6, UR62, PT ;  /* 0x00000000003e782f */ /* 0x000fe400038c0000 */
[----:B------:R-:W-:Y:S01]  /*15ee0*/  MOV R14, UR62 ;  /* 0x0000003e000e7c02 */ /* 0x000fe20008000f00 */
[----:B012---:R-:W-:Y:S10]  /*15ef0*/  ENDCOLLECTIVE ;  /* 0x000000000000791b */ /* 0x007ff40003800000 */
.L_x_2242:
[----:B------:R-:W-:Y:S05]  /*15f00*/  BSYNC B0 ;  /* 0x0000000000007941 */ /* 0x000fea0003800000 */
.L_x_2241:
[----:B------:R-:W-:Y:S05]  /*15f10*/  BRA `(.L_x_2243) ;  /* 0xffffffb000547947 */ /* 0x000fea000383ffff */
.L_x_2136:
[----:B--2---:R2:W3:Y:S02]  /*15f20*/  SYNCS.PHASECHK.TRANS64.TRYWAIT P0, [R0+URZ+0x31c40], R2 ;  /* 0x031c4002000075a7 */ /* 0x0044e4000800017f */
[----:B---3--:R-:W-:Y:S05]  /*15f30*/  @!P0 NANOSLEEP.SYNCS 0x989680 ;  /* 0x009896800000895d */ /* 0x008fea0003900000 */
[----:B------:R-:W3:Y:S02]  /*15f40*/  @!P0 SYNCS.PHASECHK.TRANS64 P0, [R0+URZ+0x31c40], R2 ;  /* 0x031c4002000085a7 */ /* 0x000ee4000800007f */
[----:B---3--:R-:W-:Y:S05]  /*15f50*/  @!P0 BRA `(.L_x_2136) ;  /* 0xfffffffc00f08947 */ /* 0x008fea000383ffff */
[----:B------:R-:W-:Y:S05]  /*15f60*/  BRA `(.L_x_2244) ;  /* 0xffffffb000a87947 */ /* 0x000fea000383ffff */
.L_x_2140:
        /* <DEDUP_REMOVED lines=12> */
.L_x_2245:
[----:B------:R-:W-:Y:S02]  /*16030*/  IMAD.MOV.U32 R13, RZ, RZ, R0 ;  /* 0x000000ffff0d7224 */ /* 0x000fe400078e0000 */
[----:B------:R-:W-:-:S07]  /*16040*/  IMAD.MOV.U32 R2, RZ, RZ, R14 ;  /* 0x000000ffff027224 */ /* 0x000fce00078e000e */
[----:B------:R-:W-:Y:S05]  /*16050*/  WARPSYNC.COLLECTIVE R15, `(.L_x_2246) ;  /* 0x000000000f087348 */ /* 0x000fea0003c00000 */
[----:B------:R0:W1:Y:S02]  /*16060*/  SHFL.IDX P6, R14, R13, R12, R11 ;  /* 0x0000000c0d0e7389 */ /* 0x00006400000c000b */
[----:B01----:R-:W-:Y:S01]  /*16070*/  ENDCOLLECTIVE ;  /* 0x000000000000791b */ /* 0x003fe20003800000 */
.L_x_2246:
[----:B------:R-:W-:Y:S01]  /*16080*/  ULDC.64 UR4, c[0x0][0x208] ;  /* 0x0000820000047ab9 */ /* 0x000fe20000000a00 */
[----:B------:R-:W-:Y:S02]  /*16090*/  IMAD.MOV.U32 R13, RZ, RZ, R4 ;  /* 0x000000ffff0d7224 */ /* 0x000fe400078e0004 */
[----:B------:R-:W-:Y:S02]  /*160a0*/  IMAD.MOV.U32 R12, RZ, RZ, 0x1 ;  /* 0x00000001ff0c7424 */ /* 0x000fe400078e00ff */
[----:B------:R-:W-:-:S05]  /*160b0*/  IMAD.MOV.U32 R3, RZ, RZ, R14 ;  /* 0x000000ffff037224 */ /* 0x000fca00078e000e */
[----:B------:R-:W-:-:S05]  /*160c0*/  @!P4 LEA R3, P3, R20, R3, 0x1 ;  /* 0x000000031403c211 */ /* 0x000fca00078608ff */
[----:B------:R-:W-:Y:S01]  /*160d0*/  @!P4 IMAD.X R2, RZ, RZ, R2, P3 ;  /* 0x000000ffff02c224 */ /* 0x000fe200018e0602 */
[----:B------:R-:W-:-:S04]  /*160e0*/  ISETP.GE.AND P3, PT, R8, R5, PT ;  /* 0x000000050800720c */ /* 0x000fc80003f66270 */
        /* <DEDUP_REMOVED lines=12> */
.L_x_2247:
[----:B------:R-:W-:Y:S02]  /*161b0*/  IMAD.MOV.U32 R13, RZ, RZ, R0 ;  /* 0x000000ffff0d7224 */ /* 0x000fe400078e0000 */
[----:B------:R-:W-:-:S07]  /*161c0*/  IMAD.MOV.U32 R2, RZ, RZ, R14 ;  /* 0x000000ffff027224 */ /* 0x000fce00078e000e */
[----:B------:R-:W-:Y:S05]  /*161d0*/  WARPSYNC.COLLECTIVE R15, `(.L_x_2248) ;  /* 0x000000000f087348 */ /* 0x000fea0003c00000 */
[----:B------:R0:W1:Y:S02]  /*161e0*/  SHFL.IDX P6, R14, R13, R12, R11 ;  /* 0x0000000c0d0e7389 */ /* 0x00006400000c000b */
[----:B01----:R-:W-:Y:S01]  /*161f0*/  ENDCOLLECTIVE ;  /* 0x000000000000791b */ /* 0x003fe20003800000 */
.L_x_2248:
        /* <DEDUP_REMOVED lines=18> */
.L_x_2249:
[----:B------:R-:W-:-:S05]  /*16320*/  VIADD R2, R17, 0x40 ;  /* 0x0000004011027836 */ /* 0x000fca0000000000 */
[----:B------:R-:W-:Y:S01]  /*16330*/  ISETP.GE.AND P3, PT, R2, R5, PT ;  /* 0x000000050200720c */ /* 0x000fe20003f66270 */
[----:B------:R-:W-:Y:S02]  /*16340*/  IMAD.MOV.U32 R13, RZ, RZ, R0 ;  /* 0x000000ffff0d7224 */ /* 0x000fe400078e0000 */
[----:B------:R-:W-:-:S10]  /*16350*/  IMAD.MOV.U32 R2, RZ, RZ, R14 ;  /* 0x000000ffff027224 */ /* 0x000fd400078e000e */
[----:B------:R-:W-:Y:S05]  /*16360*/  WARPSYNC.COLLECTIVE R15, `(.L_x_2250) ;  /* 0x000000000f087348 */ /* 0x000fea0003c00000 */
[----:B------:R0:W1:Y:S02]  /*16370*/  SHFL.IDX P6, R14, R13, R12, R11 ;  /* 0x0000000c0d0e7389 */ /* 0x00006400000c000b */
[----:B01----:R-:W-:Y:S01]  /*16380*/  ENDCOLLECTIVE ;  /* 0x000000000000791b */ /* 0x003fe20003800000 */
.L_x_2250:
        /* <DEDUP_REMOVED lines=18> */
.L_x_2251:
[----:B------:R-:W-:Y:S02]  /*164b0*/  IMAD.MOV.U32 R13, RZ, RZ, R0 ;  /* 0x000000ffff0d7224 */ /* 0x000fe400078e0000 */
[----:B------:R-:W-:-:S05]  /*164c0*/  VIADD R0, R17, 0x60 ;  /* 0x0000006011007836 */ /* 0x000fca0000000000 */
[----:B------:R-:W-:Y:S01]  /*164d0*/  ISETP.GE.AND P3, PT, R0, R5, PT ;  /* 0x000000050000720c */ /* 0x000fe20003f66270 */
[----:B------:R-:W-:-:S12]  /*164e0*/  IMAD.MOV.U32 R4, RZ, RZ, R14 ;  /* 0x000000ffff047224 */ /* 0x000fd800078e000e */
[----:B------:R-:W-:Y:S05]  /*164f0*/  WARPSYNC.COLLECTIVE R15, `(.L_x_2252) ;  /* 0x000000000f087348 */ /* 0x000fea0003c00000 */
[----:B------:R0:W1:Y:S02]  /*16500*/  SHFL.IDX P6, R14, R13, R12, R11 ;  /* 0x0000000c0d0e7389 */ /* 0x00006400000c000b */
[----:B01----:R-:W-:Y:S01]  /*16510*/  ENDCOLLECTIVE ;  /* 0x000000000000791b */ /* 0x003fe20003800000 */
.L_x_2252:
[----:B------:R-:W-:Y:S01]  /*16520*/  ULDC.64 UR4, c[0x0][0x208] ;  /* 0x0000820000047ab9 */ /* 0x000fe20000000a00 */
[----:B------:R-:W-:Y:S02]  /*16530*/  IMAD.MOV.U32 R13, RZ, RZ, R6 ;  /* 0x000000ffff0d7224 */ /* 0x000fe400078e0006 */
[----:B------:R-:W-:Y:S02]  /*16540*/  IMAD.MOV.U32 R12, RZ, RZ, RZ ;  /* 0x000000ffff0c7224 */ /* 0x000fe400078e00ff */
[----:B------:R-:W-:-:S05]  /*16550*/  IMAD.MOV.U32 R2, RZ, RZ, R14 ;  /* 0x000000ffff027224 */ /* 0x000fca00078e000e */
[----:B------:R-:W-:-:S05]  /*16560*/  @!P3 LEA R2, P5, R20, R2, 0x1 ;  /* 0x000000021402b211 */ /* 0x000fca00078a08ff */
[----:B------:R-:W-:-:S05]  /*16570*/  @!P3 IMAD.X R3, RZ, RZ, R4, P5 ;  /* 0x000000ffff03b224 */ /* 0x000fca00028e0604 */
        /* <DEDUP_REMOVED lines=9> */
.L_x_2253:
[----:B------:R-:W-:-:S05]  /*16610*/  VIADD R2, R17, 0x80 ;  /* 0x0000008011027836 */ /* 0x000fca0000000000 */
[----:B------:R-:W-:Y:S01]  /*16620*/  ISETP.GE.AND P3, PT, R2, R5, PT ;  /* 0x000000050200720c */ /* 0x000fe20003f66270 */
[----:B------:R-:W-:Y:S02]  /*16630*/  IMAD.MOV.U32 R13, RZ, RZ, R7 ;  /* 0x000000ffff0d7224 */ /* 0x000fe400078e0007 */
[----:B------:R-:W-:-:S10]  /*16640*/  IMAD.MOV.U32 R0, RZ, RZ, R14 ;  /* 0x000000ffff007224 */ /* 0x000fd400078e000e */
[----:B------:R-:W-:Y:S05]  /*16650*/  WARPSYNC.COLLECTIVE R15, `(.L_x_2254) ;  /* 0x000000000f087348 */ /* 0x000fea0003c00000 */
[----:B------:R0:W1:Y:S02]  /*16660*/  SHFL.IDX P6, R14, R13, R12, R11 ;  /* 0x0000000c0d0e7389 */ /* 0x00006400000c000b */
[----:B01----:R-:W-:Y:S01]  /*16670*/  ENDCOLLECTIVE ;  /* 0x000000000000791b */ /* 0x003fe20003800000 */
.L_x_2254:
[----:B------:R-:W-:Y:S01]  /*16680*/  ULDC.64 UR4, c[0x0][0x208] ;  /* 0x0000820000047ab9 */ /* 0x000fe20000000a00 */
[----:B------:R-:W-:Y:S02]  /*16690*/  IMAD.MOV.U32 R13, RZ, RZ, R6 ;  /* 0x000000ffff0d7224 */ /* 0x000fe400078e0006 */
[----:B------:R-:W-:Y:S02]  /*166a0*/  IMAD.MOV.U32 R12, RZ, RZ, 0x1 ;  /* 0x00000001ff0c7424 */ /* 0x000fe400078e00ff */
[----:B------:R-:W-:-:S05]  /*166b0*/  IMAD.MOV.U32 R4, RZ, RZ, R14 ;  /* 0x000000ffff047224 */ /* 0x000fca00078e000e */
        /* <DEDUP_REMOVED lines=13> */
.L_x_2255:
[----:B------:R-:W-:Y:S02]  /*16790*/  IMAD.MOV.U32 R13, RZ, RZ, R7 ;  /* 0x000000ffff0d7224 */ /* 0x000fe400078e0007 */
[----:B------:R-:W-:-:S07]  /*167a0*/  IMAD.MOV.U32 R6, RZ, RZ, R14 ;  /* 0x000000ffff067224 */ /* 0x000fce00078e000e */
[----:B------:R-:W-:Y:S05]  /*167b0*/  WARPSYNC.COLLECTIVE R15, `(.L_x_2256) ;  /* 0x000000000f087348 */ /* 0x000fea0003c00000 */
[----:B------:R0:W1:Y:S02]  /*167c0*/  SHFL.IDX P6, R14, R13, R12, R11 ;  /* 0x0000000c0d0e7389 */ /* 0x00006400000c000b */
[----:B01----:R-:W-:Y:S01]  /*167d0*/  ENDCOLLECTIVE ;  /* 0x000000000000791b */ /* 0x003fe20003800000 */
.L_x_2256:
[----:B------:R-:W-:Y:S05]  /*167e0*/  BRA `(.L_x_2257) ;  /* 0xffffffb800207947 */ /* 0x000fea000383ffff */
.L_x_2143:
[----:B0-----:R0:W1:Y:S02]  /*167f0*/  SYNCS.PHASECHK.TRANS64.TRYWAIT P0, [R22+URZ+0x31c20], R3 ;  /* 0x031c2003160075a7 */ /* 0x001064000800017f */
[----:B-1----:R-:W-:Y:S05]  /*16800*/  @!P0 NANOSLEEP.SYNCS 0x989680 ;  /* 0x009896800000895d */ /* 0x002fea0003900000 */
[----:B------:R-:W1:Y:S02]  /*16810*/  @!P0 SYNCS.PHASECHK.TRANS64 P0, [R22+URZ+0x31c20], R3 ;  /* 0x031c2003160085a7 */ /* 0x000e64000800007f */
[----:B-1----:R-:W-:Y:S05]  /*16820*/  @!P0 BRA `(.L_x_2143) ;  /* 0xfffffffc00f08947 */ /* 0x002fea000383ffff */
[----:B------:R-:W-:Y:S05]  /*16830*/  BRA `(.L_x_2258) ;  /* 0xffffffb800947947 */ /* 0x000fea000383ffff */
.L_x_2152:
[----:B0-----:R0:W2:Y:S02]  /*16840*/  SYNCS.PHASECHK.TRANS64.TRYWAIT P0, [R3+URZ+0x31c40], R2 ;  /* 0x031c4002030075a7 */ /* 0x0010a4000800017f */
[----:B--2---:R-:W-:Y:S05]  /*16850*/  @!P0 NANOSLEEP.SYNCS 0x989680 ;  /* 0x009896800000895d */ /* 0x004fea0003900000 */
[----:B------:R-:W2:Y:S02]  /*16860*/  @!P0 SYNCS.PHASECHK.TRANS64 P0, [R3+URZ+0x31c40], R2 ;  /* 0x031c4002030085a7 */ /* 0x000ea4000800007f */
[----:B--2---:R-:W-:Y:S05]  /*16870*/  @!P0 BRA `(.L_x_2152) ;  /* 0xfffffffc00f08947 */ /* 0x004fea000383ffff */
[----:B------:R-:W-:Y:S05]  /*16880*/  BRA `(.L_x_2259) ;  /* 0xffffffbc00407947 */ /* 0x000fea000383ffff */
.L_x_2159:
[----:B0-----:R0:W1:Y:S02]  /*16890*/  SYNCS.PHASECHK.TRANS64.TRYWAIT P0, [R3+URZ+0x60], R2 ;  /* 0x00006002030075a7 */ /* 0x001064000800017f */
[----:B-1----:R-:W-:Y:S05]  /*168a0*/  @!P0 NANOSLEEP.SYNCS 0x989680 ;  /* 0x009896800000895d */ /* 0x002fea0003900000 */
[----:B------:R-:W1:Y:S02]  /*168b0*/  @!P0 SYNCS.PHASECHK.TRANS64 P0, [R3+URZ+0x60], R2 ;  /* 0x00006002030085a7 */ /* 0x000e64000800007f */
[----:B-1----:R-:W-:Y:S05]  /*168c0*/  @!P0 BRA `(.L_x_2159) ;  /* 0xfffffffc00f08947 */ /* 0x002fea000383ffff */
[----:B------:R-:W-:Y:S05]  /*168d0*/  BRA `(.L_x_2260) ;  /* 0xffffffc0004c7947 */ /* 0x000fea000383ffff */
.L_x_2169:
[----:B0-----:R0:W2:Y:S02]  /*168e0*/  SYNCS.PHASECHK.TRANS64.TRYWAIT P0, [R3+URZ+0x31c40], R2 ;  /* 0x031c4002030075a7 */ /* 0x0010a4000800017f */
[----:B--2---:R-:W-:Y:S05]  /*168f0*/  @!P0 NANOSLEEP.SYNCS 0x989680 ;  /* 0x009896800000895d */ /* 0x004fea0003900000 */
[----:B------:R-:W2:Y:S02]  /*16900*/  @!P0 SYNCS.PHASECHK.TRANS64 P0, [R3+URZ+0x31c40], R2 ;  /* 0x031c4002030085a7 */ /* 0x000ea4000800007f */
[----:B--2---:R-:W-:Y:S05]  /*16910*/  @!P0 BRA `(.L_x_2169) ;  /* 0xfffffffc00f08947 */ /* 0x004fea000383ffff */
[----:B------:R-:W-:Y:S05]  /*16920*/  BRA `(.L_x_2261) ;  /* 0xffffffc800007947 */ /* 0x000fea000383ffff */
.L_x_2176:
[----:B0-----:R0:W1:Y:S02]  /*16930*/  SYNCS.PHASECHK.TRANS64.TRYWAIT P0, [R12+URZ+0x60], R27 ;  /* 0x0000601b0c0075a7 */ /* 0x001064000800017f */
[----:B-1----:R-:W-:Y:S05]  /*16940*/  @!P0 NANOSLEEP.SYNCS 0x989680 ;  /* 0x009896800000895d */ /* 0x002fea0003900000 */
[----:B------:R-:W1:Y:S02]  /*16950*/  @!P0 SYNCS.PHASECHK.TRANS64 P0, [R12+URZ+0x60], R27 ;  /* 0x0000601b0c0085a7 */ /* 0x000e64000800007f */
[----:B-1----:R-:W-:Y:S05]  /*16960*/  @!P0 BRA `(.L_x_2176) ;  /* 0xfffffffc00f08947 */ /* 0x002fea000383ffff */
[----:B------:R-:W-:Y:S05]  /*16970*/  BRA `(.L_x_2262) ;  /* 0xffffffcc000c7947 */ /* 0x000fea000383ffff */
.L_x_2186:
[----:B0-----:R0:W2:Y:S02]  /*16980*/  SYNCS.PHASECHK.TRANS64.TRYWAIT P0, [R2+URZ+0x31c40], R3 ;  /* 0x031c4003020075a7 */ /* 0x0010a4000800017f */
[----:B--2---:R-:W-:Y:S05]  /*16990*/  @!P0 NANOSLEEP.SYNCS 0x989680 ;  /* 0x009896800000895d */ /* 0x004fea0003900000 */
[----:B------:R-:W2:Y:S02]  /*169a0*/  @!P0 SYNCS.PHASECHK.TRANS64 P0, [R2+URZ+0x31c40], R3 ;  /* 0x031c4003020085a7 */ /* 0x000ea4000800007f */
[----:B--2---:R-:W-:Y:S05]  /*169b0*/  @!P0 BRA `(.L_x_2186) ;  /* 0xfffffffc00f08947 */ /* 0x004fea000383ffff */
[----:B------:R-:W-:Y:S05]  /*169c0*/  BRA `(.L_x_2263) ;  /* 0xffffffd000947947 */ /* 0x000fea000383ffff */
.L_x_2193:
[----:B0-----:R0:W1:Y:S02]  /*169d0*/  SYNCS.PHASECHK.TRANS64.TRYWAIT P0, [R8+URZ+0x60], R2 ;  /* 0x00006002080075a7 */ /* 0x001064000800017f */
[----:B-1----:R-:W-:Y:S05]  /*169e0*/  @!P0 NANOSLEEP.SYNCS 0x989680 ;  /* 0x009896800000895d */ /* 0x002fea0003900000 */
[----:B------:R-:W1:Y:S02]  /*169f0*/  @!P0 SYNCS.PHASECHK.TRANS64 P0, [R8+URZ+0x60], R2 ;  /* 0x00006002080085a7 */ /* 0x000e64000800007f */
[----:B-1----:R-:W-:Y:S05]  /*16a00*/  @!P0 BRA `(.L_x_2193) ;  /* 0xfffffffc00f08947 */ /* 0x002fea000383ffff */
[----:B------:R-:W-:Y:S05]  /*16a10*/  BRA `(.L_x_2264) ;  /* 0xffffffd400a47947 */ /* 0x000fea000383ffff */
.L_x_2205:
[----:B0-----:R0:W1:Y:S02]  /*16a20*/  SYNCS.PHASECHK.TRANS64.TRYWAIT P0, [R3+URZ+0x31c60], R0 ;  /* 0x031c6000030075a7 */ /* 0x001064000800017f */
[----:B-1----:R-:W-:Y:S05]  /*16a30*/  @!P0 NANOSLEEP.SYNCS 0x989680 ;  /* 0x009896800000895d */ /* 0x002fea0003900000 */
[----:B------:R-:W1:Y:S02]  /*16a40*/  @!P0 SYNCS.PHASECHK.TRANS64 P0, [R3+URZ+0x31c60], R0 ;  /* 0x031c6000030085a7 */ /* 0x000e64000800007f */
[----:B-1----:R-:W-:Y:S05]  /*16a50*/  @!P0 BRA `(.L_x_2205) ;  /* 0xfffffffc00f08947 */ /* 0x002fea000383ffff */
[----:B------:R-:W-:Y:S05]  /*16a60*/  BRA `(.L_x_2265) ;  /* 0xffffffdc001c7947 */ /* 0x000fea000383ffff */
.L_x_2213:
[----:B------:R-:W-:Y:S01]  /*16a70*/  BSSY B0, `(.L_x_2266) ;  /* 0x0000008000007945 */ /* 0x000fe20003800000 */
[----:B------:R-:W-:Y:S02]  /*16a80*/  IMAD.MOV.U32 R13, RZ, RZ, R16 ;  /* 0x000000ffff0d7224 */ /* 0x000fe400078e0010 */
[----:B------:R-:W-:Y:S02]  /*16a90*/  IMAD.MOV.U32 R12, RZ, RZ, RZ ;  /* 0x000000ffff0c7224 */ /* 0x000fe400078e00ff */
[----:B------:R-:W-:Y:S02]  /*16aa0*/  IMAD.MOV.U32 R11, RZ, RZ, 0x1f ;  /* 0x0000001fff0b7424 */ /* 0x000fe400078e00ff */
[----:B------:R-:W-:-:S07]  /*16ab0*/  IMAD.MOV.U32 R15, RZ, RZ, -0x1 ;  /* 0xffffffffff0f7424 */ /* 0x000fce00078e00ff */
[----:B------:R-:W-:Y:S05]  /*16ac0*/  WARPSYNC.COLLECTIVE R15, `(.L_x_2267) ;  /* 0x000000000f087348 */ /* 0x000fea0003c00000 */
[----:B------:R0:W1:Y:S02]  /*16ad0*/  SHFL.IDX P6, R14, R13, R12, R11 ;  /* 0x0000000c0d0e7389 */ /* 0x00006400000c000b */
[----:B01----:R-:W-:Y:S01]  /*16ae0*/  ENDCOLLECTIVE ;  /* 0x000000000000791b */ /* 0x003fe20003800000 */
.L_x_2267:
[----:B------:R-:W-:Y:S05]  /*16af0*/  BSYNC B0 ;  /* 0x0000000000007941 */ /* 0x000fea0003800000 */
.L_x_2266:
        /* <DEDUP_REMOVED lines=9> */
.L_x_2268:
[----:B------:R-:W-:Y:S01]  /*16b90*/  ULDC UR4, c[0x0][0xc3c] ;  /* 0x00030f0000047ab9 */ /* 0x000fe20000000800 */
[----:B------:R-:W-:Y:S01]  /*16ba0*/  ULDC.64 UR6, c[0x0][0x208] ;  /* 0x0000820000067ab9 */ /* 0x000fe20000000a00 */
        /* <DEDUP_REMOVED lines=17> */
.L_x_2269:
[----:B------:R-:W-:Y:S01]  /*16cc0*/  IMAD.MOV.U32 R12, RZ, RZ, 0x2 ;  /* 0x00000002ff0c7424 */ /* 0x000fe200078e00ff */
[----:B------:R-:W-:-:S05]  /*16cd0*/  SEL R4, R14, RZ, P1 ;  /* 0x000000ff0e047207 */ /* 0x000fca0000800000 */
[----:B------:R-:W-:-:S04]  /*16ce0*/  IMAD.IADD R4, R17, 0x1, R4 ;  /* 0x0000000111047824 */ /* 0x000fc800078e0204 */
[----:B------:R-:W-:-:S07]  /*16cf0*/  IMAD.MOV.U32 R13, RZ, RZ, R4 ;  /* 0x000000ffff0d7224 */ /* 0x000fce00078e0004 */
[----:B------:R-:W-:Y:S05]  /*16d00*/  WARPSYNC.COLLECTIVE R15, `(.L_x_2270) ;  /* 0x000000000f087348 */ /* 0x000fea0003c00000 */
[----:B------:R0:W1:Y:S02]  /*16d10*/  SHFL.UP P6, R14, R13, R12, R11 ;  /* 0x0400000c0d0e7389 */ /* 0x00006400000c000b */
[----:B01----:R-:W-:Y:S01]  /*16d20*/  ENDCOLLECTIVE ;  /* 0x000000000000791b */ /* 0x003fe20003800000 */
.L_x_2270:
[----:B------:R-:W-:Y:S01]  /*16d30*/  IMAD.MOV.U32 R12, RZ, RZ, 0x4 ;  /* 0x00000004ff0c7424 */ /* 0x000fe200078e00ff */
[----:B------:R-:W-:-:S05]  /*16d40*/  SEL R3, R14, RZ, P2 ;  /* 0x000000ff0e037207 */ /* 0x000fca0001000000 */
[----:B------:R-:W-:-:S04]  /*16d50*/  IMAD.IADD R6, R4, 0x1, R3 ;  /* 0x0000000104067824 */ /* 0x000fc800078e0203 */
[----:B------:R-:W-:-:S07]  /*16d60*/  IMAD.MOV.U32 R13, RZ, RZ, R6 ;  /* 0x000000ffff0d7224 */ /* 0x000fce00078e0006 */
[----:B------:R-:W-:Y:S05]  /*16d70*/  WARPSYNC.COLLECTIVE R15, `(.L_x_2271) ;  /* 0x000000000f087348 */ /* 0x000fea0003c00000 */
[----:B------:R0:W1:Y:S02]  /*16d80*/  SHFL.UP P6, R14, R13, R12, R11 ;  /* 0x0400000c0d0e7389 */ /* 0x00006400000c000b */
[----:B01----:R-:W-:Y:S01]  /*16d90*/  ENDCOLLECTIVE ;  /* 0x000000000000791b */ /* 0x003fe20003800000 */
.L_x_2271:
[----:B------:R-:W-:Y:S01]  /*16da0*/  IMAD.MOV.U32 R12, RZ, RZ, 0x8 ;  /* 0x00000008ff0c7424 */ /* 0x000fe200078e00ff */
[----:B------:R-:W-:-:S05]  /*16db0*/  SEL R3, R14, RZ, P3 ;  /* 0x000000ff0e037207 */ /* 0x000fca0001800000 */
[----:B------:R-:W-:-:S04]  /*16dc0*/  IMAD.IADD R2, R6, 0x1, R3 ;  /* 0x0000000106027824 */ /* 0x000fc800078e0203 */
[----:B------:R-:W-:-:S07]  /*16dd0*/  IMAD.MOV.U32 R13, RZ, RZ, R2 ;  /* 0x000000ffff0d7224 */ /* 0x000fce00078e0002 */
[----:B------:R-:W-:Y:S05]  /*16de0*/  WARPSYNC.COLLECTIVE R15, `(.L_x_2272) ;  /* 0x000000000f087348 */ /* 0x000fea0003c00000 */
[----:B------:R0:W1:Y:S02]  /*16df0*/  SHFL.UP P6, R14, R13, R12, R11 ;  /* 0x0400000c0d0e7389 */ /* 0x00006400000c000b */
[----:B01----:R-:W-:Y:S01]  /*16e00*/  ENDCOLLECTIVE ;  /* 0x000000000000791b */ /* 0x003fe20003800000 */
.L_x_2272:
[----:B------:R-:W-:Y:S01]  /*16e10*/  IMAD.MOV.U32 R12, RZ, RZ, 0x10 ;  /* 0x00000010ff0c7424 */ /* 0x000fe200078e00ff */
[----:B------:R-:W-:-:S05]  /*16e20*/  SEL R3, R14, RZ, P4 ;  /* 0x000000ff0e037207 */ /* 0x000fca0002000000 */
[----:B------:R-:W-:-:S04]  /*16e30*/  IMAD.IADD R3, R2, 0x1, R3 ;  /* 0x0000000102037824 */ /* 0x000fc800078e0203 */
[----:B------:R-:W-:-:S07]  /*16e40*/  IMAD.MOV.U32 R13, RZ, RZ, R3 ;  /* 0x000000ffff0d7224 */ /* 0x000fce00078e0003 */
[----:B------:R-:W-:Y:S05]  /*16e50*/  WARPSYNC.COLLECTIVE R15, `(.L_x_2273) ;  /* 0x000000000f087348 */ /* 0x000fea0003c00000 */
[----:B------:R0:W1:Y:S02]  /*16e60*/  SHFL.UP P6, R14, R13, R12, R11 ;  /* 0x0400000c0d0e7389 */ /* 0x00006400000c000b */
[----:B01----:R-:W-:Y:S01]  /*16e70*/  ENDCOLLECTIVE ;  /* 0x000000000000791b */ /* 0x003fe20003800000 */
.L_x_2273:
        /* <DEDUP_REMOVED lines=8> */
.L_x_2274:
[----:B------:R-:W-:Y:S05]  /*16f00*/  BRA `(.L_x_2275) ;  /* 0xffffffdc00c87947 */ /* 0x000fea000383ffff */
.L_x_2218:
[----:B------:R-:W-:Y:S01]  /*16f10*/  BSSY B0, `(.L_x_2276) ;  /* 0x0000008000007945 */ /* 0x000fe20003800000 */
[----:B-----5:R-:W-:Y:S02]  /*16f20*/  IMAD.MOV.U32 R13, RZ, RZ, R17 ;  /* 0x000000ffff0d7224 */ /* 0x020fe400078e0011 */
[----:B------:R-:W-:Y:S02]  /*16f30*/  IMAD.MOV.U32 R12, RZ, RZ, 0x1 ;  /* 0x00000001ff0c7424 */ /* 0x000fe400078e00ff */
[----:B------:R-:W-:Y:S02]  /*16f40*/  IMAD.MOV.U32 R11, RZ, RZ, RZ ;  /* 0x000000ffff0b7224 */ /* 0x000fe400078e00ff */
[----:B------:R-:W-:-:S07]  /*16f50*/  IMAD.MOV.U32 R15, RZ, RZ, -0x1 ;  /* 0xffffffffff0f7424 */ /* 0x000fce00078e00ff */
[----:B0-----:R-:W-:Y:S05]  /*16f60*/  WARPSYNC.COLLECTIVE R15, `(.L_x_2277) ;  /* 0x000000000f087348 */ /* 0x001fea0003c00000 */
[----:B------:R1:W2:Y:S02]  /*16f70*/  SHFL.UP P6, R14, R13, R12, R11 ;  /* 0x0400000c0d0e7389 */ /* 0x0002a400000c000b */
[----:B012---:R-:W-:Y:S01]  /*16f80*/  ENDCOLLECTIVE ;  /* 0x000000000000791b */ /* 0x007fe20003800000 */
.L_x_2277:
[----:B------:R-:W-:Y:S05]  /*16f90*/  BSYNC B0 ;  /* 0x0000000000007941 */ /* 0x000fea0003800000 */
.L_x_2276:
        /* <DEDUP_REMOVED lines=8> */
.L_x_2278:
[----:B------:R-:W-:Y:S01]  /*17020*/  IMAD.MOV.U32 R12, RZ, RZ, 0x4 ;  /* 0x00000004ff0c7424 */ /* 0x000fe200078e00ff */
[----:B------:R-:W-:-:S05]  /*17030*/  SEL R2, R14, RZ, P2 ;  /* 0x000000ff0e027207 */ /* 0x000fca0001000000 */
[----:B------:R-:W-:-:S04]  /*17040*/  IMAD.IADD R2, R13, 0x1, R2 ;  /* 0x000000010d027824 */ /* 0x000fc800078e0202 */
[----:B------:R-:W-:-:S07]  /*17050*/  IMAD.MOV.U32 R13, RZ, RZ, R2 ;  /* 0x000000ffff0d7224 */ /* 0x000fce00078e0002 */
[----:B------:R-:W-:Y:S05]  /*17060*/  WARPSYNC.COLLECTIVE R15, `(.L_x_2279) ;  /* 0x000000000f087348 */ /* 0x000fea0003c00000 */
[----:B------:R0:W1:Y:S02]  /*17070*/  SHFL.UP P6, R14, R13, R12, R11 ;  /* 0x0400000c0d0e7389 */ /* 0x00006400000c000b */
[----:B01----:R-:W-:Y:S01]  /*17080*/  ENDCOLLECTIVE ;  /* 0x000000000000791b */ /* 0x003fe20003800000 */
.L_x_2279:
[----:B------:R-:W-:Y:S01]  /*17090*/  IMAD.MOV.U32 R12, RZ, RZ, 0x8 ;  /* 0x00000008ff0c7424 */ /* 0x000fe200078e00ff */
[----:B------:R-:W-:-:S05]  /*170a0*/  SEL R3, R14, RZ, P3 ;  /* 0x000000ff0e037207 */ /* 0x000fca0001800000 */
[----:B------:R-:W-:-:S04]  /*170b0*/  IMAD.IADD R3, R2, 0x1, R3 ;  /* 0x0000000102037824 */ /* 0x000fc800078e0203 */
[----:B------:R-:W-:-:S07]  /*170c0*/  IMAD.MOV.U32 R13, RZ, RZ, R3 ;  /* 0x000000ffff0d7224 */ /* 0x000fce00078e0003 */
[----:B------:R-:W-:Y:S05]  /*170d0*/  WARPSYNC.COLLECTIVE R15, `(.L_x_2280) ;  /* 0x000000000f087348 */ /* 0x000fea0003c00000 */
[----:B------:R0:W1:Y:S02]  /*170e0*/  SHFL.UP P6, R14, R13, R12, R11 ;  /* 0x0400000c0d0e7389 */ /* 0x00006400000c000b */
[----:B01----:R-:W-:Y:S01]  /*170f0*/  ENDCOLLECTIVE ;  /* 0x000000000000791b */ /* 0x003fe20003800000 */
.L_x_2280:
[----:B------:R-:W-:Y:S01]  /*17100*/  IMAD.MOV.U32 R12, RZ, RZ, 0x10 ;  /* 0x00000010ff0c7424 */ /* 0x000fe200078e00ff */
[----:B------:R-:W-:-:S05]  /*17110*/  SEL R4, R14, RZ, P4 ;  /* 0x000000ff0e047207 */ /* 0x000fca0002000000 */
[----:B------:R-:W-:-:S04]  /*17120*/  IMAD.IADD R4, R3, 0x1, R4 ;  /* 0x0000000103047824 */ /* 0x000fc800078e0204 */
[----:B------:R-:W-:-:S07]  /*17130*/  IMAD.MOV.U32 R13, RZ, RZ, R4 ;  /* 0x000000ffff0d7224 */ /* 0x000fce00078e0004 */
[----:B------:R-:W-:Y:S05]  /*17140*/  WARPSYNC.COLLECTIVE R15, `(.L_x_2281) ;  /* 0x000000000f087348 */ /* 0x000fea0003c00000 */
[----:B------:R0:W1:Y:S02]  /*17150*/  SHFL.UP P6, R14, R13, R12, R11 ;  /* 0x0400000c0d0e7389 */ /* 0x00006400000c000b */
[----:B01----:R-:W-:Y:S01]  /*17160*/  ENDCOLLECTIVE ;  /* 0x000000000000791b */ /* 0x003fe20003800000 */
.L_x_2281:
        /* <DEDUP_REMOVED lines=8> */
.L_x_2282:
[----:B------:R-:W-:Y:S05]  /*171f0*/  BRA `(.L_x_2283) ;  /* 0xffffffdc00ac7947 */ /* 0x000fea000383ffff */
.L_x_2220:
[----:B------:R-:W-:Y:S01]  /*17200*/  BSSY B0, `(.L_x_2284) ;  /* 0x0000006000007945 */ /* 0x000fe20003800000 */
[----:B------:R-:W-:Y:S01]  /*17210*/  PLOP3.LUT P6, PT, P6, PT, PT, 0x8, 0x0 ;  /* 0x000000000000781c */ /* 0x000fe200037ce170 */
[----:B------:R-:W-:-:S12]  /*17220*/  IMAD.MOV.U32 R15, RZ, RZ, -0x1 ;  /* 0xffffffffff0f7424 */ /* 0x000fd800078e00ff */
[----:B0-----:R-:W-:Y:S05]  /*17230*/  WARPSYNC.COLLECTIVE R15, `(.L_x_2285) ;  /* 0x000000000f087348 */ /* 0x001fea0003c00000 */
[----:B------:R-:W-:Y:S01]  /*17240*/  VOTE.ANY R14, PT, P6 ;  /* 0x00000000000e7806 */ /* 0x000fe200030e0100 */
[----:B0-----:R-:W-:Y:S06]  /*17250*/  ENDCOLLECTIVE ;  /* 0x000000000000791b */ /* 0x001fec0003800000 */
.L_x_2285:
[----:B------:R-:W-:Y:S05]  /*17260*/  BSYNC B0 ;  /* 0x0000000000007941 */ /* 0x000fea0003800000 */
.L_x_2284:
        /* <DEDUP_REMOVED lines=9> */
.L_x_2286:
[----:B------:R-:W-:Y:S01]  /*17300*/  IMAD.MOV.U32 R17, RZ, RZ, R14 ;  /* 0x000000ffff117224 */ /* 0x000fe200078e000e */
[----:B------:R-:W-:Y:S06]  /*17310*/  BRA `(.L_x_2287) ;  /* 0xffffffdc009c7947 */ /* 0x000fec000383ffff */
.L_x_2222:
[----:B------:R-:W-:Y:S01]  /*17320*/  BSSY B0, `(.L_x_2288) ;  /* 0x0000007000007945 */ /* 0x000fe20003800000 */
[----:B------:R-:W-:Y:S02]  /*17330*/  IMAD.MOV.U32 R13, RZ, RZ, R3 ;  /* 0x000000ffff0d7224 */ /* 0x000fe400078e0003 */
[----:B------:R-:W-:Y:S02]  /*17340*/  IMAD.MOV.U32 R11, RZ, RZ, 0x1f ;  /* 0x0000001fff0b7424 */ /* 0x000fe400078e00ff */
[----:B------:R-:W-:-:S07]  /*17350*/  IMAD.MOV.U32 R15, RZ, RZ, -0x1 ;  /* 0xffffffffff0f7424 */ /* 0x000fce00078e00ff */
[----:B012---:R-:W-:Y:S05]  /*17360*/  WARPSYNC.COLLECTIVE R15, `(.L_x_2289) ;  /* 0x000000000f087348 */ /* 0x007fea0003c00000 */
[----:B------:R3:W4:Y:S02]  /*17370*/  SHFL.IDX P6, R14, R13, R12, R11 ;  /* 0x0000000c0d0e7389 */ /* 0x00072400000c000b */
[----:B01234-:R-:W-:Y:S01]  /*17380*/  ENDCOLLECTIVE ;  /* 0x000000000000791b */ /* 0x01ffe20003800000 */
.L_x_2289:
[----:B------:R-:W-:Y:S05]  /*17390*/  BSYNC B0 ;  /* 0x0000000000007941 */ /* 0x000fea0003800000 */
.L_x_2288:
[----:B------:R-:W-:Y:S05]  /*173a0*/  BRA `(.L_x_2221) ;  /* 0xffffffdc00947947 */ /* 0x000fea000383ffff */
.L_x_2226:
[----:B0-----:R0:W2:Y:S02]  /*173b0*/  SYNCS.PHASECHK.TRANS64.TRYWAIT P0, [R9+URZ+0x31c20], R0 ;  /* 0x031c2000090075a7 */ /* 0x0010a4000800017f */
[----:B--2---:R-:W-:Y:S05]  /*173c0*/  @!P0 NANOSLEEP.SYNCS 0x989680 ;  /* 0x009896800000895d */ /* 0x004fea0003900000 */
[----:B------:R-:W2:Y:S02]  /*173d0*/  @!P0 SYNCS.PHASECHK.TRANS64 P0, [R9+URZ+0x31c20], R0 ;  /* 0x031c2000090085a7 */ /* 0x000ea4000800007f */
[----:B--2---:R-:W-:Y:S05]  /*173e0*/  @!P0 BRA `(.L_x_2226) ;  /* 0xfffffffc00f08947 */ /* 0x004fea000383ffff */
[----:B------:R-:W-:Y:S05]  /*173f0*/  BRA `(.L_x_2290) ;  /* 0xffffffe400107947 */ /* 0x000fea000383ffff */
.L_x_2227:
        /* <DEDUP_REMOVED lines=11> */
.L_x_2292:
[----:B------:R-:W-:Y:S05]  /*174b0*/  BSYNC B0 ;  /* 0x0000000000007941 */ /* 0x000fea0003800000 */
.L_x_2291:
[----:B------:R-:W-:Y:S05]  /*174c0*/  BRA `(.L_x_2293) ;  /* 0xffffffe000f87947 */ /* 0x000fea000383ffff */
.L_x_2230:
[----:B------:R-:W-:Y:S01]  /*174d0*/  BSSY B1, `(.L_x_2294) ;  /* 0x0000006000017945 */ /* 0x000fe20003800000 */
[----:B------:R-:W-:-:S07]  /*174e0*/  IMAD.MOV.U32 R15, RZ, RZ, -0x1 ;  /* 0xffffffffff0f7424 */ /* 0x000fce00078e00ff */
[----:B01-3--:R-:W-:Y:S05]  /*174f0*/  WARPSYNC.COLLECTIVE R15, `(.L_x_2295) ;  /* 0x000000000f0c7348 */ /* 0x00bfea0003c00000 */
[----:B------:R-:W-:Y:S02]  /*17500*/  ELECT P6, UR62, PT ;  /* 0x00000000003e782f */ /* 0x000fe400038c0000 */
[----:B------:R-:W-:Y:S01]  /*17510*/  MOV R14, UR62 ;  /* 0x0000003e000e7c02 */ /* 0x000fe20008000f00 */
[----:B01-3--:R-:W-:Y:S10]  /*17520*/  ENDCOLLECTIVE ;  /* 0x000000000000791b */ /* 0x00bff40003800000 */
.L_x_2295:
[----:B------:R-:W-:Y:S05]  /*17530*/  BSYNC B1 ;  /* 0x0000000000017941 */ /* 0x000fea0003800000 */
.L_x_2294:
[----:B------:R-:W-:Y:S05]  /*17540*/  BRA `(.L_x_2296) ;  /* 0xffffffe000f07947 */ /* 0x000fea000383ffff */
.L_x_2232:
[----:B0-----:R0:W2:Y:S02]  /*17550*/  SYNCS.PHASECHK.TRANS64.TRYWAIT P0, [R6+URZ], R3 ;  /* 0x00000003060075a7 */ /* 0x0010a4000800017f */
[----:B--2---:R-:W-:Y:S05]  /*17560*/  @!P0 NANOSLEEP.SYNCS 0x989680 ;  /* 0x009896800000895d */ /* 0x004fea0003900000 */
[----:B------:R-:W2:Y:S02]  /*17570*/  @!P0 SYNCS.PHASECHK.TRANS64 P0, [R6+URZ], R3 ;  /* 0x00000003060085a7 */ /* 0x000ea4000800007f */
[----:B--2---:R-:W-:Y:S05]  /*17580*/  @!P0 BRA `(.L_x_2232) ;  /* 0xfffffffc00f08947 */ /* 0x004fea000383ffff */
[----:B------:R-:W-:Y:S05]  /*17590*/  BRA `(.L_x_2297) ;  /* 0xffffffe4002c7947 */ /* 0x000fea000383ffff */
.L_x_2233:
[----:B--2---:R2:W4:Y:S02]  /*175a0*/  SYNCS.PHASECHK.TRANS64.TRYWAIT P0, [R7+URZ], R2 ;  /* 0x00000002070075a7 */ /* 0x004524000800017f */
[----:B----4-:R-:W-:Y:S05]  /*175b0*/  @!P0 NANOSLEEP.SYNCS 0x989680 ;  /* 0x009896800000895d */ /* 0x010fea0003900000 */
[----:B------:R-:W4:Y:S02]  /*175c0*/  @!P0 SYNCS.PHASECHK.TRANS64 P0, [R7+URZ], R2 ;  /* 0x00000002070085a7 */ /* 0x000f24000800007f */
[----:B----4-:R-:W-:Y:S05]  /*175d0*/  @!P0 BRA `(.L_x_2233) ;  /* 0xfffffffc00f08947 */ /* 0x010fea000383ffff */
[----:B------:R-:W-:Y:S05]  /*175e0*/  BRA `(.L_x_2298) ;  /* 0xffffffe400207947 */ /* 0x000fea000383ffff */
.L_x_2235:
[----:B----4-:R4:W0:Y:S02]  /*175f0*/  SYNCS.PHASECHK.TRANS64.TRYWAIT P0, [R4+URZ], R3 ;  /* 0x00000003040075a7 */ /* 0x010824000800017f */
[----:B0-----:R-:W-:Y:S05]  /*17600*/  @!P0 NANOSLEEP.SYNCS 0x989680 ;  /* 0x009896800000895d */ /* 0x001fea0003900000 */
[----:B------:R-:W0:Y:S02]  /*17610*/  @!P0 SYNCS.PHASECHK.TRANS64 P0, [R4+URZ], R3 ;  /* 0x00000003040085a7 */ /* 0x000e24000800007f */
[----:B0-----:R-:W-:Y:S05]  /*17620*/  @!P0 BRA `(.L_x_2235) ;  /* 0xfffffffc00f08947 */ /* 0x001fea000383ffff */
[----:B------:R-:W-:Y:S05]  /*17630*/  BRA `(.L_x_2299) ;  /* 0xffffffe400247947 */ /* 0x000fea000383ffff */
.L_x_2300:
        /* <DEDUP_REMOVED lines=12> */
.L_x_2731:


//--------------------- .text._ZN7cutlass13device_kernelIN5flash11enable_sm90INS1_16FlashAttnFwdSm90INS1_25CollectiveMainloopFwdSm90ILi2EN4cute5tupleIJNS5_1CILi1EEES8_S8_EEENS6_IJNS7_ILi192EEENS7_ILi144EEENS7_ILi96EEEEEELi96ENS_10bfloat16_tEfNS_4arch4Sm90ELb1ELb0ELb0ELb1ELb0ELb1ELb0ELb0ELb1ELb1ELb0ELb0EEENS1_21CollectiveEpilogueFwdINS6_IJSA_SC_SB_EEES9_SE_SG_Li384ELb1ELb1ELb0ELb0EEENS1_36VarlenDynamicPersistentTileSchedulerILi192ELi144ELi384ELi128ELb0ELb1ELb1ELb1ELb1ELb1EEEEEEEEEvNT_6ParamsE --------------------------
	.section	.text._ZN7cutlass13device_kernelIN5flash11enable_sm90INS1_16FlashAttnFwdSm90INS1_25CollectiveMainloopFwdSm90ILi2EN4cute5tupleIJNS5_1CILi1EEES8_S8_EEENS6_IJNS7_ILi192EEENS7_ILi144EEENS7_ILi96EEEEEELi96ENS_10bfloat16_tEfNS_4arch4Sm90ELb1ELb0ELb0ELb1ELb0ELb1ELb0ELb0ELb1ELb1ELb0ELb0EEENS1_21CollectiveEpilogueFwdINS6_IJSA_SC_SB_EEES9_SE_SG_Li384ELb1ELb1ELb0ELb0EEENS1_36VarlenDynamicPersistentTileSchedulerILi192ELi144ELi384ELi128ELb0ELb1ELb1ELb1ELb1ELb1EEEEEEEEEvNT_6ParamsE,"ax",@progbits
	.align	128
.text._ZN7cutlass13device_kernelIN5flash11enable_sm90INS1_16FlashAttnFwdSm90INS1_25CollectiveMainloopFwdSm90ILi2EN4cute5tupleIJNS5_1CILi1EEES8_S8_EEENS6_IJNS7_ILi192EEENS7_ILi144EEENS7_ILi96EEEEEELi96ENS_10bfloat16_tEfNS_4arch4Sm90ELb1ELb0ELb0ELb1ELb0ELb1ELb0ELb0ELb1ELb1ELb0ELb0EEENS1_21CollectiveEpilogueFwdINS6_IJSA_SC_SB_EEES9_SE_SG_Li384ELb1ELb1ELb0ELb0EEENS1_36VarlenDynamicPersistentTileSchedulerILi192ELi144ELi384ELi128ELb0ELb1ELb1ELb1ELb1ELb1EEEEEEEEEvNT_6ParamsE:
        .type           _ZN7cutlass13device_kernelIN5flash11enable_sm90INS1_16FlashAttnFwdSm90INS1_25CollectiveMainloopFwdSm90ILi2EN4cute5tupleIJNS5_1CILi1EEES8_S8_EEENS6_IJNS7_ILi192EEENS7_ILi144EEENS7_ILi96EEEEEELi96ENS_10bfloat16_tEfNS_4arch4Sm90ELb1ELb0ELb0ELb1ELb0ELb1ELb0ELb0ELb1ELb1ELb0ELb0EEENS1_21CollectiveEpilogueFwdINS6_IJSA_SC_SB_EEES9_SE_SG_Li384ELb1ELb1ELb0ELb0EEENS1_36VarlenDynamicPersistentTileSchedulerILi192ELi144ELi384ELi128ELb0ELb1ELb1ELb1ELb1ELb1EEEEEEEEEvNT_6ParamsE,@function
        .size           _ZN7cutlass13device_kernelIN5flash11enable_sm90INS1_16FlashAttnFwdSm90INS1_25CollectiveMainloopFwdSm90ILi2EN4cute5tupleIJNS5_1CILi1EEES8_S8_EEENS6_IJNS7_ILi192EEENS7_ILi144EEENS7_ILi96EEEEEELi96ENS_10bfloat16_tEfNS_4arch4Sm90ELb1ELb0ELb0ELb1ELb0ELb1ELb0ELb0ELb1ELb1ELb0ELb0EEENS1_21CollectiveEpilogueFwdINS6_IJSA_SC_SB_EEES9_SE_SG_Li384ELb1ELb1ELb0ELb0EEENS1_36VarlenDynamicPersistentTileSchedulerILi192ELi144ELi384ELi128ELb0ELb1ELb1ELb1ELb1ELb1EEEEEEEEEvNT_6ParamsE,(.L_x_2732 - _ZN7cutlass13device_kernelIN5flash11enable_sm90INS1_16FlashAttnFwdSm90INS1_25CollectiveMainloopFwdSm90ILi2EN4cute5tupleIJNS5_1CILi1EEES8_S8_EEENS6_IJNS7_ILi192EEENS7_ILi144EEENS7_ILi96EEEEEELi96ENS_10bfloat16_tEfNS_4arch4Sm90ELb1ELb0ELb0ELb1ELb0ELb1ELb0ELb0ELb1ELb1ELb0ELb0EEENS1_21CollectiveEpilogueFwdINS6_IJSA_SC_SB_EEES9_SE_SG_Li384ELb1ELb1ELb0ELb0EEENS1_36VarlenDynamicPersistentTileSchedulerILi192ELi144ELi384ELi128ELb0ELb1ELb1ELb1ELb1ELb1EEEEEEEEEvNT_6ParamsE)
        .other          _ZN7cutlass13device_kernelIN5flash11enable_sm90INS1_16FlashAttnFwdSm90INS1_25CollectiveMainloopFwdSm90ILi2EN4cute5tupleIJNS5_1CILi1EEES8_S8_EEENS6_IJNS7_ILi192EEENS7_ILi144EEENS7_ILi96EEEEEELi96ENS_10bfloat16_tEfNS_4arch4Sm90ELb1ELb0ELb0ELb1ELb0ELb1ELb0ELb0ELb1ELb1ELb0ELb0EEENS1_21CollectiveEpilogueFwdINS6_IJSA_SC_SB_EEES9_SE_SG_Li384ELb1ELb1ELb0ELb0EEENS1_36VarlenDynamicPersistentTileSchedulerILi192ELi144ELi384ELi128ELb0ELb1ELb1ELb1ELb1ELb1EEEEEEEEEvNT_6ParamsE,@"STO_CUDA_ENTRY STV_DEFAULT"
_ZN7cutlass13device_kernelIN5flash11enable_sm90INS1_16FlashAttnFwdSm90INS1_25CollectiveMainloopFwdSm90ILi2EN4cute5tupleIJNS5_1CILi1EEES8_S8_EEENS6_IJNS7_ILi192EEENS7_ILi144EEENS7_ILi96EEEEEELi96ENS_10bfloat16_tEfNS_4arch4Sm90ELb1ELb0ELb0ELb1ELb0ELb1ELb0ELb0ELb1ELb1ELb0ELb0EEENS1_21CollectiveEpilogueFwdINS6_IJSA_SC_SB_EEES9_SE_SG_Li384ELb1ELb1ELb0ELb0EEENS1_36VarlenDynamicPersistentTileSchedulerILi192ELi144ELi384ELi128ELb0ELb1ELb1ELb1ELb1ELb1EEEEEEEEEvNT_6ParamsE:
        /* <DEDUP_REMOVED lines=24> */
.L_x_2302:
[----:B------:R-:W-:Y:S05]  /*0180*/  BSYNC B0 ;  /* 0x0000000000007941 */ /* 0x000fea0003800000 */
.L_x_2301:
        /* <DEDUP_REMOVED lines=41> */
.L_x_2303:
        /* <DEDUP_REMOVED lines=22> */
.L_x_2304:
        /* <DEDUP_REMOVED lines=18> */
.L_x_2305:
        /* <DEDUP_REMOVED lines=22> */
.L_x_2306:
        /* <DEDUP_REMOVED lines=22> */
.L_x_2307:
[----:B0-----:R-:W-:Y:S01]  /*0960*/  UMOV UR4, 0x1 ;  /* 0x0000000100047882 */ /* 0x001fe20000000000 */
[----:B------:R-:W-:Y:S01]  /*0970*/  PLOP3.LUT P0, PT, PT, PT, UP0, 0x80, 0x0 ;  /* 0x000000000000781c */ /* 0x000fe20003f0f008 */
[----:B------:R-:W-:Y:S01]  /*0980*/  USEL UR4, UR4, 0x2, !UP0 ;  /* 0x0000000204047887 */ /* 0x000fe2000c000000 */
[----:B------:R-:W-:Y:S01]  /*0990*/  NOP ;  /* 0x0000000000007918 */ /* 0x000fe20000000000 */
[----:B------:R-:W-:Y:S01]  /*09a0*/  ULDC.64 UR60, c[0x0][0x208] ;  /* 0x00008200003c7ab9 */ /* 0x000fe20000000a00 */
[----:B------:R-:W-:Y:S03]  /*09b0*/  BSSY B9, `(.L_x_2308) ;  /* 0x00022d5000097945 */ /* 0x000fe60003800000 */
[----:B------:R-:W-:-:S05]  /*09c0*/  IMAD.U32 R2, RZ, RZ, UR4 ;  /* 0x00000004ff027e24 */ /* 0x000fca000f8e00ff */
[----:B------:R0:W-:Y:S01]  /*09d0*/  STL [R1+0x84], R2 ;  /* 0x0000840201007387 */ /* 0x0001e20000100800 */
[----:B-12-4-:R-:W-:Y:S06]  /*09e0*/  BAR.SYNC.DEFER_BLOCKING 0x0 ;  /* 0x0000000000007b1d */ /* 0x016fec0000010000 */
[----:B------:R-:W-:Y:S05]  /*09f0*/  @!P0 BRA `(.L_x_2309) ;  /* 0x000001b0004c8947 */ /* 0x000fea0003800000 */
.L_x_2310:
[----:B------:R-:W-:-:S08]  /*0a00*/  NOP ;  /* 0x0000000000007918 */ /* 0x000fd00000000000 */
[----:B------:R-:W1:Y:S02]  /*0a10*/  USETMAXREG.TRY_ALLOC.CTAPOOL UP0, 0xa0 ;  /* 0x000000a0000079c8 */ /* 0x000e640008000600 */
[----:B-1----:R-:W-:-:S13]  /*0a20*/  PLOP3.LUT P0, PT, PT, PT, UP0, 0x80, 0x0 ;  /* 0x000000000000781c */ /* 0x002fda0003f0f008 */
[----:B------:R-:W-:Y:S05]  /*0a30*/  @!P0 BRA `(.L_x_2310) ;  /* 0xfffffffc00f08947 */ /* 0x000fea000383ffff */
[----:B------:R-:W2:Y:S01]  /*0a40*/  LDL.LU R0, [R1] ;  /* 0x0000000001007983 */ /* 0x000ea20000300800 */
[----:B0-----:R-:W0:Y:S01]  /*0a50*/  S2R R2, SR_TID.X ;  /* 0x0000000000027919 */ /* 0x001e220000002100 */
        /* <DEDUP_REMOVED lines=17> */
[----:B------:R-:W2:Y:S01]  /*0b70*/  LDL R2, [R1+0x84] ;  /* 0x0000840001027983 */ /* 0x000ea20000100800 */
[----:B------:R-:W-:Y:S02]  /*0b80*/  R2UR UR4, R22 ;  /* 0x00000000160472ca */ /* 0x000fe400000e0000 */
[----:B------:R-:W-:Y:S01]  /*0b90*/  CS2R R144, SRZ ;  /* 0x0000000000907805 */ /* 0x000fe2000001ff00 */
[----:B------:R-:W0:Y:S10]  /*0ba0*/  S2R R0, SR_TID.X ;  /* 0x0000000000007919 */ /* 0x000e340000002100 */
[----:B------:R-:W-:Y:S01]  /*0bb0*/  UIADD3 UR4, UR4, 0xda00, URZ ;  /* 0x0000da0004047890 */ /* 0x000fe2000fffe03f */
[----:B0-----:R-:W-:-:S05]  /*0bc0*/  VIADD R17, R0, 0xffffff80 ;  /* 0xffffff8000117836 */ /* 0x001fca0000000000 */
[----:B------:R-:W-:Y:S02]  /*0bd0*/  SHF.R.S32.HI R0, RZ, 0x1f, R17 ;  /* 0x0000001fff007819 */ /* 0x000fe40000011411 */
[-C--:B------:R-:W-:Y:S02]  /*0be0*/  LEA.HI R13, R17, R17.reuse, RZ, 0x1 ;  /* 0x00000011110d7211 */ /* 0x080fe400078f08ff */
[CC--:B------:R-:W-:Y:S02]  /*0bf0*/  LEA.HI R3, R0.reuse, R17.reuse, RZ, 0x4 ;  /* 0x0000001100037211 */ /* 0x0c0fe400078f20ff */
[----:B------:R-:W-:Y:S02]  /*0c00*/  LEA.HI R7, R0, R17, RZ, 0x5 ;  /* 0x0000001100077211 */ /* 0x000fe400078f28ff */
[----:B------:R-:W-:Y:S02]  /*0c10*/  SHF.R.S32.HI R156, RZ, 0x1, R13 ;  /* 0x00000001ff9c7819 */ /* 0x000fe4000001140d */
[----:B------:R-:W-:-:S02]  /*0c20*/  SHF.R.S32.HI R9, RZ, 0x5, R7 ;  /* 0x00000005ff097819 */ /* 0x000fc40000011407 */
[C---:B------:R-:W-:Y:S02]  /*0c30*/  LEA.HI R10, R13.reuse, R156, RZ, 0x1 ;  /* 0x0000009c0d0a7211 */ /* 0x040fe400078f08ff */
[----:B------:R-:W-:Y:S02]  /*0c40*/  LOP3.LUT R13, R13, 0xfffffffe, RZ, 0xc0, !PT ;  /* 0xfffffffe0d0d7812 */ /* 0x000fe400078ec0ff */
[----:B------:R-:W-:-:S03]  /*0c50*/  LOP3.LUT R11, R10, 0x7fffffe, RZ, 0xc0, !PT ;  /* 0x07fffffe0a0b7812 */ /* 0x000fc600078ec0ff */
[----:B------:R-:W-:Y:S02]  /*0c60*/  IMAD.IADD R13, R17, 0x1, -R13 ;  /* 0x00000001110d7824 */ /* 0x000fe400078e0a0d */
[----:B------:R-:W-:Y:S01]  /*0c70*/  IMAD.IADD R11, R156, 0x1, -R11 ;  /* 0x000000019c0b7824 */ /* 0x000fe200078e0a0b */
[----:B--2---:R-:W-:Y:S02]  /*0c80*/  R2UR UR5, R2 ;  /* 0x00000000020572ca */ /* 0x004fe400000e0000 */
[----:B------:R-:W-:-:S05]  /*0c90*/  LOP3.LUT R2, R3, 0xfffffff0, RZ, 0xc0, !PT ;  /* 0xfffffff003027812 */ /* 0x000fca00078ec0ff */
[----:B------:R-:W-:Y:S01]  /*0ca0*/  IMAD.IADD R4, R17, 0x1, -R2 ;  /* 0x0000000111047824 */ /* 0x000fe200078e0a02 */
[----:B------:R-:W-:-:S03]  /*0cb0*/  LEA.HI R2, R0, R17, RZ, 0x7 ;  /* 0x0000001100027211 */ /* 0x000fc600078f38ff */
[--C-:B------:R-:W-:Y:S01]  /*0cc0*/  IMAD R15, R9, 0x10, R4.reuse ;  /* 0x00000010090f7824 */ /* 0x100fe200078e0204 */
[----:B------:R-:W-:Y:S01]  /*0cd0*/  SHF.R.S32.HI R5, RZ, 0x1f, R4 ;  /* 0x0000001fff057819 */ /* 0x000fe20000011404 */
[----:B------:R-:W-:Y:S01]  /*0ce0*/  ULOP3.LUT UR5, UR5, 0x1, URZ, 0xfc, !UPT ;  /* 0x0000000105057892 */ /* 0x000fe2000f8efc3f */
[----:B------:R-:W-:Y:S02]  /*0cf0*/  SHF.R.S32.HI R18, RZ, 0x7, R2 ;  /* 0x00000007ff127819 */ /* 0x000fe40000011402 */
[CC--:B------:R-:W-:Y:S02]  /*0d00*/  LEA.HI R6, R5.reuse, R4.reuse, RZ, 0x3 ;  /* 0x0000000405067211 */ /* 0x0c0fe400078f18ff */
[----:B------:R-:W-:-:S03]  /*0d10*/  LEA.HI R5, R5, R4, RZ, 0x2 ;  /* 0x0000000405057211 */ /* 0x000fc600078f10ff */
[----:B------:R-:W-:Y:S01]  /*0d20*/  IMAD.SHL.U32 R8, R6, 0x10, RZ ;  /* 0x0000001006087824 */ /* 0x000fe200078e00ff */
[----:B------:R-:W-:Y:S02]  /*0d30*/  LOP3.LUT R7, R5, 0x7fffffc, RZ, 0xc0, !PT ;  /* 0x07fffffc05077812 */ /* 0x000fe400078ec0ff */
[----:B------:R-:W-:Y:S02]  /*0d40*/  SHF.R.S32.HI R6, RZ, 0x4, R3 ;  /* 0x00000004ff067819 */ /* 0x000fe40000011403 */
[----:B------:R-:W-:Y:S01]  /*0d50*/  LOP3.LUT R8, R8, 0x7fffff80, RZ, 0xc0, !PT ;  /* 0x7fffff8008087812 */ /* 0x000fe200078ec0ff */
[----:B------:R-:W-:Y:S01]  /*0d60*/  IMAD.IADD R7, R4, 0x1, -R7 ;  /* 0x0000000104077824 */ /* 0x000fe200078e0a07 */
[----:B------:R-:W-:Y:S01]  /*0d70*/  LEA.HI R3, R3, R6, RZ, 0x1 ;  /* 0x0000000603037211 */ /* 0x000fe200078f08ff */
[----:B------:R-:W-:Y:S01]  /*0d80*/  IMAD R14, R6, 0x8, R11 ;  /* 0x00000008060e7824 */ /* 0x000fe200078e020b */
[----:B------:R-:W-:Y:S01]  /*0d90*/  LEA.HI R4, R0, R17, RZ, 0x2 ;  /* 0x0000001100047211 */ /* 0x000fe200078f10ff */
[----:B------:R-:W-:Y:S01]  /*0da0*/  IMAD R8, R9, 0x100, R8 ;  /* 0x0000010009087824 */ /* 0x000fe200078e0208 */
[----:B------:R-:W-:Y:S01]  /*0db0*/  LOP3.LUT R9, R2, 0xffffff80, RZ, 0xc0, !PT ;  /* 0xffffff8002097812 */ /* 0x000fe200078ec0ff */
[----:B------:R-:W-:Y:S01]  /*0dc0*/  IMAD.HI R2, R18, 0x55555556, RZ ;  /* 0x5555555612027827 */ /* 0x000fe200078e02ff */
[----:B------:R-:W-:-:S02]  /*0dd0*/  LOP3.LUT R3, R3, 0x1ffffffe, RZ, 0xc0, !PT ;  /* 0x1ffffffe03037812 */ /* 0x000fc400078ec0ff */
[----:B------:R-:W-:Y:S01]  /*0de0*/  LOP3.LUT R0, R4, 0xfffffffc, RZ, 0xc0, !PT ;  /* 0xfffffffc04007812 */ /* 0x000fe200078ec0ff */
[C---:B------:R-:W-:Y:S01]  /*0df0*/  IMAD.IADD R16, R17.reuse, 0x1, -R9 ;  /* 0x0000000111107824 */ /* 0x040fe200078e0a09 */
[----:B------:R-:W-:Y:S01]  /*0e00*/  SHF.R.S32.HI R5, RZ, 0x2, R5 ;  /* 0x00000002ff057819 */ /* 0x000fe20000011405 */
[----:B------:R-:W-:Y:S02]  /*0e10*/  IMAD.IADD R3, R6, 0x1, -R3 ;  /* 0x0000000106037824 */ /* 0x000fe400078e0a03 */
[----:B------:R-:W-:Y:S01]  /*0e20*/  IMAD.IADD R6, R17, 0x1, -R0 ;  /* 0x0000000111067824 */ /* 0x000fe200078e0a00 */
[----:B------:R-:W-:Y:S01]  /*0e30*/  SHF.R.S32.HI R9, RZ, 0x1f, R16 ;  /* 0x0000001fff097819 */ /* 0x000fe20000011410 */
[----:B------:R-:W-:Y:S02]  /*0e40*/  IMAD.SHL.U32 R0, R3, 0x8, RZ ;  /* 0x0000000803007824 */ /* 0x000fe400078e00ff */
[----:B------:R-:W-:Y:S01]  /*0e50*/  IMAD.SHL.U32 R5, R5, 0x40, RZ ;  /* 0x0000004005057824 */ /* 0x000fe200078e00ff */
[----:B------:R-:W-:Y:S01]  /*0e60*/  LEA.HI R10, R9, R16, RZ, 0x2 ;  /* 0x00000010090a7211 */ /* 0x000fe200078f10ff */
[----:B------:R-:W-:Y:S01]  /*0e70*/  IMAD R7, R7, 0x10, R8 ;  /* 0x0000001007077824 */ /* 0x000fe200078e0208 */
[----:B------:R-:W-:-:S02]  /*0e80*/  LEA.HI R3, R6, R6, RZ, 0x1 ;  /* 0x0000000606037211 */ /* 0x000fc400078f08ff */
[--C-:B------:R-:W-:Y:S02]  /*0e90*/  SHF.R.S32.HI R11, RZ, 0x2, R10.reuse ;  /* 0x00000002ff0b7819 */ /* 0x100fe4000001140a */
[----:B------:R-:W-:Y:S02]  /*0ea0*/  SHF.R.S32.HI R12, RZ, 0x1f, R10 ;  /* 0x0000001fff0c7819 */ /* 0x000fe4000001140a */
[----:B------:R-:W-:Y:S02]  /*0eb0*/  LEA.HI R9, R9, R16, RZ, 0x5 ;  /* 0x0000001009097211 */ /* 0x000fe400078f28ff */
[----:B------:R-:W-:Y:S02]  /*0ec0*/  LEA.HI R12, R12, R11, RZ, 0x3 ;  /* 0x0000000b0c0c7211 */ /* 0x000fe400078f18ff */
[----:B------:R-:W-:Y:S02]  /*0ed0*/  LOP3.LUT R3, R3, 0x1ffffffe, RZ, 0xc0, !PT ;  /* 0x1ffffffe03037812 */ /* 0x000fe400078ec0ff */
[----:B------:R-:W-:-:S02]  /*0ee0*/  LOP3.LUT R12, R12, 0xfffffff8, RZ, 0xc0, !PT ;  /* 0xfffffff80c0c7812 */ /* 0x000fc400078ec0ff */
[----:B------:R-:W-:Y:S01]  /*0ef0*/  LOP3.LUT R5, R5, 0x40, RZ, 0xc0, !PT ;  /* 0x0000004005057812 */ /* 0x000fe200078ec0ff */
[----:B------:R-:W-:Y:S01]  /*0f00*/  IMAD.IADD R3, R6, 0x1, -R3 ;  /* 0x0000000106037824 */ /* 0x000fe200078e0a03 */
[----:B------:R-:W-:Y:S01]  /*0f10*/  LEA.HI R8, R2, R2, RZ, 0x1 ;  /* 0x0000000202087211 */ /* 0x000fe200078f08ff */
[----:B------:R-:W-:Y:S01]  /*0f20*/  IMAD.IADD R12, R11, 0x1, -R12 ;  /* 0x000000010b0c7824 */ /* 0x000fe200078e0a0c */
[----:B------:R-:W-:Y:S02]  /*0f30*/  SHF.R.S32.HI R9, RZ, 0x5, R9 ;  /* 0x00000005ff097819 */ /* 0x000fe40000011409 */
[----:B------:R-:W-:Y:S01]  /*0f40*/  LOP3.LUT R2, R5, 0x8, R0, 0xf8, !PT ;  /* 0x0000000805027812 */ /* 0x000fe200078ef800 */
[----:B------:R-:W-:Y:S01]  /*0f50*/  IMAD R8, R8, -0x3, R18 ;  /* 0xfffffffd08087824 */ /* 0x000fe200078e0212 */
[----:B------:R-:W-:Y:S01]  /*0f60*/  SHF.R.S32.HI R6, RZ, 0x2, R4 ;  /* 0x00000002ff067819 */ /* 0x000fe20000011404 */
[----:B------:R-:W-:Y:S01]  /*0f70*/  IMAD R9, R9, 0x10, R12 ;  /* 0x0000001009097824 */ /* 0x000fe200078e020c */
[----:B------:R-:W-:Y:S01]  /*0f80*/  SHF.R.U32.HI R5, RZ, 0x3, R5 ;  /* 0x00000003ff057819 */ /* 0x000fe20000011605 */
[----:B------:R-:W-:Y:S01]  /*0f90*/  IMAD.U32 R0, R15, 0x20, R0 ;  /* 0x000000200f007824 */ /* 0x000fe200078e0000 */
[----:B------:R-:W-:Y:S01]  /*0fa0*/  SHF.R.S32.HI R4, RZ, 0x1f, R4 ;  /* 0x0000001fff047819 */ /* 0x000fe20000011404 */
[C---:B------:R-:W-:Y:S01]  /*0fb0*/  IMAD.SHL.U32 R18, R13.reuse, 0x8, RZ ;  /* 0x000000080d127824 */ /* 0x040fe200078e00ff */
[----:B------:R-:W-:Y:S01]  /*0fc0*/  LOP3.LUT R2, R2, R5, RZ, 0x3c, !PT ;  /* 0x0000000502027212 */ /* 0x000fe200078e3cff */
[----:B------:R-:W-:Y:S01]  /*0fd0*/  IMAD R5, R8, 0x40, R9 ;  /* 0x0000004008057824 */ /* 0x000fe200078e0209 */
[----:B------:R-:W-:Y:S01]  /*0fe0*/  LEA.HI R4, R4, R6, RZ, 0x2 ;  /* 0x0000000604047211 */ /* 0x000fe200078f10ff */
[----:B------:R0:W-:Y:S01]  /*0ff0*/  STL [R1+0x80], R0 ;  /* 0x0000800001007387 */ /* 0x0001e20000100800 */
[----:B------:R-:W-:Y:S01]  /*1000*/  IMAD.SHL.U32 R8, R13, 0x4, RZ ;  /* 0x000000040d087824 */ /* 0x000fe200078e00ff */
[----:B------:R-:W-:Y:S01]  /*1010*/  LOP3.LUT R10, R10, 0x7ffffffc, RZ, 0xc0, !PT ;  /* 0x7ffffffc0a0a7812 */ /* 0x000fe200078ec0ff */
[----:B------:R-:W-:Y:S01]  /*1020*/  IMAD.IADD R7, R2, 0x1, R7 ;  /* 0x0000000102077824 */ /* 0x000fe200078e0207 */
[----:B------:R-:W-:Y:S01]  /*1030*/  LOP3.LUT R4, R4, 0xfffffffc, RZ, 0xc0, !PT ;  /* 0xfffffffc04047812 */ /* 0x000fe200078ec0ff */
[----:B------:R-:W-:Y:S02]  /*1040*/  STL [R1+0x7c], R5 ;  /* 0x00007c0501007387 */ /* 0x000fe40000100800 */
[----:B------:R-:W-:-:S02]  /*1050*/  IMAD R23, R7, 0x2, R22 ;  /* 0x0000000207177824 */ /* 0x000fc400078e0216 */
[----:B------:R-:W-:Y:S01]  /*1060*/  STL [R1+0x74], RZ ;  /* 0x000074ff01007387 */ /* 0x000fe20000100800 */
[----:B0-----:R-:W-:-:S05]  /*1070*/  IMAD.U32 R0, RZ, RZ, UR5 ;  /* 0x00000005ff007e24 */ /* 0x001fca000f8e00ff */
[----:B------:R0:W-:Y:S04]  /*1080*/  STL [R1+0x2c], R0 ;  /* 0x00002c0001007387 */ /* 0x0001e80000100800 */
[----:B------:R-:W-:Y:S04]  /*1090*/  STL [R1+0x10], RZ ;  /* 0x000010ff01007387 */ /* 0x000fe80000100800 */
[----:B------:R-:W-:Y:S01]  /*10a0*/  STL [R1+0x4], RZ ;  /* 0x000004ff01007387 */ /* 0x000fe20000100800 */
[----:B0-----:R-:W-:Y:S02]  /*10b0*/  IMAD.IADD R0, R6, 0x1, -R4 ;  /* 0x0000000106007824 */ /* 0x001fe400078e0a04 */
[----:B------:R-:W-:-:S02]  /*10c0*/  IMAD.U32 R4, RZ, RZ, UR4 ;  /* 0x00000004ff047e24 */ /* 0x000fc4000f8e00ff */
[----:B------:R-:W-:Y:S01]  /*10d0*/  VIADD R6, R8, 0x20 ;  /* 0x0000002008067836 */ /* 0x000fe20000000000 */
[----:B------:R0:W-:Y:S04]  /*10e0*/  STL [R1+0x60], R0 ;  /* 0x0000600001007387 */ /* 0x0001e80000100800 */
[----:B------:R-:W-:Y:S04]  /*10f0*/  STL [R1+0x18], R8 ;  /* 0x0000180801007387 */ /* 0x000fe80000100800 */
[----:B------:R1:W-:Y:S01]  /*1100*/  STL [R1+0x78], R4 ;  /* 0x0000780401007387 */ /* 0x0003e20000100800 */
[----:B0-----:R-:W-:-:S03]  /*1110*/  IMAD.SHL.U32 R0, R0, 0x40, RZ ;  /* 0x0000004000007824 */ /* 0x001fc600078e00ff */
[----:B------:R-:W-:Y:S02]  /*1120*/  STL [R1+0x8], R18 ;  /* 0x0000081201007387 */ /* 0x000fe40000100800 */
[----:B------:R-:W-:Y:S01]  /*1130*/  LOP3.LUT R2, R0, 0xc0, RZ, 0xc0, !PT ;  /* 0x000000c000027812 */ /* 0x000fe200078ec0ff */
[----:B------:R-:W-:Y:S01]  /*1140*/  VIADD R0, R8, 0x10 ;  /* 0x0000001008007836 */ /* 0x000fe20000000000 */
[----:B-1----:R-:W-:-:S03]  /*1150*/  SHF.R.S32.HI R4, RZ, 0x1f, R156 ;  /* 0x0000001fff047819 */ /* 0x002fc6000001149c */
[----:B------:R-:W-:Y:S01]  /*1160*/  STL [R1+0x14], R2 ;  /* 0x0000140201007387 */ /* 0x000fe20000100800 */
[----:B------:R-:W-:-:S03]  /*1170*/  SHF.R.U32.HI R4, RZ, 0x3, R2 ;  /* 0x00000003ff047819 */ /* 0x000fc60000011602 */
[----:B------:R0:W-:Y:S04]  /*1180*/  STL [R1+0x3c], R0 ;  /* 0x00003c0001007387 */ /* 0x0001e80000100800 */
[----:B------:R1:W-:Y:S01]  /*1190*/  STL [R1+0x38], R6 ;  /* 0x0000380601007387 */ /* 0x0003e20000100800 */
[----:B0-----:R-:W-:Y:S01]  /*11a0*/  LOP3.LUT R0, R2, 0x8, R18, 0xf8, !PT ;  /* 0x0000000802007812 */ /* 0x001fe200078ef812 */
[----:B------:R-:W-:Y:S02]  /*11b0*/  IMAD.SHL.U32 R2, R14, 0x20, RZ ;  /* 0x000000200e027824 */ /* 0x000fe400078e00ff */
[----:B-1----:R-:W-:Y:S01]  /*11c0*/  VIADD R6, R8, 0x8 ;  /* 0x0000000808067836 */ /* 0x002fe20000000000 */
[----:B------:R-:W-:-:S04]  /*11d0*/  LOP3.LUT R0, R0, R4, RZ, 0x3c, !PT ;  /* 0x0000000400007212 */ /* 0x000fc800078e3cff */
[----:B------:R0:W-:Y:S04]  /*11e0*/  STL [R1+0x44], R6 ;  /* 0x0000440601007387 */ /* 0x0001e80000100800 */
[----:B------:R1:W-:Y:S04]  /*11f0*/  STL [R1+0x20], R4 ;  /* 0x0000200401007387 */ /* 0x0003e80000100800 */
[----:B------:R2:W-:Y:S01]  /*1200*/  STL [R1+0x24], R2 ;  /* 0x0000240201007387 */ /* 0x0005e20000100800 */
[C---:B0-----:R-:W-:Y:S02]  /*1210*/  VIADD R6, R8.reuse, 0x28 ;  /* 0x0000002808067836 */ /* 0x041fe40000000000 */
[----:B-1----:R-:W-:-:S02]  /*1220*/  VIADD R4, R8, 0x18 ;  /* 0x0000001808047836 */ /* 0x002fc40000000000 */
[----:B--2---:R-:W-:-:S03]  /*1230*/  IMAD.IADD R2, R2, 0x1, R0 ;  /* 0x0000000102027824 */ /* 0x004fc600078e0200 */
[----:B------:R0:W-:Y:S01]  /*1240*/  STL [R1+0x48], R4 ;  /* 0x0000480401007387 */ /* 0x0001e20000100800 */
[----:B------:R-:W-:-:S03]  /*1250*/  IMAD R0, R3, 0x8, R5 ;  /* 0x0000000803007824 */ /* 0x000fc600078e0205 */
[----:B------:R1:W-:Y:S01]  /*1260*/  STL [R1+0x4c], R6 ;  /* 0x00004c0601007387 */ /* 0x0003e20000100800 */
[----:B0-----:R-:W-:-:S05]  /*1270*/  IMAD.IADD R4, R16, 0x1, -R10 ;  /* 0x0000000110047824 */ /* 0x001fca00078e0a0a */
[----:B------:R1:W-:Y:S04]  /*1280*/  STL [R1+0x64], R4 ;  /* 0x0000640401007387 */ /* 0x0003e80000100800 */
[----:B------:R1:W-:Y:S04]  /*1290*/  STL [R1+0x5c], R2 ;  /* 0x00005c0201007387 */ /* 0x0003e80000100800 */
[----:B------:R1:W-:Y:S02]  /*12a0*/  STL [R1+0x68], R0 ;  /* 0x0000680001007387 */ /* 0x0003e40000100800 */
.L_x_2458:
[----:B01-34-:R-:W0:Y:S02]  /*12b0*/  LDC.64 R2, c[0x0][0xc88] ;  /* 0x00032200ff027b82 */ /* 0x01be240000000a00 */
[----:B0-----:R-:W-:-:S05]  /*12c0*/  IMAD.WIDE R2, R107, 0x4, R2 ;  /* 0x000000046b027825 */ /* 0x001fca00078e0202 */
[----:B--2---:R0:W2:Y:S01]  /*12d0*/  LDG.E R11, desc[UR60][R2.64] ;  /* 0x0000003c020b7981 */ /* 0x0040a2000c1e1900 */
        /* <DEDUP_REMOVED lines=27> */
[----:B------:R-:W2:Y:S01]  /*1490*/  @P2 LDG.E R10, desc[UR60][R6.64] ;  /* 0x0000003c060a2981 */ /* 0x000ea2000c1e1900 */
        /* <DEDUP_REMOVED lines=10> */
[----:B--2---:R0:W-:Y:S01]  /*1540*/  STL [R1+0x50], R10 ;  /* 0x0000500a01007387 */ /* 0x0041e20000100800 */
[----:B------:R-:W-:Y:S05]  /*1550*/  @P2 BRA `(.L_x_2312) ;  /* 0x0000000000282947 */ /* 0x000fea0003800000 */
[----:B------:R-:W-:Y:S02]  /*1560*/  ULDC.64 UR4, c[0x0][0xa00] ;  /* 0x0002800000047ab9 */ /* 0x000fe40000000a00 */
[----:B------:R-:W-:-:S04]  /*1570*/  ISETP.NE.U32.AND P1, PT, RZ, UR4, PT ;  /* 0x00000004ff007c0c */ /* 0x000fc8000bf25070 */
[----:B------:R-:W-:-:S13]  /*1580*/  ISETP.NE.AND.EX P1, PT, RZ, UR5, PT, P1 ;  /* 0x00000005ff007c0c */ /* 0x000fda000bf25310 */
[----:B------:R-:W-:Y:S05]  /*1590*/  @!P1 BRA `(.L_x_2312) ;  /* 0x0000000000189947 */ /* 0x000fea0003800000 */
[----:B0-----:R-:W0:Y:S02]  /*15a0*/  LDC.64 R4, c[0x0][0xa00] ;  /* 0x00028000ff047b82 */ /* 0x001e240000000a00 */
[----:B0-----:R-:W-:-:S05]  /*15b0*/  IMAD.WIDE R4, R19, 0x4, R4 ;  /* 0x0000000413047825 */ /* 0x001fca00078e0204 */
[----:B------:R-:W2:Y:S04]  /*15c0*/  LDG.E R0, desc[UR60][R4.64] ;  /* 0x0000003c04007981 */ /* 0x000ea8000c1e1900 */
[----:B------:R-:W2:Y:S02]  /*15d0*/  LDG.E R7, desc[UR60][R4.64+0x4] ;  /* 0x0000043c04077981 */ /* 0x000ea4000c1e1900 */
[----:B--2---:R-:W-:-:S05]  /*15e0*/  IMAD.IADD R10, R7, 0x1, -R0 ;  /* 0x00000001070a7824 */ /* 0x004fca00078e0a00 */
[----:B------:R1:W-:Y:S02]  /*15f0*/  STL [R1+0x50], R10 ;  /* 0x0000500a01007387 */ /* 0x0003e40000100800 */
.L_x_2312:
[----:B------:R-:W-:Y:S01]  /*1600*/  ULDC.64 UR4, c[0x0][0xa20] ;  /* 0x0002880000047ab9 */ /* 0x000fe20000000a00 */
[----:B------:R2:W-:Y:S01]  /*1610*/  STL [R1+0x70], R106 ;  /* 0x0000706a01007387 */ /* 0x0005e20000100800 */
[----:B------:R-:W-:-:S04]  /*1620*/  ISETP.NE.U32.AND P1, PT, RZ, UR4, PT ;  /* 0x00000004ff007c0c */ /* 0x000fc8000bf25070 */
[----:B------:R-:W-:-:S13]  /*1630*/  ISETP.NE.AND.EX P1, PT, RZ, UR5, PT, P1 ;  /* 0x00000005ff007c0c */ /* 0x000fda000bf25310 */
[----:B--2---:R-:W-:Y:S05]  /*1640*/  @!P1 BRA `(.L_x_2313) ;  /* 0x0000000000109947 */ /* 0x004fea0003800000 */
[----:B0-----:R-:W-:-:S04]  /*1650*/  IADD3 R4, P0, R24, UR4, RZ ;  /* 0x0000000418047c10 */ /* 0x001fc8000ff1e0ff */
[----:B------:R-:W-:-:S05]  /*1660*/  IADD3.X R5, R25, UR5, RZ, P0, !PT ;  /* 0x0000000519057c10 */ /* 0x000fca00087fe4ff */
[----:B------:R2:W5:Y:S01]  /*1670*/  LDG.E R18, desc[UR60][R4.64] ;  /* 0x0000003c04127981 */ /* 0x000562000c1e1900 */
[----:B------:R-:W-:Y:S05]  /*1680*/  BRA `(.L_x_2314) ;  /* 0x0000000000107947 */ /* 0x000fea0003800000 */
.L_x_2313:
[----:B------:R-:W-:Y:S05]  /*1690*/  @!P0 BRA `(.L_x_2314) ;  /* 0x00000000000c8947 */ /* 0x000fea0003800000 */
[----:B0-----:R-:W2:Y:S04]  /*16a0*/  LDG.E R5, desc[UR60][R8.64] ;  /* 0x0000003c08057981 */ /* 0x001ea8000c1e1900 */
[----:B------:R-:W2:Y:S02]  /*16b0*/  LDG.E R18, desc[UR60][R8.64+0x4] ;  /* 0x0000043c08127981 */ /* 0x000ea4000c1e1900 */
[----:B--2---:R-:W-:-:S07]  /*16c0*/  IMAD.IADD R18, R18, 0x1, -R5 ;  /* 0x0000000112127824 */ /* 0x004fce00078e0a05 */
.L_x_2314:
[----:B------:R-:W-:Y:S01]  /*16d0*/  ULDC.64 UR4, c[0x0][0xa10] ;  /* 0x0002840000047ab9 */ /* 0x000fe20000000a00 */
[----:B0-----:R-:W0:Y:S01]  /*16e0*/  LDC R8, c[0x0][0x448] ;  /* 0x00011200ff087b82 */ /* 0x001e220000000800 */
[----:B------:R-:W-:-:S04]  /*16f0*/  ISETP.NE.U32.AND P0, PT, RZ, UR4, PT ;  /* 0x00000004ff007c0c */ /* 0x000fc8000bf05070 */
[----:B------:R-:W-:Y:S01]  /*1700*/  ISETP.NE.AND.EX P0, PT, RZ, UR5, PT, P0 ;  /* 0x00000005ff007c0c */ /* 0x000fe2000bf05300 */
[----:B------:R-:W-:-:S12]  /*1710*/  ULDC.64 UR4, c[0x0][0xa30] ;  /* 0x00028c0000047ab9 */ /* 0x000fd80000000a00 */
[----:B--2---:R-:W2:Y:S02]  /*1720*/  @P0 LDC.64 R4, c[0x0][0xa10] ;  /* 0x00028400ff040b82 */ /* 0x004ea40000000a00 */
[----:B--2---:R-:W-:-:S05]  /*1730*/  @P0 IMAD.WIDE R4, R19, 0x4, R4 ;  /* 0x0000000413040825 */ /* 0x004fca00078e0204 */
[----:B------:R-:W2:Y:S04]  /*1740*/  @P0 LDG.E R0, desc[UR60][R4.64] ;  /* 0x0000003c04000981 */ /* 0x000ea8000c1e1900 */
[----:B------:R3:W2:Y:S01]  /*1750*/  @P0 LDG.E R9, desc[UR60][R4.64+0x4] ;  /* 0x0000043c04090981 */ /* 0x0006a2000c1e1900 */
[----:B------:R-:W-:Y:S01]  /*1760*/  ISETP.NE.U32.AND P1, PT, RZ, UR4, PT ;  /* 0x00000004ff007c0c */ /* 0x000fe2000bf25070 */
[----:B-----5:R-:W-:-:S03]  /*1770*/  IMAD.MOV.U32 R102, RZ, RZ, R18 ;  /* 0x000000ffff667224 */ /* 0x020fc600078e0012 */
[----:B------:R-:W-:-:S13]  /*1780*/  ISETP.NE.AND.EX P1, PT, RZ, UR5, PT, P1 ;  /* 0x00000005ff007c0c */ /* 0x000fda000bf25310 */
[----:B------:R-:W-:-:S04]  /*1790*/  @P1 IADD3 R6, P2, R24, UR4, RZ ;  /* 0x0000000418061c10 */ /* 0x000fc8000ff5e0ff */
[----:B------:R-:W-:-:S05]  /*17a0*/  @P1 IADD3.X R7, R25, UR5, RZ, P2, !PT ;  /* 0x0000000519071c10 */ /* 0x000fca00097fe4ff */
[----:B------:R4:W5:Y:S01]  /*17b0*/  @P1 LDG.E R102, desc[UR60][R6.64] ;  /* 0x0000003c06661981 */ /* 0x000962000c1e1900 */
[----:B0-----:R-:W-:Y:S01]  /*17c0*/  ISETP.NE.AND P1, PT, R8, 0x1, PT ;  /* 0x000000010800780c */ /* 0x001fe20003f25270 */
[----:B------:R-:W-:Y:S02]  /*17d0*/  IMAD R12, R105, 0xc0, RZ ;  /* 0x000000c0690c7824 */ /* 0x000fe400078e02ff */
[----:B------:R-:W-:Y:S02]  /*17e0*/  IMAD.IADD R8, R18, 0x1, -R3 ;  /* 0x0000000112087824 */ /* 0x000fe400078e0a03 */
[----:B---3--:R-:W-:Y:S01]  /*17f0*/  VIADD R4, R12, 0xbf ;  /* 0x000000bf0c047836 */ /* 0x008fe20000000000 */
[----:B------:R0:W-:Y:S01]  /*1800*/  STL [R1+0x58], R12 ;  /* 0x0000580c01007387 */ /* 0x0001e20000100800 */
[----:B------:R-:W-:-:S05]  /*1810*/  IMAD.MOV R78, RZ, RZ, -R8 ;  /* 0x000000ffff4e7224 */ /* 0x000fca00078e0a08 */
[----:B------:R-:W-:Y:S01]  /*1820*/  VIMNMX R78, RZ, R78, !PT ;  /* 0x0000004eff4e7248 */ /* 0x000fe20007fe0100 */
[----:B------:R-:W3:Y:S08]  /*1830*/  @P1 LDC R11, c[0x0][0x44c] ;  /* 0x00011300ff0b1b82 */ /* 0x000ef00000000800 */
[----:B------:R-:W1:Y:S01]  /*1840*/  @P1 LDC R5, c[0x0][0x450] ;  /* 0x00011400ff051b82 */ /* 0x000e620000000800 */
[----:B--2---:R-:W-:-:S02]  /*1850*/  @P0 IMAD.IADD R2, R9, 0x1, -R0 ;  /* 0x0000000109020824 */ /* 0x004fc400078e0a00 */
[----:B---3--:R-:W-:-:S04]  /*1860*/  @P1 IMAD.HI.U32 R0, R4, R11, RZ ;  /* 0x0000000b04001227 */ /* 0x008fc800078e00ff */
[----:B----4-:R-:W-:Y:S01]  /*1870*/  IMAD.IADD R6, R8, 0x1, R2 ;  /* 0x0000000108067824 */ /* 0x010fe200078e0202 */
[----:B-1----:R-:W-:-:S03]  /*1880*/  @P1 SHF.R.U32.HI R4, RZ, R5, R0 ;  /* 0x00000005ff041219 */ /* 0x002fc60000011600 */
[C---:B------:R-:W-:Y:S01]  /*1890*/  VIADD R0, R6.reuse, 0x8f ;  /* 0x0000008f06007836 */ /* 0x040fe20000000000 */
[----:B------:R-:W-:Y:S01]  /*18a0*/  IADD3 R109, R6, 0x90, -R10 ;  /* 0x00000090066d7810 */ /* 0x000fe20007ffe80a */
[----:B------:R0:W-:Y:S02]  /*18b0*/  STL [R1+0x54], R6 ;  /* 0x0000540601007387 */ /* 0x0001e40000100800 */
[----:B------:R-:W-:-:S04]  /*18c0*/  IMAD.HI R0, R0, 0x38e38e39, RZ ;  /* 0x38e38e3900007827 */ /* 0x000fc800078e02ff */
[----:B------:R-:W-:Y:S01]  /*18d0*/  IMAD.IADD R4, R109, 0x1, R4 ;  /* 0x000000016d047824 */ /* 0x000fe200078e0204 */
[----:B------:R-:W-:-:S03]  /*18e0*/  SHF.R.U32.HI R3, RZ, 0x1f, R0 ;  /* 0x0000001fff037819 */ /* 0x000fc60000011600 */
[----:B------:R-:W-:Y:S01]  /*18f0*/  IMAD.HI R4, R4, 0x38e38e39, RZ ;  /* 0x38e38e3904047827 */ /* 0x000fe200078e02ff */
[----:B------:R-:W-:-:S04]  /*1900*/  LEA.HI.SX32 R110, R0, R3, 0x1b ;  /* 0x00000003006e7211 */ /* 0x000fc800078fdaff */
[----:B------:R-:W-:-:S04]  /*1910*/  SHF.R.U32.HI R5, RZ, 0x1f, R4 ;  /* 0x0000001fff057819 */ /* 0x000fc80000011604 */
[----:B------:R-:W-:-:S04]  /*1920*/  LEA.HI.SX32 R5, R4, R5, 0x1b ;  /* 0x0000000504057211 */ /* 0x000fc800078fdaff */
[----:B------:R-:W-:-:S05]  /*1930*/  VIMNMX R5, R110, R5, PT ;  /* 0x000000056e057248 */ /* 0x000fca0003fe0100 */
        /* <DEDUP_REMOVED lines=33> */
.L_x_2317:
[----:B------:R-:W-:Y:S05]  /*1b50*/  BSYNC B6 ;  /* 0x0000000000067941 */ /* 0x000fea0003800000 */
.L_x_2316:
        /* <DEDUP_REMOVED lines=20> */
.L_x_2319:
[----:B------:R-:W-:Y:S05]  /*1ca0*/  BSYNC B6 ;  /* 0x0000000000067941 */ /* 0x000fea0003800000 */
.L_x_2318:
[----:B------:R-:W-:Y:S01]  /*1cb0*/  ULDC.64 UR4, c[0x0][0x9f8] ;  /* 0x00027e0000047ab9 */ /* 0x000fe20000000a00 */
[----:B------:R-:W2:Y:S01]  /*1cc0*/  LDL.64 R26, [R1+0x8] ;  /* 0x00000800011a7983 */ /* 0x000ea20000100a00 */
[----:B------:R-:W-:Y:S01]  /*1cd0*/  ISETP.NE.U32.AND P0, PT, RZ, UR4, PT ;  /* 0x00000004ff007c0c */ /* 0x000fe2000bf05070 */
[----:B------:R-:W0:Y:S02]  /*1ce0*/  LDC.64 R68, c[0x0][0x408] ;  /* 0x00010200ff447b82 */ /* 0x000e240000000a00 */
[----:B------:R-:W2:Y:S01]  /*1cf0*/  LDL.64 R34, [R1+0x8] ;  /* 0x0000080001227983 */ /* 0x000ea20000100a00 */
[----:B------:R-:W-:-:S05]  /*1d00*/  ISETP.NE.AND.EX P0, PT, RZ, UR5, PT, P0 ;  /* 0x00000005ff007c0c */ /* 0x000fca000bf05300 */
[----:B------:R-:W1:Y:S01]  /*1d10*/  LDC.64 R30, c[0x0][0x300] ;  /* 0x0000c000ff1e7b82 */ /* 0x000e620000000a00 */
[----:B------:R-:W-:Y:S01]  /*1d20*/  IMAD.IADD R77, R77, 0x1, R18 ;  /* 0x000000014d4d7824 */ /* 0x000fe200078e0212 */
[----:B------:R-:W-:-:S06]  /*1d30*/  ULDC.64 UR6, c[0x0][0xa08] ;  /* 0x0002820000067ab9 */ /* 0x000fcc0000000a00 */
[----:B------:R-:W-:Y:S01]  /*1d40*/  @P0 IADD3 R4, P1, R24, UR4, RZ ;  /* 0x0000000418040c10 */ /* 0x000fe2000ff3e0ff */
[----:B------:R-:W3:Y:S01]  /*1d50*/  S2R R20, SR_TID.X ;  /* 0x0000000000147919 */ /* 0x000ee20000002100 */
[----:B------:R-:W4:Y:S02]  /*1d60*/  LDC.64 R74, c[0x0][0x3f8] ;  /* 0x0000fe00ff4a7b82 */ /* 0x000f240000000a00 */
[----:B------:R-:W-:Y:S01]  /*1d70*/  @P0 IADD3.X R5, R25, UR5, RZ, P1, !PT ;  /* 0x0000000519050c10 */ /* 0x000fe20008ffe4ff */
[----:B------:R-:W4:Y:S01]  /*1d80*/  LDL.LU R24, [R1] ;  /* 0x0000000001187983 */ /* 0x000f220000300800 */
[----:B------:R-:W-:Y:S01]  /*1d90*/  SHF.R.S32.HI R11, RZ, 0x1f, R77 ;  /* 0x0000001fff0b7819 */ /* 0x000fe2000001144d */
[----:B------:R-:W-:Y:S02]  /*1da0*/  ULDC.64 UR4, c[0x0][0x308] ;  /* 0x0000c20000047ab9 */ /* 0x000fe40000000a00 */
[----:B------:R-:W4:Y:S04]  /*1db0*/  LDL.64 R14, [R1+0x18] ;  /* 0x00001800010e7983 */ /* 0x000f280000100a00 */
[----:B------:R-:W4:Y:S04]  /*1dc0*/  LDL.64 R36, [R1+0x18] ;  /* 0x0000180001247983 */ /* 0x000f280000100a00 */
[----:B------:R0:W4:Y:S01]  /*1dd0*/  @P0 LDG.E R19, desc[UR60][R4.64] ;  /* 0x0000003c04130981 */ /* 0x000122000c1e1900 */
[-C--:B-1----:R-:W-:Y:S01]  /*1de0*/  IMAD R0, R11, R30.reuse, RZ ;  /* 0x0000001e0b007224 */ /* 0x082fe200078e02ff */
[----:B------:R-:W-:Y:S01]  /*1df0*/  ISETP.NE.U32.AND P0, PT, RZ, UR6, PT ;  /* 0x00000006ff007c0c */ /* 0x000fe2000bf05070 */
[----:B------:R-:W-:Y:S01]  /*1e00*/  IMAD.WIDE.U32 R6, R77, R30, RZ ;  /* 0x0000001e4d067225 */ /* 0x000fe200078e00ff */
[----:B------:R-:W-:-:S02]  /*1e10*/  SHF.R.S32.HI R8, RZ, 0x1f, R106 ;  /* 0x0000001fff087819 */ /* 0x000fc4000001146a */
[----:B------:R-:W-:Y:S01]  /*1e20*/  ISETP.NE.AND.EX P0, PT, RZ, UR7, PT, P0 ;  /* 0x00000007ff007c0c */ /* 0x000fe2000bf05300 */
[----:B------:R-:W-:-:S04]  /*1e30*/  IMAD R3, R77, R31, R0 ;  /* 0x0000001f4d037224 */ /* 0x000fc800078e0200 */
[----:B------:R-:W-:Y:S02]  /*1e40*/  IMAD.IADD R7, R7, 0x1, R3 ;  /* 0x0000000107077824 */ /* 0x000fe400078e0203 */
[----:B------:R-:W-:Y:S02]  /*1e50*/  IMAD R3, R8, UR4, RZ ;  /* 0x0000000408037c24 */ /* 0x000fe4000f8e02ff */
[C---:B0-----:R-:W-:Y:S01]  /*1e60*/  IMAD.WIDE.U32 R4, R106.reuse, UR4, R6 ;  /* 0x000000046a047c25 */ /* 0x041fe2000f8e0006 */
[----:B---3--:R-:W-:Y:S02]  /*1e70*/  SHF.R.U32.HI R33, RZ, 0x7, R20 ;  /* 0x00000007ff217819 */ /* 0x008fe40000011614 */
[----:B------:R-:W3:Y:S01]  /*1e80*/  LDL R20, [R1+0x14] ;  /* 0x0000140001147983 */ /* 0x000ee20000100800 */
[----:B------:R-:W-:Y:S01]  /*1e90*/  IMAD R3, R106, UR5, R3 ;  /* 0x000000056a037c24 */ /* 0x000fe2000f8e0203 */
[----:B------:R-:W-:Y:S01]  /*1ea0*/  ISETP.NE.AND P6, PT, R33, 0x1, PT ;  /* 0x000000012100780c */ /* 0x000fe20003fc5270 */
[----:B------:R-:W-:-:S02]  /*1eb0*/  ULDC.64 UR4, c[0x0][0x310] ;  /* 0x0000c40000047ab9 */ /* 0x000fc40000000a00 */
[----:B------:R-:W-:Y:S02]  /*1ec0*/  IMAD.IADD R5, R5, 0x1, R3 ;  /* 0x0000000105057824 */ /* 0x000fe400078e0203 */
[----:B--2---:R-:W-:-:S05]  /*1ed0*/  IMAD.MOV.U32 R34, RZ, RZ, R26 ;  /* 0x000000ffff227224 */ /* 0x004fca00078e001a */
[----:B------:R-:W-:-:S05]  /*1ee0*/  SHF.R.S32.HI R35, RZ, 0x1f, R34 ;  /* 0x0000001fff237819 */ /* 0x000fca0000011422 */
[----:B------:R-:W-:Y:S01]  /*1ef0*/  STL [R1+0xc], R35 ;  /* 0x00000c2301007387 */ /* 0x000fe20000100800 */
[----:B------:R-:W-:Y:S01]  /*1f00*/  SHF.R.S32.HI R32, RZ, 0x1f, R156 ;  /* 0x0000001fff207819 */ /* 0x000fe2000001149c */
[----:B----4-:R-:W0:Y:S01]  /*1f10*/  LDC R15, c[0x0][0x3f4] ;  /* 0x0000fd00ff0f7b82 */ /* 0x010e220000000800 */
[----:B------:R-:W-:Y:S01]  /*1f20*/  IMAD.MOV.U32 R36, RZ, RZ, R14 ;  /* 0x000000ffff247224 */ /* 0x000fe200078e000e */
[----:B------:R-:W-:-:S04]  /*1f30*/  SHF.R.S32.HI R0, RZ, 0x1f, R19 ;  /* 0x0000001fff007819 */ /* 0x000fc80000011413 */
[--C-:B------:R-:W-:Y:S02]  /*1f40*/  SHF.R.S32.HI R37, RZ, 0x1f, R36.reuse ;  /* 0x0000001fff257819 */ /* 0x100fe40000011424 */
[----:B------:R-:W-:Y:S02]  /*1f50*/  SEL R13, R0, RZ, !P0 ;  /* 0x000000ff000d7207 */ /* 0x000fe40004000000 */
[----:B------:R-:W-:Y:S01]  /*1f60*/  SEL R21, R19, RZ, !P0 ;  /* 0x000000ff13157207 */ /* 0x000fe20004000000 */
[----:B------:R1:W-:Y:S01]  /*1f70*/  STL [R1+0x1c], R37 ;  /* 0x00001c2501007387 */ /* 0x0003e20000100800 */
[----:B------:R-:W-:-:S03]  /*1f80*/  IMAD.WIDE.U32 R66, R156, R68, R36 ;  /* 0x000000449c427225 */ /* 0x000fc600078e0024 */
[----:B------:R-:W2:Y:S01]  /*1f90*/  LDL R38, [R1+0x24] ;  /* 0x0000240001267983 */ /* 0x000ea20000100800 */
[----:B------:R-:W-:-:S03]  /*1fa0*/  IMAD.WIDE.U32 R72, R156, R74, R36 ;  /* 0x0000004a9c487225 */ /* 0x000fc600078e0024 */
[----:B------:R-:W4:Y:S01]  /*1fb0*/  LDL R36, [R1+0x60] ;  /* 0x0000600001247983 */ /* 0x000f220000100800 */
[----:B------:R-:W-:-:S03]  /*1fc0*/  IMAD R0, R13, UR4, RZ ;  /* 0x000000040d007c24 */ /* 0x000fc6000f8e02ff */
[----:B-1----:R-:W2:Y:S01]  /*1fd0*/  LDL R37, [R1+0x20] ;  /* 0x0000200001257983 */ /* 0x002ea20000100800 */
[C---:B------:R-:W-:Y:S02]  /*1fe0*/  IMAD R3, R21.reuse, UR5, R0 ;  /* 0x0000000515037c24 */ /* 0x040fe4000f8e0200 */
[----:B------:R-:W-:Y:S02]  /*1ff0*/  VIADD R0, R34, 0x10 ;  /* 0x0000001022007836 */ /* 0x000fe40000000000 */
[----:B------:R-:W-:Y:S01]  /*2000*/  IMAD.WIDE.U32 R26, R21, UR4, R4 ;  /* 0x00000004151a7c25 */ /* 0x000fe2000f8e0004 */
[----:B------:R-:W-:Y:S05]  /*2010*/  @!P6 WARPSYNC.ALL ;  /* 0x000000000000e948 */ /* 0x000fea0003800000 */
[----:B------:R-:W-:Y:S01]  /*2020*/  ULDC.64 UR6, c[0x0][0x330] ;  /* 0x0000cc0000067ab9 */ /* 0x000fe20000000a00 */
[----:B------:R-:W-:Y:S01]  /*2030*/  ULDC UR4, c[0x0][0x2f4] ;  /* 0x0000bd0000047ab9 */ /* 0x000fe20000000800 */
        /* <DEDUP_REMOVED lines=22> */
[----:B------:R-:W-:Y:S01]  /*21a0*/  ISETP.GE.AND P1, PT, R5, UR4, PT ;  /* 0x0000000405007c0c */ /* 0x000fe2000bf26270 */
[----:B------:R-:W-:Y:S01]  /*21b0*/  IMAD R19, R156, R69, R8 ;  /* 0x000000459c137224 */ /* 0x000fe200078e0208 */
[----:B------:R-:W-:-:S02]  /*21c0*/  SEL R8, RZ, 0x4, P0 ;  /* 0x00000004ff087807 */ /* 0x000fc40000000000 */
[----:B------:R-:W-:Y:S02]  /*21d0*/  SEL R9, RZ, 0x8, P1 ;  /* 0x00000008ff097807 */ /* 0x000fe40000800000 */
[----:B------:R-:W-:Y:S02]  /*21e0*/  ISETP.GE.AND P0, PT, R6, UR4, PT ;  /* 0x0000000406007c0c */ /* 0x000fe4000bf06270 */
[----:B------:R-:W-:Y:S02]  /*21f0*/  LOP3.LUT R7, R9, R7, R8, 0xfe, !PT ;  /* 0x0000000709077212 */ /* 0x000fe400078efe08 */
[----:B------:R-:W-:Y:S01]  /*2200*/  SEL R14, RZ, 0x10, P0 ;  /* 0x00000010ff0e7807 */ /* 0x000fe20000000000 */
[----:B------:R-:W-:Y:S01]  /*2210*/  IMAD R13, R13, UR6, RZ ;  /* 0x000000060d0d7c24 */ /* 0x000fe2000f8e02ff */
[-C--:B0-----:R-:W-:Y:S02]  /*2220*/  ISETP.GE.AND P0, PT, R34, R15.reuse, PT ;  /* 0x0000000f2200720c */ /* 0x081fe40003f06270 */
[----:B------:R-:W-:Y:S01]  /*2230*/  LOP3.LUT R14, R7, R14, RZ, 0xfc, !PT ;  /* 0x0000000e070e7212 */ /* 0x000fe200078efcff */
[----:B------:R-:W-:Y:S01]  /*2240*/  IMAD R7, R32, R74, RZ ;  /* 0x0000004a20077224 */ /* 0x000fe200078e02ff */
[-C--:B------:R-:W-:Y:S01]  /*2250*/  ISETP.GE.AND P3, PT, R4, R15.reuse, PT ;  /* 0x0000000f0400720c */ /* 0x080fe20003f66270 */
[----:B------:R-:W-:Y:S01]  /*2260*/  IMAD.WIDE.U32 R64, R156, R68, R34 ;  /* 0x000000449c407225 */ /* 0x000fe200078e0022 */
[----:B------:R-:W-:-:S03]  /*2270*/  ISETP.GE.AND P1, PT, R0, R15, PT ;  /* 0x0000000f0000720c */ /* 0x000fc60003f26270 */
[C---:B------:R-:W-:Y:S02]  /*2280*/  IMAD R13, R21.reuse, UR7, R13 ;  /* 0x00000007150d7c24 */ /* 0x040fe4000f8e020d */
[----:B------:R-:W-:Y:S01]  /*2290*/  IMAD.WIDE.U32 R28, R21, UR6, R28 ;  /* 0x00000006151c7c25 */ /* 0x000fe2000f8e001c */
[----:B------:R-:W-:-:S03]  /*22a0*/  SEL R9, R15, RZ, P1 ;  /* 0x000000ff0f097207 */ /* 0x000fc60000800000 */
[----:B------:R-:W-:Y:S01]  /*22b0*/  IMAD R21, R156, R75, R7 ;  /* 0x0000004b9c157224 */ /* 0x000fe200078e0207 */
[----:B------:R-:W-:Y:S01]  /*22c0*/  SEL R7, R15, RZ, P0 ;  /* 0x000000ff0f077207 */ /* 0x000fe20000000000 */
[----:B------:R-:W-:Y:S02]  /*22d0*/  IMAD.IADD R65, R65, 0x1, R19 ;  /* 0x0000000141417824 */ /* 0x000fe400078e0213 */
[----:B------:R-:W-:Y:S01]  /*22e0*/  IMAD.IADD R67, R19, 0x1, R67 ;  /* 0x0000000113437824 */ /* 0x000fe200078e0243 */
[----:B------:R-:W-:Y:S01]  /*22f0*/  SEL R19, R15, RZ, P3 ;  /* 0x000000ff0f137207 */ /* 0x000fe20001800000 */
[----:B------:R-:W-:Y:S01]  /*2300*/  IMAD.IADD R8, R34, 0x1, R7 ;  /* 0x0000000122087824 */ /* 0x000fe200078e0207 */
[----:B------:R-:W-:Y:S01]  /*2310*/  LOP3.LUT R24, R24, 0xfffffffe, RZ, 0xc0, !PT ;  /* 0xfffffffe18187812 */ /* 0x000fe200078ec0ff */
[----:B------:R-:W-:-:S04]  /*2320*/  IMAD.WIDE.U32 R70, R156, R74, R34 ;  /* 0x0000004a9c467225 */ /* 0x000fc800078e0022 */
[----:B------:R-:W-:Y:S02]  /*2330*/  IMAD.IADD R18, R4, 0x1, R19 ;  /* 0x0000000104127824 */ /* 0x000fe400078e0213 */
[----:B------:R-:W-:Y:S01]  /*2340*/  IMAD.IADD R12, R0, 0x1, R9 ;  /* 0x00000001000c7824 */ /* 0x000fe200078e0209 */
[----:B------:R-:W-:Y:S01]  /*2350*/  SHF.R.S32.HI R9, RZ, 0x1f, R8 ;  /* 0x0000001fff097819 */ /* 0x000fe20000011408 */
[----:B------:R-:W-:Y:S01]  /*2360*/  IMAD.IADD R71, R71, 0x1, R21 ;  /* 0x0000000147477824 */ /* 0x000fe200078e0215 */
[----:B------:R-:W-:Y:S01]  /*2370*/  @P3 LOP3.LUT R24, R24, 0x1, RZ, 0xfc, !PT ;  /* 0x0000000118183812 */ /* 0x000fe200078efcff */
[----:B------:R-:W-:Y:S01]  /*2380*/  IMAD.IADD R73, R21, 0x1, R73 ;  /* 0x0000000115497824 */ /* 0x000fe200078e0249 */
[----:B------:R-:W-:Y:S02]  /*2390*/  SHF.R.S32.HI R21, RZ, 0x1f, R18 ;  /* 0x0000001fff157819 */ /* 0x000fe40000011412 */
[----:B------:R-:W-:Y:S02]  /*23a0*/  SHF.R.S32.HI R19, RZ, 0x1f, R12 ;  /* 0x0000001fff137819 */ /* 0x000fe4000001140c */
[----:B------:R-:W-:-:S02]  /*23b0*/  LEA.HI R7, R9, R8, RZ, 0x3 ;  /* 0x0000000809077211 */ /* 0x000fc400078f18ff */
[----:B------:R-:W-:Y:S02]  /*23c0*/  LEA.HI R10, R9, R8, RZ, 0x5 ;  /* 0x00000008090a7211 */ /* 0x000fe400078f28ff */
[----:B------:R-:W-:Y:S02]  /*23d0*/  LEA.HI R9, R21, R18, RZ, 0x3 ;  /* 0x0000001215097211 */ /* 0x000fe400078f18ff */
[----:B------:R-:W-:Y:S02]  /*23e0*/  LEA.HI R8, R19, R12, RZ, 0x3 ;  /* 0x0000000c13087211 */ /* 0x000fe400078f18ff */
[----:B------:R-:W-:Y:S02]  /*23f0*/  LEA.HI R18, R21, R18, RZ, 0x5 ;  /* 0x0000001215127211 */ /* 0x000fe400078f28ff */
[----:B------:R-:W-:Y:S02]  /*2400*/  LEA.HI R19, R19, R12, RZ, 0x5 ;  /* 0x0000000c13137211 */ /* 0x000fe400078f28ff */
[----:B------:R-:W-:-:S02]  /*2410*/  SHF.R.S32.HI R12, RZ, 0x5, R10 ;  /* 0x00000005ff0c7819 */ /* 0x000fc4000001140a */
[----:B------:R-:W-:Y:S02]  /*2420*/  SHF.R.S32.HI R21, RZ, 0x5, R18 ;  /* 0x00000005ff157819 */ /* 0x000fe40000011412 */
[----:B-----5:R-:W-:Y:S02]  /*2430*/  SHF.R.S32.HI R25, RZ, 0x1f, R102 ;  /* 0x0000001fff197819 */ /* 0x020fe40000011466 */
[----:B------:R-:W-:Y:S02]  /*2440*/  SHF.R.S32.HI R19, RZ, 0x5, R19 ;  /* 0x00000005ff137819 */ /* 0x000fe40000011413 */
[C---:B---3--:R-:W-:Y:S02]  /*2450*/  LOP3.LUT R10, R20.reuse, 0x18, R7, 0xf8, !PT ;  /* 0x00000018140a7812 */ /* 0x048fe400078ef807 */
[----:B------:R-:W-:Y:S02]  /*2460*/  LOP3.LUT R18, R20, 0x18, R8, 0xf8, !PT ;  /* 0x0000001814127812 */ /* 0x000fe400078ef808 */
[----:B------:R-:W-:-:S02]  /*2470*/  LOP3.LUT R24, R24, 0xfffffffd, RZ, 0xc0, !PT ;  /* 0xfffffffd18187812 */ /* 0x000fc400078ec0ff */
[----:B------:R-:W-:Y:S02]  /*2480*/  IADD3 R76, P2, R156, R77, RZ ;  /* 0x0000004d9c4c7210 */ /* 0x000fe40007f5e0ff */
[----:B------:R-:W-:-:S03]  /*2490*/  LOP3.LUT R20, R20, 0x18, R9, 0xf8, !PT ;  /* 0x0000001814147812 */ /* 0x000fc600078ef809 */
[----:B------:R-:W-:Y:S02]  /*24a0*/  IMAD.X R77, R32, 0x1, R11, P2 ;  /* 0x00000001204d7824 */ /* 0x000fe400010e060b */
[----:B------:R-:W-:Y:S02]  /*24b0*/  IMAD.SHL.U32 R104, R15, 0x2, RZ ;  /* 0x000000020f687824 */ /* 0x000fe400078e00ff */
[----:B------:R-:W-:Y:S01]  /*24c0*/  IMAD.WIDE.U32 R70, R102, R74, R70 ;  /* 0x0000004a66467225 */ /* 0x000fe200078e0046 */
[----:B------:R-:W-:-:S03]  /*24d0*/  LOP3.LUT R11, R8, 0xfffffff8, RZ, 0xc0, !PT ;  /* 0xfffffff8080b7812 */ /* 0x000fc600078ec0ff */
[----:B------:R-:W-:-:S04]  /*24e0*/  IMAD.WIDE.U32 R72, R102, R74, R72 ;  /* 0x0000004a66487225 */ /* 0x000fc800078e0048 */
[----:B------:R-:W-:Y:S02]  /*24f0*/  IMAD R89, R31, 0x90, RZ ;  /* 0x000000901f597824 */ /* 0x000fe400078e02ff */
[----:B------:R-:W-:-:S04]  /*2500*/  IMAD.WIDE.U32 R64, R102, R68, R64 ;  /* 0x0000004466407225 */ /* 0x000fc800078e0040 */
[----:B------:R-:W-:-:S04]  /*2510*/  IMAD.WIDE.U32 R66, R102, R68, R66 ;  /* 0x0000004466427225 */ /* 0x000fc800078e0042 */
[----:B------:R-:W-:Y:S02]  /*2520*/  IMAD R95, R75, 0x90, RZ ;  /* 0x000000904b5f7824 */ /* 0x000fe400078e02ff */
[----:B------:R-:W-:Y:S01]  /*2530*/  IMAD.WIDE.U32 R30, R30, 0x90, RZ ;  /* 0x000000901e1e7825 */ /* 0x000fe200078e00ff */
[----:B------:R-:W-:-:S03]  /*2540*/  SHF.R.S32.HI R97, RZ, 0x1f, R11 ;  /* 0x0000001fff617819 */ /* 0x000fc6000001140b */
[----:B------:R-:W-:Y:S01]  /*2550*/  IMAD.IADD R84, R29, 0x1, R13 ;  /* 0x000000011d547824 */ /* 0x000fe200078e020d */
[----:B------:R-:W-:Y:S01]  /*2560*/  LOP3.LUT R13, R14, 0x1, RZ, 0xc0, !PT ;  /* 0x000000010e0d7812 */ /* 0x000fe200078ec0ff */
[----:B------:R-:W-:Y:S02]  /*2570*/  VIADD R108, R33, 0x8 ;  /* 0x00000008216c7836 */ /* 0x000fe40000000000 */
[----:B------:R-:W-:Y:S01]  /*2580*/  IMAD.IADD R89, R31, 0x1, R89 ;  /* 0x000000011f597824 */ /* 0x000fe200078e0259 */
[----:B------:R-:W-:Y:S01]  /*2590*/  @!P6 BAR.SYNC.DEFER_BLOCKING 0x9, 0x100 ;  /* 0x024400000000eb1d */ /* 0x000fe20000010000 */
[----:B----4-:R-:W-:Y:S01]  /*25a0*/  LOP3.LUT P3, RZ, R36, 0x2, RZ, 0xc0, !PT ;  /* 0x0000000224ff7812 */ /* 0x010fe2000786c0ff */
[----:B--2---:R-:W-:Y:S01]  /*25b0*/  IMAD R19, R19, 0x1200, R38 ;  /* 0x0000120013137824 */ /* 0x004fe200078e0226 */
[-C--:B------:R-:W-:Y:S01]  /*25c0*/  LOP3.LUT R101, R10, R37.reuse, RZ, 0x3c, !PT ;  /* 0x000000250a657212 */ /* 0x080fe200078e3cff */
[C---:B------:R-:W-:Y:S01]  /*25d0*/  IMAD R10, R25.reuse, R68, RZ ;  /* 0x00000044190a7224 */ /* 0x040fe200078e02ff */
[----:B------:R-:W-:Y:S01]  /*25e0*/  LOP3.LUT R18, R18, R37, RZ, 0x3c, !PT ;  /* 0x0000002512127212 */ /* 0x000fe200078e3cff */
[----:B------:R-:W-:-:S08]  /*25f0*/  IMAD R25, R25, R74, RZ ;  /* 0x0000004a19197224 */ /* 0x000fd000078e02ff */
[----:B------:R-:W-:Y:S01]  /*2600*/  @P3 LOP3.LUT R24, R24, 0x2, RZ, 0xfc, !PT ;  /* 0x0000000218183812 */ /* 0x000fe200078efcff */
[----:B------:R-:W-:Y:S02]  /*2610*/  IMAD.IADD R100, R19, 0x1, R18 ;  /* 0x0000000113647824 */ /* 0x000fe400078e0212 */
[----:B------:R-:W-:Y:S02]  /*2620*/  IMAD R19, R102, R75, R25 ;  /* 0x0000004b66137224 */ /* 0x000fe400078e0219 */
[----:B------:R0:W-:Y:S01]  /*2630*/  STL [R1], R24 ;  /* 0x0000001801007387 */ /* 0x0001e20000100800 */
[----:B------:R-:W-:Y:S01]  /*2640*/  VIADD R25, R34, 0x50 ;  /* 0x0000005022197836 */ /* 0x000fe20000000000 */
[----:B------:R-:W-:Y:S01]  /*2650*/  LOP3.LUT R20, R20, R37, RZ, 0x3c, !PT ;  /* 0x0000002514147212 */ /* 0x000fe200078e3cff */
[----:B------:R-:W-:-:S03]  /*2660*/  IMAD R21, R21, 0x1200, R38 ;  /* 0x0000120015157824 */ /* 0x000fc600078e0226 */
[----:B------:R-:W-:Y:S01]  /*2670*/  ISETP.GE.AND P2, PT, R25, UR4, PT ;  /* 0x0000000419007c0c */ /* 0x000fe2000bf46270 */
[----:B------:R-:W-:-:S03]  /*2680*/  IMAD R12, R12, 0x1200, R38 ;  /* 0x000012000c0c7824 */ /* 0x000fc600078e0226 */
[----:B------:R-:W-:Y:S01]  /*2690*/  SEL R15, RZ, 0x20, P2 ;  /* 0x00000020ff0f7807 */ /* 0x000fe20001000000 */
[----:B------:R-:W-:Y:S02]  /*26a0*/  IMAD.IADD R99, R21, 0x1, R20 ;  /* 0x0000000115637824 */ /* 0x000fe400078e0214 */
[----:B------:R-:W-:Y:S01]  /*26b0*/  IMAD.IADD R101, R12, 0x1, R101 ;  /* 0x000000010c657824 */ /* 0x000fe200078e0265 */
[----:B------:R-:W-:Y:S01]  /*26c0*/  LOP3.LUT R20, R14, R15, RZ, 0xfc, !PT ;  /* 0x0000000f0e147212 */ /* 0x000fe200078efcff */
[----:B------:R-:W-:Y:S01]  /*26d0*/  IMAD R81, R102, R69, R10 ;  /* 0x0000004566517224 */ /* 0x000fe200078e020a */
[----:B------:R-:W-:Y:S01]  /*26e0*/  LOP3.LUT R10, R7, 0xfffffff8, RZ, 0xc0, !PT ;  /* 0xfffffff8070a7812 */ /* 0x000fe200078ec0ff */
[----:B------:R-:W-:Y:S01]  /*26f0*/  IMAD R21, R69, 0x90, RZ ;  /* 0x0000009045157824 */ /* 0x000fe200078e02ff */
[----:B------:R-:W-:Y:S01]  /*2700*/  LOP3.LUT R12, R9, 0xfffffff8, RZ, 0xc0, !PT ;  /* 0xfffffff8090c7812 */ /* 0x000fe200078ec0ff */
[----:B------:R-:W-:Y:S01]  /*2710*/  IMAD.WIDE.U32 R68, R68, 0x90, RZ ;  /* 0x0000009044447825 */ /* 0x000fe200078e00ff */
[----:B------:R-:W-:-:S03]  /*2720*/  LOP3.LUT R14, R20, 0x2, RZ, 0xc0, !PT ;  /* 0x00000002140e7812 */ /* 0x000fc600078ec0ff */
[----:B------:R-:W-:Y:S01]  /*2730*/  IMAD.WIDE.U32 R74, R74, 0x90, RZ ;  /* 0x000000904a4a7825 */ /* 0x000fe200078e00ff */
[C---:B------:R-:W-:Y:S02]  /*2740*/  LOP3.LUT R15, R20.reuse, 0x4, RZ, 0xc0, !PT ;  /* 0x00000004140f7812 */ /* 0x040fe400078ec0ff */
[C---:B------:R-:W-:Y:S01]  /*2750*/  LOP3.LUT R18, R20.reuse, 0x8, RZ, 0xc0, !PT ;  /* 0x0000000814127812 */ /* 0x040fe200078ec0ff */
[----:B------:R-:W-:Y:S02]  /*2760*/  IMAD.IADD R82, R71, 0x1, R19 ;  /* 0x0000000147527824 */ /* 0x000fe400078e0213 */
[----:B------:R-:W-:Y:S01]  /*2770*/  IMAD.IADD R80, R19, 0x1, R73 ;  /* 0x0000000113507824 */ /* 0x000fe200078e0249 */
[C---:B------:R-:W-:Y:S01]  /*2780*/  LOP3.LUT R19, R20.reuse, 0x10, RZ, 0xc0, !PT ;  /* 0x0000001014137812 */ /* 0x040fe200078ec0ff */
[----:B------:R-:W-:Y:S01]  /*2790*/  IMAD.IADD R83, R65, 0x1, R81 ;  /* 0x0000000141537824 */ /* 0x000fe200078e0251 */
[----:B------:R-:W-:Y:S01]  /*27a0*/  SHF.R.S32.HI R98, RZ, 0x1f, R10 ;  /* 0x0000001fff627819 */ /* 0x000fe2000001140a */
[----:B------:R-:W-:Y:S01]  /*27b0*/  IMAD.IADD R94, R69, 0x1, R21 ;  /* 0x00000001455e7824 */ /* 0x000fe200078e0215 */
[----:B------:R-:W-:Y:S01]  /*27c0*/  SHF.R.S32.HI R96, RZ, 0x1f, R12 ;  /* 0x0000001fff607819 */ /* 0x000fe2000001140c */
[----:B------:R-:W-:Y:S01]  /*27d0*/  IMAD.IADD R95, R75, 0x1, R95 ;  /* 0x000000014b5f7824 */ /* 0x000fe200078e025f */
[----:B------:R-:W-:Y:S01]  /*27e0*/  LOP3.LUT R20, R20, 0x20, RZ, 0xc0, !PT ;  /* 0x0000002014147812 */ /* 0x000fe200078ec0ff */
[----:B0-----:R-:W-:-:S07]  /*27f0*/  IMAD.IADD R81, R81, 0x1, R67 ;  /* 0x0000000151517824 */ /* 0x001fce00078e0243 */
.L_x_2375:
        /* <DEDUP_REMOVED lines=100> */
.L_x_2324:
[----:B------:R-:W-:Y:S05]  /*2e40*/  BSYNC B1 ;  /* 0x0000000000017941 */ /* 0x000fea0003800000 */
.L_x_2323:
[----:B------:R-:W2:Y:S01]  /*2e50*/  LDL R21, [R1+0x2c] ;  /* 0x00002c0001157983 */ /* 0x000ea20000100800 */
[----:B0----5:R-:W-:Y:S02]  /*2e60*/  IMAD.MOV.U32 R32, RZ, RZ, R39 ;  /* 0x000000ffff207224 */ /* 0x021fe400078e0027 */
        /* <DEDUP_REMOVED lines=32> */
[----:B------:R-:W-:Y:S02]  /*3070*/  PRMT R58, R33, 0x7610, R58 ;  /* 0x00007610213a7816 */ /* 0x000fe4000000003a */
[----:B------:R-:W-:Y:S02]  /*3080*/  PRMT R93, R93, 0x5410, R34 ;  /* 0x000054105d5d7816 */ /* 0x000fe40000000022 */
[----:B--2---:R-:W-:Y:S01]  /*3090*/  R2UR UR4, R21 ;  /* 0x00000000150472ca */ /* 0x004fe200000e0000 */
[----:B------:R-:W-:-:S05]  /*30a0*/  IMAD.MOV.U32 R21, RZ, RZ, R38 ;  /* 0x000000ffff157224 */ /* 0x000fca00078e0026 */
[----:B------:R-:W-:Y:S01]  /*30b0*/  PRMT R106, R21, 0x7610, R106 ;  /* 0x00007610156a7816 */ /* 0x000fe2000000006a */
[----:B------:R-:W-:-:S05]  /*30c0*/  IMAD.MOV.U32 R21, RZ, RZ, R46 ;  /* 0x000000ffff157224 */ /* 0x000fca00078e002e */
[----:B------:R-:W-:Y:S01]  /*30d0*/  PRMT R120, R21, 0x7610, R120 ;  /* 0x0000761015787816 */ /* 0x000fe20000000078 */
[----:B------:R-:W-:Y:S01]  /*30e0*/  IMAD.MOV.U32 R21, RZ, RZ, R54 ;  /* 0x000000ffff157224 */ /* 0x000fe200078e0036 */
[----:B------:R-:W-:-:S04]  /*30f0*/  UISETP.NE.AND UP0, UPT, UR4, 0x3, UPT ;  /* 0x000000030400788c */ /* 0x000fc8000bf05270 */
[----:B------:R-:W-:Y:S01]  /*3100*/  PRMT R106, R106, 0x5410, R21 ;  /* 0x000054106a6a7816 */ /* 0x000fe20000000015 */
[----:B------:R-:W-:Y:S01]  /*3110*/  IMAD.MOV.U32 R21, RZ, RZ, R40 ;  /* 0x000000ffff157224 */ /* 0x000fe200078e0028 */
[----:B------:R-:W-:-:S04]  /*3120*/  PLOP3.LUT P3, PT, PT, PT, UP0, 0x80, 0x0 ;  /* 0x000000000000781c */ /* 0x000fc80003f6f008 */
[----:B------:R-:W-:Y:S01]  /*3130*/  PRMT R111, R21, 0x7610, R111 ;  /* 0x00007610156f7816 */ /* 0x000fe2000000006f */
[----:B------:R-:W-:-:S03]  /*3140*/  IMAD.MOV.U32 R21, RZ, RZ, R53 ;  /* 0x000000ffff157224 */ /* 0x000fc600078e0035 */
[----:B------:R-:W-:Y:S02]  /*3150*/  PRMT R111, R111, 0x5410, R32 ;  /* 0x000054106f6f7816 */ /* 0x000fe40000000020 */
[----:B------:R-:W-:Y:S01]  /*3160*/  PRMT R125, R21, 0x7610, R125 ;  /* 0x00007610157d7816 */ /* 0x000fe2000000007d */
[----:B------:R-:W-:-:S05]  /*3170*/  IMAD.MOV.U32 R21, RZ, RZ, R60 ;  /* 0x000000ffff157224 */ /* 0x000fca00078e003c */
[----:B------:R-:W-:Y:S01]  /*3180*/  PRMT R107, R107, 0x5410, R21 ;  /* 0x000054106b6b7816 */ /* 0x000fe20000000015 */
[----:B------:R-:W-:Y:S06]  /*3190*/  @!P3 BRA `(.L_x_2325) ;  /* 0x000000000004b947 */ /* 0x000fec0003800000 */
[----:B------:R-:W-:Y:S01]  /*31a0*/  BPT.TRAP 0x1 ;  /* 0x000000040000795c */ /* 0x000fe20000300000 */
.L_x_2325:
[----:B------:R-:W2:Y:S01]  /*31b0*/  LDL R32, [R1+0x10] ;  /* 0x0000100001207983 */ /* 0x000ea20000100800 */
[----:B------:R-:W-:Y:S01]  /*31c0*/  IMAD R21, R144, 0x8, R22 ;  /* 0x0000000890157824 */ /* 0x000fe200078e0216 */
[----:B------:R-:W-:Y:S01]  /*31d0*/  BSSY B1, `(.L_x_2326) ;  /* 0x0000004000017945 */ /* 0x000fe20003800000 */
[----:B--2---:R-:W-:-:S04]  /*31e0*/  SHF.L.U32 R87, R32, 0x1f, RZ ;  /* 0x0000001f20577819 */ /* 0x004fc800000006ff */
[----:B------:R-:W0:Y:S02]  /*31f0*/  SYNCS.PHASECHK.TRANS64.TRYWAIT P5, [R21+URZ+0x31c90], R87 ;  /* 0x031c9057150075a7 */ /* 0x000e2400080a017f */
[----:B0-----:R-:W-:Y:S05]  /*3200*/  @!P5 BRA `(.L_x_2327) ;  /* 0x000002040044d947 */ /* 0x001fea0003800000 */
.L_x_2623:
[----:B------:R-:W-:Y:S05]  /*3210*/  BSYNC B1 ;  /* 0x0000000000017941 */ /* 0x000fea0003800000 */
.L_x_2326:
        /* <DEDUP_REMOVED lines=12> */
[C---:B------:R-:W-:Y:S02]  /*32e0*/  PRMT R57, R58.reuse, 0x5410, R57 ;  /* 0x000054103a397816 */ /* 0x040fe40000000039 */
[----:B------:R-:W-:Y:S02]  /*32f0*/  PRMT R56, R58, 0x5432, R56 ;  /* 0x000054323a387816 */ /* 0x000fe40000000038 */
[----:B------:R-:W-:Y:S02]  /*3300*/  SHF.R.U32.HI R59, RZ, 0x10, R63 ;  /* 0x00000010ff3b7819 */ /* 0x000fe4000001163f */
[----:B------:R-:W-:-:S02]  /*3310*/  SHF.R.U32.HI R62, RZ, 0x10, R91 ;  /* 0x00000010ff3e7819 */ /* 0x000fc4000001165b */
[----:B------:R-:W-:Y:S02]  /*3320*/  LOP3.LUT R92, R33, 0xffff0000, RZ, 0xc0, !PT ;  /* 0xffff0000215c7812 */ /* 0x000fe400078ec0ff */
[----:B------:R-:W-:Y:S02]  /*3330*/  LOP3.LUT R63, R57, 0xffff0000, RZ, 0xc0, !PT ;  /* 0xffff0000393f7812 */ /* 0x000fe400078ec0ff */
[C---:B------:R-:W-:Y:S01]  /*3340*/  LOP3.LUT R91, R56.reuse, 0xffff0000, RZ, 0xc0, !PT ;  /* 0xffff0000385b7812 */ /* 0x040fe200078ec0ff */
[----:B------:R-:W-:Y:S01]  /*3350*/  IMAD.U32 R56, R56, 0x10000, RZ ;  /* 0x0001000038387824 */ /* 0x000fe200078e00ff */
[C---:B------:R-:W-:Y:S01]  /*3360*/  PRMT R62, R93.reuse, 0x5432, R62 ;  /* 0x000054325d3e7816 */ /* 0x040fe2000000003e */
[C---:B------:R-:W-:Y:S01]  /*3370*/  FMUL.FTZ R33, R92.reuse, R63 ;  /* 0x0000003f5c217220 */ /* 0x040fe20000410000 */
[----:B------:R-:W-:Y:S01]  /*3380*/  PRMT R59, R93, 0x5410, R59 ;  /* 0x000054105d3b7816 */ /* 0x000fe2000000003b */
[-C--:B------:R-:W-:Y:S02]  /*3390*/  FMUL.FTZ R92, R92, R91.reuse ;  /* 0x0000005b5c5c7220 */ /* 0x080fe40000410000 */
[----:B------:R-:W-:-:S02]  /*33a0*/  FFMA.FTZ R58, R90, R91, -R33 ;  /* 0x0000005b5a3a7223 */ /* 0x000fc40000010821 */
[----:B------:R-:W-:Y:S01]  /*33b0*/  FFMA.FTZ R33, R90, R63, R92 ;  /* 0x0000003f5a217223 */ /* 0x000fe2000001005c */
[----:B------:R-:W-:Y:S01]  /*33c0*/  LOP3.LUT R92, R34, 0xffff0000, RZ, 0xc0, !PT ;  /* 0xffff0000225c7812 */ /* 0x000fe200078ec0ff */
        /* <DEDUP_REMOVED lines=10> */
[C---:B------:R-:W-:Y:S01]  /*3470*/  LOP3.LUT R90, R35.reuse, 0xffff0000, RZ, 0xc0, !PT ;  /* 0xffff0000235a7812 */ /* 0x040fe200078ec0ff */
[----:B------:R-:W-:-:S03]  /*3480*/  IMAD.U32 R35, R35, 0x10000, RZ ;  /* 0x0001000023237824 */ /* 0x000fc600078e00ff */
[----:B------:R-:W-:Y:S01]  /*3490*/  F2FP.BF16.F32.PACK_AB R34, R63, R34 ;  /* 0x000000223f22723e */ /* 0x000fe200000010ff */
[CC--:B------:R-:W-:Y:S01]  /*34a0*/  FMUL.FTZ R92, R90.reuse, R62.reuse ;  /* 0x0000003e5a5c7220 */ /* 0x0c0fe20000410000 */
[-C--:B------:R-:W-:Y:S01]  /*34b0*/  FMUL.FTZ R91, R90, R59.reuse ;  /* 0x0000003b5a5b7220 */ /* 0x080fe20000410000 */
[----:B------:R-:W-:Y:S02]  /*34c0*/  IMAD.U32 R90, R57, 0x10000, RZ ;  /* 0x00010000395a7824 */ /* 0x000fe400078e00ff */
[C---:B------:R-:W-:Y:S01]  /*34d0*/  FFMA.FTZ R59, R35.reuse, R59, -R92 ;  /* 0x0000003b233b7223 */ /* 0x040fe2000001085c */
[----:B------:R-:W-:Y:S01]  /*34e0*/  FFMA.FTZ R62, R35, R62, R91 ;  /* 0x0000003e233e7223 */ /* 0x000fe2000001005b */
[C---:B------:R-:W-:Y:S01]  /*34f0*/  LOP3.LUT R35, R32.reuse, 0xffff0000, RZ, 0xc0, !PT ;  /* 0xffff000020237812 */ /* 0x040fe200078ec0ff */
[----:B------:R-:W-:-:S03]  /*3500*/  IMAD.U32 R57, R32, 0x10000, RZ ;  /* 0x0001000020397824 */ /* 0x000fc600078e00ff */
[----:B------:R-:W-:Y:S01]  /*3510*/  F2FP.BF16.F32.PACK_AB R59, R62, R59 ;  /* 0x0000003b3e3b723e */ /* 0x000fe200000010ff */
[C---:B------:R-:W-:Y:S01]  /*3520*/  FMUL.FTZ R32, R35.reuse, R90 ;  /* 0x0000005a23207220 */ /* 0x040fe20000410000 */
[----:B------:R-:W-:-:S03]  /*3530*/  FMUL.FTZ R35, R35, R56 ;  /* 0x0000003823237220 */ /* 0x000fc60000410000 */
[C---:B------:R-:W-:Y:S01]  /*3540*/  FFMA.FTZ R32, R57.reuse, R56, -R32 ;  /* 0x0000003839207223 */ /* 0x040fe20000010820 */
[----:B------:R-:W-:-:S05]  /*3550*/  FFMA.FTZ R35, R57, R90, R35 ;  /* 0x0000005a39237223 */ /* 0x000fca0000010023 */
[----:B------:R-:W-:Y:S01]  /*3560*/  F2FP.BF16.F32.PACK_AB R32, R35, R32 ;  /* 0x000000202320723e */ /* 0x000fe200000010ff */
[----:B------:R-:W-:-:S07]  /*3570*/  IMAD.MOV.U32 R35, RZ, RZ, R59 ;  /* 0x000000ffff237224 */ /* 0x000fce00078e003b */
.L_x_2332:
[----:B------:R-:W-:Y:S05]  /*3580*/  BSYNC B2 ;  /* 0x0000000000027941 */ /* 0x000fea0003800000 */
.L_x_2331:
[----:B------:R1:W-:Y:S02]  /*3590*/  STG.E.128 desc[UR60][R36.64], R32 ;  /* 0x0000002024007986 */ /* 0x0003e4000c101d3c */
.L_x_2330:
[----:B------:R-:W-:Y:S05]  /*35a0*/  BSYNC B1 ;  /* 0x0000000000017941 */ /* 0x000fea0003800000 */
.L_x_2329:
        /* <DEDUP_REMOVED lines=9> */
[--C-:B------:R-:W-:Y:S02]  /*3640*/  SHF.R.U64 R54, R54, 0x10, R55.reuse ;  /* 0x0000001036367819 */ /* 0x100fe40000001237 */
[----:B------:R-:W-:Y:S02]  /*3650*/  PRMT R56, R107, 0x5432, R56 ;  /* 0x000054326b387816 */ /* 0x000fe40000000038 */
[----:B------:R-:W-:Y:S02]  /*3660*/  PRMT R54, R106, 0x5432, R54 ;  /* 0x000054326a367816 */ /* 0x000fe40000000036 */
[C---:B------:R-:W-:Y:S02]  /*3670*/  LOP3.LUT R59, R33.reuse, 0xffff0000, RZ, 0xc0, !PT ;  /* 0xffff0000213b7812 */ /* 0x040fe400078ec0ff */
[C---:B------:R-:W-:Y:S01]  /*3680*/  LOP3.LUT R62, R56.reuse, 0xffff0000, RZ, 0xc0, !PT ;  /* 0xffff0000383e7812 */ /* 0x040fe200078ec0ff */
[----:B------:R-:W-:Y:S01]  /*3690*/  IMAD.U32 R56, R56, 0x10000, RZ ;  /* 0x0001000038387824 */ /* 0x000fe200078e00ff */
[C---:B------:R-:W-:Y:S01]  /*36a0*/  LOP3.LUT R58, R54.reuse, 0xffff0000, RZ, 0xc0, !PT ;  /* 0xffff0000363a7812 */ /* 0x040fe200078ec0ff */
[----:B------:R-:W-:Y:S01]  /*36b0*/  IMAD.U32 R54, R54, 0x10000, RZ ;  /* 0x0001000036367824 */ /* 0x000fe200078e00ff */
[----:B------:R-:W-:Y:S01]  /*36c0*/  SHF.R.U32.HI R57, RZ, 0x10, R55 ;  /* 0x00000010ff397819 */ /* 0x000fe20000011637 */
[----:B------:R-:W-:-:S02]  /*36d0*/  IMAD.U32 R55, R33, 0x10000, RZ ;  /* 0x0001000021377824 */ /* 0x000fc400078e00ff */
[C---:B------:R-:W-:Y:S01]  /*36e0*/  FMUL.FTZ R90, R59.reuse, R62 ;  /* 0x0000003e3b5a7220 */ /* 0x040fe20000410000 */
[-C--:B------:R-:W-:Y:S01]  /*36f0*/  FMUL.FTZ R33, R59, R58.reuse ;  /* 0x0000003a3b217220 */ /* 0x080fe20000410000 */
[----:B------:R-:W-:Y:S02]  /*3700*/  SHF.R.U32.HI R60, RZ, 0x10, R61 ;  /* 0x00000010ff3c7819 */ /* 0x000fe4000001163d */
[C---:B------:R-:W-:Y:S01]  /*3710*/  FFMA.FTZ R58, R55.reuse, R58, -R90 ;  /* 0x0000003a373a7223 */ /* 0x040fe2000001085a */
[----:B------:R-:W-:Y:S01]  /*3720*/  FFMA.FTZ R55, R55, R62, R33 ;  /* 0x0000003e37377223 */ /* 0x000fe20000010021 */
[----:B------:R-:W-:Y:S01]  /*3730*/  PRMT R33, R123, 0x5410, R57 ;  /* 0x000054107b217816 */ /* 0x000fe20000000039 */
[----:B------:R-:W-:Y:S01]  /*3740*/  IMAD.U32 R62, R35, 0x10000, RZ ;  /* 0x00010000233e7824 */ /* 0x000fe200078e00ff */
[----:B------:R-:W-:Y:S02]  /*3750*/  PRMT R57, R111, 0x5432, R60 ;  /* 0x000054326f397816 */ /* 0x000fe4000000003c */
[C---:B------:R-:W-:Y:S01]  /*3760*/  LOP3.LUT R60, R34.reuse, 0xffff0000, RZ, 0xc0, !PT ;  /* 0xffff0000223c7812 */ /* 0x040fe200078ec0ff */
[C---:B------:R-:W-:Y:S01]  /*3770*/  IMAD.U32 R61, R33.reuse, 0x10000, RZ ;  /* 0x00010000213d7824 */ /* 0x040fe200078e00ff */
[----:B------:R-:W-:Y:S01]  /*3780*/  LOP3.LUT R33, R33, 0xffff0000, RZ, 0xc0, !PT ;  /* 0xffff000021217812 */ /* 0x000fe200078ec0ff */
[C---:B------:R-:W-:Y:S01]  /*3790*/  IMAD.U32 R59, R57.reuse, 0x10000, RZ ;  /* 0x00010000393b7824 */ /* 0x040fe200078e00ff */
[----:B------:R-:W-:Y:S01]  /*37a0*/  LOP3.LUT R57, R57, 0xffff0000, RZ, 0xc0, !PT ;  /* 0xffff000039397812 */ /* 0x000fe200078ec0ff */
[----:B------:R-:W-:-:S02]  /*37b0*/  IMAD.U32 R34, R34, 0x10000, RZ ;  /* 0x0001000022227824 */ /* 0x000fc400078e00ff */
[C---:B------:R-:W-:Y:S01]  /*37c0*/  FMUL.FTZ R63, R60.reuse, R59 ;  /* 0x0000003b3c3f7220 */ /* 0x040fe20000410000 */
[----:B------:R-:W-:-:S03]  /*37d0*/  FMUL.FTZ R60, R60, R61 ;  /* 0x0000003d3c3c7220 */ /* 0x000fc60000410000 */
[C---:B------:R-:W-:Y:S01]  /*37e0*/  FFMA.FTZ R63, R34.reuse, R61, -R63 ;  /* 0x0000003d223f7223 */ /* 0x040fe2000001083f */
[----:B------:R-:W-:Y:S01]  /*37f0*/  FFMA.FTZ R60, R34, R59, R60 ;  /* 0x0000003b223c7223 */ /* 0x000fe2000001003c */
        /* <DEDUP_REMOVED lines=15> */
.L_x_2336:
[----:B------:R-:W-:Y:S05]  /*38f0*/  BSYNC B2 ;  /* 0x0000000000027941 */ /* 0x000fea0003800000 */
.L_x_2335:
[----:B------:R2:W-:Y:S02]  /*3900*/  STG.E.128 desc[UR60][R36.64+0x20], R32 ;  /* 0x0000202024007986 */ /* 0x0005e4000c101d3c */
.L_x_2334:
[----:B------:R-:W-:Y:S05]  /*3910*/  BSYNC B1 ;  /* 0x0000000000017941 */ /* 0x000fea0003800000 */
.L_x_2333:
        /* <DEDUP_REMOVED lines=8> */
[--C-:B------:R-:W-:Y:S01]  /*39a0*/  SHF.R.U64 R50, R50, 0x10, R51.reuse ;  /* 0x0000001032327819 */ /* 0x100fe20000001233 */
[C---:B------:R-:W-:Y:S01]  /*39b0*/  IMAD.U32 R57, R35.reuse, 0x10000, RZ ;  /* 0x0001000023397824 */ /* 0x040fe200078e00ff */
[----:B------:R-:W-:Y:S01]  /*39c0*/  SHF.R.U32.HI R55, RZ, 0x10, R51 ;  /* 0x00000010ff377819 */ /* 0x000fe20000011633 */
[----:B------:R-:W-:Y:S01]  /*39d0*/  IMAD.U32 R56, R32, 0x10000, RZ ;  /* 0x0001000020387824 */ /* 0x000fe200078e00ff */
[--C-:B------:R-:W-:Y:S02]  /*39e0*/  SHF.R.U64 R51, R52, 0x10, R53.reuse ;  /* 0x0000001034337819 */ /* 0x100fe40000001235 */
[----:B------:R-:W-:Y:S01]  /*39f0*/  SHF.R.U32.HI R54, RZ, 0x10, R53 ;  /* 0x00000010ff367819 */ /* 0x000fe20000011635 */
[----:B------:R-:W-:Y:S01]  /*3a00*/  IMAD.U32 R53, R34, 0x10000, RZ ;  /* 0x0001000022357824 */ /* 0x000fe200078e00ff */
[----:B------:R-:W-:Y:S02]  /*3a10*/  PRMT R124, R124, 0x5410, R51 ;  /* 0x000054107c7c7816 */ /* 0x000fe40000000033 */
[----:B------:R-:W-:Y:S01]  /*3a20*/  LOP3.LUT R52, R35, 0xffff0000, RZ, 0xc0, !PT ;  /* 0xffff000023347812 */ /* 0x000fe200078ec0ff */
[----:B------:R-:W-:Y:S01]  /*3a30*/  IMAD.U32 R35, R33, 0x10000, RZ ;  /* 0x0001000021237824 */ /* 0x000fe200078e00ff */
[----:B------:R-:W-:-:S02]  /*3a40*/  PRMT R121, R121, 0x5410, R50 ;  /* 0x0000541079797816 */ /* 0x000fc40000000032 */
[----:B------:R-:W-:Y:S02]  /*3a50*/  LOP3.LUT R33, R33, 0xffff0000, RZ, 0xc0, !PT ;  /* 0xffff000021217812 */ /* 0x000fe400078ec0ff */
[----:B------:R-:W-:Y:S02]  /*3a60*/  LOP3.LUT R58, R124, 0xffff0000, RZ, 0xc0, !PT ;  /* 0xffff00007c3a7812 */ /* 0x000fe400078ec0ff */
[----:B------:R-:W-:Y:S02]  /*3a70*/  PRMT R125, R125, 0x5410, R54 ;  /* 0x000054107d7d7816 */ /* 0x000fe40000000036 */
[----:B------:R-:W-:Y:S01]  /*3a80*/  PRMT R122, R122, 0x5410, R55 ;  /* 0x000054107a7a7816 */ /* 0x000fe20000000037 */
[----:B------:R-:W-:Y:S01]  /*3a90*/  FMUL.FTZ R50, R33, R58 ;  /* 0x0000003a21327220 */ /* 0x000fe20000410000 */
[----:B------:R-:W-:Y:S01]  /*3aa0*/  LOP3.LUT R54, R121, 0xffff0000, RZ, 0xc0, !PT ;  /* 0xffff000079367812 */ /* 0x000fe200078ec0ff */
[C---:B------:R-:W-:Y:S01]  /*3ab0*/  IMAD.U32 R51, R125.reuse, 0x10000, RZ ;  /* 0x000100007d337824 */ /* 0x040fe200078e00ff */
[----:B------:R-:W-:Y:S01]  /*3ac0*/  LOP3.LUT R34, R34, 0xffff0000, RZ, 0xc0, !PT ;  /* 0xffff000022227812 */ /* 0x000fe200078ec0ff */
[----:B------:R-:W-:Y:S01]  /*3ad0*/  IMAD.U32 R55, R122, 0x10000, RZ ;  /* 0x000100007a377824 */ /* 0x000fe200078e00ff */
[----:B------:R-:W-:Y:S01]  /*3ae0*/  LOP3.LUT R125, R125, 0xffff0000, RZ, 0xc0, !PT ;  /* 0xffff00007d7d7812 */ /* 0x000fe200078ec0ff */
[-C--:B------:R-:W-:Y:S01]  /*3af0*/  FMUL.FTZ R33, R33, R54.reuse ;  /* 0x0000003621217220 */ /* 0x080fe20000410000 */
[C---:B------:R-:W-:Y:S01]  /*3b00*/  FFMA.FTZ R50, R35.reuse, R54, -R50 ;  /* 0x0000003623327223 */ /* 0x040fe20000010832 */
[C---:B------:R-:W-:Y:S01]  /*3b10*/  FMUL.FTZ R54, R34.reuse, R51 ;  /* 0x0000003322367220 */ /* 0x040fe20000410000 */
[----:B------:R-:W-:Y:S01]  /*3b20*/  FMUL.FTZ R34, R34, R55 ;  /* 0x0000003722227220 */ /* 0x000fe20000410000 */
[----:B------:R-:W-:Y:S01]  /*3b30*/  LOP3.LUT R32, R32, 0xffff0000, RZ, 0xc0, !PT ;  /* 0xffff000020207812 */ /* 0x000fe200078ec0ff */
[----:B------:R-:W-:Y:S01]  /*3b40*/  FFMA.FTZ R33, R35, R58, R33 ;  /* 0x0000003a23217223 */ /* 0x000fe20000010021 */
[----:B------:R-:W-:Y:S01]  /*3b50*/  LOP3.LUT R122, R122, 0xffff0000, RZ, 0xc0, !PT ;  /* 0xffff00007a7a7812 */ /* 0x000fe200078ec0ff */
[----:B------:R-:W-:-:S02]  /*3b60*/  IMAD.U32 R35, R124, 0x10000, RZ ;  /* 0x000100007c237824 */ /* 0x000fc400078e00ff */
[----:B------:R-:W-:Y:S01]  /*3b70*/  FFMA.FTZ R51, R53, R51, R34 ;  /* 0x0000003335337223 */ /* 0x000fe20000010022 */
[----:B------:R-:W-:Y:S02]  /*3b80*/  IMAD.U32 R121, R121, 0x10000, RZ ;  /* 0x0001000079797824 */ /* 0x000fe400078e00ff */
[----:B------:R-:W-:Y:S01]  /*3b90*/  FFMA.FTZ R54, R53, R55, -R54 ;  /* 0x0000003735367223 */ /* 0x000fe20000010836 */
        /* <DEDUP_REMOVED lines=11> */
[----:B------:R-:W-:-:S07]  /*3c50*/  F2FP.BF16.F32.PACK_AB R32, R32, R53 ;  /* 0x000000352020723e */ /* 0x000fce00000010ff */
.L_x_2340:
[----:B------:R-:W-:Y:S05]  /*3c60*/  BSYNC B2 ;  /* 0x0000000000027941 */ /* 0x000fea0003800000 */
.L_x_2339:
[----:B------:R3:W-:Y:S02]  /*3c70*/  STG.E.128 desc[UR60][R36.64+0x40], R32 ;  /* 0x0000402024007986 */ /* 0x0007e4000c101d3c */
.L_x_2338:
[----:B------:R-:W-:Y:S05]  /*3c80*/  BSYNC B1 ;  /* 0x0000000000017941 */ /* 0x000fea0003800000 */
.L_x_2337:
        /* <DEDUP_REMOVED lines=12> */
[----:B------:R-:W-:Y:S01]  /*3d50*/  PRMT R118, R118, 0x5410, R51 ;  /* 0x0000541076767816 */ /* 0x000fe20000000033 */
[----:B------:R-:W-:Y:S01]  /*3d60*/  IMAD.U32 R51, R33, 0x10000, RZ ;  /* 0x0001000021337824 */ /* 0x000fe200078e00ff */
[----:B------:R-:W-:Y:S02]  /*3d70*/  SHF.R.U32.HI R48, RZ, 0x10, R49 ;  /* 0x00000010ff307819 */ /* 0x000fe40000011631 */
[----:B------:R-:W-:-:S02]  /*3d80*/  PRMT R120, R120, 0x5410, R53 ;  /* 0x0000541078787816 */ /* 0x000fc40000000035 */
[----:B------:R-:W-:Y:S02]  /*3d90*/  PRMT R117, R117, 0x5410, R50 ;  /* 0x0000541075757816 */ /* 0x000fe40000000032 */
[----:B------:R-:W-:Y:S01]  /*3da0*/  LOP3.LUT R49, R33, 0xffff0000, RZ, 0xc0, !PT ;  /* 0xffff000021317812 */ /* 0x000fe200078ec0ff */
[----:B------:R-:W-:Y:S01]  /*3db0*/  IMAD.U32 R33, R32, 0x10000, RZ ;  /* 0x0001000020217824 */ /* 0x000fe200078e00ff */
[C---:B------:R-:W-:Y:S01]  /*3dc0*/  LOP3.LUT R54, R118.reuse, 0xffff0000, RZ, 0xc0, !PT ;  /* 0xffff000076367812 */ /* 0x040fe200078ec0ff */
[----:B------:R-:W-:Y:S01]  /*3dd0*/  IMAD.U32 R52, R117, 0x10000, RZ ;  /* 0x0001000075347824 */ /* 0x000fe200078e00ff */
[----:B------:R-:W-:Y:S01]  /*3de0*/  PRMT R119, R119, 0x5410, R48 ;  /* 0x0000541077777816 */ /* 0x000fe20000000030 */
[----:B------:R-:W-:Y:S01]  /*3df0*/  IMAD.U32 R118, R118, 0x10000, RZ ;  /* 0x0001000076767824 */ /* 0x000fe200078e00ff */
[----:B------:R-:W-:Y:S01]  /*3e00*/  LOP3.LUT R50, R120, 0xffff0000, RZ, 0xc0, !PT ;  /* 0xffff000078327812 */ /* 0x000fe200078ec0ff */
[----:B------:R-:W-:Y:S01]  /*3e10*/  FMUL.FTZ R56, R49, R54 ;  /* 0x0000003631387220 */ /* 0x000fe20000410000 */
[----:B------:R-:W-:Y:S01]  /*3e20*/  LOP3.LUT R47, R34, 0xffff0000, RZ, 0xc0, !PT ;  /* 0xffff0000222f7812 */ /* 0x000fe200078ec0ff */
[----:B------:R-:W-:Y:S01]  /*3e30*/  IMAD.U32 R48, R119, 0x10000, RZ ;  /* 0x0001000077307824 */ /* 0x000fe200078e00ff */
[----:B------:R-:W-:Y:S01]  /*3e40*/  LOP3.LUT R34, R35, 0xffff0000, RZ, 0xc0, !PT ;  /* 0xffff000023227812 */ /* 0x000fe200078ec0ff */
[-C--:B------:R-:W-:Y:S01]  /*3e50*/  FMUL.FTZ R53, R49, R50.reuse ;  /* 0x0000003231357220 */ /* 0x080fe20000410000 */
[----:B------:R-:W-:Y:S01]  /*3e60*/  LOP3.LUT R49, R32, 0xffff0000, RZ, 0xc0, !PT ;  /* 0xffff000020317812 */ /* 0x000fe200078ec0ff */
[----:B------:R-:W-:Y:S01]  /*3e70*/  FFMA.FTZ R32, R51, R50, -R56 ;  /* 0x0000003233207223 */ /* 0x000fe20000010838 */
[----:B------:R-:W-:Y:S01]  /*3e80*/  FMUL.FTZ R55, R47, R48 ;  /* 0x000000302f377220 */ /* 0x000fe20000410000 */
[----:B------:R-:W-:Y:S01]  /*3e90*/  FFMA.FTZ R51, R51, R54, R53 ;  /* 0x0000003633337223 */ /* 0x000fe20000010035 */
[-C--:B------:R-:W-:Y:S01]  /*3ea0*/  FMUL.FTZ R53, R47, R52.reuse ;  /* 0x000000342f357220 */ /* 0x080fe20000410000 */
[----:B------:R-:W-:Y:S01]  /*3eb0*/  LOP3.LUT R119, R119, 0xffff0000, RZ, 0xc0, !PT ;  /* 0xffff000077777812 */ /* 0x000fe200078ec0ff */
[----:B------:R-:W-:Y:S01]  /*3ec0*/  FFMA.FTZ R47, R46, R52, -R55 ;  /* 0x000000342e2f7223 */ /* 0x000fe20000010837 */
[----:B------:R-:W-:Y:S01]  /*3ed0*/  LOP3.LUT R117, R117, 0xffff0000, RZ, 0xc0, !PT ;  /* 0xffff000075757812 */ /* 0x000fe200078ec0ff */
[----:B------:R-:W-:-:S02]  /*3ee0*/  IMAD.U32 R120, R120, 0x10000, RZ ;  /* 0x0001000078787824 */ /* 0x000fc400078e00ff */
[----:B------:R-:W-:Y:S01]  /*3ef0*/  FFMA.FTZ R46, R46, R48, R53 ;  /* 0x000000302e2e7223 */ /* 0x000fe20000010035 */
[C---:B------:R-:W-:Y:S01]  /*3f00*/  FMUL.FTZ R48, R34.reuse, R119 ;  /* 0x0000007722307220 */ /* 0x040fe20000410000 */
[----:B------:R-:W-:Y:S02]  /*3f10*/  IMAD.U32 R35, R35, 0x10000, RZ ;  /* 0x0001000023237824 */ /* 0x000fe400078e00ff */
        /* <DEDUP_REMOVED lines=12> */
.L_x_2344:
[----:B------:R-:W-:Y:S05]  /*3fe0*/  BSYNC B2 ;  /* 0x0000000000027941 */ /* 0x000fea0003800000 */
.L_x_2343:
[----:B------:R4:W-:Y:S02]  /*3ff0*/  STG.E.128 desc[UR60][R36.64+0x60], R32 ;  /* 0x0000602024007986 */ /* 0x0009e4000c101d3c */
.L_x_2342:
[----:B------:R-:W-:Y:S05]  /*4000*/  BSYNC B1 ;  /* 0x0000000000017941 */ /* 0x000fea0003800000 */
.L_x_2341:
        /* <DEDUP_REMOVED lines=12> */
[----:B------:R-:W-:Y:S02]  /*40d0*/  SHF.R.U32.HI R44, RZ, 0x10, R45 ;  /* 0x00000010ff2c7819 */ /* 0x000fe4000001162d */
[----:B------:R-:W-:Y:S01]  /*40e0*/  PRMT R114, R114, 0x5410, R43 ;  /* 0x0000541072727816 */ /* 0x000fe2000000002b */
[----:B------:R-:W-:Y:S01]  /*40f0*/  IMAD.U32 R43, R33, 0x10000, RZ ;  /* 0x00010000212b7824 */ /* 0x000fe200078e00ff */
        /* <DEDUP_REMOVED lines=10> */
[C---:B------:R-:W-:Y:S01]  /*41a0*/  FMUL.FTZ R50, R44.reuse, R48 ;  /* 0x000000302c327220 */ /* 0x040fe20000410000 */
[----:B------:R-:W-:Y:S01]  /*41b0*/  LOP3.LUT R34, R35, 0xffff0000, RZ, 0xc0, !PT ;  /* 0xffff000023227812 */ /* 0x000fe200078ec0ff */
[----:B------:R-:W-:Y:S01]  /*41c0*/  FMUL.FTZ R53, R45, R49 ;  /* 0x000000312d357220 */ /* 0x000fe20000410000 */
[----:B------:R-:W-:Y:S01]  /*41d0*/  LOP3.LUT R113, R113, 0xffff0000, RZ, 0xc0, !PT ;  /* 0xffff000071717812 */ /* 0x000fe200078ec0ff */
[----:B------:R-:W-:Y:S01]  /*41e0*/  FMUL.FTZ R51, R44, R46 ;  /* 0x0000002e2c337220 */ /* 0x000fe20000410000 */
[----:B------:R-:W-:Y:S01]  /*41f0*/  LOP3.LUT R115, R115, 0xffff0000, RZ, 0xc0, !PT ;  /* 0xffff000073737812 */ /* 0x000fe200078ec0ff */
[----:B------:R-:W-:Y:S01]  /*4200*/  FMUL.FTZ R45, R45, R47 ;  /* 0x0000002f2d2d7220 */ /* 0x000fe20000410000 */
[----:B------:R-:W-:Y:S01]  /*4210*/  LOP3.LUT R32, R32, 0xffff0000, RZ, 0xc0, !PT ;  /* 0xffff000020207812 */ /* 0x000fe200078ec0ff */
[----:B------:R-:W-:-:S02]  /*4220*/  IMAD.U32 R114, R114, 0x10000, RZ ;  /* 0x0001000072727824 */ /* 0x000fc400078e00ff */
[C---:B------:R-:W-:Y:S01]  /*4230*/  FFMA.FTZ R50, R43.reuse, R46, -R50 ;  /* 0x0000002e2b327223 */ /* 0x040fe20000010832 */
[----:B------:R-:W-:Y:S02]  /*4240*/  IMAD.U32 R116, R116, 0x10000, RZ ;  /* 0x0001000074747824 */ /* 0x000fe400078e00ff */
[----:B------:R-:W-:Y:S01]  /*4250*/  FFMA.FTZ R51, R43, R48, R51 ;  /* 0x000000302b337223 */ /* 0x000fe20000010033 */
[----:B------:R-:W-:Y:S01]  /*4260*/  FFMA.FTZ R53, R42, R47, -R53 ;  /* 0x0000002f2a357223 */ /* 0x000fe20000010835 */
[C---:B------:R-:W-:Y:S01]  /*4270*/  FMUL.FTZ R44, R34.reuse, R113 ;  /* 0x00000071222c7220 */ /* 0x040fe20000410000 */
[----:B------:R-:W-:Y:S01]  /*4280*/  FMUL.FTZ R46, R34, R115 ;  /* 0x00000073222e7220 */ /* 0x000fe20000410000 */
[----:B------:R-:W-:Y:S02]  /*4290*/  IMAD.U32 R35, R35, 0x10000, RZ ;  /* 0x0001000023237824 */ /* 0x000fe400078e00ff */
[----:B------:R-:W-:Y:S01]  /*42a0*/  FFMA.FTZ R42, R42, R49, R45 ;  /* 0x000000312a2a7223 */ /* 0x000fe2000001002d */
        /* <DEDUP_REMOVED lines=11> */
.L_x_2348:
[----:B------:R-:W-:Y:S05]  /*4360*/  BSYNC B2 ;  /* 0x0000000000027941 */ /* 0x000fea0003800000 */
.L_x_2347:
[----:B------:R1:W-:Y:S02]  /*4370*/  STG.E.128 desc[UR60][R36.64+0x80], R32 ;  /* 0x0000802024007986 */ /* 0x0003e4000c101d3c */
.L_x_2346:
[----:B------:R-:W-:Y:S05]  /*4380*/  BSYNC B1 ;  /* 0x0000000000017941 */ /* 0x000fea0003800000 */
.L_x_2345:
        /* <DEDUP_REMOVED lines=53> */
.L_x_2350:
[----:B------:R-:W-:Y:S05]  /*46e0*/  BSYNC B1 ;  /* 0x0000000000017941 */ /* 0x000fea0003800000 */
.L_x_2349:
[----:B------:R1:W-:Y:S01]  /*46f0*/  STG.E.128 desc[UR60][R36.64+0xa0], R32 ;  /* 0x0000a02024007986 */ /* 0x0003e2000c101d3c */
[----:B------:R-:W-:Y:S05]  /*4700*/  BRA `(.L_x_2328) ;  /* 0x0000002000b87947 */ /* 0x000fea0003800000 */
.L_x_2322:
        /* <DEDUP_REMOVED lines=15> */
[----:B------:R-:W2:Y:S01]  /*4800*/  LDL.64 R62, [R1+0x8] ;  /* 0x00000800013e7983 */ /* 0x000ea20000100a00 */
        /* <DEDUP_REMOVED lines=22> */
[----:B--2---:R-:W-:-:S13]  /*4970*/  ISETP.GE.AND P3, PT, R62, R103, PT ;  /* 0x000000673e00720c */ /* 0x004fda0003f66270 */
[----:B------:R0:W5:Y:S04]  /*4980*/  @!P3 LDG.E.128 R40, desc[UR60][R56.64] ;  /* 0x0000003c3828b981 */ /* 0x000168000c1e1d00 */
[----:B------:R0:W5:Y:S01]  /*4990*/  @!P3 LDG.E.128 R52, desc[UR60][R58.64] ;  /* 0x0000003c3a34b981 */ /* 0x000162000c1e1d00 */
[----:B------:R-:W-:-:S13]  /*49a0*/  ISETP.GE.AND P3, PT, R0, R103, PT ;  /* 0x000000670000720c */ /* 0x000fda0003f66270 */
[----:B------:R0:W5:Y:S04]  /*49b0*/  @!P3 LDG.E.128 R36, desc[UR60][R56.64+0x20] ;  /* 0x0000203c3824b981 */ /* 0x000168000c1e1d00 */
[----:B------:R0:W5:Y:S01]  /*49c0*/  @!P3 LDG.E.128 R48, desc[UR60][R58.64+0x20] ;  /* 0x0000203c3a30b981 */ /* 0x000162000c1e1d00 */
[----:B------:R-:W-:-:S13]  /*49d0*/  ISETP.GE.AND P3, PT, R4, R103, PT ;  /* 0x000000670400720c */ /* 0x000fda0003f66270 */
[----:B------:R0:W5:Y:S04]  /*49e0*/  @!P3 LDG.E.128 R32, desc[UR60][R56.64+0x40] ;  /* 0x0000403c3820b981 */ /* 0x000168000c1e1d00 */
[----:B------:R0:W5:Y:S02]  /*49f0*/  @!P3 LDG.E.128 R44, desc[UR60][R58.64+0x40] ;  /* 0x0000403c3a2cb981 */ /* 0x000164000c1e1d00 */
.L_x_2352:
[----:B------:R-:W-:Y:S05]  /*4a00*/  BSYNC B1 ;  /* 0x0000000000017941 */ /* 0x000fea0003800000 */
.L_x_2351:
[----:B------:R-:W2:Y:S01]  /*4a10*/  LDL R21, [R1+0x2c] ;  /* 0x00002c0001157983 */ /* 0x000ea20000100800 */
[----:B0----5:R-:W-:Y:S02]  /*4a20*/  IMAD.MOV.U32 R56, RZ, RZ, R35 ;  /* 0x000000ffff387224 */ /* 0x021fe400078e0023 */
[----:B------:R-:W-:Y:S02]  /*4a30*/  IMAD.MOV.U32 R57, RZ, RZ, R32 ;  /* 0x000000ffff397224 */ /* 0x000fe400078e0020 */
[----:B------:R-:W-:-:S05]  /*4a40*/  IMAD.MOV.U32 R58, RZ, RZ, R39 ;  /* 0x000000ffff3a7224 */ /* 0x000fca00078e0027 */
[----:B------:R-:W-:Y:S01]  /*4a50*/  PRMT R124, R58, 0x7610, R124 ;  /* 0x000076103a7c7816 */ /* 0x000fe2000000007c */
[----:B------:R-:W-:Y:S01]  /*4a60*/  IMAD.MOV.U32 R58, RZ, RZ, R43 ;  /* 0x000000ffff3a7224 */ /* 0x000fe200078e002b */
[----:B--2---:R-:W-:Y:S01]  /*4a70*/  R2UR UR4, R21 ;  /* 0x00000000150472ca */ /* 0x004fe200000e0000 */
[----:B------:R-:W-:-:S05]  /*4a80*/  IMAD.MOV.U32 R21, RZ, RZ, R34 ;  /* 0x000000ffff157224 */ /* 0x000fca00078e0022 */
[----:B------:R-:W-:Y:S01]  /*4a90*/  PRMT R115, R21, 0x5410, R56 ;  /* 0x0000541015737816 */ /* 0x000fe20000000038 */
[----:B------:R-:W-:Y:S02]  /*4aa0*/  IMAD.MOV.U32 R21, RZ, RZ, R33 ;  /* 0x000000ffff157224 */ /* 0x000fe400078e0021 */
[----:B------:R-:W-:-:S03]  /*4ab0*/  IMAD.MOV.U32 R56, RZ, RZ, R38 ;  /* 0x000000ffff387224 */ /* 0x000fc600078e0026 */
[----:B------:R-:W-:Y:S01]  /*4ac0*/  PRMT R119, R57, 0x5410, R21 ;  /* 0x0000541039777816 */ /* 0x000fe20000000015 */
[----:B------:R-:W-:Y:S01]  /*4ad0*/  IMAD.MOV.U32 R21, RZ, RZ, R36 ;  /* 0x000000ffff157224 */ /* 0x000fe200078e0024 */
[----:B------:R-:W-:Y:S01]  /*4ae0*/  PRMT R122, R56, 0x7610, R122 ;  /* 0x00007610387a7816 */ /* 0x000fe2000000007a */
[----:B------:R-:W-:Y:S01]  /*4af0*/  IMAD.MOV.U32 R56, RZ, RZ, R37 ;  /* 0x000000ffff387224 */ /* 0x000fe200078e0025 */
[----:B------:R-:W-:Y:S01]  /*4b00*/  UISETP.NE.AND UP0, UPT, UR4, 0x3, UPT ;  /* 0x000000030400788c */ /* 0x000fe2000bf05270 */
[----:B------:R-:W-:Y:S01]  /*4b10*/  IMAD.MOV.U32 R57, RZ, RZ, R42 ;  /* 0x000000ffff397224 */ /* 0x000fe200078e002a */
[----:B------:R-:W-:Y:S01]  /*4b20*/  PRMT R124, R124, 0x5410, R21 ;  /* 0x000054107c7c7816 */ /* 0x000fe20000000015 */
[----:B------:R-:W-:Y:S01]  /*4b30*/  IMAD.MOV.U32 R21, RZ, RZ, R40 ;  /* 0x000000ffff157224 */ /* 0x000fe200078e0028 */
[----:B------:R-:W-:Y:S01]  /*4b40*/  PRMT R125, R56, 0x7610, R125 ;  /* 0x00007610387d7816 */ /* 0x000fe2000000007d */
[----:B------:R-:W-:Y:S01]  /*4b50*/  IMAD.MOV.U32 R56, RZ, RZ, R41 ;  /* 0x000000ffff387224 */ /* 0x000fe200078e0029 */
[----:B------:R-:W-:-:S02]  /*4b60*/  PLOP3.LUT P3, PT, PT, PT, UP0, 0x80, 0x0 ;  /* 0x000000000000781c */ /* 0x000fc40003f6f008 */
[----:B------:R-:W-:Y:S01]  /*4b70*/  PRMT R114, R58, 0x5410, R57 ;  /* 0x000054103a727816 */ /* 0x000fe20000000039 */
[----:B------:R-:W-:Y:S01]  /*4b80*/  IMAD.MOV.U32 R57, RZ, RZ, R46 ;  /* 0x000000ffff397224 */ /* 0x000fe200078e002e */
[----:B------:R-:W-:Y:S01]  /*4b90*/  PRMT R113, R56, 0x5410, R21 ;  /* 0x0000541038717816 */ /* 0x000fe20000000015 */
[----:B------:R-:W-:Y:S02]  /*4ba0*/  IMAD.MOV.U32 R56, RZ, RZ, R50 ;  /* 0x000000ffff387224 */ /* 0x000fe400078e0032 */
        /* <DEDUP_REMOVED lines=17> */
[----:B------:R-:W-:Y:S02]  /*4cc0*/  PRMT R121, R58, 0x5410, R57 ;  /* 0x000054103a797816 */ /* 0x000fe40000000039 */
[----:B------:R-:W-:Y:S02]  /*4cd0*/  PRMT R118, R56, 0x7610, R118 ;  /* 0x0000761038767816 */ /* 0x000fe40000000076 */
[----:B------:R-:W-:Y:S01]  /*4ce0*/  PRMT R116, R116, 0x5410, R21 ;  /* 0x0000541074747816 */ /* 0x000fe20000000015 */
[----:B------:R-:W-:Y:S06]  /*4cf0*/  @!P3 BRA `(.L_x_2353) ;  /* 0x000000000004b947 */ /* 0x000fec0003800000 */
[----:B------:R-:W-:Y:S01]  /*4d00*/  BPT.TRAP 0x1 ;  /* 0x000000040000795c */ /* 0x000fe20000300000 */
.L_x_2353:
[----:B------:R-:W2:Y:S01]  /*4d10*/  LDL R56, [R1+0x10] ;  /* 0x0000100001387983 */ /* 0x000ea20000100800 */
[----:B------:R-:W-:Y:S01]  /*4d20*/  IMAD R21, R144, 0x8, R22 ;  /* 0x0000000890157824 */ /* 0x000fe200078e0216 */
[----:B------:R-:W-:Y:S01]  /*4d30*/  BSSY B1, `(.L_x_2354) ;  /* 0x0000004000017945 */ /* 0x000fe20003800000 */
[----:B--2---:R-:W-:-:S04]  /*4d40*/  SHF.L.U32 R87, R56, 0x1f, RZ ;  /* 0x0000001f38577819 */ /* 0x004fc800000006ff */
[----:B------:R-:W0:Y:S02]  /*4d50*/  SYNCS.PHASECHK.TRANS64.TRYWAIT P5, [R21+URZ+0x31c90], R87 ;  /* 0x031c9057150075a7 */ /* 0x000e2400080a017f */
[----:B0-----:R-:W-:Y:S05]  /*4d60*/  @!P5 BRA `(.L_x_2355) ;  /* 0x000001e80080d947 */ /* 0x001fea0003800000 */
.L_x_2624:
[----:B------:R-:W-:Y:S05]  /*4d70*/  BSYNC B1 ;  /* 0x0000000000017941 */ /* 0x000fea0003800000 */
.L_x_2354:
        /* <DEDUP_REMOVED lines=16> */
[----:B------:R-:W4:Y:S04]  /*4e80*/  LDL R59, [R1+0x24] ;  /* 0x00002400013b7983 */ /* 0x000f280000100800 */
[----:B------:R-:W5:Y:S01]  /*4e90*/  LDL.64 R128, [R1+0x8] ;  /* 0x0000080001807983 */ /* 0x000f620000100a00 */
        /* <DEDUP_REMOVED lines=8> */
[----:B------:R-:W-:Y:S01]  /*4f20*/  SHF.R.S32.HI R57, RZ, 0x2, R57 ;  /* 0x00000002ff397819 */ /* 0x000fe20000011439 */
        /* <DEDUP_REMOVED lines=11> */
[----:B-----5:R-:W-:-:S13]  /*4fe0*/  ISETP.GE.AND P4, PT, R128, R103, PT ;  /* 0x000000678000720c */ /* 0x020fda0003f86270 */
[----:B------:R-:W-:Y:S05]  /*4ff0*/  @P4 BRA `(.L_x_2359) ;  /* 0x0000000400744947 */ /* 0x000fea0003800000 */
[--C-:B------:R-:W-:Y:S02]  /*5000*/  SHF.R.U64 R40, R40, 0x10, R41.reuse ;  /* 0x0000001028287819 */ /* 0x100fe40000001229 */
        /* <DEDUP_REMOVED lines=10> */
[----:B-1----:R-:W-:Y:S01]  /*50b0*/  IMAD.U32 R118, R61, 0x10000, RZ ;  /* 0x000100003d767824 */ /* 0x002fe200078e00ff */
[----:B------:R-:W-:Y:S01]  /*50c0*/  SHF.R.U32.HI R43, RZ, 0x10, R43 ;  /* 0x00000010ff2b7819 */ /* 0x000fe2000001162b */
[----:B------:R-:W-:Y:S01]  /*50d0*/  IMAD.U32 R113, R41, 0x10000, RZ ;  /* 0x0001000029717824 */ /* 0x000fe200078e00ff */
[----:B------:R-:W-:Y:S01]  /*50e0*/  PRMT R55, R117, 0x5410, R55 ;  /* 0x0000541075377816 */ /* 0x000fe20000000037 */
[----:B------:R-:W-:Y:S01]  /*50f0*/  IMAD.U32 R117, R42, 0x10000, RZ ;  /* 0x000100002a757824 */ /* 0x000fe200078e00ff */
[----:B------:R-:W-:-:S02]  /*5100*/  PRMT R43, R114, 0x5410, R43 ;  /* 0x00005410722b7816 */ /* 0x000fc4000000002b */
[----:B------:R-:W-:Y:S01]  /*5110*/  PRMT R52, R116, 0x5432, R52 ;  /* 0x0000543274347816 */ /* 0x000fe20000000034 */
[----:B------:R-:W-:Y:S01]  /*5120*/  FMUL.FTZ R114, R118, R117 ;  /* 0x0000007576727220 */ /* 0x000fe20000410000 */
[----:B------:R-:W-:Y:S01]  /*5130*/  PRMT R53, R116, 0x5410, R53 ;  /* 0x0000541074357816 */ /* 0x000fe20000000035 */
[----:B--2---:R-:W-:Y:S01]  /*5140*/  IMAD.U32 R116, R57, 0x10000, RZ ;  /* 0x0001000039747824 */ /* 0x004fe200078e00ff */
        /* <DEDUP_REMOVED lines=72> */
.L_x_2359:
[----:B------:R-:W-:Y:S05]  /*55d0*/  BSYNC B2 ;  /* 0x0000000000027941 */ /* 0x000fea0003800000 */
.L_x_2358:
        /* <DEDUP_REMOVED lines=12> */
.L_x_2357:
[----:B------:R-:W-:Y:S05]  /*56a0*/  BSYNC B1 ;  /* 0x0000000000017941 */ /* 0x000fea0003800000 */
.L_x_2356:
        /* <DEDUP_REMOVED lines=11> */
[----:B------:R-:W-:Y:S01]  /*5760*/  SHF.R.S32.HI R40, RZ, 0x1f, R41 ;  /* 0x0000001fff287819 */ /* 0x000fe20000011429 */
[----:B------:R-:W-:-:S03]  /*5770*/  IMAD.SHL.U32 R58, R41, 0x8, RZ ;  /* 0x00000008293a7824 */ /* 0x000fc600078e00ff */
[----:B------:R-:W-:-:S04]  /*5780*/  LEA.HI R40, R40, R41, RZ, 0x2 ;  /* 0x0000002928287211 */ /* 0x000fc800078f10ff */
[----:B------:R-:W-:Y:S02]  /*5790*/  SHF.R.S32.HI R41, RZ, 0x2, R40 ;  /* 0x00000002ff297819 */ /* 0x000fe40000011428 */
[----:B------:R-:W-:-:S04]  /*57a0*/  IADD3 R56, P4, P5, R26, R92, R11 ;  /* 0x0000005c1a387210 */ /* 0x000fc80007d9e00b */
[----:B------:R-:W-:Y:S02]  /*57b0*/  IADD3.X R57, R3, R107, R97, P4, P5 ;  /* 0x0000006b03397210 */ /* 0x000fe400027ea461 */
[----:B------:R-:W-:Y:S01]  /*57c0*/  ISETP.GE.AND P4, PT, R0, R103, PT ;  /* 0x000000670000720c */ /* 0x000fe20003f86270 */
[----:B------:R-:W-:Y:S01]  /*57d0*/  BSSY B2, `(.L_x_2362) ;  /* 0x0000066000027945 */ /* 0x000fe20003800000 */
[----:B---3--:R-:W-:-:S04]  /*57e0*/  LOP3.LUT R40, R52, 0x18, R58, 0xf8, !PT ;  /* 0x0000001834287812 */ /* 0x008fc800078ef83a */
[----:B--2---:R-:W-:Y:S01]  /*57f0*/  LOP3.LUT R40, R40, R42, RZ, 0x3c, !PT ;  /* 0x0000002a28287212 */ /* 0x004fe200078e3cff */
[----:B----4-:R-:W-:-:S04]  /*5800*/  IMAD R41, R41, 0x1200, R43 ;  /* 0x0000120029297824 */ /* 0x010fc800078e022b */
[----:B------:R-:W-:Y:S02]  /*5810*/  IMAD.IADD R41, R41, 0x1, R40 ;  /* 0x0000000129297824 */ /* 0x000fe400078e0228 */
[C---:B------:R-:W-:Y:S02]  /*5820*/  IMAD R43, R144.reuse, 0x3600, R100 ;  /* 0x00003600902b7824 */ /* 0x040fe400078e0264 */
        /* <DEDUP_REMOVED lines=9> */
[--C-:B------:R-:W-:Y:S02]  /*58c0*/  SHF.R.U64 R36, R38, 0x10, R39.reuse ;  /* 0x0000001026247819 */ /* 0x100fe40000001227 */
[----:B------:R-:W-:Y:S02]  /*58d0*/  SHF.R.U32.HI R61, RZ, 0x10, R39 ;  /* 0x00000010ff3d7819 */ /* 0x000fe40000011627 */
[----:B------:R-:W-:Y:S02]  /*58e0*/  SHF.R.U32.HI R39, RZ, 0x10, R49 ;  /* 0x00000010ff277819 */ /* 0x000fe40000011631 */
[----:B------:R-:W-:-:S02]  /*58f0*/  PRMT R38, R125, 0x5410, R37 ;  /* 0x000054107d267816 */ /* 0x000fc40000000025 */
[----:B------:R-:W-:Y:S01]  /*5900*/  PRMT R37, R126, 0x5410, R39 ;  /* 0x000054107e257816 */ /* 0x000fe20000000027 */
[----:B-1----:R-:W-:Y:S01]  /*5910*/  IMAD.U32 R39, R41, 0x10000, RZ ;  /* 0x0001000029277824 */ /* 0x002fe200078e00ff */
[----:B------:R-:W-:Y:S01]  /*5920*/  PRMT R61, R124, 0x5410, R61 ;  /* 0x000054107c3d7816 */ /* 0x000fe2000000003d */
[C---:B------:R-:W-:Y:S01]  /*5930*/  IMAD.U32 R59, R38.reuse, 0x10000, RZ ;  /* 0x00010000263b7824 */ /* 0x040fe200078e00ff */
[----:B------:R-:W-:Y:S01]  /*5940*/  LOP3.LUT R38, R38, 0xffff0000, RZ, 0xc0, !PT ;  /* 0xffff000026267812 */ /* 0x000fe200078ec0ff */
[----:B------:R-:W-:Y:S01]  /*5950*/  IMAD.U32 R62, R37, 0x10000, RZ ;  /* 0x00010000253e7824 */ /* 0x000fe200078e00ff */
[----:B------:R-:W-:Y:S01]  /*5960*/  SHF.R.U64 R48, R48, 0x10, R49 ;  /* 0x0000001030307819 */ /* 0x000fe20000001231 */
[----:B------:R-:W-:Y:S01]  /*5970*/  IMAD.U32 R49, R43, 0x10000, RZ ;  /* 0x000100002b317824 */ /* 0x000fe200078e00ff */
[----:B------:R-:W-:Y:S01]  /*5980*/  PRMT R60, R124, 0x5432, R60 ;  /* 0x000054327c3c7816 */ /* 0x000fe2000000003c */
[C---:B------:R-:W-:Y:S01]  /*5990*/  FMUL.FTZ R112, R63.reuse, R62 ;  /* 0x0000003e3f707220 */ /* 0x040fe20000410000 */
[----:B------:R-:W-:Y:S01]  /*59a0*/  FMUL.FTZ R63, R63, R59 ;  /* 0x0000003b3f3f7220 */ /* 0x000fe20000410000 */
[----:B------:R-:W-:-:S02]  /*59b0*/  PRMT R48, R123, 0x5432, R48 ;  /* 0x000054327b307816 */ /* 0x000fc40000000030 */
[C---:B------:R-:W-:Y:S01]  /*59c0*/  FFMA.FTZ R59, R39.reuse, R59, -R112 ;  /* 0x0000003b273b7223 */ /* 0x040fe20000010870 */
[----:B------:R-:W-:Y:S01]  /*59d0*/  FFMA.FTZ R39, R39, R62, R63 ;  /* 0x0000003e27277223 */ /* 0x000fe2000001003f */
[----:B------:R-:W-:Y:S02]  /*59e0*/  LOP3.LUT R62, R37, 0xffff0000, RZ, 0xc0, !PT ;  /* 0xffff0000253e7812 */ /* 0x000fe400078ec0ff */
[----:B------:R-:W-:Y:S02]  /*59f0*/  LOP3.LUT R63, R53, 0xffff0000, RZ, 0xc0, !PT ;  /* 0xffff0000353f7812 */ /* 0x000fe400078ec0ff */
[----:B------:R-:W-:Y:S02]  /*5a00*/  LOP3.LUT R37, R41, 0xffff0000, RZ, 0xc0, !PT ;  /* 0xffff000029257812 */ /* 0x000fe400078ec0ff */
[----:B------:R-:W-:Y:S01]  /*5a10*/  SHF.R.U64 R50, R50, 0x10, R51 ;  /* 0x0000001032327819 */ /* 0x000fe20000001233 */
[C---:B------:R-:W-:Y:S01]  /*5a20*/  FMUL.FTZ R53, R63.reuse, R62 ;  /* 0x0000003e3f357220 */ /* 0x040fe20000410000 */
[-C--:B------:R-:W-:Y:S01]  /*5a30*/  FMUL.FTZ R41, R63, R38.reuse ;  /* 0x000000263f297220 */ /* 0x080fe20000410000 */
[C---:B------:R-:W-:Y:S01]  /*5a40*/  IMAD.U32 R63, R55.reuse, 0x10000, RZ ;  /* 0x00010000373f7824 */ /* 0x040fe200078e00ff */
[----:B------:R-:W-:Y:S01]  /*5a50*/  LOP3.LUT R55, R55, 0xffff0000, RZ, 0xc0, !PT ;  /* 0xffff000037377812 */ /* 0x000fe200078ec0ff */
[C---:B------:R-:W-:Y:S01]  /*5a60*/  FFMA.FTZ R38, R37.reuse, R38, -R53 ;  /* 0x0000002625267223 */ /* 0x040fe20000010835 */
[----:B------:R-:W-:Y:S01]  /*5a70*/  FFMA.FTZ R37, R37, R62, R41 ;  /* 0x0000003e25257223 */ /* 0x000fe20000010029 */
[----:B------:R-:W-:Y:S01]  /*5a80*/  SHF.R.U32.HI R41, RZ, 0x10, R51 ;  /* 0x00000010ff297819 */ /* 0x000fe20000011633 */
[----:B------:R-:W-:Y:S01]  /*5a90*/  IMAD.U32 R53, R61, 0x10000, RZ ;  /* 0x000100003d357824 */ /* 0x000fe200078e00ff */
[----:B------:R-:W-:-:S02]  /*5aa0*/  PRMT R50, R122, 0x5432, R50 ;  /* 0x000054327a327816 */ /* 0x000fc40000000032 */
[----:B------:R-:W-:Y:S02]  /*5ab0*/  PRMT R41, R123, 0x5410, R41 ;  /* 0x000054107b297816 */ /* 0x000fe40000000029 */
[----:B------:R-:W-:Y:S02]  /*5ac0*/  PRMT R36, R122, 0x5410, R36 ;  /* 0x000054107a247816 */ /* 0x000fe40000000024 */
[----:B------:R-:W-:Y:S01]  /*5ad0*/  F2FP.BF16.F32.PACK_AB R38, R38, R59 ;  /* 0x0000003b2626723e */ /* 0x000fe200000010ff */
[----:B------:R-:W-:-:S04]  /*5ae0*/  IMAD.U32 R62, R41, 0x10000, RZ ;  /* 0x00010000293e7824 */ /* 0x000fc800078e00ff */
[C---:B------:R-:W-:Y:S01]  /*5af0*/  FMUL.FTZ R112, R63.reuse, R62 ;  /* 0x0000003e3f707220 */ /* 0x040fe20000410000 */
[----:B------:R-:W-:-:S03]  /*5b00*/  FMUL.FTZ R63, R63, R53 ;  /* 0x000000353f3f7220 */ /* 0x000fc60000410000 */
[C---:B------:R-:W-:Y:S01]  /*5b10*/  FFMA.FTZ R53, R49.reuse, R53, -R112 ;  /* 0x0000003531357223 */ /* 0x040fe20000010870 */
[----:B------:R-:W-:Y:S01]  /*5b20*/  FFMA.FTZ R49, R49, R62, R63 ;  /* 0x0000003e31317223 */ /* 0x000fe2000001003f */
[----:B------:R-:W-:Y:S01]  /*5b30*/  LOP3.LUT R62, R61, 0xffff0000, RZ, 0xc0, !PT ;  /* 0xffff00003d3e7812 */ /* 0x000fe200078ec0ff */
[C---:B------:R-:W-:Y:S01]  /*5b40*/  IMAD.U32 R63, R60.reuse, 0x10000, RZ ;  /* 0x000100003c3f7824 */ /* 0x040fe200078e00ff */
[----:B------:R-:W-:Y:S02]  /*5b50*/  LOP3.LUT R61, R41, 0xffff0000, RZ, 0xc0, !PT ;  /* 0xffff0000293d7812 */ /* 0x000fe400078ec0ff */
[----:B------:R-:W-:Y:S02]  /*5b60*/  LOP3.LUT R41, R43, 0xffff0000, RZ, 0xc0, !PT ;  /* 0xffff00002b297812 */ /* 0x000fe400078ec0ff */
[----:B------:R-:W-:Y:S01]  /*5b70*/  LOP3.LUT R60, R60, 0xffff0000, RZ, 0xc0, !PT ;  /* 0xffff00003c3c7812 */ /* 0x000fe200078ec0ff */
        /* <DEDUP_REMOVED lines=13> */
[----:B------:R-:W-:Y:S01]  /*5c50*/  FMUL.FTZ R52, R52, R60 ;  /* 0x0000003c34347220 */ /* 0x000fe20000410000 */
[C---:B------:R-:W-:Y:S01]  /*5c60*/  FFMA.FTZ R112, R55.reuse, R63, -R112 ;  /* 0x0000003f37707223 */ /* 0x040fe20000010870 */
[----:B------:R-:W-:Y:S01]  /*5c70*/  FFMA.FTZ R62, R55, R61, R62 ;  /* 0x0000003d373e7223 */ /* 0x000fe2000001003e */
[----:B------:R-:W-:-:S02]  /*5c80*/  IMAD.U32 R61, R54, 0x10000, RZ ;  /* 0x00010000363d7824 */ /* 0x000fc400078e00ff */
[----:B------:R-:W-:Y:S01]  /*5c90*/  FFMA.FTZ R52, R40, R48, R52 ;  /* 0x0000003028347223 */ /* 0x000fe20000010034 */
[----:B------:R-:W-:Y:S02]  /*5ca0*/  IMAD.U32 R48, R50, 0x10000, RZ ;  /* 0x0001000032307824 */ /* 0x000fe400078e00ff */
[----:B------:R-:W-:Y:S01]  /*5cb0*/  FFMA.FTZ R51, R40, R60, -R51 ;  /* 0x0000003c28337223 */ /* 0x000fe20000010833 */
[----:B------:R-:W-:Y:S01]  /*5cc0*/  IMAD.U32 R55, R36, 0x10000, RZ ;  /* 0x0001000024377824 */ /* 0x000fe200078e00ff */
[----:B------:R-:W-:Y:S01]  /*5cd0*/  LOP3.LUT R54, R54, 0xffff0000, RZ, 0xc0, !PT ;  /* 0xffff000036367812 */ /* 0x000fe200078ec0ff */
[C---:B------:R-:W-:Y:S01]  /*5ce0*/  FMUL.FTZ R60, R61.reuse, R48 ;  /* 0x000000303d3c7220 */ /* 0x040fe20000410000 */
[----:B------:R-:W-:Y:S02]  /*5cf0*/  IMAD.U32 R40, R42, 0x10000, RZ ;  /* 0x000100002a287824 */ /* 0x000fe400078e00ff */
[----:B------:R-:W-:Y:S01]  /*5d00*/  FMUL.FTZ R61, R61, R55 ;  /* 0x000000373d3d7220 */ /* 0x000fe20000410000 */
[----:B------:R-:W-:-:S02]  /*5d10*/  LOP3.LUT R50, R50, 0xffff0000, RZ, 0xc0, !PT ;  /* 0xffff000032327812 */ /* 0x000fc400078ec0ff */
[----:B------:R-:W-:Y:S01]  /*5d20*/  LOP3.LUT R36, R36, 0xffff0000, RZ, 0xc0, !PT ;  /* 0xffff000024247812 */ /* 0x000fe200078ec0ff */
[C---:B------:R-:W-:Y:S01]  /*5d30*/  FFMA.FTZ R60, R40.reuse, R55, -R60 ;  /* 0x00000037283c7223 */ /* 0x040fe2000001083c */
[----:B------:R-:W-:Y:S01]  /*5d40*/  FFMA.FTZ R61, R40, R48, R61 ;  /* 0x00000030283d7223 */ /* 0x000fe2000001003d */
[----:B------:R-:W-:Y:S01]  /*5d50*/  LOP3.LUT R42, R42, 0xffff0000, RZ, 0xc0, !PT ;  /* 0xffff00002a2a7812 */ /* 0x000fe200078ec0ff */
[C---:B------:R-:W-:Y:S01]  /*5d60*/  FMUL.FTZ R40, R54.reuse, R50 ;  /* 0x0000003236287220 */ /* 0x040fe20000410000 */
[-C--:B------:R-:W-:Y:S01]  /*5d70*/  FMUL.FTZ R54, R54, R36.reuse ;  /* 0x0000002436367220 */ /* 0x080fe20000410000 */
[----:B------:R-:W-:Y:S01]  /*5d80*/  F2FP.BF16.F32.PACK_AB R49, R41, R49 ;  /* 0x000000312931723e */ /* 0x000fe200000010ff */
[----:B------:R-:W-:Y:S02]  /*5d90*/  IMAD.MOV.U32 R41, RZ, RZ, R38 ;  /* 0x000000ffff297224 */ /* 0x000fe400078e0026 */
[C---:B------:R-:W-:Y:S01]  /*5da0*/  FFMA.FTZ R55, R42.reuse, R36, -R40 ;  /* 0x000000242a377223 */ /* 0x040fe20000010828 */
[----:B------:R-:W-:Y:S01]  /*5db0*/  FFMA.FTZ R54, R42, R50, R54 ;  /* 0x000000322a367223 */ /* 0x000fe20000010036 */
[----:B------:R-:W-:-:S02]  /*5dc0*/  F2FP.BF16.F32.PACK_AB R43, R43, R53 ;  /* 0x000000352b2b723e */ /* 0x000fc400000010ff */
[----:B------:R-:W-:Y:S02]  /*5dd0*/  F2FP.BF16.F32.PACK_AB R53, R37, R39 ;  /* 0x000000272535723e */ /* 0x000fe400000010ff */
[----:B------:R-:W-:Y:S01]  /*5de0*/  F2FP.BF16.F32.PACK_AB R42, R55, R60 ;  /* 0x0000003c372a723e */ /* 0x000fe200000010ff */
[----:B------:R-:W-:Y:S01]  /*5df0*/  IMAD.MOV.U32 R55, RZ, RZ, R49 ;  /* 0x000000ffff377224 */ /* 0x000fe200078e0031 */
[----:B------:R-:W-:Y:S02]  /*5e00*/  F2FP.BF16.F32.PACK_AB R40, R51, R112 ;  /* 0x000000703328723e */ /* 0x000fe400000010ff */
[----:B------:R-:W-:Y:S02]  /*5e10*/  F2FP.BF16.F32.PACK_AB R52, R52, R62 ;  /* 0x0000003e3434723e */ /* 0x000fe400000010ff */
[----:B------:R-:W-:-:S07]  /*5e20*/  F2FP.BF16.F32.PACK_AB R54, R54, R61 ;  /* 0x0000003d3636723e */ /* 0x000fce00000010ff */
.L_x_2363:
[----:B------:R-:W-:Y:S05]  /*5e30*/  BSYNC B2 ;  /* 0x0000000000027941 */ /* 0x000fea0003800000 */
.L_x_2362:
        /* <DEDUP_REMOVED lines=10> */
.L_x_2361:
[----:B------:R-:W-:Y:S05]  /*5ee0*/  BSYNC B1 ;  /* 0x0000000000017941 */ /* 0x000fea0003800000 */
.L_x_2360:
[----:B------:R-:W-:-:S13]  /*5ef0*/  ISETP.NE.AND P4, PT, R15, RZ, PT ;  /* 0x000000ff0f00720c */ /* 0x000fda0003f85270 */
[----:B------:R-:W-:Y:S05]  /*5f00*/  @!P4 BRA `(.L_x_2328) ;  /* 0x0000000800b8c947 */ /* 0x000fea0003800000 */
[----:B-1----:R-:W3:Y:S04]  /*5f10*/  LDL R36, [R1] ;  /* 0x0000000001247983 */ /* 0x002ee80000100800 */
        /* <DEDUP_REMOVED lines=46> */
[--C-:B------:R-:W-:Y:S01]  /*6200*/  SHF.R.U32.HI R52, RZ, 0x10, R35.reuse ;  /* 0x00000010ff347819 */ /* 0x100fe20000011623 */
[----:B------:R-:W-:Y:S01]  /*6210*/  FMUL.FTZ R62, R46, R54 ;  /* 0x000000362e3e7220 */ /* 0x000fe20000410000 */
[----:B------:R-:W-:Y:S01]  /*6220*/  PRMT R121, R121, 0x5410, R44 ;  /* 0x0000541079797816 */ /* 0x000fe2000000002c */
[----:B------:R-:W-:Y:S01]  /*6230*/  IMAD.U32 R44, R50, 0x10000, RZ ;  /* 0x00010000322c7824 */ /* 0x000fe200078e00ff */
[----:B------:R-:W-:Y:S01]  /*6240*/  SHF.R.U64 R34, R34, 0x10, R35 ;  /* 0x0000001022227819 */ /* 0x000fe20000001223 */
[----:B------:R-:W-:Y:S01]  /*6250*/  IMAD.U32 R35, R37, 0x10000, RZ ;  /* 0x0001000025237824 */ /* 0x000fe200078e00ff */
[----:B------:R-:W-:Y:S01]  /*6260*/  PRMT R33, R120, 0x5410, R33 ;  /* 0x0000541078217816 */ /* 0x000fe20000000021 */
[-C--:B------:R-:W-:Y:S01]  /*6270*/  FMUL.FTZ R46, R46, R44.reuse ;  /* 0x0000002c2e2e7220 */ /* 0x080fe20000410000 */
[----:B------:R-:W-:Y:S01]  /*6280*/  LOP3.LUT R53, R41, 0xffff0000, RZ, 0xc0, !PT ;  /* 0xffff000029357812 */ /* 0x000fe200078ec0ff */
[C---:B------:R-:W-:Y:S01]  /*6290*/  FFMA.FTZ R44, R35.reuse, R44, -R62 ;  /* 0x0000002c232c7223 */ /* 0x040fe2000001083e */
[----:B------:R-:W-:Y:S01]  /*62a0*/  PRMT R120, R120, 0x5432, R47 ;  /* 0x0000543278787816 */ /* 0x000fe2000000002f */
[----:B------:R-:W-:Y:S01]  /*62b0*/  FFMA.FTZ R35, R35, R54, R46 ;  /* 0x0000003623237223 */ /* 0x000fe2000001002e */
[----:B------:R-:W-:Y:S01]  /*62c0*/  LOP3.LUT R60, R60, 0xffff0000, RZ, 0xc0, !PT ;  /* 0xffff00003c3c7812 */ /* 0x000fe200078ec0ff */
[----:B------:R-:W-:Y:S01]  /*62d0*/  IMAD.U32 R41, R40, 0x10000, RZ ;  /* 0x0001000028297824 */ /* 0x000fe200078e00ff */
[----:B------:R-:W-:Y:S01]  /*62e0*/  PRMT R52, R115, 0x5432, R52 ;  /* 0x0000543273347816 */ /* 0x000fe20000000034 */
[----:B------:R-:W-:Y:S01]  /*62f0*/  IMAD.U32 R59, R120, 0x10000, RZ ;  /* 0x00010000783b7824 */ /* 0x000fe200078e00ff */
[----:B------:R-:W-:Y:S01]  /*6300*/  LOP3.LUT R50, R50, 0xffff0000, RZ, 0xc0, !PT ;  /* 0xffff000032327812 */ /* 0x000fe200078ec0ff */
[----:B------:R-:W-:Y:S01]  /*6310*/  FMUL.FTZ R62, R53, R60 ;  /* 0x0000003c353e7220 */ /* 0x000fe20000410000 */
[----:B------:R-:W-:Y:S01]  /*6320*/  LOP3.LUT R45, R37, 0xffff0000, RZ, 0xc0, !PT ;  /* 0xffff0000252d7812 */ /* 0x000fe200078ec0ff */
[----:B------:R-:W-:Y:S01]  /*6330*/  IMAD.U32 R61, R52, 0x10000, RZ ;  /* 0x00010000343d7824 */ /* 0x000fe200078e00ff */
[----:B------:R-:W-:Y:S01]  /*6340*/  PRMT R32, R119, 0x5410, R32 ;  /* 0x0000541077207816 */ /* 0x000fe20000000020 */
[-C--:B------:R-:W-:Y:S01]  /*6350*/  FMUL.FTZ R46, R53, R50.reuse ;  /* 0x00000032352e7220 */ /* 0x080fe20000410000 */
[C---:B------:R-:W-:Y:S01]  /*6360*/  FMUL.FTZ R53, R58.reuse, R59 ;  /* 0x0000003b3a357220 */ /* 0x040fe20000410000 */
[----:B------:R-:W-:Y:S01]  /*6370*/  FFMA.FTZ R47, R45, R50, -R62 ;  /* 0x000000322d2f7223 */ /* 0x000fe2000001083e */
[----:B------:R-:W-:Y:S01]  /*6380*/  LOP3.LUT R43, R43, 0xffff0000, RZ, 0xc0, !PT ;  /* 0xffff00002b2b7812 */ /* 0x000fe200078ec0ff */
[-C--:B------:R-:W-:Y:S01]  /*6390*/  FMUL.FTZ R58, R58, R61.reuse ;  /* 0x0000003d3a3a7220 */ /* 0x080fe20000410000 */
[----:B------:R-:W-:Y:S01]  /*63a0*/  LOP3.LUT R120, R120, 0xffff0000, RZ, 0xc0, !PT ;  /* 0xffff000078787812 */ /* 0x000fe200078ec0ff */
[----:B------:R-:W-:Y:S01]  /*63b0*/  FFMA.FTZ R46, R45, R60, R46 ;  /* 0x0000003c2d2e7223 */ /* 0x000fe2000001002e */
[----:B------:R-:W-:Y:S01]  /*63c0*/  LOP3.LUT R50, R52, 0xffff0000, RZ, 0xc0, !PT ;  /* 0xffff000034327812 */ /* 0x000fe200078ec0ff */
[----:B------:R-:W-:Y:S01]  /*63d0*/  FFMA.FTZ R45, R56, R61, -R53 ;  /* 0x0000003d382d7223 */ /* 0x000fe20000010835 */
[C---:B------:R-:W-:Y:S01]  /*63e0*/  IMAD.U32 R54, R121.reuse, 0x10000, RZ ;  /* 0x0001000079367824 */ /* 0x040fe200078e00ff */
[----:B------:R-:W-:Y:S01]  /*63f0*/  LOP3.LUT R40, R40, 0xffff0000, RZ, 0xc0, !PT ;  /* 0xffff000028287812 */ /* 0x000fe200078ec0ff */
[----:B------:R-:W-:Y:S01]  /*6400*/  FFMA.FTZ R56, R56, R59, R58 ;  /* 0x0000003b38387223 */ /* 0x000fe2000001003a */
[C---:B------:R-:W-:Y:S01]  /*6410*/  IMAD.U32 R52, R32.reuse, 0x10000, RZ ;  /* 0x0001000020347824 */ /* 0x040fe200078e00ff */
[----:B------:R-:W-:Y:S01]  /*6420*/  LOP3.LUT R121, R121, 0xffff0000, RZ, 0xc0, !PT ;  /* 0xffff000079797812 */ /* 0x000fe200078ec0ff */
[C---:B------:R-:W-:Y:S01]  /*6430*/  FMUL.FTZ R58, R43.reuse, R120 ;  /* 0x000000782b3a7220 */ /* 0x040fe20000410000 */
[----:B------:R-:W-:Y:S01]  /*6440*/  FMUL.FTZ R60, R43, R50 ;  /* 0x000000322b3c7220 */ /* 0x000fe20000410000 */
[----:B------:R-:W-:Y:S01]  /*6450*/  LOP3.LUT R43, R32, 0xffff0000, RZ, 0xc0, !PT ;  /* 0xffff0000202b7812 */ /* 0x000fe200078ec0ff */
[----:B------:R-:W-:-:S02]  /*6460*/  IMAD.U32 R37, R36, 0x10000, RZ ;  /* 0x0001000024257824 */ /* 0x000fc400078e00ff */
[C---:B------:R-:W-:Y:S01]  /*6470*/  FMUL.FTZ R32, R41.reuse, R54 ;  /* 0x0000003629207220 */ /* 0x040fe20000410000 */
[----:B------:R-:W-:Y:S01]  /*6480*/  LOP3.LUT R36, R36, 0xffff0000, RZ, 0xc0, !PT ;  /* 0xffff000024247812 */ /* 0x000fe200078ec0ff */
[-C--:B------:R-:W-:Y:S01]  /*6490*/  FMUL.FTZ R41, R41, R52.reuse ;  /* 0x0000003429297220 */ /* 0x080fe20000410000 */
[----:B------:R-:W-:Y:S01]  /*64a0*/  FMUL.FTZ R53, R40, R121 ;  /* 0x0000007928357220 */ /* 0x000fe20000410000 */
[----:B------:R-:W-:Y:S01]  /*64b0*/  PRMT R34, R115, 0x5410, R34 ;  /* 0x0000541073227816 */ /* 0x000fe20000000022 */
[C---:B------:R-:W-:Y:S01]  /*64c0*/  FFMA.FTZ R32, R37.reuse, R52, -R32 ;  /* 0x0000003425207223 */ /* 0x040fe20000010820 */
[----:B------:R-:W-:Y:S01]  /*64d0*/  FFMA.FTZ R37, R37, R54, R41 ;  /* 0x0000003625257223 */ /* 0x000fe20000010029 */
[----:B------:R-:W-:Y:S01]  /*64e0*/  LOP3.LUT R57, R38, 0xffff0000, RZ, 0xc0, !PT ;  /* 0xffff000026397812 */ /* 0x000fe200078ec0ff */
[-C--:B------:R-:W-:Y:S01]  /*64f0*/  FMUL.FTZ R59, R40, R43.reuse ;  /* 0x0000002b283b7220 */ /* 0x080fe20000410000 */
[----:B------:R-:W-:Y:S01]  /*6500*/  FFMA.FTZ R41, R36, R43, -R53 ;  /* 0x0000002b24297223 */ /* 0x000fe20000010835 */
[C---:B------:R-:W-:Y:S01]  /*6510*/  IMAD.U32 R38, R42.reuse, 0x10000, RZ ;  /* 0x000100002a267824 */ /* 0x040fe200078e00ff */
[----:B------:R-:W-:Y:S01]  /*6520*/  LOP3.LUT R42, R42, 0xffff0000, RZ, 0xc0, !PT ;  /* 0xffff00002a2a7812 */ /* 0x000fe200078ec0ff */
[C---:B------:R-:W-:Y:S01]  /*6530*/  IMAD.U32 R43, R33.reuse, 0x10000, RZ ;  /* 0x00010000212b7824 */ /* 0x040fe200078e00ff */
[----:B------:R-:W-:Y:S01]  /*6540*/  LOP3.LUT R33, R33, 0xffff0000, RZ, 0xc0, !PT ;  /* 0xffff000021217812 */ /* 0x000fe200078ec0ff */
[----:B------:R-:W-:Y:S01]  /*6550*/  IMAD.U32 R40, R34, 0x10000, RZ ;  /* 0x0001000022287824 */ /* 0x000fe200078e00ff */
[----:B------:R-:W-:Y:S01]  /*6560*/  LOP3.LUT R39, R39, 0xffff0000, RZ, 0xc0, !PT ;  /* 0xffff000027277812 */ /* 0x000fe200078ec0ff */
[----:B------:R-:W-:Y:S01]  /*6570*/  FMUL.FTZ R52, R38, R43 ;  /* 0x0000002b26347220 */ /* 0x000fe20000410000 */
[----:B------:R-:W-:Y:S01]  /*6580*/  LOP3.LUT R34, R34, 0xffff0000, RZ, 0xc0, !PT ;  /* 0xffff000022227812 */ /* 0x000fe200078ec0ff */
[----:B------:R-:W-:Y:S01]  /*6590*/  FMUL.FTZ R38, R38, R40 ;  /* 0x0000002826267220 */ /* 0x000fe20000410000 */
[C---:B------:R-:W-:Y:S01]  /*65a0*/  FMUL.FTZ R54, R42.reuse, R33 ;  /* 0x000000212a367220 */ /* 0x040fe20000410000 */
[C---:B------:R-:W-:Y:S01]  /*65b0*/  FFMA.FTZ R50, R39.reuse, R50, -R58 ;  /* 0x0000003227327223 */ /* 0x040fe2000001083a */
[----:B------:R-:W-:Y:S01]  /*65c0*/  FFMA.FTZ R39, R39, R120, R60 ;  /* 0x0000007827277223 */ /* 0x000fe2000001003c */
[C---:B------:R-:W-:Y:S01]  /*65d0*/  FFMA.FTZ R38, R55.reuse, R43, R38 ;  /* 0x0000002b37267223 */ /* 0x040fe20000010026 */
[----:B------:R-:W-:Y:S01]  /*65e0*/  FMUL.FTZ R42, R42, R34 ;  /* 0x000000222a2a7220 */ /* 0x000fe20000410000 */
[----:B------:R-:W-:Y:S01]  /*65f0*/  FFMA.FTZ R52, R55, R40, -R52 ;  /* 0x0000002837347223 */ /* 0x000fe20000010834 */
[C---:B------:R-:W-:Y:S01]  /*6600*/  FFMA.FTZ R43, R57.reuse, R34, -R54 ;  /* 0x00000022392b7223 */ /* 0x040fe20000010836 */
[----:B------:R-:W-:Y:S01]  /*6610*/  FFMA.FTZ R36, R36, R121, R59 ;  /* 0x0000007924247223 */ /* 0x000fe2000001003b */
[----:B------:R-:W-:Y:S01]  /*6620*/  FFMA.FTZ R33, R57, R33, R42 ;  /* 0x0000002139217223 */ /* 0x000fe2000001002a */
[----:B------:R-:W-:-:S02]  /*6630*/  F2FP.BF16.F32.PACK_AB R41, R41, R32 ;  /* 0x000000202929723e */ /* 0x000fc400000010ff */
[----:B------:R-:W-:Y:S02]  /*6640*/  F2FP.BF16.F32.PACK_AB R44, R47, R44 ;  /* 0x0000002c2f2c723e */ /* 0x000fe400000010ff */
[----:B------:R-:W-:Y:S02]  /*6650*/  F2FP.BF16.F32.PACK_AB R45, R50, R45 ;  /* 0x0000002d322d723e */ /* 0x000fe400000010ff */
[----:B------:R-:W-:Y:S02]  /*6660*/  F2FP.BF16.F32.PACK_AB R35, R46, R35 ;  /* 0x000000232e23723e */ /* 0x000fe400000010ff */
[----:B------:R-:W-:Y:S01]  /*6670*/  F2FP.BF16.F32.PACK_AB R56, R39, R56 ;  /* 0x000000382738723e */ /* 0x000fe200000010ff */
[----:B------:R-:W-:Y:S01]  /*6680*/  IMAD.MOV.U32 R39, RZ, RZ, R45 ;  /* 0x000000ffff277224 */ /* 0x000fe200078e002d */
[----:B------:R-:W-:Y:S02]  /*6690*/  F2FP.BF16.F32.PACK_AB R52, R43, R52 ;  /* 0x000000342b34723e */ /* 0x000fe400000010ff */
[----:B------:R-:W-:Y:S01]  /*66a0*/  F2FP.BF16.F32.PACK_AB R40, R36, R37 ;  /* 0x000000252428723e */ /* 0x000fe200000010ff */
[----:B------:R-:W-:Y:S01]  /*66b0*/  IMAD.MOV.U32 R36, RZ, RZ, R41 ;  /* 0x000000ffff247224 */ /* 0x000fe200078e0029 */
[----:B------:R-:W-:Y:S01]  /*66c0*/  F2FP.BF16.F32.PACK_AB R42, R33, R38 ;  /* 0x00000026212a723e */ /* 0x000fe200000010ff */
[----:B------:R-:W-:-:S02]  /*66d0*/  IMAD.MOV.U32 R37, RZ, RZ, R44 ;  /* 0x000000ffff257224 */ /* 0x000fc400078e002c */
[----:B------:R-:W-:Y:S02]  /*66e0*/  IMAD.MOV.U32 R41, RZ, RZ, R35 ;  /* 0x000000ffff297224 */ /* 0x000fe400078e0023 */
[----:B------:R-:W-:Y:S02]  /*66f0*/  IMAD.MOV.U32 R38, RZ, RZ, R52 ;  /* 0x000000ffff267224 */ /* 0x000fe400078e0034 */
[----:B------:R-:W-:-:S07]  /*6700*/  IMAD.MOV.U32 R43, RZ, RZ, R56 ;  /* 0x000000ffff2b7224 */ /* 0x000fce00078e0038 */
.L_x_2365:
[----:B------:R-:W-:Y:S05]  /*6710*/  BSYNC B1 ;  /* 0x0000000000017941 */ /* 0x000fea0003800000 */
.L_x_2364:
        /* <DEDUP_REMOVED lines=10> */
.L_x_2321:
[----:B------:R-:W2:Y:S02]  /*67c0*/  LDL R32, [R1+0x2c] ;  /* 0x00002c0001207983 */ /* 0x000ea40000100800 */
[----:B--2---:R-:W-:-:S13]  /*67d0*/  R2UR UR4, R32 ;  /* 0x00000000200472ca */ /* 0x004fda00000e0000 */
[----:B------:R-:W-:-:S06]  /*67e0*/  UISETP.NE.AND UP0, UPT, UR4, 0x3, UPT ;  /* 0x000000030400788c */ /* 0x000fcc000bf05270 */
[----:B------:R-:W-:-:S13]  /*67f0*/  PLOP3.LUT P3, PT, PT, PT, UP0, 0x80, 0x0 ;  /* 0x000000000000781c */ /* 0x000fda0003f6f008 */
[----:B------:R-:W-:Y:S05]  /*6800*/  @!P3 BRA `(.L_x_2366) ;  /* 0x000000000004b947 */ /* 0x000fea0003800000 */
[----:B------:R-:W-:Y:S01]  /*6810*/  BPT.TRAP 0x1 ;  /* 0x000000040000795c */ /* 0x000fe20000300000 */
.L_x_2366:
[----:B------:R-:W2:Y:S01]  /*6820*/  LDL R32, [R1+0x10] ;  /* 0x0000100001207983 */ /* 0x000ea20000100800 */
[----:B------:R-:W-:Y:S01]  /*6830*/  IMAD R21, R144, 0x8, R22 ;  /* 0x0000000890157824 */ /* 0x000fe200078e0216 */
[----:B------:R-:W-:Y:S01]  /*6840*/  BSSY B1, `(.L_x_2367) ;  /* 0x0000006000017945 */ /* 0x000fe20003800000 */
[----:B------:R-:W-:-:S05]  /*6850*/  IMAD R86, R16, -0x90, R2 ;  /* 0xffffff7010567824 */ /* 0x000fca00078e0202 */
[----:B------:R-:W-:Y:S02]  /*6860*/  VIMNMX R86, R86, 0x90, PT ;  /* 0x0000009056567848 */ /* 0x000fe40003fe0100 */
[----:B--2---:R-:W-:-:S04]  /*6870*/  SHF.L.U32 R87, R32, 0x1f, RZ ;  /* 0x0000001f20577819 */ /* 0x004fc800000006ff */
[----:B------:R-:W0:Y:S02]  /*6880*/  SYNCS.PHASECHK.TRANS64.TRYWAIT P4, [R21+URZ+0x31c90], R87 ;  /* 0x031c9057150075a7 */ /* 0x000e24000808017f */
[----:B0-----:R-:W-:Y:S05]  /*6890*/  @!P4 BRA `(.L_x_2368) ;  /* 0x000001cc00c8c947 */ /* 0x001fea0003800000 */
.L_x_2625:
[----:B------:R-:W-:Y:S05]  /*68a0*/  BSYNC B1 ;  /* 0x0000000000017941 */ /* 0x000fea0003800000 */
.L_x_2367:
        /* <DEDUP_REMOVED lines=20> */
.L_x_2328:
[----:B------:R-:W-:Y:S05]  /*69f0*/  BSYNC B0 ;  /* 0x0000000000007941 */ /* 0x000fea0003800000 */
.L_x_2320:
        /* <DEDUP_REMOVED lines=17> */
.L_x_2370:
[----:B------:R-:W-:Y:S05]  /*6b10*/  BSYNC B0 ;  /* 0x0000000000007941 */ /* 0x000fea0003800000 */
.L_x_2369:
[----:B------:R-:W2:Y:S01]  /*6b20*/  SYNCS.PHASECHK.TRANS64.TRYWAIT P3, [R21+URZ+0x31cb0], R87 ;  /* 0x031cb057150075a7 */ /* 0x000ea2000806017f */
[----:B------:R-:W-:Y:S04]  /*6b30*/  BSSY B0, `(.L_x_2371) ;  /* 0x0000002000007945 */ /* 0x000fe80003800000 */
[----:B--2---:R-:W-:Y:S05]  /*6b40*/  @!P3 BRA `(.L_x_2372) ;  /* 0x000001cc0030b947 */ /* 0x004fea0003800000 */
.L_x_2626:
[----:B------:R-:W-:Y:S05]  /*6b50*/  BSYNC B0 ;  /* 0x0000000000007941 */ /* 0x000fea0003800000 */
.L_x_2371:
[----:B------:R-:W-:Y:S01]  /*6b60*/  ISETP.GE.AND P3, PT, R156, R86, PT ;  /* 0x000000569c00720c */ /* 0x000fe20003f66270 */
[----:B------:R-:W-:-:S12]  /*6b70*/  BSSY B0, `(.L_x_2373) ;  /* 0x0000021000007945 */ /* 0x000fd80003800000 */
[----:B------:R-:W-:Y:S05]  /*6b80*/  @P3 BRA `(.L_x_2374) ;  /* 0x00000000007c3947 */ /* 0x000fea0003800000 */
[----:B------:R-:W3:Y:S01]  /*6b90*/  LDL.64 R38, [R1+0x8] ;  /* 0x0000080001267983 */ /* 0x000ee20000100a00 */
        /* <DEDUP_REMOVED lines=12> */
[----:B---3--:R-:W-:-:S13]  /*6c60*/  ISETP.GE.AND P3, PT, R38, UR4, PT ;  /* 0x0000000426007c0c */ /* 0x008fda000bf66270 */
        /* <DEDUP_REMOVED lines=17> */
.L_x_2374:
[----:B------:R-:W-:Y:S05]  /*6d80*/  BSYNC B0 ;  /* 0x0000000000007941 */ /* 0x000fea0003800000 */
.L_x_2373:
[----:B------:R-:W4:Y:S01]  /*6d90*/  LDL.LU R24, [R1+0x10] ;  /* 0x0000100001187983 */ /* 0x000f220000300800 */
[----:B0-2---:R-:W-:Y:S02]  /*6da0*/  @!P4 VIADD R21, R21, 0x31cc0 ;  /* 0x00031cc01515c836 */ /* 0x005fe40000000000 */
[----:B------:R-:W-:Y:S01]  /*6db0*/  VIADD R144, R144, 0x1 ;  /* 0x0000000190907836 */ /* 0x000fe20000000000 */
[----:B------:R-:W-:Y:S01]  /*6dc0*/  @!PT LDS RZ, [RZ] ;  /* 0x00000000fffff984 */ /* 0x000fe20000000800 */
[----:B------:R-:W-:Y:S01]  /*6dd0*/  @!PT LDS RZ, [RZ] ;  /* 0x00000000fffff984 */ /* 0x000fe20000000800 */
[----:B------:R-:W-:Y:S01]  /*6de0*/  @!PT LDS RZ, [RZ] ;  /* 0x00000000fffff984 */ /* 0x000fe20000000800 */
[----:B------:R-:W-:Y:S01]  /*6df0*/  @!PT LDS RZ, [RZ] ;  /* 0x00000000fffff984 */ /* 0x000fe20000000800 */
[----:B------:R0:W-:Y:S06]  /*6e00*/  MEMBAR.ALL.CTA ;  /* 0x0000000000007992 */ /* 0x0001ec0000008000 */
[----:B0-----:R-:W0:Y:S01]  /*6e10*/  FENCE.VIEW.ASYNC.S ;  /* 0x00000000000073c6 */ /* 0x001e220000000000 */
[----:B------:R-:W-:Y:S01]  /*6e20*/  @!P4 PRMT R21, RZ, 0x654, R21 ;  /* 0x00000654ff15c816 */ /* 0x000fe20000000015 */
[----:B0-----:R0:W-:Y:S01]  /*6e30*/  BAR.SYNC.DEFER_BLOCKING R108, 0x80 ;  /* 0x0002006c0000751d */ /* 0x0011e20000010000 */
[----:B------:R-:W-:-:S04]  /*6e40*/  ISETP.NE.AND P3, PT, R144, 0x2, PT ;  /* 0x000000029000780c */ /* 0x000fc80003f65270 */
[----:B------:R-:W-:Y:S01]  /*6e50*/  SEL R144, R144, RZ, P3 ;  /* 0x000000ff90907207 */ /* 0x000fe20001800000 */
[----:B------:R2:W-:Y:S02]  /*6e60*/  @!P4 SYNCS.ARRIVE.TRANS64.RED.A1T0 RZ, [R21+URZ], RZ ;  /* 0x000000ff15ffc9a7 */ /* 0x0005e4000810043f */
[----:B--2---:R-:W-:-:S04]  /*6e70*/  SEL R21, RZ, 0x1, P3 ;  /* 0x00000001ff157807 */ /* 0x004fc80001800000 */
[----:B----4-:R-:W-:-:S05]  /*6e80*/  LOP3.LUT R24, R24, R21, RZ, 0x3c, !PT ;  /* 0x0000001518187212 */ /* 0x010fca00078e3cff */
[----:B------:R0:W-:Y:S01]  /*6e90*/  STL [R1+0x10], R24 ;  /* 0x0000101801007387 */ /* 0x0001e20000100800 */
[----:B------:R-:W-:Y:S05]  /*6ea0*/  @P2 BRA `(.L_x_2375) ;  /* 0xffffffb800542947 */ /* 0x000fea000383ffff */
[----:B0-----:R-:W0:Y:S01]  /*6eb0*/  S2R R24, SR_TID.X ;  /* 0x0000000000187919 */ /* 0x001e220000002100 */
[----:B------:R-:W-:Y:S02]  /*6ec0*/  PLOP3.LUT P0, PT, PT, PT, PT, 0x8, 0x0 ;  /* 0x000000000000781c */ /* 0x000fe40003f0e170 */
[----:B0-----:R-:W-:-:S04]  /*6ed0*/  SHF.R.U32.HI R24, RZ, 0x7, R24 ;  /* 0x00000007ff187819 */ /* 0x001fc80000011618 */
[----:B------:R-:W-:-:S13]  /*6ee0*/  ISETP.NE.AND P5, PT, R24, 0x1, PT ;  /* 0x000000011800780c */ /* 0x000fda0003fa5270 */
[----:B------:R-:W-:Y:S06]  /*6ef0*/  @!P5 BAR.ARV 0x9, 0x100 ;  /* 0x024400000000db1d */ /* 0x000fec0000002000 */
.L_x_2315:
[----:B------:R-:W2:Y:S01]  /*6f00*/  LDL R4, [R1+0x58] ;  /* 0x0000580001047983 */ /* 0x000ea20000100800 */
[----:B------:R-:W0:Y:S01]  /*6f10*/  LDC R0, c[0x0][0x448] ;  /* 0x00011200ff007b82 */ /* 0x000e220000000800 */
        /* <DEDUP_REMOVED lines=20> */
[----:B------:R-:W-:Y:S01]  /*7060*/  CS2R R24, SRZ ;  /* 0x0000000000187805 */ /* 0x000fe2000001ff00 */
[----:B------:R-:W-:Y:S01]  /*7070*/  IMAD.MOV.U32 R76, RZ, RZ, RZ ;  /* 0x000000ffff4c7224 */ /* 0x000fe200078e00ff */
[----:B0-----:R-:W-:Y:S01]  /*7080*/  ISETP.NE.AND P1, PT, R0, 0x1, PT ;  /* 0x000000010000780c */ /* 0x001fe20003f25270 */
[----:B---3--:R-:W-:Y:S02]  /*7090*/  IMAD.MOV.U32 R37, RZ, RZ, RZ ;  /* 0x000000ffff257224 */ /* 0x008fe400078e00ff */
[----:B------:R-:W-:Y:S02]  /*70a0*/  IMAD.MOV.U32 R6, RZ, RZ, RZ ;  /* 0x000000ffff067224 */ /* 0x000fe400078e00ff */
[----:B------:R-:W-:-:S02]  /*70b0*/  IMAD.MOV.U32 R74, RZ, RZ, RZ ;  /* 0x000000ffff4a7224 */ /* 0x000fc400078e00ff */
[----:B------:R-:W-:-:S06]  /*70c0*/  IMAD.MOV.U32 R73, RZ, RZ, RZ ;  /* 0x000000ffff497224 */ /* 0x000fcc00078e00ff */
[----:B------:R-:W0:Y:S08]  /*70d0*/  @P1 LDC R3, c[0x0][0x44c] ;  /* 0x00011300ff031b82 */ /* 0x000e300000000800 */
[----:B------:R-:W3:Y:S01]  /*70e0*/  @P1 LDC R2, c[0x0][0x450] ;  /* 0x00011400ff021b82 */ /* 0x000ee20000000800 */
[----:B--2---:R-:W-:-:S04]  /*70f0*/  VIADD R0, R4, 0xbf ;  /* 0x000000bf04007836 */ /* 0x004fc80000000000 */
[----:B0-----:R-:W-:-:S05]  /*7100*/  @P1 IMAD.HI.U32 R3, R0, R3, RZ ;  /* 0x0000000300031227 */ /* 0x001fca00078e00ff */
[----:B---3--:R-:W-:Y:S02]  /*7110*/  @P1 SHF.R.U32.HI R0, RZ, R2, R3 ;  /* 0x00000002ff001219 */ /* 0x008fe40000011603 */
[----:B------:R-:W-:-:S03]  /*7120*/  PLOP3.LUT P1, PT, PT, PT, PT, 0x80, 0x0 ;  /* 0x000000000000781c */ /* 0x000fc60003f2f070 */
[----:B------:R-:W-:-:S04]  /*7130*/  IMAD.IADD R0, R109, 0x1, R0 ;  /* 0x000000016d007824 */ /* 0x000fc800078e0200 */
[----:B------:R-:W-:-:S05]  /*7140*/  IMAD.HI R0, R0, 0x38e38e39, RZ ;  /* 0x38e38e3900007827 */ /* 0x000fca00078e02ff */
[----:B------:R-:W-:-:S04]  /*7150*/  SHF.R.U32.HI R3, RZ, 0x1f, R0 ;  /* 0x0000001fff037819 */ /* 0x000fc80000011600 */
[----:B------:R-:W-:-:S04]  /*7160*/  LEA.HI.SX32 R3, R0, R3, 0x1b ;  /* 0x0000000300037211 */ /* 0x000fc800078fdaff */
[----:B------:R-:W-:Y:S02]  /*7170*/  VIMNMX R96, R110, R3, PT ;  /* 0x000000036e607248 */ /* 0x000fe40003fe0100 */
[----:B------:R-:W-:Y:S02]  /*7180*/  CS2R R2, SRZ ;  /* 0x0000000000027805 */ /* 0x000fe4000001ff00 */
[----:B------:R-:W-:Y:S01]  /*7190*/  ISETP.GE.AND P2, PT, R96, 0x1, PT ;  /* 0x000000016000780c */ /* 0x000fe20003f46270 */
[----:B------:R-:W-:-:S12]  /*71a0*/  @P0 BRA `(.L_x_2376) ;  /* 0x00000000000c0947 */ /* 0x000fd80003800000 */
[----:B------:R-:W0:Y:S01]  /*71b0*/  FENCE.VIEW.ASYNC.G ;  /* 0x00000000000073c6 */ /* 0x000e220000000100 */
[----:B------:R-:W-:Y:S05]  /*71c0*/  WARPSYNC.ALL ;  /* 0x0000000000007948 */ /* 0x000fea0003800000 */
[----:B0-----:R-:W-:Y:S06]  /*71d0*/  BAR.ARV 0xc, 0x200 ;  /* 0x0308000000007b1d */ /* 0x001fec0000002000 */
.L_x_2376:
[----:B------:R-:W-:Y:S02]  /*71e0*/  IMAD.MOV.U32 R72, RZ, RZ, RZ ;  /* 0x000000ffff487224 */ /* 0x000fe400078e00ff */
[----:B------:R-:W-:Y:S01]  /*71f0*/  IMAD.MOV.U32 R7, RZ, RZ, RZ ;  /* 0x000000ffff077224 */ /* 0x000fe200078e00ff */
[----:B------:R-:W-:Y:S06]  /*7200*/  @!P2 BRA `(.L_x_2377) ;  /* 0x0000012c0018a947 */ /* 0x000fec0003800000 */
[----:B------:R-:W-:-:S03]  /*7210*/  UMOV UR4, 0xffffffff ;  /* 0xffffffff00047882 */ /* 0x000fc60000000000 */
[----:B------:R-:W-:Y:S05]  /*7220*/  BRA.DIV UR4, `(.L_x_2378) ;  /* 0x000001c6048c7947 */ /* 0x000fea000b800000 */
[----:B------:R-:W0:Y:S02]  /*7230*/  S2R R0, SR_TID.X ;  /* 0x0000000000007919 */ /* 0x000e240000002100 */
[----:B0-----:R-:W-:-:S05]  /*7240*/  VIADD R2, R0, 0xffffff80 ;  /* 0xffffff8000027836 */ /* 0x001fca0000000000 */
[----:B------:R-:W-:-:S04]  /*7250*/  SHF.R.S32.HI R0, RZ, 0x1f, R2 ;  /* 0x0000001fff007819 */ /* 0x000fc80000011402 */
[----:B------:R-:W-:-:S04]  /*7260*/  LEA.HI R0, R0, R2, RZ, 0x7 ;  /* 0x0000000200007211 */ /* 0x000fc800078f38ff */
[----:B------:R-:W-:-:S06]  /*7270*/  SHF.R.S32.HI R0, RZ, 0x7, R0 ;  /* 0x00000007ff007819 */ /* 0x000fcc0000011400 */
[----:B------:R-:W0:Y:S04]  /*7280*/  SHFL.IDX PT, R0, R0, RZ, 0x1f ;  /* 0x00001fff00007589 */ /* 0x000e2800000e0000 */
[----:B0-----:R0:W-:Y:S02]  /*7290*/  STL [R1+0x28], R0 ;  /* 0x0000280001007387 */ /* 0x0011e40000100800 */
.L_x_2629:
[----:B------:R-:W0:Y:S01]  /*72a0*/  LDL R2, [R1+0x28] ;  /* 0x0000280001027983 */ /* 0x000e220000100800 */
[----:B------:R-:W-:Y:S01]  /*72b0*/  BSSY B6, `(.L_x_2379) ;  /* 0x000001f000067945 */ /* 0x000fe20003800000 */
[----:B0-----:R-:W-:-:S05]  /*72c0*/  IMAD.HI R0, R2, 0x55555556, RZ ;  /* 0x5555555602007827 */ /* 0x001fca00078e02ff */
[----:B------:R-:W-:-:S05]  /*72d0*/  LEA.HI R0, R0, R0, RZ, 0x1 ;  /* 0x0000000000007211 */ /* 0x000fca00078f08ff */
[----:B------:R-:W-:Y:S02]  /*72e0*/  IMAD R3, R0, -0x3, R2 ;  /* 0xfffffffd00037824 */ /* 0x000fe400078e0202 */
[----:B------:R-:W-:Y:S02]  /*72f0*/  VIADD R2, R22, 0x24300 ;  /* 0x0002430016027836 */ /* 0x000fe40000000000 */
[C---:B------:R-:W-:Y:S02]  /*7300*/  IMAD R0, R3.reuse, 0x1000, R22 ;  /* 0x0000100003007824 */ /* 0x040fe400078e0216 */
[----:B------:R-:W-:Y:S01]  /*7310*/  IMAD R3, R3, 0x800, R2 ;  /* 0x0000080003037824 */ /* 0x000fe200078e0202 */
[----:B------:R-:W-:Y:S01]  /*7320*/  LOP3.LUT P0, RZ, R2, 0x9f, RZ, 0xc0, !PT ;  /* 0x0000009f02ff7812 */ /* 0x000fe2000780c0ff */
[----:B------:R-:W-:-:S03]  /*7330*/  VIADD R0, R0, 0xda00 ;  /* 0x0000da0000007836 */ /* 0x000fc60000000000 */
[----:B------:R-:W-:Y:S02]  /*7340*/  SHF.R.U32.HI R3, RZ, 0x4, R3 ;  /* 0x00000004ff037819 */ /* 0x000fe40000011603 */
[----:B------:R-:W-:Y:S02]  /*7350*/  SHF.R.U32.HI R0, RZ, 0x4, R0 ;  /* 0x00000004ff007819 */ /* 0x000fe40000011600 */
[----:B------:R-:W-:Y:S02]  /*7360*/  LOP3.LUT R3, R3, 0x3fff, RZ, 0xc0, !PT ;  /* 0x00003fff03037812 */ /* 0x000fe400078ec0ff */
[----:B------:R-:W-:-:S03]  /*7370*/  LOP3.LUT R2, R0, 0x3fff, RZ, 0xc0, !PT ;  /* 0x00003fff00027812 */ /* 0x000fc600078ec0ff */
[----:B------:R0:W-:Y:S01]  /*7380*/  STL [R1+0x34], R3 ;  /* 0x0000340301007387 */ /* 0x0001e20000100800 */
[----:B------:R-:W-:Y:S05]  /*7390*/  @!P0 BRA `(.L_x_2380) ;  /* 0x0000000000408947 */ /* 0x000fea0003800000 */
[----:B------:R-:W-:Y:S01]  /*73a0*/  MOV R0, 0x0 ;  /* 0x0000000000007802 */ /* 0x000fe20000000f00 */
[----:B------:R-:W-:Y:S01]  /*73b0*/  ULDC.64 UR4, c[0x4][0xa8] ;  /* 0x01002a0000047ab9 */ /* 0x000fe20000000a00 */
[----:B------:R-:W-:Y:S01]  /*73c0*/  ULDC.64 UR6, c[0x4][0xb0] ;  /* 0x01002c0000067ab9 */ /* 0x000fe20000000a00 */
[----:B------:R-:W-:Y:S01]  /*73d0*/  IMAD.U32 R4, RZ, RZ, UR4 ;  /* 0x00000004ff047e24 */ /* 0x000fe2000f8e00ff */
[----:B--2---:R2:W3:Y:S01]  /*73e0*/  LDC.64 R14, c[0x4][R0] ;  /* 0x01000000000e7b82 */ /* 0x0044e20000000a00 */
        /* <DEDUP_REMOVED lines=8> */
[----:B--2---:R-:W-:-:S07]  /*7470*/  IMAD.MOV.U32 R13, RZ, RZ, RZ ;  /* 0x000000ffff0d7224 */ /* 0x004fce00078e00ff */
[----:B------:R-:W-:-:S07]  /*7480*/  LEPC R20, `(.L_x_2380) ;  /* 0x000000001014794e */ /* 0x000fce0000000000 */
[----:B01-3-5:R-:W-:Y:S05]  /*7490*/  CALL.ABS.NOINC R14 ;  /* 0x000000000e007343 */ /* 0x02bfea0003c00000 */
.L_x_2380:
[----:B------:R-:W-:Y:S05]  /*74a0*/  BSYNC B6 ;  /* 0x0000000000067941 */ /* 0x000fea0003800000 */
.L_x_2379:
[----:B------:R-:W-:Y:S02]  /*74b0*/  ULDC UR4, c[0x0][0x3f4] ;  /* 0x0000fd0000047ab9 */ /* 0x000fe40000000800 */
[----:B------:R-:W-:-:S13]  /*74c0*/  ISETP.LT.AND P0, PT, RZ, UR4, PT ;  /* 0x00000004ff007c0c */ /* 0x000fda000bf01270 */
[----:B------:R-:W-:Y:S05]  /*74d0*/  @P0 BRA `(.L_x_2381) ;  /* 0x0000000000400947 */ /* 0x000fea0003800000 */
[----:B------:R-:W3:Y:S02]  /*74e0*/  LDL R16, [R1+0x74] ;  /* 0x0000740001107983 */ /* 0x000ee40000100800 */
[----:B---3--:R-:W-:-:S04]  /*74f0*/  LEA.HI R0, R16, R16, RZ, 0x1 ;  /* 0x0000001010007211 */ /* 0x008fc800078f08ff */
[----:B------:R-:W-:-:S05]  /*7500*/  LOP3.LUT R0, R0, 0xfffffffe, RZ, 0xc0, !PT ;  /* 0xfffffffe00007812 */ /* 0x000fca00078ec0ff */
[----:B------:R-:W-:-:S05]  /*7510*/  IMAD.IADD R0, R16, 0x1, -R0 ;  /* 0x0000000110007824 */ /* 0x000fca00078e0a00 */
[----:B0-----:R-:W-:-:S04]  /*7520*/  SHF.L.U32 R3, R0, 0x1f, RZ ;  /* 0x0000001f00037819 */ /* 0x001fc800000006ff */
[----:B------:R0:W3:Y:S03]  /*7530*/  SYNCS.PHASECHK.TRANS64.TRYWAIT P0, [R22+URZ+0x31c00], R3 ;  /* 0x031c0003160075a7 */ /* 0x0000e6000800017f */
[----:B---3--:R-:W-:Y:S05]  /*7540*/  @!P0 NANOSLEEP.SYNCS 0x989680 ;  /* 0x009896800000895d */ /* 0x008fea0003900000 */
[----:B------:R-:W3:Y:S01]  /*7550*/  @!P0 SYNCS.PHASECHK.TRANS64 P0, [R22+URZ+0x31c00], R3 ;  /* 0x031c0003160085a7 */ /* 0x000ee2000800007f */
[----:B------:R-:W-:Y:S04]  /*7560*/  BSSY B0, `(.L_x_2382) ;  /* 0x0000006000007945 */ /* 0x000fe80003800000 */
[----:B---3--:R-:W-:Y:S05]  /*7570*/  @P0 BRA `(.L_x_2383) ;  /* 0x0000000000100947 */ /* 0x008fea0003800000 */
.L_x_2384:
[----:B---3--:R3:W4:Y:S02]  /*7580*/  SYNCS.PHASECHK.TRANS64.TRYWAIT P0, [R22+URZ+0x31c00], R3 ;  /* 0x031c0003160075a7 */ /* 0x008724000800017f */
[----:B----4-:R-:W-:Y:S05]  /*7590*/  @!P0 NANOSLEEP.SYNCS 0x989680 ;  /* 0x009896800000895d */ /* 0x010fea0003900000 */
[----:B------:R-:W4:Y:S02]  /*75a0*/  @!P0 SYNCS.PHASECHK.TRANS64 P0, [R22+URZ+0x31c00], R3 ;  /* 0x031c0003160085a7 */ /* 0x000f24000800007f */
[----:B----4-:R-:W-:Y:S05]  /*75b0*/  @!P0 BRA `(.L_x_2384) ;  /* 0xfffffffc00f08947 */ /* 0x010fea000383ffff */
.L_x_2383:
[----:B------:R-:W-:Y:S05]  /*75c0*/  BSYNC B0 ;  /* 0x0000000000007941 */ /* 0x000fea0003800000 */
.L_x_2382:
[----:B------:R-:W-:Y:S05]  /*75d0*/  BRA `(.L_x_2385) ;  /* 0x0000004000907947 */ /* 0x000fea0003800000 */
.L_x_2381:
[----:B------:R-:W3:Y:S01]  /*75e0*/  LDL R0, [R1+0x78] ;  /* 0x0000780001007983 */ /* 0x000ee20000100800 */
[----:B------:R-:W-:Y:S01]  /*75f0*/  ULDC.64 UR6, c[0x0][0x408] ;  /* 0x0001020000067ab9 */ /* 0x000fe20000000a00 */
[----:B---3--:R-:W-:Y:S02]  /*7600*/  R2UR UR4, R0 ;  /* 0x00000000000472ca */ /* 0x008fe400000e0000 */
[----:B-----5:R-:W-:-:S05]  /*7610*/  SHF.R.S32.HI R0, RZ, 0x1f, R102 ;  /* 0x0000001fff007819 */ /* 0x020fca0000011466 */
[----:B------:R-:W-:-:S04]  /*7620*/  IMAD R5, R0, UR6, RZ ;  /* 0x0000000600057c24 */ /* 0x000fc8000f8e02ff */
[----:B------:R-:W-:Y:S02]  /*7630*/  IMAD R5, R102, UR7, R5 ;  /* 0x0000000766057c24 */ /* 0x000fe4000f8e0205 */
[----:B------:R-:W-:-:S03]  /*7640*/  ULOP3.LUT UP0, URZ, UR4, 0x1bf, URZ, 0xc0, !UPT ;  /* 0x000001bf043f7892 */ /* 0x000fc6000f80c03f */
[----:B------:R-:W-:Y:S02]  /*7650*/  ULDC.64 UR4, c[0x0][0x3f8] ;  /* 0x0000fe0000047ab9 */ /* 0x000fe40000000a00 */
[----:B0-----:R-:W-:Y:S01]  /*7660*/  IMAD R3, R0, UR4, RZ ;  /* 0x0000000400037c24 */ /* 0x001fe2000f8e02ff */
[----:B------:R-:W-:Y:S01]  /*7670*/  PLOP3.LUT P0, PT, PT, PT, UP0, 0x80, 0x0 ;  /* 0x000000000000781c */ /* 0x000fe20003f0f008 */
[----:B------:R-:W-:-:S04]  /*7680*/  IMAD.WIDE.U32 R16, R102, UR4, RZ ;  /* 0x0000000466107c25 */ /* 0x000fc8000f8e00ff */
        /* <DEDUP_REMOVED lines=20> */
[----:B-12---:R-:W-:Y:S05]  /*77d0*/  CALL.ABS.NOINC R14 ;  /* 0x000000000e007343 */ /* 0x006fea0003c00000 */
.L_x_2386:
[----:B------:R-:W3:Y:S01]  /*77e0*/  LDL R18, [R1+0x58] ;  /* 0x0000580001127983 */ /* 0x000ee20000100800 */
[----:B------:R-:W-:Y:S01]  /*77f0*/  ULDC.U8 UR4, c[0x0][0x410] ;  /* 0x0001040000047ab9 */ /* 0x000fe20000000000 */
[----:B------:R-:W-:Y:S01]  /*7800*/  BSSY B0, `(.L_x_2387) ;  /* 0x00003f9000007945 */ /* 0x000fe20003800000 */
[----:B------:R-:W-:Y:S01]  /*7810*/  ISETP.NE.AND P0, PT, RZ, UR4, PT ;  /* 0x00000004ff007c0c */ /* 0x000fe2000bf05270 */
[----:B---3--:R-:W-:-:S12]  /*7820*/  IMAD.IADD R10, R156, 0x1, R18 ;  /* 0x000000019c0a7824 */ /* 0x008fd800078e0212 */
        /* <DEDUP_REMOVED lines=10> */
[----:B------:R-:W3:Y:S01]  /*78d0*/  @P0 LDC R5, c[0x0][0x450] ;  /* 0x00011400ff050b82 */ /* 0x000ee20000000800 */
[----:B0-----:R-:W-:-:S04]  /*78e0*/  @P0 IMAD.HI.U32 R0, R10, R3, RZ ;  /* 0x000000030a000227 */ /* 0x001fc800078e00ff */
[----:B------:R-:W-:Y:S01]  /*78f0*/  IMAD.MOV.U32 R3, RZ, RZ, R10 ;  /* 0x000000ffff037224 */ /* 0x000fe200078e000a */
[----:B---3--:R-:W-:-:S04]  /*7900*/  @P0 SHF.R.U32.HI R3, RZ, R5, R0 ;  /* 0x00000005ff030219 */ /* 0x008fc80000011600 */
        /* <DEDUP_REMOVED lines=17> */
[----:B------:R0:W3:Y:S04]  /*7a20*/  SHFL.IDX PT, R3, R13, RZ, 0x1e1f ;  /* 0x001e1fff0d037589 */ /* 0x0000e800000e0000 */
[----:B------:R-:W4:Y:S04]  /*7a30*/  SHFL.IDX PT, R0, R0, RZ, 0x1e1f ;  /* 0x001e1fff00007589 */ /* 0x000f2800000e0000 */
[----:B------:R-:W0:Y:S04]  /*7a40*/  SHFL.IDX PT, R5, R5, RZ, 0x1e1f ;  /* 0x001e1fff05057589 */ /* 0x000e2800000e0000 */
[----:B--2---:R2:W0:Y:S02]  /*7a50*/  SHFL.IDX PT, R14, R4, RZ, 0x1e1f ;  /* 0x001e1fff040e7589 */ /* 0x00442400000e0000 */
.L_x_2635:
[----:B--2---:R-:W2:Y:S04]  /*7a60*/  LDL R4, [R1+0x50] ;  /* 0x0000500001047983 */ /* 0x004ea80000100800 */
[----:B------:R-:W5:Y:S01]  /*7a70*/  LDL R50, [R1+0x74] ;  /* 0x0000740001327983 */ /* 0x000f620000100800 */
[----:B------:R-:W-:Y:S01]  /*7a80*/  BSSY B1, `(.L_x_2390) ;  /* 0x0000061000017945 */ /* 0x000fe20003800000 */
[----:B------:R-:W-:Y:S02]  /*7a90*/  CS2R R8, SRZ ;  /* 0x0000000000087805 */ /* 0x000fe4000001ff00 */
[----:B0-----:R-:W-:Y:S02]  /*7aa0*/  CS2R R12, SRZ ;  /* 0x00000000000c7805 */ /* 0x001fe4000001ff00 */
[----:B------:R-:W-:-:S02]  /*7ab0*/  CS2R R20, SRZ ;  /* 0x0000000000147805 */ /* 0x000fc4000001ff00 */
[----:B------:R-:W-:Y:S02]  /*7ac0*/  CS2R R26, SRZ ;  /* 0x00000000001a7805 */ /* 0x000fe4000001ff00 */
[----:B------:R-:W-:Y:S02]  /*7ad0*/  CS2R R30, SRZ ;  /* 0x00000000001e7805 */ /* 0x000fe4000001ff00 */
[----:B------:R-:W-:Y:S02]  /*7ae0*/  CS2R R34, SRZ ;  /* 0x0000000000227805 */ /* 0x000fe4000001ff00 */
[----:B------:R-:W-:Y:S02]  /*7af0*/  CS2R R18, SRZ ;  /* 0x0000000000127805 */ /* 0x000fe4000001ff00 */
[----:B------:R-:W-:Y:S02]  /*7b00*/  CS2R R24, SRZ ;  /* 0x0000000000187805 */ /* 0x000fe4000001ff00 */
[----:B------:R-:W-:-:S02]  /*7b10*/  CS2R R28, SRZ ;  /* 0x00000000001c7805 */ /* 0x000fc4000001ff00 */
[----:B-1----:R-:W-:Y:S01]  /*7b20*/  CS2R R32, SRZ ;  /* 0x0000000000207805 */ /* 0x002fe2000001ff00 */
[----:B--2---:R-:W-:Y:S01]  /*7b30*/  IMAD R4, R4, R17, RZ ;  /* 0x0000001104047224 */ /* 0x004fe200078e02ff */
[----:B------:R-:W-:-:S03]  /*7b40*/  CS2R R16, SRZ ;  /* 0x0000000000107805 */ /* 0x000fc6000001ff00 */
[----:B------:R-:W-:Y:S01]  /*7b50*/  IMAD R105, R105, -0xc0, R4 ;  /* 0xffffff4069697824 */ /* 0x000fe200078e0204 */
[----:B------:R-:W-:Y:S02]  /*7b60*/  ISETP.GE.AND P1, PT, R10, R4, PT ;  /* 0x000000040a00720c */ /* 0x000fe40003f26270 */
[----:B------:R-:W-:Y:S02]  /*7b70*/  CS2R R10, SRZ ;  /* 0x00000000000a7805 */ /* 0x000fe4000001ff00 */
[----:B-----5:R-:W-:Y:S02]  /*7b80*/  LEA.HI R48, R50, R50, RZ, 0x1 ;  /* 0x0000003232307211 */ /* 0x020fe400078f08ff */
[----:B------:R-:W-:-:S04]  /*7b90*/  VIMNMX R105, R105, 0xc0, PT ;  /* 0x000000c069697848 */ /* 0x000fc80003fe0100 */
[----:B------:R-:W-:-:S03]  /*7ba0*/  ISETP.GE.AND P0, PT, R156, R105, PT ;  /* 0x000000699c00720c */ /* 0x000fc60003f06270 */
[----:B------:R-:W-:Y:S10]  /*7bb0*/  @P1 BRA `(.L_x_2391) ;  /* 0x0000000400341947 */ /* 0x000ff40003800000 */
        /* <DEDUP_REMOVED lines=33> */
[----:B------:R-:W-:-:S02]  /*7dd0*/  SHF.R.S32.HI R10, RZ, 0x1f, R36 ;  /* 0x0000001fff0a7819 */ /* 0x000fc40000011424 */
[-C--:B------:R-:W-:Y:S02]  /*7de0*/  @!P3 IADD3 R38, P5, R0, R11.reuse, RZ ;  /* 0x0000000b0026b210 */ /* 0x080fe40007fbe0ff */
[----:B0-----:R-:W-:Y:S01]  /*7df0*/  @!P3 IADD3 R6, P4, R14, R11, RZ ;  /* 0x0000000b0e06b210 */ /* 0x001fe20007f9e0ff */
[----:B------:R-:W-:Y:S01]  /*7e00*/  IMAD.SHL.U32 R45, R15, 0x2, RZ ;  /* 0x000000020f2d7824 */ /* 0x000fe200078e00ff */
[----:B------:R-:W-:Y:S01]  /*7e10*/  SHF.L.U64.HI R10, R36, 0x1, R10 ;  /* 0x00000001240a7819 */ /* 0x000fe2000001020a */
[--C-:B------:R-:W-:Y:S02]  /*7e20*/  @!P3 IMAD.X R39, R3, 0x1, R4.reuse, P5 ;  /* 0x000000010327b824 */ /* 0x100fe400028e0604 */
[C---:B------:R-:W-:Y:S01]  /*7e30*/  @!P3 IMAD.X R7, R5.reuse, 0x1, R4, P4 ;  /* 0x000000010507b824 */ /* 0x040fe200020e0604 */
[-C--:B------:R-:W-:Y:S02]  /*7e40*/  @!P2 IADD3 R40, P4, R14, R41.reuse, RZ ;  /* 0x000000290e28a210 */ /* 0x080fe40007f9e0ff */
        /* <DEDUP_REMOVED lines=15> */
[----:B------:R-:W-:-:S03]  /*7f40*/  ISETP.GE.AND P4, PT, R13, UR4, PT ;  /* 0x000000040d007c0c */ /* 0x000fc6000bf86270 */
[----:B------:R-:W-:Y:S01]  /*7f50*/  @!P5 IMAD.MOV.U32 R8, RZ, RZ, R0 ;  /* 0x000000ffff08d224 */ /* 0x000fe200078e0000 */
[----:B------:R-:W5:Y:S01]  /*7f60*/  @!P1 LD.E.64 R16, desc[UR60][R44.64] ;  /* 0x0000003c2c109980 */ /* 0x000f62000c101b00 */
        /* <DEDUP_REMOVED lines=18> */
.L_x_2391:
[----:B------:R-:W-:Y:S05]  /*8090*/  BSYNC B1 ;  /* 0x0000000000017941 */ /* 0x000fea0003800000 */
.L_x_2390:
[----:B---3-5:R-:W-:Y:S01]  /*80a0*/  IMAD.MOV.U32 R3, RZ, RZ, R9 ;  /* 0x000000ffff037224 */ /* 0x028fe200078e0009 */
[----:B------:R-:W-:Y:S01]  /*80b0*/  LOP3.LUT R48, R48, 0xfffffffe, RZ, 0xc0, !PT ;  /* 0xfffffffe30307812 */ /* 0x000fe200078ec0ff */
[----:B----4-:R-:W-:Y:S01]  /*80c0*/  IMAD.MOV.U32 R0, RZ, RZ, R8 ;  /* 0x000000ffff007224 */ /* 0x010fe200078e0008 */
[----:B------:R-:W-:Y:S01]  /*80d0*/  BSSY B1, `(.L_x_2392) ;  /* 0x0000031000017945 */ /* 0x000fe20003800000 */
[----:B------:R-:W-:Y:S01]  /*80e0*/  IMAD.MOV.U32 R4, RZ, RZ, R12 ;  /* 0x000000ffff047224 */ /* 0x000fe200078e000c */
[----:B0-----:R-:W-:Y:S01]  /*80f0*/  PRMT R15, R3, 0x7610, R15 ;  /* 0x00007610030f7816 */ /* 0x001fe2000000000f */
        /* <DEDUP_REMOVED lines=46> */
.L_x_2636:
[----:B------:R-:W-:Y:S05]  /*83e0*/  BSYNC B1 ;  /* 0x0000000000017941 */ /* 0x000fea0003800000 */
.L_x_2392:
        /* <DEDUP_REMOVED lines=69> */
.L_x_2396:
[----:B------:R-:W-:Y:S05]  /*8840*/  BSYNC B1 ;  /* 0x0000000000017941 */ /* 0x000fea0003800000 */
.L_x_2395:
        /* <DEDUP_REMOVED lines=49> */
.L_x_2398:
[----:B------:R-:W-:Y:S05]  /*8b60*/  BSYNC B1 ;  /* 0x0000000000017941 */ /* 0x000fea0003800000 */
.L_x_2397:
        /* <DEDUP_REMOVED lines=48> */
.L_x_2400:
[----:B------:R-:W-:Y:S05]  /*8e70*/  BSYNC B1 ;  /* 0x0000000000017941 */ /* 0x000fea0003800000 */
.L_x_2399:
        /* <DEDUP_REMOVED lines=48> */
.L_x_2402:
[----:B------:R-:W-:Y:S05]  /*9180*/  BSYNC B1 ;  /* 0x0000000000017941 */ /* 0x000fea0003800000 */
.L_x_2401:
        /* <DEDUP_REMOVED lines=48> */
.L_x_2404:
[----:B------:R-:W-:Y:S05]  /*9490*/  BSYNC B1 ;  /* 0x0000000000017941 */ /* 0x000fea0003800000 */
.L_x_2403:
        /* <DEDUP_REMOVED lines=48> */
.L_x_2388:
[----:B------:R-:W3:Y:S01]  /*97a0*/  LDL R12, [R1+0x38] ;  /* 0x00003800010c7983 */ /* 0x000ee20000100800 */
[----:B------:R-:W0:Y:S01]  /*97b0*/  LDC R17, c[0x0][0x448] ;  /* 0x00011200ff117b82 */ /* 0x000e220000000800 */
[----:B------:R-:W-:Y:S01]  /*97c0*/  ULDC.64 UR4, c[0x0][0x3f8] ;  /* 0x0000fe0000047ab9 */ /* 0x000fe20000000a00 */
[----:B------:R-:W-:Y:S01]  /*97d0*/  ULDC.64 UR6, c[0x0][0x408] ;  /* 0x0001020000067ab9 */ /* 0x000fe20000000a00 */
[----:B------:R-:W4:Y:S04]  /*97e0*/  LDL R11, [R1+0x3c] ;  /* 0x00003c00010b7983 */ /* 0x000f280000100800 */
[----:B--2---:R-:W3:Y:S01]  /*97f0*/  LDL.64 R14, [R1+0x18] ;  /* 0x00001800010e7983 */ /* 0x004ee20000100a00 */
[----:B------:R-:W-:Y:S02]  /*9800*/  IMAD.MOV.U32 R6, RZ, RZ, R16 ;  /* 0x000000ffff067224 */ /* 0x000fe400078e0010 */
[----:B------:R-:W-:-:S02]  /*9810*/  IMAD.MOV.U32 R7, RZ, RZ, R19 ;  /* 0x000000ffff077224 */ /* 0x000fc400078e0013 */
[----:B------:R-:W-:Y:S02]  /*9820*/  IMAD.MOV.U32 R8, RZ, RZ, R102 ;  /* 0x000000ffff087224 */ /* 0x000fe400078e0066 */
[----:B------:R-:W-:Y:S01]  /*9830*/  IMAD.MOV.U32 R9, RZ, RZ, R25 ;  /* 0x000000ffff097224 */ /* 0x000fe200078e0019 */
[----:B0-----:R-:W-:-:S13]  /*9840*/  ISETP.NE.AND P0, PT, R17, 0x1, PT ;  /* 0x000000011100780c */ /* 0x001fda0003f05270 */
[----:B------:R-:W0:Y:S08]  /*9850*/  @P0 LDC R3, c[0x0][0x44c] ;  /* 0x00011300ff030b82 */ /* 0x000e300000000800 */
[----:B------:R-:W2:Y:S01]  /*9860*/  @P0 LDC R5, c[0x0][0x450] ;  /* 0x00011400ff050b82 */ /* 0x000ea20000000800 */
[----:B0-----:R-:W-:-:S04]  /*9870*/  @P0 IMAD.HI.U32 R0, R10, R3, RZ ;  /* 0x000000030a000227 */ /* 0x001fc800078e00ff */
[----:B------:R-:W-:Y:S01]  /*9880*/  IMAD.MOV.U32 R3, RZ, RZ, R10 ;  /* 0x000000ffff037224 */ /* 0x000fe200078e000a */
[----:B--2---:R-:W-:-:S04]  /*9890*/  @P0 SHF.R.U32.HI R3, RZ, R5, R0 ;  /* 0x00000005ff030219 */ /* 0x004fc80000011600 */
        /* <DEDUP_REMOVED lines=16> */
[----:B---3--:R-:W-:-:S02]  /*99a0*/  IMAD.IADD R41, R14, 0x1, R12 ;  /* 0x000000010e297824 */ /* 0x008fc400078e020c */
[----:B----4-:R-:W-:-:S03]  /*99b0*/  IMAD.IADD R42, R14, 0x1, R11 ;  /* 0x000000010e2a7824 */ /* 0x010fc600078e020b */
        /* <DEDUP_REMOVED lines=13> */
.L_x_2642:
[----:B------:R-:W3:Y:S04]  /*9a90*/  LDL R0, [R1+0x50] ;  /* 0x0000500001007983 */ /* 0x000ee80000100800 */
[----:B------:R-:W5:Y:S01]  /*9aa0*/  LDL R53, [R1+0x74] ;  /* 0x0000740001357983 */ /* 0x000f620000100800 */
[----:B------:R-:W-:Y:S01]  /*9ab0*/  BSSY B1, `(.L_x_2406) ;  /* 0x0000037000017945 */ /* 0x000fe20003800000 */
[----:B----4-:R-:W-:Y:S01]  /*9ac0*/  IMAD.MOV.U32 R34, RZ, RZ, R14 ;  /* 0x000000ffff227224 */ /* 0x010fe200078e000e */
[----:B------:R-:W-:Y:S01]  /*9ad0*/  CS2R R6, SRZ ;  /* 0x0000000000067805 */ /* 0x000fe2000001ff00 */
[----:B--2---:R-:W-:Y:S01]  /*9ae0*/  IMAD.MOV.U32 R35, RZ, RZ, R5 ;  /* 0x000000ffff237224 */ /* 0x004fe200078e0005 */
        /* <DEDUP_REMOVED lines=9> */
[----:B---3--:R-:W-:-:S04]  /*9b80*/  IMAD R17, R0, R17, RZ ;  /* 0x0000001100117224 */ /* 0x008fc800078e02ff */
[----:B------:R-:W-:Y:S01]  /*9b90*/  IMAD R105, R105, -0xc0, R17 ;  /* 0xffffff4069697824 */ /* 0x000fe200078e0211 */
[----:B------:R-:W-:Y:S02]  /*9ba0*/  ISETP.GE.AND P1, PT, R10, R17, PT ;  /* 0x000000110a00720c */ /* 0x000fe40003f26270 */
[----:B------:R-:W-:Y:S02]  /*9bb0*/  CS2R R10, SRZ ;  /* 0x00000000000a7805 */ /* 0x000fe4000001ff00 */
[----:B-----5:R-:W-:Y:S02]  /*9bc0*/  LEA.HI R0, R53, R53, RZ, 0x1 ;  /* 0x0000003535007211 */ /* 0x020fe400078f08ff */
[----:B------:R-:W-:Y:S02]  /*9bd0*/  CS2R R16, SRZ ;  /* 0x0000000000107805 */ /* 0x000fe4000001ff00 */
[----:B------:R-:W-:-:S04]  /*9be0*/  VIMNMX R105, R105, 0xc0, PT ;  /* 0x000000c069697848 */ /* 0x000fc80003fe0100 */
[----:B------:R-:W-:Y:S01]  /*9bf0*/  ISETP.GE.AND P0, PT, R156, R105, PT ;  /* 0x000000699c00720c */ /* 0x000fe20003f06270 */
[----:B------:R-:W-:-:S12]  /*9c00*/  @P1 BRA `(.L_x_2407) ;  /* 0x0000000000841947 */ /* 0x000fd80003800000 */
[----:B------:R-:W2:Y:S01]  /*9c10*/  LDL.64 R48, [R1+0x8] ;  /* 0x0000080001307983 */ /* 0x000ea20000100a00 */
[----:B------:R-:W-:Y:S01]  /*9c20*/  ULDC UR4, c[0x0][0x3f4] ;  /* 0x0000fd0000047ab9 */ /* 0x000fe20000000800 */
        /* <DEDUP_REMOVED lines=9> */
[----:B------:R-:W-:Y:S01]  /*9cc0*/  CS2R R14, SRZ ;  /* 0x00000000000e7805 */ /* 0x000fe2000001ff00 */
[C---:B--2---:R-:W-:Y:S01]  /*9cd0*/  VIADD R3, R48.reuse, 0x10 ;  /* 0x0000001030037836 */ /* 0x044fe20000000000 */
[C---:B------:R-:W-:Y:S01]  /*9ce0*/  ISETP.GE.AND P1, PT, R48.reuse, UR4, PT ;  /* 0x0000000430007c0c */ /* 0x040fe2000bf26270 */
[----:B------:R-:W-:-:S03]  /*9cf0*/  VIADD R4, R48, 0x20 ;  /* 0x0000002030047836 */ /* 0x000fc60000000000 */
[----:B------:R-:W-:Y:S02]  /*9d00*/  ISETP.GE.AND P2, PT, R3, UR4, PT ;  /* 0x0000000403007c0c */ /* 0x000fe4000bf46270 */
[----:B------:R-:W-:Y:S02]  /*9d10*/  ISETP.GE.AND P3, PT, R4, UR4, PT ;  /* 0x0000000404007c0c */ /* 0x000fe4000bf66270 */
[----:B------:R-:W-:-:S05]  /*9d20*/  CS2R R4, SRZ ;  /* 0x0000000000047805 */ /* 0x000fca000001ff00 */
[----:B------:R-:W-:-:S04]  /*9d30*/  @!P1 IMAD.WIDE R12, R48, 0x2, R32 ;  /* 0x00000002300c9825 */ /* 0x000fc800078e0220 */
[----:B------:R-:W-:Y:S01]  /*9d40*/  @!P2 IMAD.SHL.U32 R3, R45, 0x8, RZ ;  /* 0x000000082d03a824 */ /* 0x000fe200078e00ff */
[----:B------:R0:W5:Y:S01]  /*9d50*/  @!P1 LD.E.128 R16, desc[UR60][R12.64] ;  /* 0x0000003c0c109980 */ /* 0x000162000c101d00 */
[----:B------:R-:W-:Y:S02]  /*9d60*/  @!P3 IMAD.SHL.U32 R47, R20, 0x8, RZ ;  /* 0x00000008142fb824 */ /* 0x000fe400078e00ff */
[----:B------:R-:W-:-:S04]  /*9d70*/  @!P2 IMAD.WIDE R36, R3, 0x2, R32 ;  /* 0x000000020324a825 */ /* 0x000fc800078e0220 */
[----:B------:R-:W-:Y:S01]  /*9d80*/  @!P3 IMAD.WIDE R38, R47, 0x2, R32 ;  /* 0x000000022f26b825 */ /* 0x000fe200078e0220 */
[----:B------:R1:W5:Y:S01]  /*9d90*/  @!P2 LD.E.128 R24, desc[UR60][R36.64] ;  /* 0x0000003c2418a980 */ /* 0x000362000c101d00 */
[----:B0-----:R-:W-:Y:S02]  /*9da0*/  CS2R R12, SRZ ;  /* 0x00000000000c7805 */ /* 0x001fe4000001ff00 */
[--C-:B------:R-:W-:Y:S01]  /*9db0*/  @!P2 IMAD.WIDE R32, R3, 0x2, R34.reuse ;  /* 0x000000020320a825 */ /* 0x100fe200078e0222 */
[----:B------:R1:W5:Y:S03]  /*9dc0*/  @!P3 LD.E.128 R28, desc[UR60][R38.64] ;  /* 0x0000003c261cb980 */ /* 0x000366000c101d00 */
[--C-:B------:R-:W-:Y:S01]  /*9dd0*/  @!P3 IMAD.WIDE R46, R47, 0x2, R34.reuse ;  /* 0x000000022f2eb825 */ /* 0x100fe200078e0222 */
[----:B------:R1:W5:Y:S03]  /*9de0*/  @!P2 LD.E.128 R8, desc[UR60][R32.64] ;  /* 0x0000003c2008a980 */ /* 0x000366000c101d00 */
[----:B------:R-:W-:Y:S01]  /*9df0*/  @!P1 IMAD.WIDE R34, R48, 0x2, R34 ;  /* 0x0000000230229825 */ /* 0x000fe200078e0222 */
[----:B------:R1:W5:Y:S04]  /*9e00*/  @!P3 LD.E.128 R12, desc[UR60][R46.64] ;  /* 0x0000003c2e0cb980 */ /* 0x000368000c101d00 */
[----:B------:R1:W5:Y:S02]  /*9e10*/  @!P1 LD.E.128 R4, desc[UR60][R34.64] ;  /* 0x0000003c22049980 */ /* 0x000364000c101d00 */
.L_x_2407:
[----:B------:R-:W-:Y:S05]  /*9e20*/  BSYNC B1 ;  /* 0x0000000000017941 */ /* 0x000fea0003800000 */
.L_x_2406:
[----:B------:R-:W-:Y:S01]  /*9e30*/  LOP3.LUT R0, R0, 0xfffffffe, RZ, 0xc0, !PT ;  /* 0xfffffffe00007812 */ /* 0x000fe200078ec0ff */
[----:B-----5:R-:W-:Y:S01]  /*9e40*/  IMAD.MOV.U32 R3, RZ, RZ, R4 ;  /* 0x000000ffff037224 */ /* 0x020fe200078e0004 */
[----:B------:R-:W-:Y:S01]  /*9e50*/  BSSY B1, `(.L_x_2408) ;  /* 0x0000032000017945 */ /* 0x000fe20003800000 */
[----:B-1----:R-:W-:Y:S02]  /*9e60*/  IMAD.MOV.U32 R32, RZ, RZ, R5 ;  /* 0x000000ffff207224 */ /* 0x002fe400078e0005 */
        /* <DEDUP_REMOVED lines=48> */
.L_x_2643:
[----:B------:R-:W-:Y:S05]  /*a170*/  BSYNC B1 ;  /* 0x0000000000017941 */ /* 0x000fea0003800000 */
.L_x_2408:
[----:B------:R-:W-:Y:S02]  /*a180*/  PRMT R53, R0, 0x7610, R53 ;  /* 0x0000761000357816 */ /* 0x000fe40000000035 */
[----:B------:R-:W-:Y:S01]  /*a190*/  PRMT R54, R32, 0x7610, R54 ;  /* 0x0000761020367816 */ /* 0x000fe20000000036 */
[----:B------:R-:W-:Y:S06]  /*a1a0*/  @P0 BRA `(.L_x_2394) ;  /* 0x0000001400780947 */ /* 0x000fec0003800000 */
[----:B------:R-:W2:Y:S01]  /*a1b0*/  LDL.64 R34, [R1+0x8] ;  /* 0x0000080001227983 */ /* 0x000ea20000100a00 */
[----:B------:R-:W2:Y:S03]  /*a1c0*/  LDC R0, c[0x0][0x3f4] ;  /* 0x0000fd00ff007b82 */ /* 0x000ea60000000800 */
[----:B------:R1:W5:Y:S04]  /*a1d0*/  LDL R80, [R1+0x78] ;  /* 0x0000780001507983 */ /* 0x0003680000100800 */
[----:B------:R1:W5:Y:S04]  /*a1e0*/  LDL R79, [R1+0x14] ;  /* 0x00001400014f7983 */ /* 0x0003680000100800 */
[----:B------:R1:W5:Y:S04]  /*a1f0*/  LDL R77, [R1+0x20] ;  /* 0x00002000014d7983 */ /* 0x0003680000100800 */
[----:B------:R1:W5:Y:S01]  /*a200*/  LDL R75, [R1+0x24] ;  /* 0x00002400014b7983 */ /* 0x0003620000100800 */
[----:B------:R-:W-:Y:S01]  /*a210*/  BSSY B1, `(.L_x_2410) ;  /* 0x0000077000017945 */ /* 0x000fe20003800000 */
[C---:B--2---:R-:W-:Y:S01]  /*a220*/  ISETP.GE.AND P0, PT, R34.reuse, R0, PT ;  /* 0x000000002200720c */ /* 0x044fe20003f06270 */
[----:B0-----:R-:W-:-:S02]  /*a230*/  VIADD R3, R34, 0x10 ;  /* 0x0000001022037836 */ /* 0x001fc40000000000 */
[----:B------:R-:W-:-:S03]  /*a240*/  VIADD R33, R34, 0x20 ;  /* 0x0000002022217836 */ /* 0x000fc60000000000 */
[-C--:B------:R-:W-:Y:S02]  /*a250*/  ISETP.GE.AND P1, PT, R3, R0.reuse, PT ;  /* 0x000000000300720c */ /* 0x080fe40003f26270 */
[----:B------:R-:W-:-:S05]  /*a260*/  ISETP.GE.AND P2, PT, R33, R0, PT ;  /* 0x000000002100720c */ /* 0x000fca0003f46270 */
[----:B-1----:R-:W-:Y:S08]  /*a270*/  @P0 BRA `(.L_x_2411) ;  /* 0x0000000400c00947 */ /* 0x002ff00003800000 */
[----:B------:R-:W0:Y:S01]  /*a280*/  S2R R36, SR_TID.X ;  /* 0x0000000000247919 */ /* 0x000e220000002100 */
[----:B-----5:R-:W-:Y:S02]  /*a290*/  LOP3.LUT R33, R79, 0x18, R34, 0xf8, !PT ;  /* 0x000000184f217812 */ /* 0x020fe400078ef822 */
[----:B------:R-:W-:Y:S02]  /*a2a0*/  R2UR UR4, R80 ;  /* 0x00000000500472ca */ /* 0x000fe400000e0000 */
[----:B------:R-:W-:Y:S02]  /*a2b0*/  LOP3.LUT R33, R33, R77, RZ, 0x3c, !PT ;  /* 0x0000004d21217212 */ /* 0x000fe400078e3cff */
[----:B------:R-:W-:Y:S02]  /*a2c0*/  SHF.R.U64 R70, R4, 0x10, R5 ;  /* 0x0000001004467819 */ /* 0x000fe40000001205 */
[----:B------:R-:W-:Y:S01]  /*a2d0*/  SHF.R.U64 R67, R16, 0x10, R17 ;  /* 0x0000001010437819 */ /* 0x000fe20000001211 */
[----:B------:R-:W-:Y:S01]  /*a2e0*/  IMAD.IADD R34, R75, 0x1, R33 ;  /* 0x000000014b227824 */ /* 0x000fe200078e0221 */
[----:B------:R-:W-:-:S02]  /*a2f0*/  PRMT R70, R47, 0x5432, R70 ;  /* 0x000054322f467816 */ /* 0x000fc40000000046 */
[----:B------:R-:W-:Y:S02]  /*a300*/  SHF.R.U64 R16, R18, 0x10, R19 ;  /* 0x0000001012107819 */ /* 0x000fe40000001213 */
[----:B------:R-:W-:Y:S01]  /*a310*/  PRMT R67, R64, 0x5410, R67 ;  /* 0x0000541040437816 */ /* 0x000fe20000000043 */
[----:B------:R-:W-:Y:S01]  /*a320*/  IMAD.U32 R72, R70, 0x10000, RZ ;  /* 0x0001000046487824 */ /* 0x000fe200078e00ff */
[----:B------:R-:W-:Y:S02]  /*a330*/  SHF.R.U32.HI R69, RZ, 0x10, R17 ;  /* 0x00000010ff457819 */ /* 0x000fe40000011611 */
[----:B------:R-:W-:Y:S01]  /*a340*/  SHF.R.U32.HI R19, RZ, 0x10, R19 ;  /* 0x00000010ff137819 */ /* 0x000fe20000011613 */
[----:B------:R-:W-:Y:S01]  /*a350*/  IMAD.U32 R68, R67, 0x10000, RZ ;  /* 0x0001000043447824 */ /* 0x000fe200078e00ff */
[----:B------:R-:W-:Y:S02]  /*a360*/  SHF.R.U32.HI R71, RZ, 0x10, R5 ;  /* 0x00000010ff477819 */ /* 0x000fe40000011605 */
        /* <DEDUP_REMOVED lines=8> */
[C---:B------:R-:W-:Y:S01]  /*a3f0*/  IMAD.U32 R74, R71.reuse, 0x10000, RZ ;  /* 0x00010000474a7824 */ /* 0x040fe200078e00ff */
[----:B------:R-:W-:Y:S01]  /*a400*/  LEA.HI R3, R36, R36, RZ, 0x1 ;  /* 0x0000002424037211 */ /* 0x000fe200078f08ff */
[----:B------:R-:W-:Y:S01]  /*a410*/  IMAD.U32 R73, R6, 0x10000, RZ ;  /* 0x0001000006497824 */ /* 0x000fe200078e00ff */
[----:B------:R-:W-:-:S02]  /*a420*/  LOP3.LUT R71, R71, 0xffff0000, RZ, 0xc0, !PT ;  /* 0xffff000047477812 */ /* 0x000fc400078ec0ff */
[----:B------:R-:W-:Y:S02]  /*a430*/  LOP3.LUT R3, R3, 0xfffffffe, RZ, 0xc0, !PT ;  /* 0xfffffffe03037812 */ /* 0x000fe400078ec0ff */
[----:B------:R-:W-:Y:S02]  /*a440*/  LOP3.LUT R67, R67, 0xffff0000, RZ, 0xc0, !PT ;  /* 0xffff000043437812 */ /* 0x000fe400078ec0ff */
[----:B------:R-:W-:Y:S01]  /*a450*/  PRMT R16, R50, 0x5432, R16 ;  /* 0x0000543232107816 */ /* 0x000fe20000000010 */
[----:B------:R-:W-:Y:S01]  /*a460*/  IMAD.IADD R3, R36, 0x1, -R3 ;  /* 0x0000000124037824 */ /* 0x000fe200078e0a03 */
[----:B------:R-:W-:Y:S02]  /*a470*/  PRMT R18, R48, 0x5432, R18 ;  /* 0x0000543230127816 */ /* 0x000fe40000000012 */
[----:B------:R-:W-:Y:S02]  /*a480*/  LOP3.LUT R6, R6, 0xffff0000, RZ, 0xc0, !PT ;  /* 0xffff000006067812 */ /* 0x000fe400078ec0ff */
[----:B------:R-:W-:-:S04]  /*a490*/  LEA.HI R3, R0, R3, RZ, 0x1d ;  /* 0x0000000300037211 */ /* 0x000fc800078fe8ff */
[----:B------:R-:W-:-:S04]  /*a4a0*/  SHF.R.S32.HI R32, RZ, 0x1f, R3 ;  /* 0x0000001fff207819 */ /* 0x000fc80000011403 */
[----:B------:R-:W-:Y:S01]  /*a4b0*/  LEA.HI R32, R32, R3, RZ, 0x2 ;  /* 0x0000000320207211 */ /* 0x000fe200078f10ff */
[----:B------:R-:W-:-:S03]  /*a4c0*/  IMAD.SHL.U32 R3, R3, 0x8, RZ ;  /* 0x0000000803037824 */ /* 0x000fc600078e00ff */
[----:B------:R-:W-:Y:S02]  /*a4d0*/  SHF.R.S32.HI R33, RZ, 0x2, R32 ;  /* 0x00000002ff217819 */ /* 0x000fe40000011420 */
[----:B------:R-:W-:Y:S02]  /*a4e0*/  LOP3.LUT R32, R79, 0x18, R3, 0xf8, !PT ;  /* 0x000000184f207812 */ /* 0x000fe400078ef803 */
[----:B------:R-:W-:Y:S01]  /*a4f0*/  LEA R3, R34, UR4, 0x1 ;  /* 0x0000000422037c11 */ /* 0x000fe2000f8e08ff */
[----:B------:R-:W-:Y:S01]  /*a500*/  IMAD R33, R33, 0x1800, R75 ;  /* 0x0000180021217824 */ /* 0x000fe200078e024b */
[----:B------:R-:W-:-:S05]  /*a510*/  LOP3.LUT R32, R32, R77, RZ, 0x3c, !PT ;  /* 0x0000004d20207212 */ /* 0x000fca00078e3cff */
[----:B------:R-:W-:Y:S02]  /*a520*/  IMAD.IADD R37, R33, 0x1, R32 ;  /* 0x0000000121257824 */ /* 0x000fe400078e0220 */
[----:B------:R-:W0:Y:S02]  /*a530*/  LDS.128 R32, [R3] ;  /* 0x0000000003207984 */ /* 0x000e240000000c00 */
[----:B------:R-:W-:-:S05]  /*a540*/  IMAD R46, R37, 0x2, R22 ;  /* 0x00000002252e7824 */ /* 0x000fca00078e0216 */
[----:B------:R-:W1:Y:S01]  /*a550*/  LDS.128 R36, [R46+0xda00] ;  /* 0x00da00002e247984 */ /* 0x000e620000000c00 */
[----:B0-----:R-:W-:Y:S01]  /*a560*/  IMAD.U32 R19, R32, 0x10000, RZ ;  /* 0x0001000020137824 */ /* 0x001fe200078e00ff */
[C---:B------:R-:W-:Y:S01]  /*a570*/  LOP3.LUT R4, R34.reuse, 0xffff0000, RZ, 0xc0, !PT ;  /* 0xffff000022047812 */ /* 0x040fe200078ec0ff */
[----:B------:R-:W-:Y:S01]  /*a580*/  IMAD.U32 R7, R34, 0x10000, RZ ;  /* 0x0001000022077824 */ /* 0x000fe200078e00ff */
[C---:B------:R-:W-:Y:S01]  /*a590*/  LOP3.LUT R34, R35.reuse, 0xffff0000, RZ, 0xc0, !PT ;  /* 0xffff000023227812 */ /* 0x040fe200078ec0ff */
[----:B------:R-:W-:Y:S01]  /*a5a0*/  IMAD.U32 R64, R35, 0x10000, RZ ;  /* 0x0001000023407824 */ /* 0x000fe200078e00ff */
[----:B------:R-:W-:Y:S01]  /*a5b0*/  LOP3.LUT R32, R32, 0xffff0000, RZ, 0xc0, !PT ;  /* 0xffff000020207812 */ /* 0x000fe200078ec0ff */
[----:B------:R-:W-:Y:S01]  /*a5c0*/  IMAD.U32 R63, R33, 0x10000, RZ ;  /* 0x00010000213f7824 */ /* 0x000fe200078e00ff */
[C---:B-1----:R-:W-:Y:S01]  /*a5d0*/  LOP3.LUT R35, R36.reuse, 0xffff0000, RZ, 0xc0, !PT ;  /* 0xffff000024237812 */ /* 0x042fe200078ec0ff */
[----:B------:R-:W-:Y:S01]  /*a5e0*/  IMAD.U32 R17, R36, 0x10000, RZ ;  /* 0x0001000024117824 */ /* 0x000fe200078e00ff */
[C---:B------:R-:W-:Y:S01]  /*a5f0*/  LOP3.LUT R36, R37.reuse, 0xffff0000, RZ, 0xc0, !PT ;  /* 0xffff000025247812 */ /* 0x040fe200078ec0ff */
[----:B------:R-:W-:Y:S01]  /*a600*/  IMAD.U32 R65, R37, 0x10000, RZ ;  /* 0x0001000025417824 */ /* 0x000fe200078e00ff */
[----:B------:R-:W-:Y:S01]  /*a610*/  LOP3.LUT R33, R33, 0xffff0000, RZ, 0xc0, !PT ;  /* 0xffff000021217812 */ /* 0x000fe200078ec0ff */
[C---:B------:R-:W-:Y:S01]  /*a620*/  FMUL.FTZ R76, R17.reuse, R72 ;  /* 0x00000048114c7220 */ /* 0x040fe20000410000 */
[-C--:B------:R-:W-:Y:S01]  /*a630*/  FMUL.FTZ R78, R17, R68.reuse ;  /* 0x00000044114e7220 */ /* 0x080fe20000410000 */
[C---:B------:R-:W-:Y:S01]  /*a640*/  IMAD.U32 R66, R39.reuse, 0x10000, RZ ;  /* 0x0001000027427824 */ /* 0x040fe200078e00ff */
[----:B------:R-:W-:Y:S01]  /*a650*/  LOP3.LUT R39, R39, 0xffff0000, RZ, 0xc0, !PT ;  /* 0xffff000027277812 */ /* 0x000fe200078ec0ff */
[----:B------:R-:W-:Y:S01]  /*a660*/  FFMA.FTZ R17, R19, R68, -R76 ;  /* 0x0000004413117223 */ /* 0x000fe2000001084c */
[----:B------:R-:W-:-:S02]  /*a670*/  IMAD.U32 R68, R69, 0x10000, RZ ;  /* 0x0001000045447824 */ /* 0x000fc400078e00ff */
[----:B------:R-:W-:Y:S01]  /*a680*/  FFMA.FTZ R78, R19, R72, R78 ;  /* 0x00000048134e7223 */ /* 0x000fe2000001004e */
[----:B------:R-:W-:Y:S02]  /*a690*/  IMAD.U32 R19, R5, 0x10000, RZ ;  /* 0x0001000005137824 */ /* 0x000fe400078e00ff */
[C---:B------:R-:W-:Y:S01]  /*a6a0*/  FMUL.FTZ R76, R65.reuse, R74 ;  /* 0x0000004a414c7220 */ /* 0x040fe20000410000 */
[----:B------:R-:W-:Y:S01]  /*a6b0*/  FMUL.FTZ R72, R65, R68 ;  /* 0x0000004441487220 */ /* 0x000fe20000410000 */
[C---:B------:R-:W-:Y:S01]  /*a6c0*/  FMUL.FTZ R65, R66.reuse, R73 ;  /* 0x0000004942417220 */ /* 0x040fe20000410000 */
[----:B------:R-:W-:Y:S01]  /*a6d0*/  LOP3.LUT R69, R69, 0xffff0000, RZ, 0xc0, !PT ;  /* 0xffff000045457812 */ /* 0x000fe200078ec0ff */
[-C--:B------:R-:W-:Y:S01]  /*a6e0*/  FMUL.FTZ R66, R66, R19.reuse ;  /* 0x0000001342427220 */ /* 0x080fe20000410000 */
[----:B------:R-:W-:Y:S01]  /*a6f0*/  FFMA.FTZ R72, R63, R74, R72 ;  /* 0x0000004a3f487223 */ /* 0x000fe20000010048 */
[----:B------:R-:W-:Y:S01]  /*a700*/  FFMA.FTZ R65, R64, R19, -R65 ;  /* 0x0000001340417223 */ /* 0x000fe20000010841 */
[C---:B------:R-:W-:Y:S01]  /*a710*/  FMUL.FTZ R19, R35.reuse, R70 ;  /* 0x0000004623137220 */ /* 0x040fe20000410000 */
[----:B------:R-:W-:Y:S01]  /*a720*/  FMUL.FTZ R74, R36, R71 ;  /* 0x00000047244a7220 */ /* 0x000fe20000410000 */
[----:B------:R-:W-:Y:S01]  /*a730*/  FFMA.FTZ R73, R64, R73, R66 ;  /* 0x0000004940497223 */ /* 0x000fe20000010042 */
[----:B------:R-:W-:Y:S01]  /*a740*/  FMUL.FTZ R35, R35, R67 ;  /* 0x0000004323237220 */ /* 0x000fe20000410000 */
[----:B------:R-:W-:Y:S01]  /*a750*/  FMUL.FTZ R36, R36, R69 ;  /* 0x0000004524247220 */ /* 0x000fe20000410000 */
[----:B------:R-:W-:-:S02]  /*a760*/  IMAD.U32 R37, R38, 0x10000, RZ ;  /* 0x0001000026257824 */ /* 0x000fc400078e00ff */
[----:B------:R-:W-:Y:S01]  /*a770*/  FFMA.FTZ R76, R63, R68, -R76 ;  /* 0x000000443f4c7223 */ /* 0x000fe2000001084c */
[----:B------:R-:W-:Y:S02]  /*a780*/  IMAD.U32 R66, R18, 0x10000, RZ ;  /* 0x0001000012427824 */ /* 0x000fe400078e00ff */
[----:B------:R-:W-:Y:S01]  /*a790*/  FFMA.FTZ R68, R32, R67, -R19 ;  /* 0x0000004320447223 */ /* 0x000fe20000010813 */
[----:B------:R-:W-:Y:S02]  /*a7a0*/  IMAD.U32 R64, R16, 0x10000, RZ ;  /* 0x0001000010407824 */ /* 0x000fe400078e00ff */
[----:B------:R-:W-:Y:S01]  /*a7b0*/  FFMA.FTZ R35, R32, R70, R35 ;  /* 0x0000004620237223 */ /* 0x000fe20000010023 */
[C---:B------:R-:W-:Y:S01]  /*a7c0*/  FFMA.FTZ R69, R33.reuse, R69, -R74 ;  /* 0x0000004521457223 */ /* 0x040fe2000001084a */
[----:B------:R-:W-:Y:S01]  /*a7d0*/  FFMA.FTZ R71, R33, R71, R36 ;  /* 0x0000004721477223 */ /* 0x000fe20000010024 */
[----:B------:R-:W-:Y:S01]  /*a7e0*/  LOP3.LUT R38, R38, 0xffff0000, RZ, 0xc0, !PT ;  /* 0xffff000026267812 */ /* 0x000fe200078ec0ff */
[C---:B------:R-:W-:Y:S01]  /*a7f0*/  FMUL.FTZ R32, R37.reuse, R66 ;  /* 0x0000004225207220 */ /* 0x040fe20000410000 */
[----:B------:R-:W-:Y:S01]  /*a800*/  FMUL.FTZ R36, R37, R64 ;  /* 0x0000004025247220 */ /* 0x000fe20000410000 */
[----:B------:R-:W-:Y:S01]  /*a810*/  LOP3.LUT R33, R18, 0xffff0000, RZ, 0xc0, !PT ;  /* 0xffff000012217812 */ /* 0x000fe200078ec0ff */
[----:B------:R-:W-:Y:S01]  /*a820*/  FMUL.FTZ R37, R39, R6 ;  /* 0x0000000627257220 */ /* 0x000fe20000410000 */
[----:B------:R-:W-:Y:S01]  /*a830*/  LOP3.LUT R19, R16, 0xffff0000, RZ, 0xc0, !PT ;  /* 0xffff000010137812 */ /* 0x000fe200078ec0ff */
[----:B------:R-:W-:Y:S01]  /*a840*/  FFMA.FTZ R32, R7, R64, -R32 ;  /* 0x0000004007207223 */ /* 0x000fe20000010820 */
[----:B------:R-:W-:Y:S01]  /*a850*/  LOP3.LUT R5, R5, 0xffff0000, RZ, 0xc0, !PT ;  /* 0xffff000005057812 */ /* 0x000fe200078ec0ff */
[----:B------:R-:W-:Y:S01]  /*a860*/  FFMA.FTZ R18, R7, R66, R36 ;  /* 0x0000004207127223 */ /* 0x000fe20000010024 */
[C---:B------:R-:W-:Y:S01]  /*a870*/  FMUL.FTZ R7, R38.reuse, R33 ;  /* 0x0000002126077220 */ /* 0x040fe20000410000 */
[----:B------:R-:W-:Y:S01]  /*a880*/  FMUL.FTZ R38, R38, R19 ;  /* 0x0000001326267220 */ /* 0x000fe20000410000 */
[----:B------:R-:W-:Y:S01]  /*a890*/  F2FP.BF16.F32.PACK_AB R16, R35, R78 ;  /* 0x0000004e2310723e */ /* 0x000fe200000010ff */
[----:B------:R-:W-:Y:S01]  /*a8a0*/  FMUL.FTZ R39, R39, R5 ;  /* 0x0000000527277220 */ /* 0x000fe20000410000 */
[----:B------:R-:W-:Y:S01]  /*a8b0*/  FFMA.FTZ R7, R4, R19, -R7 ;  /* 0x0000001304077223 */ /* 0x000fe20000010807 */
[----:B------:R-:W-:Y:S01]  /*a8c0*/  FFMA.FTZ R36, R34, R5, -R37 ;  /* 0x0000000522247223 */ /* 0x000fe20000010825 */
[----:B------:R-:W-:Y:S01]  /*a8d0*/  FFMA.FTZ R33, R4, R33, R38 ;  /* 0x0000002104217223 */ /* 0x000fe20000010026 */
        /* <DEDUP_REMOVED lines=10> */
.L_x_2411:
[----:B------:R-:W-:Y:S05]  /*a980*/  BSYNC B1 ;  /* 0x0000000000017941 */ /* 0x000fea0003800000 */
.L_x_2410:
[----:B------:R-:W-:Y:S04]  /*a990*/  BSSY B1, `(.L_x_2412) ;  /* 0x0000070000017945 */ /* 0x000fe80003800000 */
[----:B------:R-:W-:Y:S05]  /*a9a0*/  @P1 BRA `(.L_x_2413) ;  /* 0x0000000400b81947 */ /* 0x000fea0003800000 */
[----:B------:R-:W-:Y:S02]  /*a9b0*/  LEA.HI R45, R0, R45, RZ, 0x1d ;  /* 0x0000002d002d7211 */ /* 0x000fe400078fe8ff */
[----:B------:R-:W-:Y:S02]  /*a9c0*/  LEA.HI R42, R43, R42, RZ, 0x5 ;  /* 0x0000002a2b2a7211 */ /* 0x000fe400078f28ff */
[----:B0-----:R-:W-:Y:S01]  /*a9d0*/  SHF.R.S32.HI R4, RZ, 0x1f, R45 ;  /* 0x0000001fff047819 */ /* 0x001fe2000001142d */
[----:B------:R-:W-:Y:S01]  /*a9e0*/  IMAD.SHL.U32 R3, R45, 0x8, RZ ;  /* 0x000000082d037824 */ /* 0x000fe200078e00ff */
[----:B------:R-:W-:Y:S02]  /*a9f0*/  SHF.R.S32.HI R42, RZ, 0x5, R42 ;  /* 0x00000005ff2a7819 */ /* 0x000fe4000001142a */
[----:B-----5:R-:W-:Y:S02]  /*aa00*/  LOP3.LUT R44, R79, 0x18, R44, 0xf8, !PT ;  /* 0x000000184f2c7812 */ /* 0x020fe400078ef82c */
[----:B------:R-:W-:Y:S01]  /*aa10*/  LEA.HI R4, R4, R45, RZ, 0x2 ;  /* 0x0000002d04047211 */ /* 0x000fe200078f10ff */
[----:B------:R-:W-:Y:S01]  /*aa20*/  IMAD R42, R42, 0x1800, R75 ;  /* 0x000018002a2a7824 */ /* 0x000fe200078e024b */
[----:B------:R-:W-:-:S02]  /*aa30*/  LOP3.LUT R5, R44, R77, RZ, 0x3c, !PT ;  /* 0x0000004d2c057212 */ /* 0x000fc400078e3cff */
[----:B------:R-:W-:Y:S02]  /*aa40*/  LOP3.LUT R3, R79, 0x18, R3, 0xf8, !PT ;  /* 0x000000184f037812 */ /* 0x000fe400078ef803 */
[----:B------:R-:W-:Y:S01]  /*aa50*/  SHF.R.S32.HI R4, RZ, 0x2, R4 ;  /* 0x00000002ff047819 */ /* 0x000fe20000011404 */
[----:B------:R-:W-:Y:S01]  /*aa60*/  IMAD.IADD R42, R42, 0x1, R5 ;  /* 0x000000012a2a7824 */ /* 0x000fe200078e0205 */
[----:B------:R-:W-:Y:S02]  /*aa70*/  R2UR UR4, R80 ;  /* 0x00000000500472ca */ /* 0x000fe400000e0000 */
[----:B------:R-:W-:Y:S01]  /*aa80*/  LOP3.LUT R5, R3, R77, RZ, 0x3c, !PT ;  /* 0x0000004d03057212 */ /* 0x000fe200078e3cff */
[----:B------:R-:W-:Y:S01]  /*aa90*/  IMAD R4, R4, 0x1800, R75 ;  /* 0x0000180004047824 */ /* 0x000fe200078e024b */
[----:B------:R-:W-:Y:S02]  /*aaa0*/  SHF.R.U64 R34, R24, 0x10, R25 ;  /* 0x0000001018227819 */ /* 0x000fe40000001219 */
[----:B------:R-:W-:Y:S01]  /*aab0*/  SHF.R.U64 R24, R8, 0x10, R9 ;  /* 0x0000001008187819 */ /* 0x000fe20000001209 */
[----:B------:R-:W-:Y:S01]  /*aac0*/  IMAD.IADD R17, R4, 0x1, R5 ;  /* 0x0000000104117824 */ /* 0x000fe200078e0205 */
[----:B------:R-:W-:-:S02]  /*aad0*/  SHF.R.U32.HI R9, RZ, 0x10, R9 ;  /* 0x00000010ff097819 */ /* 0x000fc40000011609 */
[----:B------:R-:W-:Y:S01]  /*aae0*/  PRMT R59, R59, 0x5410, R34 ;  /* 0x000054103b3b7816 */ /* 0x000fe20000000022 */
[----:B------:R-:W-:Y:S01]  /*aaf0*/  IMAD R32, R17, 0x2, R22 ;  /* 0x0000000211207824 */ /* 0x000fe200078e0216 */
[----:B------:R-:W-:Y:S02]  /*ab00*/  PRMT R55, R55, 0x5410, R24 ;  /* 0x0000541037377816 */ /* 0x000fe40000000018 */
[----:B------:R-:W-:Y:S01]  /*ab10*/  LEA R3, R42, UR4, 0x1 ;  /* 0x000000042a037c11 */ /* 0x000fe2000f8e08ff */
[----:B------:R-:W-:Y:S01]  /*ab20*/  IMAD.U32 R33, R59, 0x10000, RZ ;  /* 0x000100003b217824 */ /* 0x000fe200078e00ff */
[----:B------:R-:W0:Y:S01]  /*ab30*/  LDS.128 R16, [R32+0xda00] ;  /* 0x00da000020107984 */ /* 0x000e220000000c00 */
[----:B------:R-:W-:Y:S01]  /*ab40*/  SHF.R.U32.HI R25, RZ, 0x10, R25 ;  /* 0x00000010ff197819 */ /* 0x000fe20000011619 */
[----:B------:R-:W-:Y:S01]  /*ab50*/  IMAD.U32 R35, R55, 0x10000, RZ ;  /* 0x0001000037237824 */ /* 0x000fe200078e00ff */
[----:B------:R-:W-:Y:S01]  /*ab60*/  SHF.R.U64 R8, R10, 0x10, R11 ;  /* 0x000000100a087819 */ /* 0x000fe2000000120b */
[----:B------:R-:W1:Y:S01]  /*ab70*/  LDS.128 R4, [R3] ;  /* 0x0000000003047984 */ /* 0x000e620000000c00 */
[----:B------:R-:W-:-:S02]  /*ab80*/  PRMT R56, R56, 0x5410, R9 ;  /* 0x0000541038387816 */ /* 0x000fc40000000009 */
[----:B------:R-:W-:Y:S02]  /*ab90*/  SHF.R.U64 R26, R26, 0x10, R27 ;  /* 0x000000101a1a7819 */ /* 0x000fe4000000121b */
[----:B------:R-:W-:Y:S01]  /*aba0*/  SHF.R.U32.HI R11, RZ, 0x10, R11 ;  /* 0x00000010ff0b7819 */ /* 0x000fe2000001160b */
[----:B------:R-:W-:Y:S01]  /*abb0*/  IMAD.U32 R34, R56, 0x10000, RZ ;  /* 0x0001000038227824 */ /* 0x000fe200078e00ff */
[----:B------:R-:W-:Y:S02]  /*abc0*/  SHF.R.U32.HI R27, RZ, 0x10, R27 ;  /* 0x00000010ff1b7819 */ /* 0x000fe4000001161b */
[----:B------:R-:W-:Y:S02]  /*abd0*/  PRMT R60, R60, 0x5410, R25 ;  /* 0x000054103c3c7816 */ /* 0x000fe40000000019 */
[----:B------:R-:W-:Y:S02]  /*abe0*/  PRMT R57, R57, 0x5410, R8 ;  /* 0x0000541039397816 */ /* 0x000fe40000000008 */
[----:B------:R-:W-:-:S02]  /*abf0*/  PRMT R58, R58, 0x5410, R11 ;  /* 0x000054103a3a7816 */ /* 0x000fc4000000000b */
[----:B------:R-:W-:Y:S02]  /*ac00*/  PRMT R62, R62, 0x5410, R27 ;  /* 0x000054103e3e7816 */ /* 0x000fe4000000001b */
[----:B------:R-:W-:Y:S01]  /*ac10*/  LOP3.LUT R55, R55, 0xffff0000, RZ, 0xc0, !PT ;  /* 0xffff000037377812 */ /* 0x000fe200078ec0ff */
[----:B------:R-:W-:Y:S01]  /*ac20*/  IMAD.U32 R36, R58, 0x10000, RZ ;  /* 0x000100003a247824 */ /* 0x000fe200078e00ff */
[----:B------:R-:W-:Y:S02]  /*ac30*/  LOP3.LUT R59, R59, 0xffff0000, RZ, 0xc0, !PT ;  /* 0xffff00003b3b7812 */ /* 0x000fe400078ec0ff */
[----:B------:R-:W-:Y:S02]  /*ac40*/  LOP3.LUT R56, R56, 0xffff0000, RZ, 0xc0, !PT ;  /* 0xffff000038387812 */ /* 0x000fe400078ec0ff */
[----:B------:R-:W-:Y:S02]  /*ac50*/  PRMT R61, R61, 0x5410, R26 ;  /* 0x000054103d3d7816 */ /* 0x000fe4000000001a */
[----:B------:R-:W-:Y:S01]  /*ac60*/  LOP3.LUT R58, R58, 0xffff0000, RZ, 0xc0, !PT ;  /* 0xffff00003a3a7812 */ /* 0x000fe200078ec0ff */
[C---:B0-----:R-:W-:Y:S01]  /*ac70*/  IMAD.U32 R24, R16.reuse, 0x10000, RZ ;  /* 0x0001000010187824 */ /* 0x041fe200078e00ff */
[----:B------:R-:W-:Y:S01]  /*ac80*/  LOP3.LUT R16, R16, 0xffff0000, RZ, 0xc0, !PT ;  /* 0xffff000010107812 */ /* 0x000fe200078ec0ff */
[C---:B------:R-:W-:Y:S01]  /*ac90*/  IMAD.U32 R25, R17.reuse, 0x10000, RZ ;  /* 0x0001000011197824 */ /* 0x040fe200078e00ff */
[----:B------:R-:W-:Y:S01]  /*aca0*/  LOP3.LUT R17, R17, 0xffff0000, RZ, 0xc0, !PT ;  /* 0xffff000011117812 */ /* 0x000fe200078ec0ff */
[----:B-1----:R-:W-:-:S02]  /*acb0*/  IMAD.U32 R8, R4, 0x10000, RZ ;  /* 0x0001000004087824 */ /* 0x002fc400078e00ff */
[C---:B------:R-:W-:Y:S01]  /*acc0*/  FMUL.FTZ R37, R24.reuse, R35 ;  /* 0x0000002318257220 */ /* 0x040fe20000410000 */
[-C--:B------:R-:W-:Y:S01]  /*acd0*/  FMUL.FTZ R39, R24, R33.reuse ;  /* 0x0000002118277220 */ /* 0x080fe20000410000 */
[----:B------:R-:W-:Y:S02]  /*ace0*/  IMAD.U32 R24, R60, 0x10000, RZ ;  /* 0x000100003c187824 */ /* 0x000fe400078e00ff */
[----:B------:R-:W-:Y:S01]  /*acf0*/  FMUL.FTZ R38, R25, R34 ;  /* 0x0000002219267220 */ /* 0x000fe20000410000 */
[----:B------:R-:W-:Y:S02]  /*ad00*/  IMAD.U32 R9, R5, 0x10000, RZ ;  /* 0x0001000005097824 */ /* 0x000fe400078e00ff */
[C---:B------:R-:W-:Y:S01]  /*ad10*/  FFMA.FTZ R37, R8.reuse, R33, -R37 ;  /* 0x0000002108257223 */ /* 0x040fe20000010825 */
[----:B------:R-:W-:Y:S02]  /*ad20*/  IMAD.U32 R27, R19, 0x10000, RZ ;  /* 0x00010000131b7824 */ /* 0x000fe400078e00ff */
[----:B------:R-:W-:Y:S01]  /*ad30*/  FFMA.FTZ R39, R8, R35, R39 ;  /* 0x0000002308277223 */ /* 0x000fe20000010027 */
[----:B------:R-:W-:-:S02]  /*ad40*/  IMAD.U32 R8, R62, 0x10000, RZ ;  /* 0x000100003e087824 */ /* 0x000fc400078e00ff */
[-C--:B------:R-:W-:Y:S01]  /*ad50*/  FMUL.FTZ R42, R25, R24.reuse ;  /* 0x00000018192a7220 */ /* 0x080fe20000410000 */
[----:B------:R-:W-:Y:S01]  /*ad60*/  FFMA.FTZ R38, R9, R24, -R38 ;  /* 0x0000001809267223 */ /* 0x000fe20000010826 */
[----:B------:R-:W-:Y:S01]  /*ad70*/  FMUL.FTZ R24, R27, R36 ;  /* 0x000000241b187220 */ /* 0x000fe20000410000 */
[----:B------:R-:W-:Y:S01]  /*ad80*/  LOP3.LUT R4, R4, 0xffff0000, RZ, 0xc0, !PT ;  /* 0xffff000004047812 */ /* 0x000fe200078ec0ff */
[----:B------:R-:W-:Y:S02]  /*ad90*/  IMAD.U32 R11, R7, 0x10000, RZ ;  /* 0x00010000070b7824 */ /* 0x000fe400078e00ff */
[----:B------:R-:W-:Y:S01]  /*ada0*/  FMUL.FTZ R27, R27, R8 ;  /* 0x000000081b1b7220 */ /* 0x000fe20000410000 */
[----:B------:R-:W-:Y:S01]  /*adb0*/  FFMA.FTZ R42, R9, R34, R42 ;  /* 0x00000022092a7223 */ /* 0x000fe2000001002a */
[----:B------:R-:W-:Y:S01]  /*adc0*/  LOP3.LUT R60, R60, 0xffff0000, RZ, 0xc0, !PT ;  /* 0xffff00003c3c7812 */ /* 0x000fe200078ec0ff */
[C---:B------:R-:W-:Y:S01]  /*add0*/  FMUL.FTZ R9, R16.reuse, R55 ;  /* 0x0000003710097220 */ /* 0x040fe20000410000 */
[----:B------:R-:W-:Y:S01]  /*ade0*/  LOP3.LUT R5, R5, 0xffff0000, RZ, 0xc0, !PT ;  /* 0xffff000005057812 */ /* 0x000fe200078ec0ff */
        /* <DEDUP_REMOVED lines=10> */
[----:B------:R-:W-:Y:S02]  /*ae90*/  IMAD.U32 R10, R6, 0x10000, RZ ;  /* 0x00010000060a7824 */ /* 0x000fe400078e00ff */
        /* <DEDUP_REMOVED lines=12> */
[----:B------:R-:W-:Y:S01]  /*af60*/  FMUL.FTZ R5, R18, R57 ;  /* 0x0000003912057220 */ /* 0x000fe20000410000 */
[----:B------:R-:W-:Y:S01]  /*af70*/  LOP3.LUT R6, R6, 0xffff0000, RZ, 0xc0, !PT ;  /* 0xffff000006067812 */ /* 0x000fe200078ec0ff */
[-C--:B------:R-:W-:Y:S01]  /*af80*/  FMUL.FTZ R4, R18, R61.reuse ;  /* 0x0000003d12047220 */ /* 0x080fe20000410000 */
[----:B------:R-:W-:Y:S01]  /*af90*/  LOP3.LUT R7, R7, 0xffff0000, RZ, 0xc0, !PT ;  /* 0xffff000007077812 */ /* 0x000fe200078ec0ff */
[----:B------:R-:W-:Y:S01]  /*afa0*/  FMUL.FTZ R19, R19, R62 ;  /* 0x0000003e13137220 */ /* 0x000fe20000410000 */
[----:B------:R-:W-:Y:S01]  /*afb0*/  F2FP.BF16.F32.PACK_AB R9, R27, R42 ;  /* 0x0000002a1b09723e */ /* 0x000fe200000010ff */
        /* <DEDUP_REMOVED lines=13> */
.L_x_2413:
[----:B------:R-:W-:Y:S05]  /*b090*/  BSYNC B1 ;  /* 0x0000000000017941 */ /* 0x000fea0003800000 */
.L_x_2412:
        /* <DEDUP_REMOVED lines=11> */
[----:B------:R-:W-:Y:S01]  /*b150*/  R2UR UR4, R80 ;  /* 0x00000000500472ca */ /* 0x000fe200000e0000 */
[----:B------:R-:W-:Y:S01]  /*b160*/  IMAD R5, R5, 0x1800, R75 ;  /* 0x0000180005057824 */ /* 0x000fe200078e024b */
[-C--:B------:R-:W-:Y:S02]  /*b170*/  LOP3.LUT R4, R3, R77.reuse, RZ, 0x3c, !PT ;  /* 0x0000004d03047212 */ /* 0x080fe400078e3cff */
        /* <DEDUP_REMOVED lines=10> */
[----:B------:R-:W-:Y:S01]  /*b220*/  PRMT R47, R47, 0x5410, R16 ;  /* 0x000054102f2f7816 */ /* 0x000fe20000000010 */
[----:B------:R-:W-:Y:S01]  /*b230*/  IMAD.U32 R21, R51, 0x10000, RZ ;  /* 0x0001000033157824 */ /* 0x000fe200078e00ff */
[----:B------:R-:W-:Y:S01]  /*b240*/  SHF.R.U32.HI R29, RZ, 0x10, R29 ;  /* 0x00000010ff1d7819 */ /* 0x000fe2000001161d */
[----:B------:R-:W1:Y:S01]  /*b250*/  LDS.128 R4, [R0] ;  /* 0x0000000000047984 */ /* 0x000e620000000c00 */
[----:B------:R-:W-:Y:S01]  /*b260*/  SHF.R.U64 R12, R14, 0x10, R15 ;  /* 0x000000100e0c7819 */ /* 0x000fe2000000120f */
[----:B------:R-:W-:Y:S01]  /*b270*/  IMAD.U32 R25, R47, 0x10000, RZ ;  /* 0x000100002f197824 */ /* 0x000fe200078e00ff */
[----:B------:R-:W-:Y:S02]  /*b280*/  PRMT R48, R48, 0x5410, R13 ;  /* 0x0000541030307816 */ /* 0x000fe4000000000d */
[----:B------:R-:W-:-:S02]  /*b290*/  SHF.R.U64 R18, R30, 0x10, R31 ;  /* 0x000000101e127819 */ /* 0x000fc4000000121f */
[----:B------:R-:W-:Y:S01]  /*b2a0*/  SHF.R.U32.HI R15, RZ, 0x10, R15 ;  /* 0x00000010ff0f7819 */ /* 0x000fe2000001160f */
[----:B------:R-:W-:Y:S01]  /*b2b0*/  IMAD.U32 R20, R48, 0x10000, RZ ;  /* 0x0001000030147824 */ /* 0x000fe200078e00ff */
[----:B------:R-:W-:Y:S02]  /*b2c0*/  SHF.R.U32.HI R31, RZ, 0x10, R31 ;  /* 0x00000010ff1f7819 */ /* 0x000fe4000001161f */
[----:B------:R-:W-:Y:S02]  /*b2d0*/  PRMT R52, R52, 0x5410, R29 ;  /* 0x0000541034347816 */ /* 0x000fe4000000001d */
[----:B------:R-:W-:Y:S02]  /*b2e0*/  PRMT R49, R49, 0x5410, R12 ;  /* 0x0000541031317816 */ /* 0x000fe4000000000c */
[----:B------:R-:W-:Y:S02]  /*b2f0*/  PRMT R50, R50, 0x5410, R15 ;  /* 0x0000541032327816 */ /* 0x000fe4000000000f */
[----:B------:R-:W-:-:S02]  /*b300*/  PRMT R54, R54, 0x5410, R31 ;  /* 0x0000541036367816 */ /* 0x000fc4000000001f */
        /* <DEDUP_REMOVED lines=72> */
.L_x_2394:
[----:B------:R-:W-:Y:S05]  /*b790*/  BSYNC B0 ;  /* 0x0000000000007941 */ /* 0x000fea0003800000 */
.L_x_2387:
        /* <DEDUP_REMOVED lines=8> */
.L_x_2385:
[----:B0--3--:R-:W3:Y:S02]  /*b820*/  LDL R0, [R1+0x2c] ;  /* 0x00002c0001007983 */ /* 0x009ee40000100800 */
[----:B---3--:R-:W-:-:S13]  /*b830*/  R2UR UR4, R0 ;  /* 0x00000000000472ca */ /* 0x008fda00000e0000 */
[----:B------:R-:W-:-:S05]  /*b840*/  IMAD.U32 R0, RZ, RZ, UR4 ;  /* 0x00000004ff007e24 */ /* 0x000fca000f8e00ff */
[----:B------:R-:W-:-:S13]  /*b850*/  ISETP.NE.AND P0, PT, R0, 0x3, PT ;  /* 0x000000030000780c */ /* 0x000fda0003f05270 */
[----:B------:R-:W-:Y:S05]  /*b860*/  @!P0 BRA `(.L_x_2414) ;  /* 0x0000000000048947 */ /* 0x000fea0003800000 */
[----:B------:R-:W-:Y:S01]  /*b870*/  BPT.TRAP 0x1 ;  /* 0x000000040000795c */ /* 0x000fe20000300000 */
.L_x_2414:
[----:B------:R-:W3:Y:S01]  /*b880*/  LDL R0, [R1+0x4] ;  /* 0x0000040001007983 */ /* 0x000ee20000100800 */
[----:B------:R-:W-:Y:S01]  /*b890*/  IMAD R21, R145, 0x8, R22 ;  /* 0x0000000891157824 */ /* 0x000fe200078e0216 */
[----:B---3--:R-:W-:-:S04]  /*b8a0*/  SHF.L.U32 R0, R0, 0x1f, RZ ;  /* 0x0000001f00007819 */ /* 0x008fc800000006ff */
[----:B------:R0:W3:Y:S01]  /*b8b0*/  SYNCS.PHASECHK.TRANS64.TRYWAIT P2, [R21+URZ+0x31c30], R0 ;  /* 0x031c3000150075a7 */ /* 0x0000e2000804017f */
[----:B------:R-:W-:Y:S05]  /*b8c0*/  @!P0 BRA `(.L_x_2415) ;  /* 0x0000000000048947 */ /* 0x000fea0003800000 */
[----:B------:R-:W-:Y:S01]  /*b8d0*/  BPT.TRAP 0x1 ;  /* 0x000000040000795c */ /* 0x000fe20000300000 */
.L_x_2415:
[----:B--2-4-:R-:W2:Y:S02]  /*b8e0*/  S2R R3, SR_TID.X ;  /* 0x0000000000037919 */ /* 0x014ea40000002100 */
[----:B--2---:R-:W-:-:S04]  /*b8f0*/  LOP3.LUT R3, R3, 0x7f, RZ, 0xc0, !PT ;  /* 0x0000007f03037812 */ /* 0x004fc800078ec0ff */
[----:B------:R-:W-:Y:S01]  /*b900*/  ISETP.NE.AND P1, PT, R3, RZ, PT ;  /* 0x000000ff0300720c */ /* 0x000fe20003f25270 */
[----:B---3--:R-:W-:-:S12]  /*b910*/  @P2 BRA `(.L_x_2416) ;  /* 0x0000000000082947 */ /* 0x008fd80003800000 */
[----:B------:R-:W2:Y:S02]  /*b920*/  SYNCS.PHASECHK.TRANS64.TRYWAIT P2, [R21+URZ+0x31c30], R0 ;  /* 0x031c3000150075a7 */ /* 0x000ea4000804017f */
[----:B--2---:R-:W-:Y:S05]  /*b930*/  @!P2 BRA `(.L_x_2417) ;  /* 0x000001840010a947 */ /* 0x004fea0003800000 */
.L_x_2416:
[----:B------:R-:W-:Y:S05]  /*b940*/  WARPSYNC.ALL ;  /* 0x0000000000007948 */ /* 0x000fea0003800000 */
[----:B0-2---:R-:W-:Y:S01]  /*b950*/  VIADD R0, R22, 0x16a00 ;  /* 0x00016a0016007836 */ /* 0x005fe20000000000 */
[----:B------:R-:W-:Y:S01]  /*b960*/  LOP3.LUT R2, R2, 0x10000, RZ, 0xfc, !PT ;  /* 0x0001000002027812 */ /* 0x000fe200078efcff */
[----:B------:R-:W-:Y:S02]  /*b970*/  IMAD.MOV.U32 R3, RZ, RZ, -0x7fffffe0 ;  /* 0x80000020ff037424 */ /* 0x000fe400078e00ff */
[----:B------:R-:W-:Y:S01]  /*b980*/  IMAD.MOV.U32 R15, RZ, RZ, -0x7fffffe0 ;  /* 0x80000020ff0f7424 */ /* 0x000fe200078e00ff */
[----:B------:R-:W-:Y:S01]  /*b990*/  SHF.R.U32.HI R0, RZ, 0x4, R0 ;  /* 0x00000004ff007819 */ /* 0x000fe20000011600 */
[----:B------:R-:W-:Y:S01]  /*b9a0*/  WARPGROUP.ARRIVE ;  /* 0x00000000000079c5 */ /* 0x000fe20000000000 */
[----:B------:R-:W-:Y:S01]  /*b9b0*/  IMAD.MOV.U32 R5, RZ, RZ, -0x7fffffe0 ;  /* 0x80000020ff057424 */ /* 0x000fe200078e00ff */
[----:B------:R-:W0:Y:S01]  /*b9c0*/  LDC R18, c[0x0][0x448] ;  /* 0x00011200ff127b82 */ /* 0x000e220000000800 */
[----:B------:R-:W-:-:S04]  /*b9d0*/  LOP3.LUT R0, R0, 0x3fff, RZ, 0xc0, !PT ;  /* 0x00003fff00007812 */ /* 0x000fc800078ec0ff */
[----:B------:R-:W-:-:S05]  /*b9e0*/  LOP3.LUT R4, R0, 0x10000, RZ, 0xfc, !PT ;  /* 0x0001000000047812 */ /* 0x000fca00078efcff */
[----:B------:R-:W-:Y:S01]  /*b9f0*/  IMAD R14, R145, 0x6c0, R4 ;  /* 0x000006c0910e7824 */ /* 0x000fe200078e0204 */
[----:B------:R-:W-:Y:S01]  /*ba00*/  R2UR UR4, R2 ;  /* 0x00000000020472ca */ /* 0x000fe200000e0000 */
[----:B------:R2:W-:Y:S01]  /*ba10*/  STL [R1+0x30], R4 ;  /* 0x0000300401007387 */ /* 0x0005e20000100800 */
[----:B------:R-:W-:Y:S02]  /*ba20*/  R2UR UR5, R3 ;  /* 0x00000000030572ca */ /* 0x000fe400000e0000 */
[----:B------:R-:W-:Y:S02]  /*ba30*/  R2UR UR6, R14 ;  /* 0x000000000e0672ca */ /* 0x000fe400000e0000 */
[----:B------:R-:W-:Y:S02]  /*ba40*/  R2UR UR7, R15 ;  /* 0x000000000f0772ca */ /* 0x000fe400000e0000 */
[----:B------:R-:W-:Y:S02]  /*ba50*/  R2UR UR11, R5 ;  /* 0x00000000050b72ca */ /* 0x000fe400000e0000 */
[----:B------:R-:W-:Y:S01]  /*ba60*/  R2UR UR8, R2 ;  /* 0x00000000020872ca */ /* 0x000fe200000e0000 */
[C---:B--2---:R-:W-:Y:S01]  /*ba70*/  VIADD R4, R14.reuse, 0x40 ;  /* 0x000000400e047836 */ /* 0x044fe20000000000 */
[----:B------:R-:W-:Y:S01]  /*ba80*/  R2UR UR9, R3 ;  /* 0x00000000030972ca */ /* 0x000fe200000e0000 */
[----:B------:R-:W-:-:S02]  /*ba90*/  VIADD R6, R14, 0xc0 ;  /* 0x000000c00e067836 */ /* 0x000fc40000000000 */
[----:B------:R-:W-:Y:S01]  /*baa0*/  IMAD.MOV.U32 R7, RZ, RZ, -0x7fffffe0 ;  /* 0x80000020ff077424 */ /* 0x000fe200078e00ff */
[----:B------:R-:W-:Y:S02]  /*bab0*/  R2UR UR12, R2 ;  /* 0x00000000020c72ca */ /* 0x000fe400000e0000 */
[C---:B------:R-:W-:Y:S01]  /*bac0*/  R2UR UR13, R3.reuse ;  /* 0x00000000030d72ca */ /* 0x040fe200000e0000 */
[----:B------:R-:W-:Y:S01]  /*bad0*/  HGMMA.64x16x16.F32.BF16 R88, gdesc[UR4], RZ, !UPT, gsb0 ;  /* 0x00200000045879f0 */ /* 0x000fe2000c0018ff */
[----:B------:R-:W-:Y:S01]  /*bae0*/  R2UR UR10, R4 ;  /* 0x00000000040a72ca */ /* 0x000fe200000e0000 */
[----:B------:R-:W-:Y:S02]  /*baf0*/  VIADD R4, R14, 0x80 ;  /* 0x000000800e047836 */ /* 0x000fe40000000000 */
[----:B------:R-:W-:Y:S01]  /*bb00*/  IMAD.MOV.U32 R9, RZ, RZ, -0x7fffffe0 ;  /* 0x80000020ff097424 */ /* 0x000fe200078e00ff */
[----:B------:R-:W-:Y:S01]  /*bb10*/  R2UR UR16, R2 ;  /* 0x00000000021072ca */ /* 0x000fe200000e0000 */
[----:B------:R-:W-:Y:S01]  /*bb20*/  VIADD R8, R14, 0x100 ;  /* 0x000001000e087836 */ /* 0x000fe20000000000 */
[----:B------:R-:W-:-:S02]  /*bb30*/  R2UR UR17, R3 ;  /* 0x00000000031172ca */ /* 0x000fc400000e0000 */
[C---:B------:R-:W-:Y:S02]  /*bb40*/  R2UR UR20, R2.reuse ;  /* 0x00000000021472ca */ /* 0x040fe400000e0000 */
[C---:B------:R-:W-:Y:S02]  /*bb50*/  R2UR UR21, R3.reuse ;  /* 0x00000000031572ca */ /* 0x040fe400000e0000 */
[----:B------:R-:W-:Y:S02]  /*bb60*/  R2UR UR24, R2 ;  /* 0x00000000021872ca */ /* 0x000fe400000e0000 */
[----:B------:R-:W-:Y:S01]  /*bb70*/  R2UR UR25, R3 ;  /* 0x00000000031972ca */ /* 0x000fe200000e0000 */
[----:B------:R-:W-:Y:S02]  /*bb80*/  VIADD R10, R14, 0x102 ;  /* 0x000001020e0a7836 */ /* 0x000fe40000000000 */
[----:B------:R-:W-:Y:S02]  /*bb90*/  IMAD.MOV.U32 R11, RZ, RZ, -0x7fffffe0 ;  /* 0x80000020ff0b7424 */ /* 0x000fe400078e00ff */
[----:B------:R-:W-:-:S02]  /*bba0*/  VIADD R12, R2, 0x300 ;  /* 0x00000300020c7836 */ /* 0x000fc40000000000 */
[----:B------:R-:W-:Y:S02]  /*bbb0*/  IMAD.MOV.U32 R13, RZ, RZ, -0x7fffffe0 ;  /* 0x80000020ff0d7424 */ /* 0x000fe400078e00ff */
[----:B------:R-:W-:Y:S01]  /*bbc0*/  IMAD.MOV.U32 R17, RZ, RZ, -0x7fffffe0 ;  /* 0x80000020ff117424 */ /* 0x000fe200078e00ff */
[----:B0-----:R-:W-:Y:S01]  /*bbd0*/  ISETP.NE.AND P5, PT, R18, 0x1, PT ;  /* 0x000000011200780c */ /* 0x001fe20003fa5270 */
[----:B------:R-:W-:Y:S01]  /*bbe0*/  VIADD R16, R14, 0x342 ;  /* 0x000003420e107836 */ /* 0x000fe20000000000 */
[----:B------:R-:W2:Y:S01]  /*bbf0*/  LDL.LU R0, [R1] ;  /* 0x0000000001007983 */ /* 0x000ea20000300800 */
[----:B------:R-:W-:Y:S01]  /*bc00*/  IMAD.MOV.U32 R5, RZ, RZ, -0x7fffffe0 ;  /* 0x80000020ff057424 */ /* 0x000fe200078e00ff */
[----:B------:R-:W-:Y:S01]  /*bc10*/  R2UR UR6, R4 ;  /* 0x00000000040672ca */ /* 0x000fe200000e0000 */
[----:B------:R-:W-:Y:S01]  /*bc20*/  VIADD R4, R14, 0x140 ;  /* 0x000001400e047836 */ /* 0x000fe20000000000 */
[----:B------:R-:W-:Y:S02]  /*bc30*/  R2UR UR4, R2 ;  /* 0x00000000020472ca */ /* 0x000fe400000e0000 */
[----:B------:R-:W-:Y:S01]  /*bc40*/  R2UR UR7, R5 ;  /* 0x00000000050772ca */ /* 0x000fe200000e0000 */
[----:B------:R-:W-:Y:S01]  /*bc50*/  IMAD.MOV.U32 R5, RZ, RZ, -0x7fffffe0 ;  /* 0x80000020ff057424 */ /* 0x000fe200078e00ff */
[----:B------:R-:W-:-:S02]  /*bc60*/  R2UR UR5, R3 ;  /* 0x00000000030572ca */ /* 0x000fc400000e0000 */
        /* <DEDUP_REMOVED lines=12> */
[----:B------:R-:W0:Y:S01]  /*bd30*/  @P5 LDC R15, c[0x0][0x44c] ;  /* 0x00011300ff0f5b82 */ /* 0x000e220000000800 */
[----:B------:R-:W-:-:S02]  /*bd40*/  WARPGROUP.DEPBAR.LE gsb0, 0x0 ;  /* 0x00008000000079c5 */ /* 0x000fc40000010000 */
[----:B-----5:R-:W-:-:S06]  /*bd50*/  WARPGROUP.ARRIVE ;  /* 0x00000000000079c5 */ /* 0x020fcc0000000000 */
        /* <DEDUP_REMOVED lines=9> */
[----:B------:R-:W-:Y:S01]  /*bdf0*/  R2UR UR27, R5 ;  /* 0x00000000051b72ca */ /* 0x000fe200000e0000 */
[----:B------:R-:W-:Y:S01]  /*be00*/  IMAD.MOV.U32 R5, RZ, RZ, -0x7fffffe0 ;  /* 0x80000020ff057424 */ /* 0x000fe200078e00ff */
        /* <DEDUP_REMOVED lines=30> */
[----:B------:R-:W-:Y:S02]  /*bff0*/  R2UR UR8, R8 ;  /* 0x00000000080872ca */ /* 0x000fe400000e0000 */
[----:B------:R-:W-:Y:S01]  /*c000*/  R2UR UR9, R9 ;  /* 0x00000000090972ca */ /* 0x000fe200000e0000 */
[----:B------:R-:W-:Y:S02]  /*c010*/  VIADD R18, R14, 0x500 ;  /* 0x000005000e127836 */ /* 0x000fe40000000000 */
[----:B------:R-:W-:Y:S01]  /*c020*/  IMAD.MOV.U32 R19, RZ, RZ, -0x7fffffe0 ;  /* 0x80000020ff137424 */ /* 0x000fe200078e00ff */
[----:B--2---:R-:W-:-:S04]  /*c030*/  LOP3.LUT R0, R0, 0xfffffff7, RZ, 0xc0, !PT ;  /* 0xfffffff700007812 */ /* 0x004fc800078ec0ff */
[----:B------:R-:W-:-:S05]  /*c040*/  @P5 LOP3.LUT R0, R0, 0x8, RZ, 0xfc, !PT ;  /* 0x0000000800005812 */ /* 0x000fca00078efcff */
[----:B------:R2:W-:Y:S04]  /*c050*/  STL [R1], R0 ;  /* 0x0000000001007387 */ /* 0x0005e80000100800 */
[----:B------:R-:W3:Y:S04]  /*c060*/  LDL R102, [R1+0x58] ;  /* 0x0000580001667983 */ /* 0x000ee80000100800 */
[----:B------:R-:W4:Y:S04]  /*c070*/  LDL R100, [R1+0x54] ;  /* 0x0000540001647983 */ /* 0x000f280000100800 */
[----:B--2---:R-:W3:Y:S01]  /*c080*/  LDL R0, [R1+0x68] ;  /* 0x0000680001007983 */ /* 0x004ee20000100800 */
[----:B------:R-:W-:-:S02]  /*c090*/  WARPGROUP.DEPBAR.LE gsb0, 0x0 ;  /* 0x00008000000079c5 */ /* 0x000fc40000010000 */
[----:B------:R-:W-:Y:S01]  /*c0a0*/  WARPGROUP.ARRIVE ;  /* 0x00000000000079c5 */ /* 0x000fe20000000000 */
[----:B------:R-:W2:Y:S04]  /*c0b0*/  LDL R97, [R1+0x64] ;  /* 0x0000640001617983 */ /* 0x000ea80000100800 */
[----:B------:R-:W2:Y:S01]  /*c0c0*/  LDL R101, [R1+0x50] ;  /* 0x0000500001657983 */ /* 0x000ea20000100800 */
[----:B------:R-:W-:Y:S01]  /*c0d0*/  HGMMA.64x16x16.F32.BF16 R40, gdesc[UR20], RZ, !UPT, gsb0 ;  /* 0x00200000142879f0 */ /* 0x000fe2000c0018ff */
[----:B------:R-:W-:Y:S02]  /*c0e0*/  R2UR UR20, R8 ;  /* 0x00000000081472ca */ /* 0x000fe400000e0000 */
[----:B------:R-:W-:Y:S01]  /*c0f0*/  R2UR UR21, R9 ;  /* 0x00000000091572ca */ /* 0x000fe200000e0000 */
[----:B------:R-:W-:-:S02]  /*c100*/  WARPGROUP.DEPBAR.LE gsb0, 0x0 ;  /* 0x00008000000079c5 */ /* 0x000fc40000010000 */
[----:B-1----:R-:W-:-:S06]  /*c110*/  WARPGROUP.ARRIVE ;  /* 0x00000000000079c5 */ /* 0x002fcc0000000000 */
[----:B------:R-:W-:Y:S01]  /*c120*/  HGMMA.64x16x16.F32.BF16 R32, gdesc[UR24], RZ, !UPT, gsb0 ;  /* 0x00200000182079f0 */ /* 0x000fe2000c0018ff */
        /* <DEDUP_REMOVED lines=17> */
[----:B------:R-:W-:Y:S01]  /*c240*/  HGMMA.64x16x16.F32.BF16 R88, gdesc[UR12], R88, gsb0 ;  /* 0x002000000c5879f0 */ /* 0x000fe20008001858 */
        /* <DEDUP_REMOVED lines=288> */
[----:B------:R-:W-:Y:S02]  /*d450*/  IMAD.MOV.U32 R19, RZ, RZ, -0x7fffffe0 ;  /* 0x80000020ff137424 */ /* 0x000fe400078e00ff */
[----:B------:R-:W-:Y:S02]  /*d460*/  VIADD R4, R2, 0x602 ;  /* 0x0000060202047836 */ /* 0x000fe40000000000 */
[----:B------:R-:W-:Y:S01]  /*d470*/  IMAD.MOV.U32 R5, RZ, RZ, -0x7fffffe0 ;  /* 0x80000020ff057424 */ /* 0x000fe200078e00ff */
[----:B------:R-:W-:Y:S02]  /*d480*/  R2UR UR34, R18 ;  /* 0x00000000122272ca */ /* 0x000fe400000e0000 */
[----:B------:R-:W-:-:S02]  /*d490*/  R2UR UR35, R19 ;  /* 0x00000000132372ca */ /* 0x000fc400000e0000 */
[----:B------:R-:W-:Y:S01]  /*d4a0*/  R2UR UR32, R4 ;  /* 0x00000000042072ca */ /* 0x000fe200000e0000 */
[----:B------:R-:W-:Y:S01]  /*d4b0*/  VIADD R16, R14, 0x4c2 ;  /* 0x000004c20e107836 */ /* 0x000fe20000000000 */
[----:B------:R-:W-:Y:S01]  /*d4c0*/  R2UR UR33, R5 ;  /* 0x00000000052172ca */ /* 0x000fe200000e0000 */
[----:B------:R-:W-:Y:S01]  /*d4d0*/  IMAD.MOV.U32 R17, RZ, RZ, -0x7fffffe0 ;  /* 0x80000020ff117424 */ /* 0x000fe200078e00ff */
[----:B------:R-:W-:Y:S02]  /*d4e0*/  WARPGROUP.DEPBAR.LE gsb0, 0x0 ;  /* 0x00008000000079c5 */ /* 0x000fe40000010000 */
[----:B------:R-:W-:Y:S01]  /*d4f0*/  WARPGROUP.ARRIVE ;  /* 0x00000000000079c5 */ /* 0x000fe20000000000 */
[----:B------:R-:W-:Y:S01]  /*d500*/  R2UR UR4, R4 ;  /* 0x00000000040472ca */ /* 0x000fe200000e0000 */
[----:B------:R-:W1:Y:S07]  /*d510*/  @P5 LDC R19, c[0x0][0x450] ;  /* 0x00011400ff135b82 */ /* 0x000e6e0000000800 */
[----:B------:R-:W-:Y:S01]  /*d520*/  HGMMA.64x16x16.F32.BF16 R88, gdesc[UR32], R88, gsb0 ;  /* 0x00200000205879f0 */ /* 0x000fe20008001858 */
        /* <DEDUP_REMOVED lines=21> */
[----:B---3--:R-:W-:Y:S01]  /*d680*/  IMAD.IADD R20, R0, 0x1, R102 ;  /* 0x0000000100147824 */ /* 0x008fe200078e0266 */
[----:B------:R-:W-:-:S02]  /*d690*/  WARPGROUP.DEPBAR.LE gsb0, 0x0 ;  /* 0x00008000000079c5 */ /* 0x000fc40000010000 */
[----:B------:R-:W-:-:S09]  /*d6a0*/  WARPGROUP.ARRIVE ;  /* 0x00000000000079c5 */ /* 0x000fd20000000000 */
[----:B------:R-:W-:Y:S01]  /*d6b0*/  HGMMA.64x16x16.F32.BF16 R64, gdesc[UR4], R64, gsb0 ;  /* 0x00200000044079f0 */ /* 0x000fe20008001840 */
[----:B0-----:R-:W-:-:S04]  /*d6c0*/  @P5 IMAD.HI.U32 R0, R20, R15, RZ ;  /* 0x0000000f14005227 */ /* 0x001fc800078e00ff */
[----:B------:R-:W-:Y:S01]  /*d6d0*/  VIADD R18, R14, 0x582 ;  /* 0x000005820e127836 */ /* 0x000fe20000000000 */
[----:B-1----:R-:W-:Y:S01]  /*d6e0*/  @P5 SHF.R.U32.HI R20, RZ, R19, R0 ;  /* 0x00000013ff145219 */ /* 0x002fe20000011600 */
        /* <DEDUP_REMOVED lines=23> */
[----:B------:R-:W0:Y:S01]  /*d860*/  SHFL.IDX PT, R99, R20, RZ, 0x1c1f ;  /* 0x001c1fff14637589 */ /* 0x000e2200000e0000 */
[----:B------:R-:W-:-:S02]  /*d870*/  IMAD.MOV.U32 R15, RZ, RZ, -0x90 ;  /* 0xffffff70ff0f7424 */ /* 0x000fc400078e00ff */
[C---:B----4-:R-:W-:Y:S02]  /*d880*/  IMAD R0, R96.reuse, -0x90, R100 ;  /* 0xffffff7060007824 */ /* 0x050fe400078e0264 */
[----:B------:R-:W-:Y:S02]  /*d890*/  IMAD R15, R96, R15, 0x91 ;  /* 0x00000091600f7424 */ /* 0x000fe400078e020f */
[----:B------:R-:W-:Y:S02]  /*d8a0*/  VIADD R0, R0, 0x90 ;  /* 0x0000009000007836 */ /* 0x000fe40000000000 */
[C---:B--2---:R-:W-:Y:S02]  /*d8b0*/  IMAD R15, R97.reuse, -0x2, R15 ;  /* 0xfffffffe610f7824 */ /* 0x044fe400078e020f */
[----:B------:R-:W-:-:S03]  /*d8c0*/  IMAD R98, R97, -0x2, R0 ;  /* 0xfffffffe61627824 */ /* 0x000fc600078e0200 */
[----:B------:R-:W-:Y:S01]  /*d8d0*/  IADD3 R97, -R101, R15, R100 ;  /* 0x0000000f65617210 */ /* 0x000fe20007ffe164 */
[----:B------:R-:W-:Y:S02]  /*d8e0*/  WARPGROUP.DEPBAR.LE gsb0, 0x0 ;  /* 0x00008000000079c5 */ /* 0x000fe40000010000 */
[----:B------:R-:W-:-:S06]  /*d8f0*/  WARPGROUP.ARRIVE ;  /* 0x00000000000079c5 */ /* 0x000fcc0000000000 */
[----:B------:R-:W-:Y:S01]  /*d900*/  HGMMA.64x16x16.F32.BF16 R40, gdesc[UR12], R40, gsb0 ;  /* 0x002000000c2879f0 */ /* 0x000fe20008001828 */
[----:B0-----:R-:W-:-:S04]  /*d910*/  VIADDMNMX R0, R99, R97, R98, PT ;  /* 0x0000006163007246 */ /* 0x001fc80003800162 */
[C---:B------:R-:W-:Y:S02]  /*d920*/  ISETP.GT.AND P3, PT, R0.reuse, RZ, PT ;  /* 0x000000ff0000720c */ /* 0x040fe40003f64270 */
[C---:B------:R-:W-:Y:S02]  /*d930*/  ISETP.GT.AND P4, PT, R0.reuse, 0x1, PT ;  /* 0x000000010000780c */ /* 0x040fe40003f84270 */
[----:B------:R-:W-:Y:S02]  /*d940*/  ISETP.GT.AND P2, PT, R0, 0x8, PT ;  /* 0x000000080000780c */ /* 0x000fe40003f44270 */
[----:B------:R-:W-:Y:S02]  /*d950*/  FSEL R88, R88, -INF , P3 ;  /* 0xff80000058587808 */ /* 0x000fe40001800000 */
[----:B------:R-:W-:Y:S02]  /*d960*/  FSEL R89, R89, -INF , P4 ;  /* 0xff80000059597808 */ /* 0x000fe40002000000 */
[----:B------:R-:W-:-:S02]  /*d970*/  ISETP.GT.AND P3, PT, R0, 0x9, PT ;  /* 0x000000090000780c */ /* 0x000fc40003f64270 */
[----:B------:R-:W-:Y:S02]  /*d980*/  FSEL R92, R92, -INF , P2 ;  /* 0xff8000005c5c7808 */ /* 0x000fe40001000000 */
[----:B------:R-:W-:Y:S02]  /*d990*/  FMNMX.FTZ R15, R88, R89, !PT ;  /* 0x00000059580f7209 */ /* 0x000fe40007810000 */
[----:B------:R-:W-:Y:S02]  /*d9a0*/  FSEL R93, R93, -INF , P3 ;  /* 0xff8000005d5d7808 */ /* 0x000fe40001800000 */
        /* <DEDUP_REMOVED lines=8> */
[----:B------:R-:W-:-:S02]  /*da30*/  ISETP.GT.AND P2, PT, R0, 0x10, PT ;  /* 0x000000100000780c */ /* 0x000fc40003f44270 */
[----:B------:R-:W-:Y:S02]  /*da40*/  ISETP.GT.AND P3, PT, R0, 0x11, PT ;  /* 0x000000110000780c */ /* 0x000fe40003f64270 */
[----:B------:R-:W-:Y:S01]  /*da50*/  FSEL R80, R80, -INF , P2 ;  /* 0xff80000050507808 */ /* 0x000fe20001000000 */
[----:B------:R-:W-:Y:S02]  /*da60*/  WARPGROUP.DEPBAR.LE gsb0, 0x0 ;  /* 0x00008000000079c5 */ /* 0x000fe40000010000 */
[----:B------:R-:W-:Y:S01]  /*da70*/  WARPGROUP.ARRIVE ;  /* 0x00000000000079c5 */ /* 0x000fe20000000000 */
[----:B------:R-:W-:-:S05]  /*da80*/  ISETP.GT.AND P2, PT, R0, 0x18, PT ;  /* 0x000000180000780c */ /* 0x000fca0003f44270 */
[----:B------:R-:W-:Y:S01]  /*da90*/  HGMMA.64x16x16.F32.BF16 R32, gdesc[UR4], R32, gsb0 ;  /* 0x00200000042079f0 */ /* 0x000fe20008001820 */
[----:B------:R-:W-:Y:S01]  /*daa0*/  FSEL R81, R81, -INF , P3 ;  /* 0xff80000051517808 */ /* 0x000fe20001800000 */
[----:B------:R-:W-:Y:S01]  /*dab0*/  VIADD R14, R14, 0x682 ;  /* 0x000006820e0e7836 */ /* 0x000fe20000000000 */
[----:B------:R-:W-:Y:S02]  /*dac0*/  FMNMX.FTZ R18, R80, R15, !PT ;  /* 0x0000000f50127209 */ /* 0x000fe40007810000 */
[----:B------:R-:W-:Y:S02]  /*dad0*/  R2UR UR8, R4 ;  /* 0x00000000040872ca */ /* 0x000fe400000e0000 */
[----:B------:R-:W-:Y:S01]  /*dae0*/  R2UR UR9, R5 ;  /* 0x00000000050972ca */ /* 0x000fe200000e0000 */
[----:B------:R-:W-:Y:S01]  /*daf0*/  SHFL.IDX PT, R20, R20, 0x1, 0x1c1f ;  /* 0x003c1f0014147f89 */ /* 0x000fe200000e0000 */
        /* <DEDUP_REMOVED lines=22> */
[----:B------:R-:W-:Y:S01]  /*dc60*/  IMAD.MOV.U32 R15, RZ, RZ, -0x7fffffe0 ;  /* 0x80000020ff0f7424 */ /* 0x000fe200078e00ff */
[----:B------:R-:W-:Y:S02]  /*dc70*/  ISETP.GT.AND P2, PT, R0, 0x38, PT ;  /* 0x000000380000780c */ /* 0x000fe40003f44270 */
[----:B------:R-:W-:Y:S02]  /*dc80*/  FSEL R65, R65, -INF , P3 ;  /* 0xff80000041417808 */ /* 0x000fe40001800000 */
[----:B------:R-:W-:Y:S02]  /*dc90*/  FMNMX.FTZ R16, R64, R17, !PT ;  /* 0x0000001140107209 */ /* 0x000fe40007810000 */
[----:B------:R-:W-:Y:S02]  /*dca0*/  R2UR UR11, R15 ;  /* 0x000000000f0b72ca */ /* 0x000fe400000e0000 */
[----:B------:R-:W-:-:S02]  /*dcb0*/  ISETP.GT.AND P3, PT, R0, 0x39, PT ;  /* 0x000000390000780c */ /* 0x000fc40003f64270 */
[----:B------:R-:W-:Y:S02]  /*dcc0*/  FSEL R68, R68, -INF , P2 ;  /* 0xff80000044447808 */ /* 0x000fe40001000000 */
[----:B------:R-:W-:Y:S02]  /*dcd0*/  FMNMX.FTZ R15, R65, R16, !PT ;  /* 0x00000010410f7209 */ /* 0x000fe40007810000 */
[----:B------:R-:W-:Y:S02]  /*dce0*/  R2UR UR10, R14 ;  /* 0x000000000e0a72ca */ /* 0x000fe400000e0000 */
[----:B------:R-:W-:Y:S02]  /*dcf0*/  ISETP.GT.AND P2, PT, R0, 0x40, PT ;  /* 0x000000400000780c */ /* 0x000fe40003f44270 */
[----:B------:R-:W-:Y:S02]  /*dd00*/  FSEL R69, R69, -INF , P3 ;  /* 0xff80000045457808 */ /* 0x000fe40001800000 */
[----:B------:R-:W-:-:S02]  /*dd10*/  FMNMX.FTZ R14, R68, R15, !PT ;  /* 0x0000000f440e7209 */ /* 0x000fc40007810000 */
[----:B------:R-:W-:Y:S02]  /*dd20*/  ISETP.GT.AND P3, PT, R0, 0x41, PT ;  /* 0x000000410000780c */ /* 0x000fe40003f64270 */
[----:B------:R-:W-:Y:S02]  /*dd30*/  FSEL R56, R56, -INF , P2 ;  /* 0xff80000038387808 */ /* 0x000fe40001000000 */
[----:B------:R-:W-:Y:S01]  /*dd40*/  FMNMX.FTZ R15, R69, R14, !PT ;  /* 0x0000000e450f7209 */ /* 0x000fe20007810000 */
[----:B------:R-:W-:Y:S02]  /*dd50*/  WARPGROUP.DEPBAR.LE gsb0, 0x0 ;  /* 0x00008000000079c5 */ /* 0x000fe40000010000 */
[----:B------:R-:W-:Y:S01]  /*dd60*/  ISETP.GT.AND P2, PT, R0, 0x48, PT ;  /* 0x000000480000780c */ /* 0x000fe20003f44270 */
[----:B------:R-:W-:Y:S01]  /*dd70*/  WARPGROUP.ARRIVE ;  /* 0x00000000000079c5 */ /* 0x000fe20000000000 */
[----:B------:R-:W-:Y:S02]  /*dd80*/  FSEL R57, R57, -INF , P3 ;  /* 0xff80000039397808 */ /* 0x000fe40001800000 */
[----:B------:R-:W-:-:S02]  /*dd90*/  FMNMX.FTZ R14, R56, R15, !PT ;  /* 0x0000000f380e7209 */ /* 0x000fc40007810000 */
[----:B------:R-:W-:Y:S01]  /*dda0*/  ISETP.GT.AND P3, PT, R0, 0x49, PT ;  /* 0x000000490000780c */ /* 0x000fe20003f64270 */
[----:B------:R-:W-:Y:S01]  /*ddb0*/  HGMMA.64x16x16.F32.BF16 R24, gdesc[UR8], R24, gsb0 ;  /* 0x00200000081879f0 */ /* 0x000fe20008001818 */
        /* <DEDUP_REMOVED lines=40> */
[----:B------:R-:W-:Y:S01]  /*e040*/  FMNMX.FTZ R14, R36, R15, !PT ;  /* 0x0000000f240e7209 */ /* 0x000fe20007810000 */
[----:B------:R-:W-:-:S02]  /*e050*/  WARPGROUP.DEPBAR.LE gsb0, 0x0 ;  /* 0x00008000000079c5 */ /* 0x000fc40000010000 */
        /* <DEDUP_REMOVED lines=15> */
[----:B------:R-:W-:Y:S01]  /*e150*/  IMAD.U32 R0, RZ, RZ, UR4 ;  /* 0x00000004ff007e24 */ /* 0x000fe2000f8e00ff */
[----:B------:R-:W-:-:S04]  /*e160*/  VIADDMNMX R97, R20, R97, R98, PT ;  /* 0x0000006114617246 */ /* 0x000fc80003800162 */
[C---:B------:R-:W-:Y:S02]  /*e170*/  ISETP.GT.AND P3, PT, R97.reuse, RZ, PT ;  /* 0x000000ff6100720c */ /* 0x040fe40003f64270 */
[----:B------:R-:W-:Y:S02]  /*e180*/  ISETP.GT.AND P4, PT, R97, 0x1, PT ;  /* 0x000000016100780c */ /* 0x000fe40003f84270 */
[----:B0-----:R-:W-:-:S04]  /*e190*/  FMNMX.FTZ R14, R17, R14, !PT ;  /* 0x0000000e110e7209 */ /* 0x001fc80007810000 */
[C---:B------:R-:W-:Y:S01]  /*e1a0*/  FSETP.NEU.FTZ.AND P2, PT, R14.reuse, -INF , PT ;  /* 0xff8000000e00780b */ /* 0x040fe20003f5d000 */
[----:B------:R-:W-:-:S05]  /*e1b0*/  FMUL.FTZ R15, R14, R0 ;  /* 0x000000000e0f7220 */ /* 0x000fca0000410000 */
[----:B------:R-:W-:Y:S02]  /*e1c0*/  FSEL R15, R15, RZ, P2 ;  /* 0x000000ff0f0f7208 */ /* 0x000fe40001000000 */
[----:B------:R-:W-:Y:S02]  /*e1d0*/  ISETP.GT.AND P2, PT, R97, 0x8, PT ;  /* 0x000000086100780c */ /* 0x000fe40003f44270 */
[----:B------:R-:W-:Y:S01]  /*e1e0*/  FSEL R90, R90, -INF , P3 ;  /* 0xff8000005a5a7808 */ /* 0x000fe20001800000 */
[-CC-:B------:R-:W-:Y:S01]  /*e1f0*/  FFMA.FTZ R89, R89, R0.reuse, -R15.reuse ;  /* 0x0000000059597223 */ /* 0x180fe2000001080f */
[----:B------:R-:W-:Y:S02]  /*e200*/  FSEL R91, R91, -INF , P4 ;  /* 0xff8000005b5b7808 */ /* 0x000fe40002000000 */
[----:B------:R-:W-:Y:S01]  /*e210*/  ISETP.GT.AND P3, PT, R97, 0x9, PT ;  /* 0x000000096100780c */ /* 0x000fe20003f64270 */
[----:B------:R0:W-:Y:S01]  /*e220*/  MUFU.EX2 R17, R89 ;  /* 0x0000005900117308 */ /* 0x0001e20000000800 */
[----:B------:R-:W-:Y:S01]  /*e230*/  FSEL R94, R94, -INF , P2 ;  /* 0xff8000005e5e7808 */ /* 0x000fe20001000000 */
[----:B------:R-:W-:Y:S01]  /*e240*/  FFMA.FTZ R88, R88, R0, -R15 ;  /* 0x0000000058587223 */ /* 0x000fe2000001080f */
[----:B------:R-:W-:-:S02]  /*e250*/  FSEL R95, R95, -INF , P3 ;  /* 0xff8000005f5f7808 */ /* 0x000fc40001800000 */
[C---:B------:R-:W-:Y:S02]  /*e260*/  ISETP.GT.AND P2, PT, R97.reuse, 0x10, PT ;  /* 0x000000106100780c */ /* 0x040fe40003f44270 */
[----:B0-----:R-:W-:Y:S01]  /*e270*/  FMNMX.FTZ R89, R90, R91, !PT ;  /* 0x0000005b5a597209 */ /* 0x001fe20007810000 */
[----:B------:R0:W1:Y:S03]  /*e280*/  MUFU.EX2 R16, R88 ;  /* 0x0000005800107308 */ /* 0x0000660000000800 */
[----:B------:R-:W-:Y:S02]  /*e290*/  FMNMX.FTZ R20, R94, R89, !PT ;  /* 0x000000595e147209 */ /* 0x000fe40007810000 */
[----:B------:R-:W-:Y:S02]  /*e2a0*/  ISETP.GT.AND P3, PT, R97, 0x11, PT ;  /* 0x000000116100780c */ /* 0x000fe40003f64270 */
[----:B------:R-:W-:-:S02]  /*e2b0*/  FMNMX.FTZ R89, R95, R20, !PT ;  /* 0x000000145f597209 */ /* 0x000fc40007810000 */
[----:B0-----:R-:W-:Y:S01]  /*e2c0*/  FSEL R88, R82, -INF , P2 ;  /* 0xff80000052587808 */ /* 0x001fe20001000000 */
[----:B------:R-:W-:Y:S01]  /*e2d0*/  FFMA.FTZ R82, R84, R0, -R15 ;  /* 0x0000000054527223 */ /* 0x000fe2000001080f */
        /* <DEDUP_REMOVED lines=8> */
[----:B------:R-:W-:Y:S01]  /*e360*/  FMNMX.FTZ R20, R86, R89, !PT ;  /* 0x0000005956147209 */ /* 0x000fe20007810000 */
[----:B------:R-:W-:Y:S01]  /*e370*/  FFMA.FTZ R83, R85, R0, -R15 ;  /* 0x0000000055537223 */ /* 0x000fe2000001080f */
        /* <DEDUP_REMOVED lines=10> */
[C---:B------:R-:W-:Y:S02]  /*e420*/  ISETP.GT.AND P2, PT, R97.reuse, 0x30, PT ;  /* 0x000000306100780c */ /* 0x040fe40003f44270 */
[----:B------:R-:W-:Y:S02]  /*e430*/  FMNMX.FTZ R20, R78, R85, !PT ;  /* 0x000000554e147209 */ /* 0x000fe40007810000 */
[----:B------:R-:W-:Y:S02]  /*e440*/  ISETP.GT.AND P3, PT, R97, 0x31, PT ;  /* 0x000000316100780c */ /* 0x000fe40003f64270 */
[----:B------:R-:W-:-:S02]  /*e450*/  FSEL R85, R66, -INF , P2 ;  /* 0xff80000042557808 */ /* 0x000fc40001000000 */
[----:B------:R-:W-:Y:S01]  /*e460*/  FMNMX.FTZ R20, R79, R20, !PT ;  /* 0x000000144f147209 */ /* 0x000fe20007810000 */
[--C-:B------:R-:W-:Y:S01]  /*e470*/  FFMA.FTZ R66, R76, R0, -R15.reuse ;  /* 0x000000004c427223 */ /* 0x100fe2000001080f */
[----:B------:R-:W-:Y:S02]  /*e480*/  FSEL R76, R67, -INF , P3 ;  /* 0xff800000434c7808 */ /* 0x000fe40001800000 */
[----:B------:R-:W-:Y:S02]  /*e490*/  ISETP.GT.AND P2, PT, R97, 0x38, PT ;  /* 0x000000386100780c */ /* 0x000fe40003f44270 */
[----:B------:R-:W-:Y:S01]  /*e4a0*/  FMNMX.FTZ R67, R85, R20, !PT ;  /* 0x0000001455437209 */ /* 0x000fe20007810000 */
[----:B------:R-:W-:Y:S01]  /*e4b0*/  FFMA.FTZ R89, R77, R0, -R15 ;  /* 0x000000004d597223 */ /* 0x000fe2000001080f */
        /* <DEDUP_REMOVED lines=13> */
[-CC-:B------:R-:W-:Y:S01]  /*e590*/  FFMA.FTZ R18, R92, R0.reuse, -R15.reuse ;  /* 0x000000005c127223 */ /* 0x180fe2000001080f */
[----:B------:R-:W-:Y:S01]  /*e5a0*/  FFMA.FTZ R92, R65, R0, -R15 ;  /* 0x00000000415c7223 */ /* 0x000fe2000001080f */
[----:B------:R-:W-:Y:S02]  /*e5b0*/  ISETP.GT.AND P3, PT, R97, 0x49, PT ;  /* 0x000000496100780c */ /* 0x000fe40003f64270 */
[----:B------:R-:W-:-:S02]  /*e5c0*/  FSEL R62, R62, -INF , P2 ;  /* 0xff8000003e3e7808 */ /* 0x000fc40001000000 */
[----:B------:R-:W-:Y:S01]  /*e5d0*/  FMNMX.FTZ R65, R64, R59, !PT ;  /* 0x0000003b40417209 */ /* 0x000fe20007810000 */
[----:B------:R0:W-:Y:S01]  /*e5e0*/  MUFU.EX2 R67, R89 ;  /* 0x0000005900437308 */ /* 0x0001e20000000800 */
[----:B------:R-:W-:Y:S02]  /*e5f0*/  ISETP.GT.AND P2, PT, R97, 0x50, PT ;  /* 0x000000506100780c */ /* 0x000fe40003f44270 */
[----:B------:R-:W-:Y:S02]  /*e600*/  FMNMX.FTZ R20, R62, R65, !PT ;  /* 0x000000413e147209 */ /* 0x000fe40007810000 */
[----:B------:R-:W-:Y:S02]  /*e610*/  FSEL R65, R50, -INF , P2 ;  /* 0xff80000032417808 */ /* 0x000fe40001000000 */
[----:B0-----:R-:W-:Y:S02]  /*e620*/  FSEL R89, R63, -INF , P3 ;  /* 0xff8000003f597808 */ /* 0x001fe40001800000 */
[----:B------:R-:W-:-:S02]  /*e630*/  ISETP.GT.AND P3, PT, R97, 0x51, PT ;  /* 0x000000516100780c */ /* 0x000fc40003f64270 */
[----:B------:R-:W-:Y:S02]  /*e640*/  FMNMX.FTZ R20, R89, R20, !PT ;  /* 0x0000001459147209 */ /* 0x000fe40007810000 */
[----:B------:R-:W-:Y:S02]  /*e650*/  ISETP.GT.AND P2, PT, R97, 0x58, PT ;  /* 0x000000586100780c */ /* 0x000fe40003f44270 */
[----:B------:R-:W-:Y:S02]  /*e660*/  FSEL R63, R51, -INF , P3 ;  /* 0xff800000333f7808 */ /* 0x000fe40001800000 */
[----:B------:R-:W-:Y:S01]  /*e670*/  FMNMX.FTZ R20, R65, R20, !PT ;  /* 0x0000001441147209 */ /* 0x000fe20007810000 */
[----:B------:R-:W-:Y:S01]  /*e680*/  FFMA.FTZ R51, R69, R0, -R15 ;  /* 0x0000000045337223 */ /* 0x000fe2000001080f */
[----:B------:R-:W-:Y:S02]  /*e690*/  ISETP.GT.AND P3, PT, R97, 0x59, PT ;  /* 0x000000596100780c */ /* 0x000fe40003f64270 */
[----:B------:R-:W-:-:S02]  /*e6a0*/  FSEL R54, R54, -INF , P2 ;  /* 0xff80000036367808 */ /* 0x000fc40001000000 */
[----:B------:R-:W-:Y:S02]  /*e6b0*/  FMNMX.FTZ R69, R63, R20, !PT ;  /* 0x000000143f457209 */ /* 0x000fe40007810000 */
[----:B------:R-:W-:Y:S02]  /*e6c0*/  FSEL R55, R55, -INF , P3 ;  /* 0xff80000037377808 */ /* 0x000fe40001800000 */
[C---:B------:R-:W-:Y:S02]  /*e6d0*/  ISETP.GT.AND P2, PT, R97.reuse, 0x60, PT ;  /* 0x000000606100780c */ /* 0x040fe40003f44270 */
[----:B------:R-:W-:Y:S01]  /*e6e0*/  FMNMX.FTZ R20, R54, R69, !PT ;  /* 0x0000004536147209 */ /* 0x000fe20007810000 */
[----:B------:R-:W-:Y:S01]  /*e6f0*/  FFMA.FTZ R50, R68, R0, -R15 ;  /* 0x0000000044327223 */ /* 0x000fe2000001080f */
[----:B------:R-:W-:Y:S02]  /*e700*/  ISETP.GT.AND P3, PT, R97, 0x61, PT ;  /* 0x000000616100780c */ /* 0x000fe40003f64270 */
[----:B------:R-:W-:-:S02]  /*e710*/  FSEL R68, R42, -INF , P2 ;  /* 0xff8000002a447808 */ /* 0x000fc40001000000 */
[----:B------:R-:W-:Y:S01]  /*e720*/  FMNMX.FTZ R69, R55, R20, !PT ;  /* 0x0000001437457209 */ /* 0x000fe20007810000 */
[----:B------:R-:W-:Y:S01]  /*e730*/  FFMA.FTZ R42, R56, R0, -R15 ;  /* 0x00000000382a7223 */ /* 0x000fe2000001080f */
[----:B------:R-:W-:Y:S02]  /*e740*/  FSEL R56, R43, -INF , P3 ;  /* 0xff8000002b387808 */ /* 0x000fe40001800000 */
[C---:B------:R-:W-:Y:S02]  /*e750*/  ISETP.GT.AND P2, PT, R97.reuse, 0x68, PT ;  /* 0x000000686100780c */ /* 0x040fe40003f44270 */
[----:B------:R-:W-:Y:S02]  /*e760*/  FMNMX.FTZ R43, R68, R69, !PT ;  /* 0x00000045442b7209 */ /* 0x000fe40007810000 */
[----:B------:R-:W-:Y:S02]  /*e770*/  ISETP.GT.AND P3, PT, R97, 0x69, PT ;  /* 0x000000696100780c */ /* 0x000fe40003f64270 */
[----:B------:R-:W-:-:S02]  /*e780*/  FSEL R69, R46, -INF , P2 ;  /* 0xff8000002e457808 */ /* 0x000fc40001000000 */
[----:B------:R-:W-:Y:S01]  /*e790*/  FMNMX.FTZ R20, R56, R43, !PT ;  /* 0x0000002b38147209 */ /* 0x000fe20007810000 */
[----:B------:R-:W-:Y:S01]  /*e7a0*/  FFMA.FTZ R46, R57, R0, -R15 ;  /* 0x00000000392e7223 */ /* 0x000fe2000001080f */
[----:B------:R-:W-:Y:S02]  /*e7b0*/  FSEL R57, R47, -INF , P3 ;  /* 0xff8000002f397808 */ /* 0x000fe40001800000 */
[----:B------:R-:W-:Y:S02]  /*e7c0*/  ISETP.GT.AND P2, PT, R97, 0x70, PT ;  /* 0x000000706100780c */ /* 0x000fe40003f44270 */
[----:B------:R-:W-:Y:S01]  /*e7d0*/  FMNMX.FTZ R20, R69, R20, !PT ;  /* 0x0000001445147209 */ /* 0x000fe20007810000 */
[----:B------:R0:W-:Y:S01]  /*e7e0*/  MUFU.EX2 R59, R92 ;  /* 0x0000005c003b7308 */ /* 0x0001e20000000800 */
[----:B------:R-:W-:Y:S02]  /*e7f0*/  ISETP.GT.AND P3, PT, R97, 0x71, PT ;  /* 0x000000716100780c */ /* 0x000fe40003f64270 */
[----:B------:R-:W-:-:S02]  /*e800*/  FMNMX.FTZ R47, R57, R20, !PT ;  /* 0x00000014392f7209 */ /* 0x000fc40007810000 */
[----:B0-----:R-:W-:Y:S01]  /*e810*/  FSEL R92, R34, -INF , P2 ;  /* 0xff800000225c7808 */ /* 0x001fe20001000000 */
[-CC-:B------:R-:W-:Y:S01]  /*e820*/  FFMA.FTZ R34, R60, R0.reuse, -R15.reuse ;  /* 0x000000003c227223 */ /* 0x180fe2000001080f */
[----:B------:R-:W-:Y:S02]  /*e830*/  ISETP.GT.AND P2, PT, R97, 0x78, PT ;  /* 0x000000786100780c */ /* 0x000fe40003f44270 */
[----:B------:R-:W-:Y:S02]  /*e840*/  FSEL R60, R35, -INF , P3 ;  /* 0xff800000233c7808 */ /* 0x000fe40001800000 */
[----:B------:R-:W-:Y:S01]  /*e850*/  FMNMX.FTZ R47, R92, R47, !PT ;  /* 0x0000002f5c2f7209 */ /* 0x000fe20007810000 */
[----:B------:R-:W-:Y:S01]  /*e860*/  FFMA.FTZ R19, R93, R0, -R15 ;  /* 0x000000005d137223 */ /* 0x000fe2000001080f */
[----:B------:R-:W-:Y:S02]  /*e870*/  ISETP.GT.AND P3, PT, R97, 0x79, PT ;  /* 0x000000796100780c */ /* 0x000fe40003f64270 */
[----:B------:R-:W-:-:S02]  /*e880*/  FSEL R93, R38, -INF , P2 ;  /* 0xff800000265d7808 */ /* 0x000fc40001000000 */
[----:B------:R-:W-:Y:S01]  /*e890*/  FMNMX.FTZ R20, R60, R47, !PT ;  /* 0x0000002f3c147209 */ /* 0x000fe20007810000 */
[----:B------:R-:W-:Y:S01]  /*e8a0*/  FFMA.FTZ R35, R61, R0, -R15 ;  /* 0x000000003d237223 */ /* 0x000fe2000001080f */
[----:B------:R-:W-:Y:S02]  /*e8b0*/  FSEL R61, R39, -INF , P3 ;  /* 0xff800000273d7808 */ /* 0x000fe40001800000 */
[----:B------:R-:W-:Y:S02]  /*e8c0*/  ISETP.GT.AND P2, PT, R97, 0x80, PT ;  /* 0x000000806100780c */ /* 0x000fe40003f44270 */
        /* <DEDUP_REMOVED lines=11> */
[----:B------:R-:W-:-:S04]  /*e980*/  FMNMX.FTZ R20, R97, R20, !PT ;  /* 0x0000001461147209 */ /* 0x000fc80007810000 */
[----:B------:R-:W-:-:S05]  /*e990*/  FMNMX.FTZ R20, R31, R20, !PT ;  /* 0x000000141f147209 */ /* 0x000fca0007810000 */
[----:B------:R-:W0:Y:S01]  /*e9a0*/  SHFL.BFLY PT, R39, R20, 0x2, 0x1f ;  /* 0x0c401f0014277f89 */ /* 0x000e2200000e0000 */
[-CC-:B------:R-:W-:Y:S01]  /*e9b0*/  FFMA.FTZ R38, R48, R0.reuse, -R15.reuse ;  /* 0x0000000030267223 */ /* 0x180fe2000001080f */
[-CC-:B------:R-:W-:Y:S01]  /*e9c0*/  FFMA.FTZ R48, R49, R0.reuse, -R15.reuse ;  /* 0x0000000031307223 */ /* 0x180fe2000001080f */
[----:B------:R-:W-:Y:S01]  /*e9d0*/  FFMA.FTZ R49, R53, R0, -R15 ;  /* 0x0000000035317223 */ /* 0x000fe2000001080f */
[----:B0-----:R-:W-:-:S05]  /*e9e0*/  FMNMX.FTZ R30, R20, R39, !PT ;  /* 0x00000027141e7209 */ /* 0x001fca0007810000 */
[----:B------:R-:W0:Y:S01]  /*e9f0*/  SHFL.BFLY PT, R53, R30, 0x1, 0x1f ;  /* 0x0c201f001e357f89 */ /* 0x000e2200000e0000 */
[----:B------:R2:W-:Y:S01]  /*ea00*/  MUFU.EX2 R43, R46 ;  /* 0x0000002e002b7308 */ /* 0x0005e20000000800 */
[-CC-:B------:R-:W-:Y:S01]  /*ea10*/  FFMA.FTZ R47, R52, R0.reuse, -R15.reuse ;  /* 0x00000000342f7223 */ /* 0x180fe2000001080f */
[-CC-:B--2---:R-:W-:Y:S01]  /*ea20*/  FFMA.FTZ R46, R40, R0.reuse, -R15.reuse ;  /* 0x00000000282e7223 */ /* 0x184fe2000001080f */
[-CC-:B------:R-:W-:Y:S01]  /*ea30*/  FFMA.FTZ R40, R44, R0.reuse, -R15.reuse ;  /* 0x000000002c287223 */ /* 0x180fe2000001080f */
[-CC-:B------:R-:W-:Y:S01]  /*ea40*/  FFMA.FTZ R44, R45, R0.reuse, -R15.reuse ;  /* 0x000000002d2c7223 */ /* 0x180fe2000001080f */
[-CC-:B------:R-:W-:Y:S01]  /*ea50*/  FFMA.FTZ R45, R33, R0.reuse, -R15.reuse ;  /* 0x00000000212d7223 */ /* 0x180fe2000001080f */
[-CC-:B------:R-:W-:Y:S01]  /*ea60*/  FFMA.FTZ R33, R24, R0.reuse, -R15.reuse ;  /* 0x0000000018217223 */ /* 0x180fe2000001080f */
[-CC-:B------:R-:W-:Y:S01]  /*ea70*/  FFMA.FTZ R39, R32, R0.reuse, -R15.reuse ;  /* 0x0000000020277223 */ /* 0x180fe2000001080f */
[----:B0-----:R-:W-:Y:S01]  /*ea80*/  FMNMX.FTZ R20, R30, R53, !PT ;  /* 0x000000351e147209 */ /* 0x001fe20007810000 */
[----:B------:R-:W-:-:S03]  /*ea90*/  FFMA.FTZ R80, R80, R0, -R15 ;  /* 0x0000000050507223 */ /* 0x000fc6000001080f */
[C---:B------:R-:W-:Y:S01]  /*eaa0*/  FSETP.NEU.FTZ.AND P2, PT, R20.reuse, -INF , PT ;  /* 0xff8000001400780b */ /* 0x040fe20003f5d000 */
[-C--:B------:R-:W-:Y:S01]  /*eab0*/  FMUL.FTZ R24, R20, R0.reuse ;  /* 0x0000000014187220 */ /* 0x080fe20000410000 */
        /* <DEDUP_REMOVED lines=9> */
[----:B------:R-:W-:-:S05]  /*eb50*/  FSEL R15, R24, RZ, P2 ;  /* 0x000000ff180f7208 */ /* 0x000fca0001000000 */
[-CC-:B------:R-:W-:Y:S01]  /*eb60*/  FFMA.FTZ R24, R90, R0.reuse, -R15.reuse ;  /* 0x000000005a187223 */ /* 0x180fe2000001080f */
[-CC-:B------:R-:W-:Y:S01]  /*eb70*/  FFMA.FTZ R99, R91, R0.reuse, -R15.reuse ;  /* 0x000000005b637223 */ /* 0x180fe2000001080f */
[-CC-:B------:R-:W-:Y:S01]  /*eb80*/  FFMA.FTZ R90, R94, R0.reuse, -R15.reuse ;  /* 0x000000005e5a7223 */ /* 0x180fe2000001080f */
[----:B------:R-:W-:-:S03]  /*eb90*/  FFMA.FTZ R95, R95, R0, -R15 ;  /* 0x000000005f5f7223 */ /* 0x000fc6000001080f */
[----:B------:R-:W-:Y:S01]  /*eba0*/  MUFU.EX2 R24, R24 ;  /* 0x0000001800187308 */ /* 0x000fe20000000800 */
[----:B------:R-:W-:-:S07]  /*ebb0*/  FFMA.FTZ R88, R88, R0, -R15 ;  /* 0x0000000058587223 */ /* 0x000fce000001080f */
[----:B------:R-:W0:Y:S01]  /*ebc0*/  MUFU.EX2 R99, R99 ;  /* 0x0000006300637308 */ /* 0x000e220000000800 */
[----:B------:R-:W-:-:S07]  /*ebd0*/  FFMA.FTZ R91, R84, R0, -R15 ;  /* 0x00000000545b7223 */ /* 0x000fce000001080f */
[----:B------:R-:W2:Y:S08]  /*ebe0*/  MUFU.EX2 R18, R18 ;  /* 0x0000001200127308 */ /* 0x000eb00000000800 */
[----:B------:R-:W3:Y:S01]  /*ebf0*/  MUFU.EX2 R90, R90 ;  /* 0x0000005a005a7308 */ /* 0x000ee20000000800 */
[----:B------:R-:W-:-:S07]  /*ec00*/  FFMA.FTZ R25, R74, R0, -R15 ;  /* 0x000000004a197223 */ /* 0x000fce000001080f */
[----:B------:R-:W4:Y:S01]  /*ec10*/  MUFU.EX2 R19, R19 ;  /* 0x0000001300137308 */ /* 0x000f220000000800 */
[-CC-:B------:R-:W-:Y:S01]  /*ec20*/  FFMA.FTZ R30, R86, R0.reuse, -R15.reuse ;  /* 0x00000000561e7223 */ /* 0x180fe2000001080f */
[----:B------:R-:W-:-:S06]  /*ec30*/  FFMA.FTZ R74, R75, R0, -R15 ;  /* 0x000000004b4a7223 */ /* 0x000fcc000001080f */
[----:B------:R-:W4:Y:S01]  /*ec40*/  MUFU.EX2 R95, R95 ;  /* 0x0000005f005f7308 */ /* 0x000f220000000800 */
[-CC-:B------:R-:W-:Y:S01]  /*ec50*/  FFMA.FTZ R75, R79, R0.reuse, -R15.reuse ;  /* 0x000000004f4b7223 */ /* 0x180fe2000001080f */
[----:B------:R-:W-:Y:S01]  /*ec60*/  FFMA.FTZ R29, R85, R0, -R15 ;  /* 0x00000000551d7223 */ /* 0x000fe2000001080f */
[----:B-1----:R-:W-:-:S05]  /*ec70*/  FADD.FTZ R79, R16, R17 ;  /* 0x00000011104f7221 */ /* 0x002fca0000010000 */
[----:B------:R-:W-:Y:S01]  /*ec80*/  MUFU.EX2 R80, R80 ;  /* 0x0000005000507308 */ /* 0x000fe20000000800 */
[----:B0-----:R-:W-:Y:S01]  /*ec90*/  FADD.FTZ R85, R24, R99 ;  /* 0x0000006318557221 */ /* 0x001fe20000010000 */
[----:B------:R-:W-:-:S06]  /*eca0*/  FFMA.FTZ R87, R87, R0, -R15 ;  /* 0x0000000057577223 */ /* 0x000fcc000001080f */
[----:B------:R-:W0:Y:S01]  /*ecb0*/  MUFU.EX2 R88, R88 ;  /* 0x0000005800587308 */ /* 0x000e220000000800 */
[-CC-:B------:R-:W-:Y:S01]  /*ecc0*/  FFMA.FTZ R28, R78, R0.reuse, -R15.reuse ;  /* 0x000000004e1c7223 */ /* 0x180fe2000001080f */
[-CC-:B------:R-:W-:Y:S01]  /*ecd0*/  FFMA.FTZ R53, R77, R0.reuse, -R15.reuse ;  /* 0x000000004d357223 */ /* 0x180fe2000001080f */
[----:B------:R-:W-:-:S05]  /*ece0*/  FFMA.FTZ R77, R62, R0, -R15 ;  /* 0x000000003e4d7223 */ /* 0x000fca000001080f */
[----:B------:R-:W1:Y:S01]  /*ecf0*/  MUFU.EX2 R81, R81 ;  /* 0x0000005100517308 */ /* 0x000e620000000800 */
[----:B--2---:R-:W-:Y:S01]  /*ed00*/  FADD.FTZ R78, R18, R79 ;  /* 0x0000004f124e7221 */ /* 0x004fe20000010000 */
[----:B------:R-:W-:Y:S02]  /*ed10*/  @!P1 VIADD R62, R21, 0x31c40 ;  /* 0x00031c40153e9836 */ /* 0x000fe40000000000 */
[----:B---3--:R-:W-:-:S04]  /*ed20*/  FADD.FTZ R84, R90, R85 ;  /* 0x000000555a547221 */ /* 0x008fc80000010000 */
[----:B------:R-:W2:Y:S01]  /*ed30*/  MUFU.EX2 R91, R91 ;  /* 0x0000005b005b7308 */ /* 0x000ea20000000800 */
[----:B------:R-:W-:Y:S01]  /*ed40*/  F2FP.BF16.F32.PACK_AB R16, R17, R16 ;  /* 0x000000101110723e */ /* 0x000fe200000010ff */
[----:B----4-:R-:W-:Y:S01]  /*ed50*/  FADD.FTZ R85, R19, R78 ;  /* 0x0000004e13557221 */ /* 0x010fe20000010000 */
[----:B------:R-:W-:-:S05]  /*ed60*/  F2FP.BF16.F32.PACK_AB R17, R99, R24 ;  /* 0x000000186311723e */ /* 0x000fca00000010ff */
[----:B------:R-:W-:Y:S01]  /*ed70*/  MUFU.EX2 R82, R82 ;  /* 0x0000005200527308 */ /* 0x000fe20000000800 */
[----:B------:R-:W-:Y:S01]  /*ed80*/  FADD.FTZ R99, R95, R84 ;  /* 0x000000545f637221 */ /* 0x000fe20000010000 */
[----:B------:R-:W-:-:S06]  /*ed90*/  @!P1 PRMT R62, RZ, 0x654, R62 ;  /* 0x00000654ff3e9816 */ /* 0x000fcc000000003e */
[----:B------:R-:W3:Y:S01]  /*eda0*/  MUFU.EX2 R30, R30 ;  /* 0x0000001e001e7308 */ /* 0x000ee20000000800 */
[-CC-:B------:R-:W-:Y:S01]  /*edb0*/  FFMA.FTZ R24, R63, R0.reuse, -R15.reuse ;  /* 0x000000003f187223 */ /* 0x180fe2000001080f */
[-CC-:B------:R-:W-:Y:S01]  /*edc0*/  FFMA.FTZ R89, R89, R0.reuse, -R15.reuse ;  /* 0x0000000059597223 */ /* 0x180fe2000001080f */
[----:B------:R-:W-:-:S05]  /*edd0*/  FFMA.FTZ R63, R60, R0, -R15 ;  /* 0x000000003c3f7223 */ /* 0x000fca000001080f */
[----:B------:R-:W-:Y:S01]  /*ede0*/  MUFU.EX2 R83, R83 ;  /* 0x0000005300537308 */ /* 0x000fe20000000800 */
[----:B0-----:R-:W-:Y:S01]  /*edf0*/  FADD.FTZ R60, R88, R99 ;  /* 0x00000063583c7221 */ /* 0x001fe20000010000 */
[----:B------:R0:W-:Y:S06]  /*ee00*/  @!P1 SYNCS.ARRIVE.TRANS64.RED.A1T0 RZ, [R62+URZ], RZ ;  /* 0x000000ff3eff99a7 */ /* 0x0001ec000810043f */
[----:B------:R-:W4:Y:S08]  /*ee10*/  MUFU.EX2 R87, R87 ;  /* 0x0000005700577308 */ /* 0x000f300000000800 */
[----:B------:R1:W-:Y:S01]  /*ee20*/  MUFU.EX2 R21, R77 ;  /* 0x0000004d00157308 */ /* 0x0003e20000000800 */
[----:B------:R-:W-:-:S07]  /*ee30*/  FFMA.FTZ R78, R54, R0, -R15 ;  /* 0x00000000364e7223 */ /* 0x000fce000001080f */
[----:B------:R-:W4:Y:S01]  /*ee40*/  MUFU.EX2 R72, R72 ;  /* 0x0000004800487308 */ /* 0x000f220000000800 */
[----:B-1----:R-:W-:Y:S01]  /*ee50*/  FFMA.FTZ R77, R56, R0, -R15 ;  /* 0x00000000384d7223 */ /* 0x002fe2000001080f */
[----:B------:R-:W-:-:S06]  /*ee60*/  FADD.FTZ R56, R80, R85 ;  /* 0x0000005550387221 */ /* 0x000fcc0000010000 */
[----:B------:R-:W1:Y:S01]  /*ee70*/  MUFU.EX2 R25, R25 ;  /* 0x0000001900197308 */ /* 0x000e620000000800 */
[----:B------:R-:W-:Y:S01]  /*ee80*/  FADD.FTZ R85, R81, R56 ;  /* 0x0000003851557221 */ /* 0x000fe20000010000 */
[-CC-:B------:R-:W-:Y:S01]  /*ee90*/  FFMA.FTZ R84, R68, R0.reuse, -R15.reuse ;  /* 0x0000000044547223 */ /* 0x180fe2000001080f */
[----:B------:R-:W-:-:S05]  /*eea0*/  FFMA.FTZ R68, R57, R0, -R15 ;  /* 0x0000000039447223 */ /* 0x000fca000001080f */
[----:B------:R-:W1:Y:S01]  /*eeb0*/  MUFU.EX2 R73, R73 ;  /* 0x0000004900497308 */ /* 0x000e620000000800 */
[----:B------:R-:W-:-:S07]  /*eec0*/  FFMA.FTZ R57, R26, R0, -R15 ;  /* 0x000000001a397223 */ /* 0x000fce000001080f */
[----:B------:R-:W1:Y:S01]  /*eed0*/  MUFU.EX2 R74, R74 ;  /* 0x0000004a004a7308 */ /* 0x000e620000000800 */
[----:B------:R-:W-:-:S07]  /*eee0*/  FFMA.FTZ R56, R27, R0, -R15 ;  /* 0x000000001b387223 */ /* 0x000fce000001080f */
[----:B0-----:R2:W-:Y:S02]  /*eef0*/  MUFU.EX2 R62, R89 ;  /* 0x00000059003e7308 */ /* 0x0015e40000000800 */
[----:B--2---:R-:W-:-:S06]  /*ef00*/  FADD.FTZ R89, R91, R60 ;  /* 0x0000003c5b597221 */ /* 0x004fcc0000010000 */
[----:B------:R-:W0:Y:S01]  /*ef10*/  MUFU.EX2 R66, R66 ;  /* 0x0000004200427308 */ /* 0x000e220000000800 */
[----:B---3--:R-:W-:-:S07]  /*ef20*/  FADD.FTZ R26, R30, R89 ;  /* 0x000000591e1a7221 */ /* 0x008fce0000010000 */
[----:B------:R2:W-:Y:S01]  /*ef30*/  MUFU.EX2 R54, R24 ;  /* 0x0000001800367308 */ /* 0x0005e20000000800 */
[----:B----4-:R-:W-:Y:S01]  /*ef40*/  FADD.FTZ R26, R87, R26 ;  /* 0x0000001a571a7221 */ /* 0x010fe20000010000 */
[----:B------:R-:W-:-:S06]  /*ef50*/  FFMA.FTZ R76, R76, R0, -R15 ;  /* 0x000000004c4c7223 */ /* 0x000fcc000001080f */
[----:B------:R-:W3:Y:S01]  /*ef60*/  MUFU.EX2 R28, R28 ;  /* 0x0000001c001c7308 */ /* 0x000ee20000000800 */
[----:B--2---:R-:W-:-:S04]  /*ef70*/  FADD.FTZ R24, R82, R85 ;  /* 0x0000005552187221 */ /* 0x004fc80000010000 */
[----:B------:R-:W-:-:S03]  /*ef80*/  FADD.FTZ R27, R83, R24 ;  /* 0x00000018531b7221 */ /* 0x000fc60000010000 */
[----:B------:R-:W2:Y:S01]  /*ef90*/  MUFU.EX2 R75, R75 ;  /* 0x0000004b004b7308 */ /* 0x000ea20000000800 */
[----:B------:R-:W-:Y:S01]  /*efa0*/  FADD.FTZ R24, R72, R27 ;  /* 0x0000001b48187221 */ /* 0x000fe20000010000 */
[----:B-1----:R-:W-:Y:S01]  /*efb0*/  FADD.FTZ R27, R25, R26 ;  /* 0x0000001a191b7221 */ /* 0x002fe20000010000 */
[-CC-:B------:R-:W-:Y:S01]  /*efc0*/  FFMA.FTZ R70, R70, R0.reuse, -R15.reuse ;  /* 0x0000000046467223 */ /* 0x180fe2000001080f */
[-CC-:B------:R-:W-:Y:S01]  /*efd0*/  FFMA.FTZ R71, R71, R0.reuse, -R15.reuse ;  /* 0x0000000047477223 */ /* 0x180fe2000001080f */
[----:B------:R-:W-:-:S03]  /*efe0*/  FFMA.FTZ R64, R64, R0, -R15 ;  /* 0x0000000040407223 */ /* 0x000fc6000001080f */
[----:B------:R-:W-:Y:S01]  /*eff0*/  MUFU.EX2 R58, R58 ;  /* 0x0000003a003a7308 */ /* 0x000fe20000000800 */
[-CC-:B------:R-:W-:Y:S01]  /*f000*/  FFMA.FTZ R65, R65, R0.reuse, -R15.reuse ;  /* 0x0000000041417223 */ /* 0x180fe2000001080f */
[-CC-:B------:R-:W-:Y:S01]  /*f010*/  FFMA.FTZ R79, R55, R0.reuse, -R15.reuse ;  /* 0x00000000374f7223 */ /* 0x180fe2000001080f */
[-CC-:B------:R-:W-:Y:S01]  /*f020*/  FFMA.FTZ R69, R69, R0.reuse, -R15.reuse ;  /* 0x0000000045457223 */ /* 0x180fe2000001080f */
[-CC-:B------:R-:W-:Y:S01]  /*f030*/  FFMA.FTZ R92, R92, R0.reuse, -R15.reuse ;  /* 0x000000005c5c7223 */ /* 0x180fe2000001080f */
[-CC-:B------:R-:W-:Y:S01]  /*f040*/  FFMA.FTZ R93, R93, R0.reuse, -R15.reuse ;  /* 0x000000005d5d7223 */ /* 0x180fe2000001080f */
[-CC-:B------:R-:W-:Y:S02]  /*f050*/  FFMA.FTZ R61, R61, R0.reuse, -R15.reuse ;  /* 0x000000003d3d7223 */ /* 0x180fe4000001080f */
[----:B------:R-:W1:Y:S01]  /*f060*/  MUFU.EX2 R29, R29 ;  /* 0x0000001d001d7308 */ /* 0x000e620000000800 */
[-CC-:B------:R-:W-:Y:S01]  /*f070*/  FFMA.FTZ R97, R97, R0.reuse, -R15.reuse ;  /* 0x0000000061617223 */ /* 0x180fe2000001080f */
[----:B------:R-:W-:Y:S01]  /*f080*/  FFMA.FTZ R15, R31, R0, -R15 ;  /* 0x000000001f0f7223 */ /* 0x000fe2000001080f */
[----:B------:R-:W-:Y:S01]  /*f090*/  FADD.FTZ R31, R73, R24 ;  /* 0x00000018491f7221 */ /* 0x000fe20000010000 */
[----:B------:R-:W-:-:S04]  /*f0a0*/  FADD.FTZ R27, R74, R27 ;  /* 0x0000001b4a1b7221 */ /* 0x000fc80000010000 */
[----:B------:R-:W4:Y:S01]  /*f0b0*/  MUFU.EX2 R76, R76 ;  /* 0x0000004c004c7308 */ /* 0x000f220000000800 */
[----:B------:R-:W-:Y:S01]  /*f0c0*/  F2FP.BF16.F32.PACK_AB R18, R19, R18 ;  /* 0x000000121312723e */ /* 0x000fe200000010ff */
[----:B0-----:R-:W-:Y:S01]  /*f0d0*/  FADD.FTZ R24, R66, R31 ;  /* 0x0000001f42187221 */ /* 0x001fe20000010000 */
[----:B------:R-:W-:Y:S01]  /*f0e0*/  F2FP.BF16.F32.PACK_AB R19, R95, R90 ;  /* 0x0000005a5f13723e */ /* 0x000fe200000010ff */
[----:B---3--:R-:W-:-:S04]  /*f0f0*/  FADD.FTZ R26, R28, R27 ;  /* 0x0000001b1c1a7221 */ /* 0x008fc80000010000 */
[----:B------:R-:W0:Y:S01]  /*f100*/  MUFU.EX2 R50, R50 ;  /* 0x0000003200327308 */ /* 0x000e220000000800 */
[----:B------:R-:W-:Y:S01]  /*f110*/  FADD.FTZ R27, R67, R24 ;  /* 0x00000018431b7221 */ /* 0x000fe20000010000 */
[----:B--2---:R-:W-:-:S06]  /*f120*/  FADD.FTZ R26, R75, R26 ;  /* 0x0000001a4b1a7221 */ /* 0x004fcc0000010000 */
[----:B------:R-:W2:Y:S01]  /*f130*/  MUFU.EX2 R70, R70 ;  /* 0x0000004600467308 */ /* 0x000ea20000000800 */
[----:B------:R3:W-:Y:S01]  /*f140*/  STSM.16.M88.4 [R23+0x24300], R16 ;  /* 0x0243001017007844 */ /* 0x0007e20000000200 */
[----:B-1----:R-:W-:-:S06]  /*f150*/  FADD.FTZ R31, R29, R26 ;  /* 0x0000001a1d1f7221 */ /* 0x002fcc0000010000 */
[----:B------:R-:W1:Y:S01]  /*f160*/  MUFU.EX2 R51, R51 ;  /* 0x0000003300337308 */ /* 0x000e620000000800 */
[----:B------:R-:W-:-:S07]  /*f170*/  F2FP.BF16.F32.PACK_AB R26, R67, R66 ;  /* 0x00000042431a723e */ /* 0x000fce00000010ff */
[----:B------:R-:W1:Y:S01]  /*f180*/  MUFU.EX2 R71, R71 ;  /* 0x0000004700477308 */ /* 0x000e620000000800 */
[----:B---3--:R-:W-:Y:S01]  /*f190*/  F2FP.BF16.F32.PACK_AB R19, R87, R30 ;  /* 0x0000001e5713723e */ /* 0x008fe200000010ff */
[----:B------:R-:W-:-:S06]  /*f1a0*/  FADD.FTZ R30, R58, R27 ;  /* 0x0000001b3a1e7221 */ /* 0x000fcc0000010000 */
[----:B------:R-:W3:Y:S01]  /*f1b0*/  MUFU.EX2 R42, R42 ;  /* 0x0000002a002a7308 */ /* 0x000ee20000000800 */
[----:B------:R-:W-:Y:S01]  /*f1c0*/  FADD.FTZ R67, R59, R30 ;  /* 0x0000001e3b437221 */ /* 0x000fe20000010000 */
[----:B----4-:R-:W-:-:S06]  /*f1d0*/  FADD.FTZ R31, R76, R31 ;  /* 0x0000001f4c1f7221 */ /* 0x010fcc0000010000 */
[----:B------:R-:W4:Y:S01]  /*f1e0*/  MUFU.EX2 R53, R53 ;  /* 0x0000003500357308 */ /* 0x000f220000000800 */
[----:B------:R-:W-:Y:S01]  /*f1f0*/  F2FP.BF16.F32.PACK_AB R27, R75, R28 ;  /* 0x0000001c4b1b723e */ /* 0x000fe200000010ff */
[----:B0-----:R-:W-:Y:S01]  /*f200*/  FADD.FTZ R30, R50, R67 ;  /* 0x00000043321e7221 */ /* 0x001fe20000010000 */
[----:B------:R-:W-:-:S05]  /*f210*/  F2FP.BF16.F32.PACK_AB R28, R59, R58 ;  /* 0x0000003a3b1c723e */ /* 0x000fca00000010ff */
[----:B------:R-:W0:Y:S01]  /*f220*/  MUFU.EX2 R64, R64 ;  /* 0x0000004000407308 */ /* 0x000e220000000800 */
[----:B--2---:R-:W-:Y:S01]  /*f230*/  FADD.FTZ R58, R70, R31 ;  /* 0x0000001f463a7221 */ /* 0x004fe20000010000 */
[C---:B-1----:R-:W-:Y:S01]  /*f240*/  FADD.FTZ R59, R51.reuse, R30 ;  /* 0x0000001e333b7221 */ /* 0x042fe20000010000 */
[----:B------:R-:W-:Y:S02]  /*f250*/  F2FP.BF16.F32.PACK_AB R30, R51, R50 ;  /* 0x00000032331e723e */ /* 0x000fe400000010ff */
[----:B------:R-:W-:-:S03]  /*f260*/  FADD.FTZ R58, R71, R58 ;  /* 0x0000003a473a7221 */ /* 0x000fc60000010000 */
[----:B------:R-:W1:Y:S01]  /*f270*/  MUFU.EX2 R34, R34 ;  /* 0x0000002200227308 */ /* 0x000e620000000800 */
[----:B---3--:R-:W-:Y:S01]  /*f280*/  FADD.FTZ R50, R42, R59 ;  /* 0x0000003b2a327221 */ /* 0x008fe20000010000 */
[----:B----4-:R-:W-:-:S06]  /*f290*/  FADD.FTZ R51, R53, R58 ;  /* 0x0000003a35337221 */ /* 0x010fcc0000010000 */
[----:B------:R-:W2:Y:S01]  /*f2a0*/  MUFU.EX2 R35, R35 ;  /* 0x0000002300237308 */ /* 0x000ea20000000800 */
[----:B------:R-:W-:Y:S01]  /*f2b0*/  FADD.FTZ R59, R43, R50 ;  /* 0x000000322b3b7221 */ /* 0x000fe20000010000 */
[----:B0-----:R-:W-:-:S06]  /*f2c0*/  FADD.FTZ R50, R64, R51 ;  /* 0x0000003340327221 */ /* 0x001fcc0000010000 */
[----:B------:R-:W0:Y:S01]  /*f2d0*/  MUFU.EX2 R65, R65 ;  /* 0x0000004100417308 */ /* 0x000e220000000800 */
[----:B------:R-:W-:Y:S02]  /*f2e0*/  F2FP.BF16.F32.PACK_AB R16, R81, R80 ;  /* 0x000000505110723e */ /* 0x000fe400000010ff */
[----:B------:R-:W-:-:S05]  /*f2f0*/  F2FP.BF16.F32.PACK_AB R17, R91, R88 ;  /* 0x000000585b11723e */ /* 0x000fca00000010ff */
[----:B------:R-:W3:Y:S01]  /*f300*/  MUFU.EX2 R38, R38 ;  /* 0x0000002600267308 */ /* 0x000ee20000000800 */
[----:B------:R-:W-:Y:S01]  /*f310*/  F2FP.BF16.F32.PACK_AB R18, R83, R82 ;  /* 0x000000525312723e */ /* 0x000fe200000010ff */
[----:B------:R-:W-:Y:S01]  /*f320*/  FADD.FTZ R51, R21, R50 ;  /* 0x0000003215337221 */ /* 0x000fe20000010000 */
[----:B------:R-:W-:-:S05]  /*f330*/  F2FP.BF16.F32.PACK_AB R24, R73, R72 ;  /* 0x000000484918723e */ /* 0x000fca00000010ff */
[----:B------:R-:W4:Y:S01]  /*f340*/  MUFU.EX2 R48, R48 ;  /* 0x0000003000307308 */ /* 0x000f220000000800 */
[----:B------:R-:W-:Y:S01]  /*f350*/  F2FP.BF16.F32.PACK_AB R25, R74, R25 ;  /* 0x000000194a19723e */ /* 0x000fe200000010ff */
[----:B------:R2:W-:Y:S01]  /*f360*/  STSM.16.M88.4 [R23+0x25b00], R16 ;  /* 0x025b001017007844 */ /* 0x0005e20000000200 */
[----:B-1----:R-:W-:-:S05]  /*f370*/  FADD.FTZ R58, R34, R59 ;  /* 0x0000003b223a7221 */ /* 0x002fca0000010000 */
[----:B------:R-:W1:Y:S01]  /*f380*/  MUFU.EX2 R55, R78 ;  /* 0x0000004e00377308 */ /* 0x000e620000000800 */
[----:B------:R-:W-:Y:S01]  /*f390*/  F2FP.BF16.F32.PACK_AB R29, R76, R29 ;  /* 0x0000001d4c1d723e */ /* 0x000fe200000010ff */
[----:B------:R0:W-:Y:S01]  /*f3a0*/  STSM.16.M88.4 [R23+0x27300], R24 ;  /* 0x0273001817007844 */ /* 0x0001e20000000200 */
[----:B------:R-:W-:-:S05]  /*f3b0*/  F2FP.BF16.F32.PACK_AB R31, R71, R70 ;  /* 0x00000046471f723e */ /* 0x000fca00000010ff */
[----:B------:R-:W1:Y:S01]  /*f3c0*/  MUFU.EX2 R47, R47 ;  /* 0x0000002f002f7308 */ /* 0x000e620000000800 */
[----:B--2---:R-:W-:Y:S01]  /*f3d0*/  F2FP.BF16.F32.PACK_AB R16, R43, R42 ;  /* 0x0000002a2b10723e */ /* 0x004fe200000010ff */
[----:B------:R-:W-:Y:S01]  /*f3e0*/  FADD.FTZ R42, R62, R51 ;  /* 0x000000333e2a7221 */ /* 0x000fe20000010000 */
[----:B------:R-:W-:-:S05]  /*f3f0*/  FADD.FTZ R43, R35, R58 ;  /* 0x0000003a232b7221 */ /* 0x000fca0000010000 */
[----:B------:R-:W2:Y:S01]  /*f400*/  MUFU.EX2 R60, R79 ;  /* 0x0000004f003c7308 */ /* 0x000ea20000000800 */
[----:B0-----:R-:W-:Y:S01]  /*f410*/  FADD.FTZ R25, R65, R42 ;  /* 0x0000002a41197221 */ /* 0x001fe20000010000 */
[----:B---3--:R-:W-:-:S06]  /*f420*/  FADD.FTZ R43, R38, R43 ;  /* 0x0000002b262b7221 */ /* 0x008fcc0000010000 */
[----:B------:R-:W0:Y:S01]  /*f430*/  MUFU.EX2 R49, R49 ;  /* 0x0000003100317308 */ /* 0x000e220000000800 */
[----:B------:R3:W-:Y:S07]  /*f440*/  STSM.16.M88.4 [R23+0x28b00], R28 ;  /* 0x028b001c17007844 */ /* 0x0007ee0000000200 */
[----:B------:R-:W0:Y:S01]  /*f450*/  MUFU.EX2 R78, R84 ;  /* 0x00000054004e7308 */ /* 0x000e220000000800 */
[----:B----4-:R-:W-:Y:S01]  /*f460*/  FADD.FTZ R26, R48, R43 ;  /* 0x0000002b301a7221 */ /* 0x010fe20000010000 */
[----:B------:R-:W-:Y:S01]  /*f470*/  F2FP.BF16.F32.PACK_AB R19, R62, R21 ;  /* 0x000000153e13723e */ /* 0x000fe200000010ff */
[----:B------:R-:W4:Y:S05]  /*f480*/  @P5 LDC R43, c[0x0][0x450] ;  /* 0x00011400ff2b5b82 */ /* 0x000f2a0000000800 */
[----:B------:R-:W0:Y:S01]  /*f490*/  MUFU.EX2 R46, R46 ;  /* 0x0000002e002e7308 */ /* 0x000e220000000800 */
[----:B---3--:R-:W-:-:S07]  /*f4a0*/  FADD.FTZ R28, R54, R25 ;  /* 0x00000019361c7221 */ /* 0x008fce0000010000 */
[----:B------:R-:W3:Y:S01]  /*f4b0*/  MUFU.EX2 R77, R77 ;  /* 0x0000004d004d7308 */ /* 0x000ee20000000800 */
[----:B-1----:R-:W-:Y:S01]  /*f4c0*/  FADD.FTZ R21, R55, R28 ;  /* 0x0000001c37157221 */ /* 0x002fe20000010000 */
[----:B------:R-:W-:-:S06]  /*f4d0*/  FADD.FTZ R26, R47, R26 ;  /* 0x0000001a2f1a7221 */ /* 0x000fcc0000010000 */
[----:B------:R-:W1:Y:S01]  /*f4e0*/  MUFU.EX2 R41, R41 ;  /* 0x0000002900297308 */ /* 0x000e620000000800 */
[----:B--2---:R-:W-:-:S07]  /*f4f0*/  FADD.FTZ R21, R60, R21 ;  /* 0x000000153c157221 */ /* 0x004fce0000010000 */
[----:B------:R-:W2:Y:S01]  /*f500*/  MUFU.EX2 R69, R69 ;  /* 0x0000004500457308 */ /* 0x000ea20000000800 */
[----:B0-----:R-:W-:Y:S01]  /*f510*/  FADD.FTZ R29, R49, R26 ;  /* 0x0000001a311d7221 */ /* 0x001fe20000010000 */
[----:B------:R-:W-:-:S06]  /*f520*/  F2FP.BF16.F32.PACK_AB R18, R35, R34 ;  /* 0x000000222312723e */ /* 0x000fcc00000010ff */
[----:B------:R-:W0:Y:S01]  /*f530*/  MUFU.EX2 R40, R40 ;  /* 0x0000002800287308 */ /* 0x000e220000000800 */
[----:B------:R-:W4:Y:S01]  /*f540*/  @P5 LDC R35, c[0x0][0x44c] ;  /* 0x00011300ff235b82 */ /* 0x000f220000000800 */
[----:B------:R-:W-:-:S06]  /*f550*/  FADD.FTZ R30, R78, R21 ;  /* 0x000000154e1e7221 */ /* 0x000fcc0000010000 */
[----:B------:R-:W0:Y:S01]  /*f560*/  MUFU.EX2 R68, R68 ;  /* 0x0000004400447308 */ /* 0x000e220000000800 */
[----:B------:R-:W-:-:S07]  /*f570*/  FADD.FTZ R28, R46, R29 ;  /* 0x0000001d2e1c7221 */ /* 0x000fce0000010000 */
[----:B------:R-:W4:Y:S01]  /*f580*/  MUFU.EX2 R44, R44 ;  /* 0x0000002c002c7308 */ /* 0x000f220000000800 */
[----:B---3--:R-:W-:-:S07]  /*f590*/  FADD.FTZ R30, R77, R30 ;  /* 0x0000001e4d1e7221 */ /* 0x008fce0000010000 */
[----:B------:R-:W3:Y:S01]  /*f5a0*/  MUFU.EX2 R92, R92 ;  /* 0x0000005c005c7308 */ /* 0x000ee20000000800 */
[----:B------:R-:W-:Y:S01]  /*f5b0*/  F2FP.BF16.F32.PACK_AB R17, R64, R53 ;  /* 0x000000354011723e */ /* 0x000fe200000010ff */
[----:B-1----:R-:W-:-:S06]  /*f5c0*/  FADD.FTZ R21, R41, R28 ;  /* 0x0000001c29157221 */ /* 0x002fcc0000010000 */
[----:B------:R-:W1:Y:S01]  /*f5d0*/  MUFU.EX2 R39, R39 ;  /* 0x0000002700277308 */ /* 0x000e620000000800 */
[----:B--2---:R-:W-:-:S07]  /*f5e0*/  FADD.FTZ R31, R69, R30 ;  /* 0x0000001e451f7221 */ /* 0x004fce0000010000 */
[----:B------:R-:W2:Y:S01]  /*f5f0*/  MUFU.EX2 R63, R63 ;  /* 0x0000003f003f7308 */ /* 0x000ea20000000800 */
[----:B0-----:R-:W-:Y:S01]  /*f600*/  FADD.FTZ R21, R40, R21 ;  /* 0x0000001528157221 */ /* 0x001fe20000010000 */
[----:B------:R0:W-:Y:S06]  /*f610*/  STSM.16.M88.4 [R23+0x2a300], R16 ;  /* 0x02a3001017007844 */ /* 0x0001ec0000000200 */
[----:B------:R-:W2:Y:S01]  /*f620*/  MUFU.EX2 R45, R45 ;  /* 0x0000002d002d7308 */ /* 0x000ea20000000800 */
[----:B------:R-:W-:-:S07]  /*f630*/  F2FP.BF16.F32.PACK_AB R24, R48, R38 ;  /* 0x000000263018723e */ /* 0x000fce00000010ff */
[----:B------:R-:W2:Y:S01]  /*f640*/  MUFU.EX2 R93, R93 ;  /* 0x0000005d005d7308 */ /* 0x000ea20000000800 */
[----:B0-----:R-:W-:Y:S01]  /*f650*/  FADD.FTZ R17, R68, R31 ;  /* 0x0000001f44117221 */ /* 0x001fe20000010000 */
[----:B----4-:R-:W-:-:S06]  /*f660*/  FADD.FTZ R38, R44, R21 ;  /* 0x000000152c267221 */ /* 0x010fcc0000010000 */
[----:B------:R-:W0:Y:S01]  /*f670*/  MUFU.EX2 R34, R61 ;  /* 0x0000003d00227308 */ /* 0x000e220000000800 */
[----:B---3--:R-:W-:Y:S01]  /*f680*/  FADD.FTZ R16, R92, R17 ;  /* 0x000000115c107221 */ /* 0x008fe20000010000 */
[----:B-1----:R-:W-:-:S06]  /*f690*/  FADD.FTZ R38, R39, R38 ;  /* 0x0000002627267221 */ /* 0x002fcc0000010000 */
[----:B------:R-:W1:Y:S01]  /*f6a0*/  MUFU.EX2 R57, R57 ;  /* 0x0000003900397308 */ /* 0x000e620000000800 */
[----:B--2---:R-:W-:Y:S01]  /*f6b0*/  FADD.FTZ R16, R63, R16 ;  /* 0x000000103f107221 */ /* 0x004fe20000010000 */
[----:B------:R-:W-:-:S06]  /*f6c0*/  F2FP.BF16.F32.PACK_AB R25, R54, R65 ;  /* 0x000000413619723e */ /* 0x000fcc00000010ff */
[----:B------:R-:W2:Y:S01]  /*f6d0*/  MUFU.EX2 R36, R36 ;  /* 0x0000002400247308 */ /* 0x000ea20000000800 */
[----:B------:R-:W-:Y:S01]  /*f6e0*/  F2FP.BF16.F32.PACK_AB R26, R49, R47 ;  /* 0x0000002f311a723e */ /* 0x000fe200000010ff */
[----:B------:R-:W-:Y:S01]  /*f6f0*/  FADD.FTZ R17, R45, R38 ;  /* 0x000000262d117221 */ /* 0x000fe20000010000 */
[----:B------:R-:W-:Y:S01]  /*f700*/  F2FP.BF16.F32.PACK_AB R27, R60, R55 ;  /* 0x000000373c1b723e */ /* 0x000fe200000010ff */
[----:B------:R-:W-:-:S04]  /*f710*/  @P5 IMAD.HI.U32 R18, R102, R35, RZ ;  /* 0x0000002366125227 */ /* 0x000fc800078e00ff */
[----:B------:R-:W-:Y:S01]  /*f720*/  FADD.FTZ R19, R93, R16 ;  /* 0x000000105d137221 */ /* 0x000fe20000010000 */
[----:B------:R-:W3:Y:S01]  /*f730*/  MUFU.EX2 R37, R37 ;  /* 0x0000002500257308 */ /* 0x000ee20000000800 */
[----:B------:R4:W-:Y:S07]  /*f740*/  STSM.16.M88.4 [R23+0x2bb00], R24 ;  /* 0x02bb001817007844 */ /* 0x0009ee0000000200 */
[----:B------:R-:W-:Y:S08]  /*f750*/  MUFU.EX2 R56, R56 ;  /* 0x0000003800387308 */ /* 0x000ff00000000800 */
[----:B------:R-:W-:Y:S01]  /*f760*/  MUFU.EX2 R97, R97 ;  /* 0x0000006100617308 */ /* 0x000fe20000000800 */
[----:B----4-:R-:W-:-:S02]  /*f770*/  IMAD.MOV.U32 R27, RZ, RZ, R102 ;  /* 0x000000ffff1b7224 */ /* 0x010fc400078e0066 */
[----:B0-----:R-:W-:Y:S01]  /*f780*/  FADD.FTZ R26, R34, R19 ;  /* 0x00000013221a7221 */ /* 0x001fe20000010000 */
[----:B------:R-:W-:-:S04]  /*f790*/  @P5 SHF.R.U32.HI R27, RZ, R43, R18 ;  /* 0x0000002bff1b5219 */ /* 0x000fc80000011612 */
[----:B------:R0:W4:Y:S01]  /*f7a0*/  MUFU.EX2 R38, R15 ;  /* 0x0000000f00267308 */ /* 0x0001220000000800 */
[----:B------:R-:W-:-:S07]  /*f7b0*/  F2FP.BF16.F32.PACK_AB R28, R41, R46 ;  /* 0x0000002e291c723e */ /* 0x000fce00000010ff */
[----:B------:R-:W4:Y:S01]  /*f7c0*/  MUFU.EX2 R33, R33 ;  /* 0x0000002100217308 */ /* 0x000f220000000800 */
[----:B------:R-:W-:Y:S01]  /*f7d0*/  F2FP.BF16.F32.PACK_AB R29, R77, R78 ;  /* 0x0000004e4d1d723e */ /* 0x000fe200000010ff */
[----:B-1----:R-:W-:-:S06]  /*f7e0*/  FADD.FTZ R25, R57, R26 ;  /* 0x0000001a39197221 */ /* 0x002fcc0000010000 */
[----:B------:R-:W1:Y:S01]  /*f7f0*/  MUFU.EX2 R52, R52 ;  /* 0x0000003400347308 */ /* 0x000e620000000800 */
[----:B------:R-:W-:-:S07]  /*f800*/  F2FP.BF16.F32.PACK_AB R30, R44, R40 ;  /* 0x000000282c1e723e */ /* 0x000fce00000010ff */
[----:B------:R-:W-:Y:S01]  /*f810*/  MUFU.EX2 R32, R32 ;  /* 0x0000002000207308 */ /* 0x000fe20000000800 */
[----:B------:R-:W-:-:S07]  /*f820*/  F2FP.BF16.F32.PACK_AB R31, R68, R69 ;  /* 0x00000045441f723e */ /* 0x000fce00000010ff */
[----:B------:R-:W1:Y:S01]  /*f830*/  MUFU.EX2 R155, R155 ;  /* 0x0000009b009b7308 */ /* 0x000e620000000800 */
[----:B------:R-:W-:Y:S01]  /*f840*/  IADD3 R26, R27, R100, -R101 ;  /* 0x000000641b1a7210 */ /* 0x000fe20007ffe865 */
[----:B--2---:R-:W-:Y:S01]  /*f850*/  FADD.FTZ R18, R36, R17 ;  /* 0x0000001124127221 */ /* 0x004fe20000010000 */
[----:B------:R2:W-:Y:S03]  /*f860*/  STSM.16.M88.4 [R23+0x2d300], R28 ;  /* 0x02d3001c17007844 */ /* 0x0005e60000000200 */
[----:B---3--:R-:W-:Y:S01]  /*f870*/  FADD.FTZ R24, R37, R18 ;  /* 0x0000001225187221 */ /* 0x008fe20000010000 */
[----:B0-----:R-:W-:Y:S01]  /*f880*/  IMAD.HI R15, R26, 0x38e38e39, RZ ;  /* 0x38e38e391a0f7827 */ /* 0x001fe200078e02ff */
[----:B----4-:R-:W-:Y:S02]  /*f890*/  F2FP.BF16.F32.PACK_AB R27, R38, R97 ;  /* 0x00000061261b723e */ /* 0x010fe400000010ff */
[----:B------:R-:W-:Y:S01]  /*f8a0*/  F2FP.BF16.F32.PACK_AB R16, R45, R39 ;  /* 0x000000272d10723e */ /* 0x000fe200000010ff */
[----:B------:R-:W-:Y:S01]  /*f8b0*/  FADD.FTZ R21, R33, R24 ;  /* 0x0000001821157221 */ /* 0x000fe20000010000 */
[----:B------:R-:W-:-:S02]  /*f8c0*/  F2FP.BF16.F32.PACK_AB R17, R63, R92 ;  /* 0x0000005c3f11723e */ /* 0x000fc400000010ff */
[----:B------:R-:W-:Y:S01]  /*f8d0*/  F2FP.BF16.F32.PACK_AB R18, R37, R36 ;  /* 0x000000242512723e */ /* 0x000fe200000010ff */
[----:B--2---:R-:W-:Y:S01]  /*f8e0*/  FADD.FTZ R28, R56, R25 ;  /* 0x00000019381c7221 */ /* 0x004fe20000010000 */
[----:B------:R-:W-:Y:S02]  /*f8f0*/  F2FP.BF16.F32.PACK_AB R19, R34, R93 ;  /* 0x0000005d2213723e */ /* 0x000fe400000010ff */
[----:B-1----:R-:W-:Y:S01]  /*f900*/  F2FP.BF16.F32.PACK_AB R24, R52, R33 ;  /* 0x000000213418723e */ /* 0x002fe200000010ff */
[----:B------:R-:W-:Y:S01]  /*f910*/  FADD.FTZ R97, R97, R28 ;  /* 0x0000001c61617221 */ /* 0x000fe20000010000 */
[----:B------:R-:W-:Y:S02]  /*f920*/  F2FP.BF16.F32.PACK_AB R25, R56, R57 ;  /* 0x000000393819723e */ /* 0x000fe400000010ff */
[----:B------:R-:W-:Y:S02]  /*f930*/  F2FP.BF16.F32.PACK_AB R26, R155, R32 ;  /* 0x000000209b1a723e */ /* 0x000fe400000010ff */
[----:B------:R-:W-:Y:S01]  /*f940*/  SHF.R.U32.HI R28, RZ, 0x1f, R15 ;  /* 0x0000001fff1c7819 */ /* 0x000fe2000001160f */
[----:B------:R-:W-:Y:S03]  /*f950*/  STSM.16.M88.4 [R23+0x2eb00], R16 ;  /* 0x02eb001017007844 */ /* 0x000fe60000000200 */
[----:B------:R-:W-:Y:S01]  /*f960*/  LEA.HI.SX32 R28, R15, R28, 0x1b ;  /* 0x0000001c0f1c7211 */ /* 0x000fe200078fdaff */
[----:B------:R0:W-:Y:S01]  /*f970*/  STSM.16.M88.4 [R23+0x30300], R24 ;  /* 0x0303001817007844 */ /* 0x0001e20000000200 */
[----:B------:R1:W-:Y:S06]  /*f980*/  MEMBAR.ALL.CTA ;  /* 0x0000000000007992 */ /* 0x0003ec0000008000 */
[----:B-1----:R-:W1:Y:S01]  /*f990*/  FENCE.VIEW.ASYNC.S ;  /* 0x00000000000073c6 */ /* 0x002e620000000000 */
[----:B------:R-:W-:Y:S01]  /*f9a0*/  VIMNMX R72, RZ, R28, !PT ;  /* 0x0000001cff487248 */ /* 0x000fe20007fe0100 */
[----:B------:R-:W-:-:S04]  /*f9b0*/  VIADD R15, R96, 0xfffffffe ;  /* 0xfffffffe600f7836 */ /* 0x000fc80000000000 */
[----:B------:R2:W-:Y:S01]  /*f9c0*/  STL [R1+0x40], R72 ;  /* 0x0000404801007387 */ /* 0x0005e20000100800 */
[----:B------:R-:W-:Y:S01]  /*f9d0*/  ISETP.GE.AND P2, PT, R15, R72, PT ;  /* 0x000000480f00720c */ /* 0x000fe20003f46270 */
[----:B------:R-:W-:-:S04]  /*f9e0*/  FADD.FTZ R21, R52, R21 ;  /* 0x0000001534157221 */ /* 0x000fc80000010000 */
[----:B------:R-:W-:Y:S01]  /*f9f0*/  FADD.FTZ R32, R32, R21 ;  /* 0x0000001520207221 */ /* 0x000fe20000010000 */
[----:B------:R-:W-:Y:S01]  /*fa00*/  FADD.FTZ R157, R38, R97 ;  /* 0x00000061269d7221 */ /* 0x000fe20000010000 */
[----:B------:R-:W-:Y:S02]  /*fa10*/  CS2R R70, SRZ ;  /* 0x0000000000467805 */ /* 0x000fe4000001ff00 */
[----:B------:R-:W-:Y:S01]  /*fa20*/  CS2R R68, SRZ ;  /* 0x0000000000447805 */ /* 0x000fe2000001ff00 */
[----:B------:R-:W-:Y:S01]  /*fa30*/  FADD.FTZ R155, R155, R32 ;  /* 0x000000209b9b7221 */ /* 0x000fe20000010000 */
        /* <DEDUP_REMOVED lines=20> */
[----:B0-----:R-:W-:-:S02]  /*fb80*/  CS2R R26, SRZ ;  /* 0x00000000001a7805 */ /* 0x001fc4000001ff00 */
[----:B------:R-:W-:Y:S01]  /*fb90*/  CS2R R24, SRZ ;  /* 0x0000000000187805 */ /* 0x000fe2000001ff00 */
[----:B-1----:R-:W-:Y:S01]  /*fba0*/  NOP ;  /* 0x0000000000007918 */ /* 0x002fe20000000000 */
[----:B--2---:R-:W-:Y:S05]  /*fbb0*/  @!P2 BRA `(.L_x_2418) ;  /* 0x000000500020a947 */ /* 0x004fea0003800000 */
[----:B------:R0:W5:Y:S01]  /*fbc0*/  LDL.LU R18, [R1+0x4] ;  /* 0x0000040001127983 */ /* 0x0001620000300800 */
[----:B------:R-:W-:Y:S02]  /*fbd0*/  IMAD.MOV.U32 R16, RZ, RZ, R20 ;  /* 0x000000ffff107224 */ /* 0x000fe400078e0014 */
[----:B------:R-:W-:Y:S02]  /*fbe0*/  IMAD.MOV.U32 R17, RZ, RZ, R14 ;  /* 0x000000ffff117224 */ /* 0x000fe400078e000e */
[----:B------:R-:W-:Y:S02]  /*fbf0*/  IMAD.MOV.U32 R19, RZ, RZ, R145 ;  /* 0x000000ffff137224 */ /* 0x000fe400078e0091 */
[----:B------:R-:W-:-:S07]  /*fc00*/  IMAD.MOV.U32 R71, RZ, RZ, RZ ;  /* 0x000000ffff477224 */ /* 0x000fce00078e00ff */
.L_x_2428:
        /* <DEDUP_REMOVED lines=9> */
[----:B-1----:R-:W-:Y:S05]  /*fca0*/  @P2 BRA `(.L_x_2419) ;  /* 0x0000000000302947 */ /* 0x002fea0003800000 */
[----:B------:R-:W-:Y:S05]  /*fcb0*/  @!P0 BRA `(.L_x_2420) ;  /* 0x0000000000048947 */ /* 0x000fea0003800000 */
[----:B------:R-:W-:Y:S01]  /*fcc0*/  BPT.TRAP 0x1 ;  /* 0x000000040000795c */ /* 0x000fe20000300000 */
.L_x_2420:
[----:B------:R-:W-:Y:S01]  /*fcd0*/  IMAD R0, R145, 0x8, R22 ;  /* 0x0000000891007824 */ /* 0x000fe200078e0216 */
[----:B------:R-:W-:-:S04]  /*fce0*/  SHF.L.U32 R21, R14, 0x1f, RZ ;  /* 0x0000001f0e157819 */ /* 0x000fc800000006ff */
[----:B------:R1:W2:Y:S01]  /*fcf0*/  SYNCS.PHASECHK.TRANS64.TRYWAIT P3, [R0+URZ+0x31c30], R21 ;  /* 0x031c3015000075a7 */ /* 0x0002a2000806017f */
[----:B------:R-:W-:Y:S05]  /*fd00*/  @!P0 BRA `(.L_x_2421) ;  /* 0x0000000000048947 */ /* 0x000fea0003800000 */
[----:B------:R-:W-:Y:S01]  /*fd10*/  BPT.TRAP 0x1 ;  /* 0x000000040000795c */ /* 0x000fe20000300000 */
.L_x_2421:
[----:B------:R-:W-:Y:S04]  /*fd20*/  BSSY B0, `(.L_x_2419) ;  /* 0x0000004000007945 */ /* 0x000fe80003800000 */
[----:B--2---:R-:W-:Y:S05]  /*fd30*/  @P3 BRA `(.L_x_2422) ;  /* 0x0000000000083947 */ /* 0x004fea0003800000 */
[----:B------:R-:W2:Y:S02]  /*fd40*/  SYNCS.PHASECHK.TRANS64.TRYWAIT P3, [R0+URZ+0x31c30], R21 ;  /* 0x031c3015000075a7 */ /* 0x000ea4000806017f */
[----:B--2---:R-:W-:Y:S05]  /*fd50*/  @!P3 BRA `(.L_x_2423) ;  /* 0x00000140001cb947 */ /* 0x004fea0003800000 */
.L_x_2422:
[----:B------:R-:W-:Y:S05]  /*fd60*/  BSYNC B0 ;  /* 0x0000000000007941 */ /* 0x000fea0003800000 */
.L_x_2419:
[----:B-12---:R-:W1:Y:S02]  /*fd70*/  S2R R0, SR_TID.X ;  /* 0x0000000000007919 */ /* 0x006e640000002100 */
[----:B-1----:R-:W-:Y:S02]  /*fd80*/  SHF.R.U32.HI R14, RZ, 0x7, R0 ;  /* 0x00000007ff0e7819 */ /* 0x002fe40000011600 */
[----:B------:R-:W2:Y:S01]  /*fd90*/  LDL R0, [R1+0x30] ;  /* 0x0000300001007983 */ /* 0x000ea20000100800 */
[----:B------:R-:W-:Y:S05]  /*fda0*/  WARPSYNC.ALL ;  /* 0x0000000000007948 */ /* 0x000fea0003800000 */
[----:B------:R-:W-:Y:S01]  /*fdb0*/  VIADD R76, R14, 0x8 ;  /* 0x000000080e4c7836 */ /* 0x000fe20000000000 */
[C---:B------:R-:W-:Y:S01]  /*fdc0*/  R2UR UR4, R2.reuse ;  /* 0x00000000020472ca */ /* 0x040fe200000e0000 */
[----:B------:R-:W-:Y:S01]  /*fdd0*/  IMAD.MOV.U32 R75, RZ, RZ, -0x7fffffe0 ;  /* 0x80000020ff4b7424 */ /* 0x000fe200078e00ff */
[----:B------:R-:W-:Y:S01]  /*fde0*/  R2UR UR5, R3 ;  /* 0x00000000030572ca */ /* 0x000fe200000e0000 */
[----:B------:R-:W-:Y:S01]  /*fdf0*/  IMAD.MOV.U32 R21, RZ, RZ, -0x7fffffe0 ;  /* 0x80000020ff157424 */ /* 0x000fe200078e00ff */
[----:B------:R1:W-:Y:S01]  /*fe00*/  BAR.SYNC.DEFER_BLOCKING R76, 0x100 ;  /* 0x0004004c0000751d */ /* 0x0003e20000010000 */
[----:B------:R-:W-:Y:S01]  /*fe10*/  R2UR UR52, R2 ;  /* 0x00000000023472ca */ /* 0x000fe200000e0000 */
[----:B------:R-:W-:Y:S01]  /*fe20*/  IMAD.MOV.U32 R73, RZ, RZ, -0x7fffffe0 ;  /* 0x80000020ff497424 */ /* 0x000fe200078e00ff */
[C---:B------:R-:W-:Y:S01]  /*fe30*/  R2UR UR7, R75.reuse ;  /* 0x000000004b0772ca */ /* 0x040fe200000e0000 */
        /* <DEDUP_REMOVED lines=9> */
[----:B------:R-:W-:Y:S02]  /*fed0*/  MOV R75, UR7 ;  /* 0x00000007004b7c02 */ /* 0x000fe40008000f00 */
[----:B------:R-:W-:Y:S02]  /*fee0*/  R2UR UR7, R21 ;  /* 0x00000000150772ca */ /* 0x000fe400000e0000 */
[----:B------:R-:W-:-:S02]  /*fef0*/  R2UR UR11, R79 ;  /* 0x000000004f0b72ca */ /* 0x000fc400000e0000 */
[----:B------:R-:W-:Y:S01]  /*ff00*/  R2UR UR15, R73 ;  /* 0x00000000490f72ca */ /* 0x000fe200000e0000 */
[----:B------:R-:W-:Y:S01]  /*ff10*/  WARPGROUP.ARRIVE ;  /* 0x00000000000079c5 */ /* 0x000fe20000000000 */
[----:B------:R-:W-:Y:S02]  /*ff20*/  R2UR UR12, R2 ;  /* 0x00000000020c72ca */ /* 0x000fe400000e0000 */
[----:B------:R-:W-:Y:S02]  /*ff30*/  R2UR UR13, R3 ;  /* 0x00000000030d72ca */ /* 0x000fe400000e0000 */
[----:B------:R-:W-:Y:S02]  /*ff40*/  R2UR UR17, R73 ;  /* 0x00000000491172ca */ /* 0x000fe400000e0000 */
[----:B------:R-:W-:Y:S02]  /*ff50*/  R2UR UR19, R77 ;  /* 0x000000004d1372ca */ /* 0x000fe400000e0000 */
[----:B------:R-:W-:-:S02]  /*ff60*/  R2UR UR21, R73 ;  /* 0x00000000491572ca */ /* 0x000fc400000e0000 */
[C---:B------:R-:W-:Y:S02]  /*ff70*/  R2UR UR23, R73.reuse ;  /* 0x00000000491772ca */ /* 0x040fe400000e0000 */
[----:B------:R-:W-:Y:S02]  /*ff80*/  MOV R14, UR61 ;  /* 0x0000003d000e7c02 */ /* 0x000fe40008000f00 */
[C---:B------:R-:W-:Y:S02]  /*ff90*/  R2UR UR35, R73.reuse ;  /* 0x00000000492372ca */ /* 0x040fe400000e0000 */
[C---:B------:R-:W-:Y:S02]  /*ffa0*/  R2UR UR47, R73.reuse ;  /* 0x00000000492f72ca */ /* 0x040fe400000e0000 */
[C---:B------:R-:W-:Y:S02]  /*ffb0*/  R2UR UR49, R73.reuse ;  /* 0x00000000493172ca */ /* 0x040fe400000e0000 */
[----:B------:R-:W-:Y:S01]  /*ffc0*/  R2UR UR61, R73 ;  /* 0x00000000493d72ca */ /* 0x000fe200000e0000 */
[----:B------:R-:W-:Y:S01]  /*ffd0*/  IMAD.MOV.U32 R73, RZ, RZ, -0x7fffffe0 ;  /* 0x80000020ff497424 */ /* 0x000fe200078e00ff */
[----:B------:R-:W-:-:S02]  /*ffe0*/  R2UR UR25, R77 ;  /* 0x000000004d1972ca */ /* 0x000fc400000e0000 */
[----:B------:R-:W-:Y:S02]  /*fff0*/  R2UR UR27, R77 ;  /* 0x000000004d1b72ca */ /* 0x000fe400000e0000 */
[C---:B------:R-:W-:Y:S02]  /*10000*/  R2UR UR31, R79.reuse ;  /* 0x000000004f1f72ca */ /* 0x040fe400000e0000 */
[----:B------:R-:W-:Y:S02]  /*10010*/  R2UR UR39, R79 ;  /* 0x000000004f2772ca */ /* 0x000fe400000e0000 */
[----:B------:R-:W-:Y:S02]  /*10020*/  R2UR UR43, R77 ;  /* 0x000000004d2b72ca */ /* 0x000fe400000e0000 */
[C---:B------:R-:W-:Y:S02]  /*10030*/  R2UR UR51, R79.reuse ;  /* 0x000000004f3372ca */ /* 0x040fe400000e0000 */
[----:B------:R-:W-:-:S02]  /*10040*/  R2UR UR41, R79 ;  /* 0x000000004f2972ca */ /* 0x000fc400000e0000 */
[----:B------:R-:W-:Y:S02]  /*10050*/  R2UR UR37, R77 ;  /* 0x000000004d2572ca */ /* 0x000fe400000e0000 */
[----:B------:R-:W-:Y:S02]  /*10060*/  R2UR UR28, R8 ;  /* 0x00000000081c72ca */ /* 0x000fe400000e0000 */
[----:B------:R-:W-:Y:S01]  /*10070*/  R2UR UR29, R9 ;  /* 0x00000000091d72ca */ /* 0x000fe200000e0000 */
[----:B--2---:R-:W-:Y:S01]  /*10080*/  IMAD R20, R145, 0x6c0, R0 ;  /* 0x000006c091147824 */ /* 0x004fe200078e0200 */
[----:B------:R-:W-:-:S03]  /*10090*/  MOV R0, UR60 ;  /* 0x0000003c00007c02 */ /* 0x000fc60008000f00 */
[C---:B------:R-:W-:Y:S02]  /*100a0*/  VIADD R74, R20.reuse, 0x40 ;  /* 0x00000040144a7836 */ /* 0x040fe40000000000 */
[C---:B------:R-:W-:Y:S02]  /*100b0*/  VIADD R72, R20.reuse, 0x80 ;  /* 0x0000008014487836 */ /* 0x040fe40000000000 */
[----:B-1----:R-:W-:Y:S01]  /*100c0*/  VIADD R76, R20, 0x180 ;  /* 0x00000180144c7836 */ /* 0x002fe20000000000 */
        /* <DEDUP_REMOVED lines=19> */
[C---:B------:R-:W-:Y:S01]  /*10200*/  VIADD R72, R20.reuse, 0x42 ;  /* 0x0000004214487836 */ /* 0x040fe20000000000 */
[----:B------:R-:W-:Y:S01]  /*10210*/  MOV R80, UR6 ;  /* 0x0000000600507c02 */ /* 0x000fe20008000f00 */
[C---:B------:R-:W-:Y:S01]  /*10220*/  VIADD R78, R20.reuse, 0x2 ;  /* 0x00000002144e7836 */ /* 0x040fe20000000000 */
[C---:B------:R-:W-:Y:S01]  /*10230*/  R2UR UR6, R20.reuse ;  /* 0x00000000140672ca */ /* 0x040fe200000e0000 */
        /* <DEDUP_REMOVED lines=19> */
[----:B------:R-:W-:Y:S02]  /*10370*/  R2UR UR8, R76 ;  /* 0x000000004c0872ca */ /* 0x000fe400000e0000 */
[----:B------:R-:W-:Y:S01]  /*10380*/  R2UR UR48, R72 ;  /* 0x00000000483072ca */ /* 0x000fe200000e0000 */
[----:B------:R-:W-:Y:S01]  /*10390*/  VIADD R72, R20, 0x240 ;  /* 0x0000024014487836 */ /* 0x000fe20000000000 */
[----:B------:R-:W-:Y:S01]  /*103a0*/  R2UR UR45, R75 ;  /* 0x000000004b2d72ca */ /* 0x000fe200000e0000 */
[----:B------:R-:W-:Y:S01]  /*103b0*/  IMAD.MOV.U32 R75, RZ, RZ, -0x7fffffe0 ;  /* 0x80000020ff4b7424 */ /* 0x000fe200078e00ff */
[----:B------:R-:W-:Y:S01]  /*103c0*/  R2UR UR50, R78 ;  /* 0x000000004e3272ca */ /* 0x000fe200000e0000 */
[----:B------:R-:W-:Y:S01]  /*103d0*/  VIADD R78, R20, 0x1c2 ;  /* 0x000001c2144e7836 */ /* 0x000fe20000000000 */
[----:B------:R-:W-:Y:S01]  /*103e0*/  R2UR UR60, R72 ;  /* 0x00000000483c72ca */ /* 0x000fe200000e0000 */
[----:B------:R-:W-:-:S03]  /*103f0*/  VIADD R72, R20, 0x2c0 ;  /* 0x000002c014487836 */ /* 0x000fc60000000000 */
[----:B------:R-:W-:Y:S02]  /*10400*/  R2UR UR40, R78 ;  /* 0x000000004e2872ca */ /* 0x000fe400000e0000 */
[----:B------:R-:W-:Y:S01]  /*10410*/  R2UR UR16, R72 ;  /* 0x00000000481072ca */ /* 0x000fe200000e0000 */
[----:B------:R-:W-:-:S05]  /*10420*/  VIADD R72, R20, 0x340 ;  /* 0x0000034014487836 */ /* 0x000fca0000000000 */
[----:B------:R-:W-:Y:S01]  /*10430*/  R2UR UR20, R72 ;  /* 0x00000000481472ca */ /* 0x000fe200000e0000 */
[----:B------:R-:W-:Y:S01]  /*10440*/  VIADD R72, R20, 0x3c0 ;  /* 0x000003c014487836 */ /* 0x000fe20000000000 */
[----:B------:R-:W-:Y:S02]  /*10450*/  WARPGROUP.DEPBAR.LE gsb0, 0x0 ;  /* 0x00008000000079c5 */ /* 0x000fe40000010000 */
[----:B------:R-:W-:-:S06]  /*10460*/  WARPGROUP.ARRIVE ;  /* 0x00000000000079c5 */ /* 0x000fcc0000000000 */
[----:B------:R-:W-:Y:S01]  /*10470*/  HGMMA.64x16x16.F32.BF16 R128, gdesc[UR52], RZ, !UPT, gsb0 ;  /* 0x00200000348079f0 */ /* 0x000fe2000c0018ff */
[----:B------:R-:W-:Y:S01]  /*10480*/  UMOV UR52, UR8 ;  /* 0x0000000800347c82 */ /* 0x000fe20008000000 */
[----:B------:R-:W-:Y:S01]  /*10490*/  UMOV UR53, UR9 ;  /* 0x0000000900357c82 */ /* 0x000fe20008000000 */
[----:B------:R-:W-:Y:S02]  /*104a0*/  R2UR UR8, R2 ;  /* 0x00000000020872ca */ /* 0x000fe400000e0000 */
[----:B------:R-:W-:Y:S02]  /*104b0*/  R2UR UR9, R3 ;  /* 0x00000000030972ca */ /* 0x000fe400000e0000 */
[----:B------:R-:W-:Y:S01]  /*104c0*/  R2UR UR54, R74 ;  /* 0x000000004a3672ca */ /* 0x000fe200000e0000 */
[----:B------:R-:W-:Y:S01]  /*104d0*/  VIADD R74, R20, 0x242 ;  /* 0x00000242144a7836 */ /* 0x000fe20000000000 */
[----:B------:R-:W-:Y:S01]  /*104e0*/  R2UR UR55, R75 ;  /* 0x000000004b3772ca */ /* 0x000fe200000e0000 */
[----:B------:R-:W-:-:S03]  /*104f0*/  IMAD.MOV.U32 R75, RZ, RZ, -0x7fffffe0 ;  /* 0x80000020ff4b7424 */ /* 0x000fc600078e00ff */
[----:B------:R-:W-:Y:S01]  /*10500*/  R2UR UR32, R74 ;  /* 0x000000004a2072ca */ /* 0x000fe200000e0000 */
[----:B------:R-:W-:Y:S01]  /*10510*/  VIADD R74, R20, 0x2c2 ;  /* 0x000002c2144a7836 */ /* 0x000fe20000000000 */
[----:B------:R-:W-:Y:S01]  /*10520*/  R2UR UR33, R75 ;  /* 0x000000004b2172ca */ /* 0x000fe200000e0000 */
[----:B------:R-:W-:-:S04]  /*10530*/  IMAD.MOV.U32 R75, RZ, RZ, -0x7fffffe0 ;  /* 0x80000020ff4b7424 */ /* 0x000fc800078e00ff */
        /* <DEDUP_REMOVED lines=33> */
[----:B------:R-:W-:Y:S02]  /*10750*/  R2UR UR4, R72 ;  /* 0x00000000480472ca */ /* 0x000fe400000e0000 */
[----:B------:R-:W-:Y:S01]  /*10760*/  R2UR UR5, R73 ;  /* 0x00000000490572ca */ /* 0x000fe200000e0000 */
        /* <DEDUP_REMOVED lines=14> */
[----:B------:R-:W-:Y:S01]  /*10850*/  UMOV UR16, UR32 ;  /* 0x0000002000107c82 */ /* 0x000fe20008000000 */
[----:B------:R-:W-:Y:S01]  /*10860*/  UMOV UR17, UR33 ;  /* 0x0000002100117c82 */ /* 0x000fe20008000000 */
[----:B------:R-:W-:Y:S02]  /*10870*/  R2UR UR32, R8 ;  /* 0x00000000082072ca */ /* 0x000fe400000e0000 */
[----:B------:R-:W-:Y:S01]  /*10880*/  R2UR UR33, R9 ;  /* 0x00000000092172ca */ /* 0x000fe200000e0000 */
[----:B------:R-:W-:Y:S02]  /*10890*/  WARPGROUP.DEPBAR.LE gsb0, 0x0 ;  /* 0x00008000000079c5 */ /* 0x000fe40000010000 */
[----:B------:R-:W-:-:S06]  /*108a0*/  WARPGROUP.ARRIVE ;  /* 0x00000000000079c5 */ /* 0x000fcc0000000000 */
[----:B------:R-:W-:Y:S01]  /*108b0*/  HGMMA.64x16x16.F32.BF16 R80, gdesc[UR20], RZ, !UPT, gsb0 ;  /* 0x00200000145079f0 */ /* 0x000fe2000c0018ff */
[----:B------:R-:W-:Y:S01]  /*108c0*/  UMOV UR20, UR10 ;  /* 0x0000000a00147c82 */ /* 0x000fe20008000000 */
[----:B------:R-:W-:Y:S01]  /*108d0*/  UMOV UR21, UR11 ;  /* 0x0000000b00157c82 */ /* 0x000fe20008000000 */
[----:B------:R-:W-:Y:S02]  /*108e0*/  WARPGROUP.DEPBAR.LE gsb0, 0x0 ;  /* 0x00008000000079c5 */ /* 0x000fe40000010000 */
[----:B------:R-:W-:-:S06]  /*108f0*/  WARPGROUP.ARRIVE ;  /* 0x00000000000079c5 */ /* 0x000fcc0000000000 */
[----:B------:R-:W-:Y:S01]  /*10900*/  HGMMA.64x16x16.F32.BF16 R72, gdesc[UR24], RZ, !UPT, gsb0 ;  /* 0x00200000184879f0 */ /* 0x000fe2000c0018ff */
[----:B------:R-:W-:Y:S01]  /*10910*/  UMOV UR24, UR52 ;  /* 0x0000003400187c82 */ /* 0x000fe20008000000 */
[----:B------:R-:W-:Y:S01]  /*10920*/  UMOV UR25, UR53 ;  /* 0x0000003500197c82 */ /* 0x000fe20008000000 */
[----:B------:R-:W-:Y:S01]  /*10930*/  UMOV UR52, UR36 ;  /* 0x0000002400347c82 */ /* 0x000fe20008000000 */
[----:B------:R-:W-:Y:S01]  /*10940*/  UMOV UR53, UR37 ;  /* 0x0000002500357c82 */ /* 0x000fe20008000000 */
[----:B------:R-:W-:Y:S01]  /*10950*/  R2UR UR36, R8 ;  /* 0x00000000082472ca */ /* 0x000fe200000e0000 */
[----:B------:R-:W-:Y:S01]  /*10960*/  UMOV UR26, UR14 ;  /* 0x0000000e001a7c82 */ /* 0x000fe20008000000 */
[----:B------:R-:W-:Y:S01]  /*10970*/  R2UR UR37, R9 ;  /* 0x00000000092572ca */ /* 0x000fe200000e0000 */
[----:B------:R-:W-:Y:S01]  /*10980*/  UMOV UR27, UR15 ;  /* 0x0000000f001b7c82 */ /* 0x000fe20008000000 */
        /* <DEDUP_REMOVED lines=24> */
[----:B------:R-:W-:Y:S01]  /*10b10*/  HGMMA.64x16x16.F32.BF16 R136, gdesc[UR28], R136, gsb0 ;  /* 0x002000001c8879f0 */ /* 0x000fe20008001888 */
[----:B------:R-:W-:Y:S01]  /*10b20*/  UMOV UR30, UR40 ;  /* 0x00000028001e7c82 */ /* 0x000fe20008000000 */
[----:B------:R-:W-:Y:S01]  /*10b30*/  UMOV UR31, UR41 ;  /* 0x00000029001f7c82 */ /* 0x000fe20008000000 */
[C---:B------:R-:W-:Y:S01]  /*10b40*/  R2UR UR40, R8.reuse ;  /* 0x00000000082872ca */ /* 0x040fe200000e0000 */
[----:B------:R-:W-:Y:S01]  /*10b50*/  UMOV UR28, UR44 ;  /* 0x0000002c001c7c82 */ /* 0x000fe20008000000 */
[C---:B------:R-:W-:Y:S01]  /*10b60*/  R2UR UR41, R9.reuse ;  /* 0x00000000092972ca */ /* 0x040fe200000e0000 */
[----:B------:R-:W-:Y:S01]  /*10b70*/  UMOV UR29, UR45 ;  /* 0x0000002d001d7c82 */ /* 0x000fe20008000000 */
[----:B------:R-:W-:Y:S02]  /*10b80*/  R2UR UR44, R8 ;  /* 0x00000000082c72ca */ /* 0x000fe400000e0000 */
[----:B------:R-:W-:Y:S01]  /*10b90*/  R2UR UR45, R9 ;  /* 0x00000000092d72ca */ /* 0x000fe200000e0000 */
        /* <DEDUP_REMOVED lines=20> */
[----:B------:R-:W-:Y:S02]  /*10ce0*/  R2UR UR24, R8 ;  /* 0x00000000081872ca */ /* 0x000fe400000e0000 */
[----:B------:R-:W-:Y:S02]  /*10cf0*/  R2UR UR25, R9 ;  /* 0x00000000091972ca */ /* 0x000fe400000e0000 */
[----:B------:R-:W-:Y:S02]  /*10d00*/  R2UR UR36, R12 ;  /* 0x000000000c2472ca */ /* 0x000fe400000e0000 */
[----:B------:R-:W-:Y:S01]  /*10d10*/  R2UR UR37, R13 ;  /* 0x000000000d2572ca */ /* 0x000fe200000e0000 */
[----:B------:R-:W-:-:S02]  /*10d20*/  WARPGROUP.DEPBAR.LE gsb0, 0x0 ;  /* 0x00008000000079c5 */ /* 0x000fc40000010000 */
[----:B------:R-:W-:-:S06]  /*10d30*/  WARPGROUP.ARRIVE ;  /* 0x00000000000079c5 */ /* 0x000fcc0000000000 */
[----:B------:R-:W-:Y:S01]  /*10d40*/  HGMMA.64x16x16.F32.BF16 R112, gdesc[UR40], R112, gsb0 ;  /* 0x00200000287079f0 */ /* 0x000fe20008001870 */
[----:B------:R-:W-:Y:S01]  /*10d50*/  UMOV UR42, UR48 ;  /* 0x00000030002a7c82 */ /* 0x000fe20008000000 */
[----:B------:R-:W-:Y:S01]  /*10d60*/  UMOV UR43, UR49 ;  /* 0x00000031002b7c82 */ /* 0x000fe20008000000 */
[C---:B------:R-:W-:Y:S02]  /*10d70*/  R2UR UR48, R8.reuse ;  /* 0x00000000083072ca */ /* 0x040fe400000e0000 */
[C---:B------:R-:W-:Y:S02]  /*10d80*/  R2UR UR49, R9.reuse ;  /* 0x00000000093172ca */ /* 0x040fe400000e0000 */
[----:B------:R-:W-:Y:S02]  /*10d90*/  R2UR UR40, R8 ;  /* 0x00000000082872ca */ /* 0x000fe400000e0000 */
[----:B------:R-:W-:Y:S01]  /*10da0*/  R2UR UR41, R9 ;  /* 0x00000000092972ca */ /* 0x000fe200000e0000 */
[----:B------:R-:W-:-:S02]  /*10db0*/  WARPGROUP.DEPBAR.LE gsb0, 0x0 ;  /* 0x00008000000079c5 */ /* 0x000fc40000010000 */
        /* <DEDUP_REMOVED lines=68> */
[C---:B------:R-:W-:Y:S01]  /*11200*/  R2UR UR32, R10.reuse ;  /* 0x000000000a2072ca */ /* 0x040fe200000e0000 */
[----:B------:R-:W-:Y:S01]  /*11210*/  UMOV UR34, UR12 ;  /* 0x0000000c00227c82 */ /* 0x000fe20008000000 */
[C---:B------:R-:W-:Y:S01]  /*11220*/  R2UR UR33, R11.reuse ;  /* 0x000000000b2172ca */ /* 0x040fe200000e0000 */
[----:B------:R-:W-:Y:S01]  /*11230*/  UMOV UR35, UR13 ;  /* 0x0000000d00237c82 */ /* 0x000fe20008000000 */
        /* <DEDUP_REMOVED lines=89> */
[----:B------:R-:W-:Y:S02]  /*117d0*/  R2UR UR43, R148 ;  /* 0x00000000942b72ca */ /* 0x000fe400000e0000 */
        /* <DEDUP_REMOVED lines=52> */
[----:B------:R-:W-:Y:S01]  /*11b20*/  R2UR UR33, R5 ;  /* 0x00000000052172ca */ /* 0x000fe200000e0000 */
[----:B------:R-:W-:Y:S02]  /*11b30*/  WARPGROUP.DEPBAR.LE gsb0, 0x0 ;  /* 0x00008000000079c5 */ /* 0x000fe40000010000 */
[----:B------:R-:W-:-:S06]  /*11b40*/  WARPGROUP.ARRIVE ;  /* 0x00000000000079c5 */ /* 0x000fcc0000000000 */
[----:B------:R-:W-:Y:S03]  /*11b50*/  HGMMA.64x16x16.F32.BF16 R128, gdesc[UR40], R128, gsb0 ;  /* 0x00200000288079f0 */ /* 0x000fe60008001880 */
        /* <DEDUP_REMOVED lines=25> */
[----:B------:R-:W-:-:S02]  /*11cf0*/  IMAD.MOV.U32 R147, RZ, RZ, -0x7fffffe0 ;  /* 0x80000020ff937424 */ /* 0x000fc400078e00ff */
[----:B------:R-:W-:Y:S01]  /*11d00*/  VIADD R20, R20, 0x682 ;  /* 0x0000068214147836 */ /* 0x000fe20000000000 */
        /* <DEDUP_REMOVED lines=40> */
[----:B------:R-:W-:Y:S05]  /*11f90*/  @P2 BRA `(.L_x_2424) ;  /* 0x0000000000282947 */ /* 0x000fea0003800000 */
[----:B------:R-:W-:Y:S05]  /*11fa0*/  @!P0 BRA `(.L_x_2425) ;  /* 0x0000000000048947 */ /* 0x000fea0003800000 */
[----:B------:R-:W-:Y:S01]  /*11fb0*/  BPT.TRAP 0x1 ;  /* 0x000000040000795c */ /* 0x000fe20000300000 */
.L_x_2425:
[----:B------:R-:W-:Y:S01]  /*11fc0*/  SHF.L.U32 R0, R18, 0x1f, RZ ;  /* 0x0000001f12007819 */ /* 0x000fe200000006ff */
[----:B------:R-:W-:-:S04]  /*11fd0*/  IMAD R14, R19, 0x8, R22 ;  /* 0x00000008130e7824 */ /* 0x000fc800078e0216 */
[----:B------:R1:W2:Y:S01]  /*11fe0*/  SYNCS.PHASECHK.TRANS64.TRYWAIT P2, [R14+URZ+0x31c50], R0 ;  /* 0x031c50000e0075a7 */ /* 0x0002a2000804017f */
[----:B------:R-:W-:Y:S05]  /*11ff0*/  @!P0 BRA `(.L_x_2426) ;  /* 0x0000000000048947 */ /* 0x000fea0003800000 */
[----:B------:R-:W-:Y:S01]  /*12000*/  BPT.TRAP 0x1 ;  /* 0x000000040000795c */ /* 0x000fe20000300000 */
.L_x_2426:
[----:B--2---:R-:W-:Y:S05]  /*12010*/  @P2 BRA `(.L_x_2424) ;  /* 0x0000000000082947 */ /* 0x004fea0003800000 */
[----:B------:R-:W2:Y:S02]  /*12020*/  SYNCS.PHASECHK.TRANS64.TRYWAIT P2, [R14+URZ+0x31c50], R0 ;  /* 0x031c50000e0075a7 */ /* 0x000ea4000804017f */
[----:B--2---:R-:W-:Y:S05]  /*12030*/  @!P2 BRA `(.L_x_2427) ;  /* 0x0000011c0078a947 */ /* 0x004fea0003800000 */
.L_x_2424:
[----:B------:R-:W3:Y:S01]  /*12040*/  LDL R148, [R1+0x58] ;  /* 0x0000580001947983 */ /* 0x000ee20000100800 */
[----:B------:R-:W4:Y:S03]  /*12050*/  LDC R149, c[0x0][0x448] ;  /* 0x00011200ff957b82 */ /* 0x000f260000000800 */
[----:B------:R-:W3:Y:S04]  /*12060*/  LDL R18, [R1+0x68] ;  /* 0x0000680001127983 */ /* 0x000ee80000100800 */
[----:B------:R-:W3:Y:S04]  /*12070*/  LDL R147, [R1+0x64] ;  /* 0x0000640001937983 */ /* 0x000ee80000100800 */
[----:B------:R-:W3:Y:S04]  /*12080*/  LDL R21, [R1+0x54] ;  /* 0x0000540001157983 */ /* 0x000ee80000100800 */
[----:B------:R-:W3:Y:S04]  /*12090*/  LDL R20, [R1+0x50] ;  /* 0x0000500001147983 */ /* 0x000ee80000100800 */
[----:B------:R-:W3:Y:S01]  /*120a0*/  LDL.LU R146, [R1] ;  /* 0x0000000001927983 */ /* 0x000ee20000300800 */
[----:B------:R-:W-:Y:S05]  /*120b0*/  WARPSYNC.ALL ;  /* 0x0000000000007948 */ /* 0x000fea0003800000 */
[----:B----4-:R-:W-:Y:S01]  /*120c0*/  ISETP.NE.AND P2, PT, R149, 0x1, PT ;  /* 0x000000019500780c */ /* 0x010fe20003f45270 */
[----:B------:R-:W-:-:S12]  /*120d0*/  ULDC UR4, c[0x0][0x988] ;  /* 0x0002620000047ab9 */ /* 0x000fd80000000800 */
[----:B-12---:R-:W1:Y:S08]  /*120e0*/  @P2 LDC R14, c[0x0][0x44c] ;  /* 0x00011300ff0e2b82 */ /* 0x006e700000000800 */
[----:B------:R-:W2:Y:S01]  /*120f0*/  @P2 LDC R0, c[0x0][0x450] ;  /* 0x00011400ff002b82 */ /* 0x000ea20000000800 */
[----:B---3--:R-:W-:-:S04]  /*12100*/  IMAD.IADD R18, R18, 0x1, R148 ;  /* 0x0000000112127824 */ /* 0x008fc800078e0294 */
[----:B-1----:R-:W-:-:S05]  /*12110*/  @P2 IMAD.HI.U32 R14, R18, R14, RZ ;  /* 0x0000000e120e2227 */ /* 0x002fca00078e00ff */
[----:B--2---:R-:W-:Y:S01]  /*12120*/  @P2 SHF.R.U32.HI R18, RZ, R0, R14 ;  /* 0x00000000ff122219 */ /* 0x004fe2000001160e */
[----:B------:R-:W-:-:S04]  /*12130*/  IMAD.MOV.U32 R14, RZ, RZ, -0x90 ;  /* 0xffffff70ff0e7424 */ /* 0x000fc800078e00ff */
[----:B------:R-:W1:Y:S01]  /*12140*/  SHFL.IDX PT, R0, R18, RZ, 0x1c1f ;  /* 0x001c1fff12007589 */ /* 0x000e6200000e0000 */
[----:B------:R-:W-:Y:S01]  /*12150*/  IMAD R14, R15, R14, 0x1 ;  /* 0x000000010f0e7424 */ /* 0x000fe200078e020e */
[----:B------:R-:W-:Y:S02]  /*12160*/  LOP3.LUT R146, R146, 0xffffffbf, RZ, 0xc0, !PT ;  /* 0xffffffbf92927812 */ /* 0x000fe400078ec0ff */
[----:B------:R-:W2:Y:S01]  /*12170*/  SHFL.IDX PT, R18, R18, 0x1, 0x1c1f ;  /* 0x003c1f0012127f89 */ /* 0x000ea200000e0000 */
[----:B------:R-:W-:Y:S01]  /*12180*/  IMAD R14, R147, -0x2, R14 ;  /* 0xfffffffe930e7824 */ /* 0x000fe200078e020e */
[----:B------:R-:W-:-:S04]  /*12190*/  @P1 LOP3.LUT R146, R146, 0x40, RZ, 0xfc, !PT ;  /* 0x0000004092921812 */ /* 0x000fc800078efcff */
[----:B------:R-:W-:Y:S02]  /*121a0*/  IADD3 R14, -R20, R14, R21 ;  /* 0x0000000e140e7210 */ /* 0x000fe40007ffe115 */
[----:B------:R-:W-:-:S04]  /*121b0*/  LOP3.LUT R146, R146, 0xffffffdf, RZ, 0xc0, !PT ;  /* 0xffffffdf92927812 */ /* 0x000fc800078ec0ff */
[----:B------:R-:W-:-:S05]  /*121c0*/  @P0 LOP3.LUT R146, R146, 0x20, RZ, 0xfc, !PT ;  /* 0x0000002092920812 */ /* 0x000fca00078efcff */
[----:B------:R-:W-:Y:S01]  /*121d0*/  STL [R1], R146 ;  /* 0x0000009201007387 */ /* 0x000fe20000100800 */
[----:B-1----:R-:W-:-:S03]  /*121e0*/  IMAD.IADD R0, R14, 0x1, R0 ;  /* 0x000000010e007824 */ /* 0x002fc600078e0200 */
[----:B------:R-:W3:Y:S01]  /*121f0*/  LDL R153, [R1+0x34] ;  /* 0x0000340001997983 */ /* 0x000ee20000100800 */
[----:B--2---:R-:W-:Y:S01]  /*12200*/  IMAD.IADD R18, R14, 0x1, R18 ;  /* 0x000000010e127824 */ /* 0x004fe200078e0212 */
[C---:B------:R-:W-:Y:S02]  /*12210*/  ISETP.GT.AND P2, PT, R0.reuse, RZ, PT ;  /* 0x000000ff0000720c */ /* 0x040fe40003f44270 */
[C---:B------:R-:W-:Y:S02]  /*12220*/  ISETP.GT.AND P4, PT, R0.reuse, 0x1, PT ;  /* 0x000000010000780c */ /* 0x040fe40003f84270 */
[----:B------:R-:W-:Y:S02]  /*12230*/  ISETP.GT.AND P3, PT, R0, 0x8, PT ;  /* 0x000000080000780c */ /* 0x000fe40003f64270 */
[----:B------:R-:W-:Y:S02]  /*12240*/  FSEL R136, R136, -INF , P2 ;  /* 0xff80000088887808 */ /* 0x000fe40001000000 */
[----:B------:R-:W-:-:S02]  /*12250*/  FSEL R137, R137, -INF , P4 ;  /* 0xff80000089897808 */ /* 0x000fc40002000000 */
[----:B------:R-:W-:Y:S02]  /*12260*/  FSEL R140, R140, -INF , P3 ;  /* 0xff8000008c8c7808 */ /* 0x000fe40001800000 */
[C---:B------:R-:W-:Y:S02]  /*12270*/  ISETP.GT.AND P2, PT, R0.reuse, 0x9, PT ;  /* 0x000000090000780c */ /* 0x040fe40003f44270 */
        /* <DEDUP_REMOVED lines=62> */
[----:B------:R-:W-:Y:S02]  /*12660*/  FMNMX.FTZ R0, R136, R17, !PT ;  /* 0x0000001188007209 */ /* 0x000fe40007810000 */
[----:B------:R-:W-:-:S02]  /*12670*/  FSEL R73, R73, -INF , P2 ;  /* 0xff80000049497808 */ /* 0x000fc40001000000 */
[----:B------:R-:W-:Y:S02]  /*12680*/  FMNMX.FTZ R0, R137, R0, !PT ;  /* 0x0000000089007209 */ /* 0x000fe40007810000 */
[----:B------:R-:W-:Y:S02]  /*12690*/  ISETP.GT.AND P2, PT, R18, RZ, PT ;  /* 0x000000ff1200720c */ /* 0x000fe40003f44270 */
[----:B------:R-:W-:Y:S02]  /*126a0*/  FMNMX.FTZ R0, R140, R0, !PT ;  /* 0x000000008c007209 */ /* 0x000fe40007810000 */
[----:B------:R-:W-:Y:S02]  /*126b0*/  FSEL R138, R138, -INF , P2 ;  /* 0xff8000008a8a7808 */ /* 0x000fe40001000000 */
[----:B------:R-:W-:Y:S02]  /*126c0*/  FMNMX.FTZ R0, R141, R0, !PT ;  /* 0x000000008d007209 */ /* 0x000fe40007810000 */
[----:B------:R-:W-:-:S02]  /*126d0*/  ISETP.GT.AND P2, PT, R18, 0x1, PT ;  /* 0x000000011200780c */ /* 0x000fc40003f44270 */
[----:B------:R-:W-:Y:S02]  /*126e0*/  FMNMX.FTZ R0, R128, R0, !PT ;  /* 0x0000000080007209 */ /* 0x000fe40007810000 */
[----:B------:R-:W-:Y:S02]  /*126f0*/  FSEL R139, R139, -INF , P2 ;  /* 0xff8000008b8b7808 */ /* 0x000fe40001000000 */
[----:B------:R-:W-:Y:S02]  /*12700*/  FMNMX.FTZ R0, R129, R0, !PT ;  /* 0x0000000081007209 */ /* 0x000fe40007810000 */
[----:B------:R-:W-:Y:S02]  /*12710*/  ISETP.GT.AND P2, PT, R18, 0x8, PT ;  /* 0x000000081200780c */ /* 0x000fe40003f44270 */
[----:B------:R-:W-:Y:S02]  /*12720*/  FMNMX.FTZ R0, R132, R0, !PT ;  /* 0x0000000084007209 */ /* 0x000fe40007810000 */
[----:B------:R-:W-:-:S02]  /*12730*/  FSEL R142, R142, -INF , P2 ;  /* 0xff8000008e8e7808 */ /* 0x000fc40001000000 */
[----:B------:R-:W-:Y:S02]  /*12740*/  FMNMX.FTZ R0, R133, R0, !PT ;  /* 0x0000000085007209 */ /* 0x000fe40007810000 */
[----:B------:R-:W-:Y:S02]  /*12750*/  ISETP.GT.AND P2, PT, R18, 0x9, PT ;  /* 0x000000091200780c */ /* 0x000fe40003f44270 */
        /* <DEDUP_REMOVED lines=55> */
[C---:B------:R-:W-:Y:S02]  /*12ad0*/  ISETP.GT.AND P2, PT, R18.reuse, 0x40, PT ;  /* 0x000000401200780c */ /* 0x040fe40003f44270 */
[----:B------:R-:W-:Y:S01]  /*12ae0*/  ISETP.GT.AND P1, PT, R18, 0x71, PT ;  /* 0x000000711200780c */ /* 0x000fe20003f24270 */
[----:B------:R-:W1:Y:S01]  /*12af0*/  SHFL.BFLY PT, R14, R0, 0x2, 0x1f ;  /* 0x0c401f00000e7f89 */ /* 0x000e6200000e0000 */
[----:B------:R-:W-:-:S02]  /*12b00*/  FSEL R106, R106, -INF , P2 ;  /* 0xff8000006a6a7808 */ /* 0x000fc40001000000 */
[C---:B------:R-:W-:Y:S02]  /*12b10*/  ISETP.GT.AND P2, PT, R18.reuse, 0x41, PT ;  /* 0x000000411200780c */ /* 0x040fe40003f44270 */
[C---:B------:R-:W-:Y:S02]  /*12b20*/  ISETP.GT.AND P0, PT, R18.reuse, 0x78, PT ;  /* 0x000000781200780c */ /* 0x040fe40003f04270 */
[----:B------:R-:W-:Y:S02]  /*12b30*/  FSEL R107, R107, -INF , P2 ;  /* 0xff8000006b6b7808 */ /* 0x000fe40001000000 */
[C---:B------:R-:W-:Y:S02]  /*12b40*/  ISETP.GT.AND P2, PT, R18.reuse, 0x48, PT ;  /* 0x000000481200780c */ /* 0x040fe40003f44270 */
[----:B------:R-:W-:Y:S02]  /*12b50*/  ISETP.GT.AND P3, PT, R18, 0x81, PT ;  /* 0x000000811200780c */ /* 0x000fe40003f64270 */
[----:B------:R-:W-:-:S02]  /*12b60*/  FSEL R110, R110, -INF , P2 ;  /* 0xff8000006e6e7808 */ /* 0x000fc40001000000 */
[C---:B------:R-:W-:Y:S02]  /*12b70*/  ISETP.GT.AND P2, PT, R18.reuse, 0x49, PT ;  /* 0x000000491200780c */ /* 0x040fe40003f44270 */
[C---:B------:R-:W-:Y:S02]  /*12b80*/  ISETP.GT.AND P4, PT, R18.reuse, 0x88, PT ;  /* 0x000000881200780c */ /* 0x040fe40003f84270 */
[----:B------:R-:W-:Y:S02]  /*12b90*/  FSEL R111, R111, -INF , P2 ;  /* 0xff8000006f6f7808 */ /* 0x000fe40001000000 */
[C---:B------:R-:W-:Y:S02]  /*12ba0*/  ISETP.GT.AND P2, PT, R18.reuse, 0x50, PT ;  /* 0x000000501200780c */ /* 0x040fe40003f44270 */
[----:B------:R-:W-:Y:S02]  /*12bb0*/  ISETP.GT.AND P5, PT, R18, 0x89, PT ;  /* 0x000000891200780c */ /* 0x000fe40003fa4270 */
[----:B-1----:R-:W-:-:S02]  /*12bc0*/  FMNMX.FTZ R14, R0, R14, !PT ;  /* 0x0000000e000e7209 */ /* 0x002fc40007810000 */
[----:B------:R-:W-:Y:S02]  /*12bd0*/  FSEL R98, R98, -INF , P2 ;  /* 0xff80000062627808 */ /* 0x000fe40001000000 */
[C---:B------:R-:W-:Y:S01]  /*12be0*/  ISETP.GT.AND P2, PT, R18.reuse, 0x51, PT ;  /* 0x000000511200780c */ /* 0x040fe20003f44270 */
[----:B------:R-:W1:Y:S01]  /*12bf0*/  SHFL.BFLY PT, R0, R14, 0x1, 0x1f ;  /* 0x0c201f000e007f89 */ /* 0x000e6200000e0000 */
[----:B------:R-:W-:Y:S02]  /*12c00*/  FSEL R83, R83, -INF , P1 ;  /* 0xff80000053537808 */ /* 0x000fe40000800000 */
[----:B------:R-:W-:Y:S02]  /*12c10*/  FSEL R99, R99, -INF , P2 ;  /* 0xff80000063637808 */ /* 0x000fe40001000000 */
[----:B------:R-:W-:Y:S02]  /*12c20*/  ISETP.GT.AND P2, PT, R18, 0x58, PT ;  /* 0x000000581200780c */ /* 0x000fe40003f44270 */
[----:B------:R-:W-:-:S02]  /*12c30*/  FSEL R86, R86, -INF , P0 ;  /* 0xff80000056567808 */ /* 0x000fc40000000000 */
[----:B------:R-:W-:Y:S02]  /*12c40*/  FSEL R102, R102, -INF , P2 ;  /* 0xff80000066667808 */ /* 0x000fe40001000000 */
[----:B------:R-:W-:Y:S02]  /*12c50*/  ISETP.GT.AND P2, PT, R18, 0x59, PT ;  /* 0x000000591200780c */ /* 0x000fe40003f44270 */
[----:B------:R-:W-:Y:S02]  /*12c60*/  LOP3.LUT P1, RZ, R146, 0x40, RZ, 0xc0, !PT ;  /* 0x0000004092ff7812 */ /* 0x000fe4000782c0ff */
[----:B------:R-:W-:Y:S02]  /*12c70*/  FSEL R103, R103, -INF , P2 ;  /* 0xff80000067677808 */ /* 0x000fe40001000000 */
[----:B------:R-:W-:Y:S02]  /*12c80*/  ISETP.GT.AND P2, PT, R18, 0x60, PT ;  /* 0x000000601200780c */ /* 0x000fe40003f44270 */
[----:B------:R-:W-:-:S02]  /*12c90*/  LOP3.LUT P0, RZ, R146, 0x20, RZ, 0xc0, !PT ;  /* 0x0000002092ff7812 */ /* 0x000fc4000780c0ff */
[----:B------:R-:W-:Y:S02]  /*12ca0*/  FSEL R90, R90, -INF , P2 ;  /* 0xff8000005a5a7808 */ /* 0x000fe40001000000 */
[----:B------:R-:W-:Y:S02]  /*12cb0*/  ISETP.GT.AND P2, PT, R18, 0x61, PT ;  /* 0x000000611200780c */ /* 0x000fe40003f44270 */
[----:B-1----:R-:W-:Y:S01]  /*12cc0*/  FMNMX.FTZ R14, R14, R0, !PT ;  /* 0x000000000e0e7209 */ /* 0x002fe20007810000 */
[----:B------:R-:W-:Y:S01]  /*12cd0*/  IMAD.U32 R0, RZ, RZ, UR4 ;  /* 0x00000004ff007e24 */ /* 0x000fe2000f8e00ff */
[----:B------:R-:W-:Y:S02]  /*12ce0*/  FSEL R91, R91, -INF , P2 ;  /* 0xff8000005b5b7808 */ /* 0x000fe40001000000 */
[----:B------:R-:W-:Y:S01]  /*12cf0*/  ISETP.GT.AND P2, PT, R18, 0x68, PT ;  /* 0x000000681200780c */ /* 0x000fe20003f44270 */
[C---:B------:R-:W-:Y:S01]  /*12d00*/  FMUL.FTZ R21, R14.reuse, R0 ;  /* 0x000000000e157220 */ /* 0x040fe20000410000 */
[----:B------:R-:W-:-:S02]  /*12d10*/  FSETP.NEU.FTZ.AND P6, PT, R14, -INF , PT ;  /* 0xff8000000e00780b */ /* 0x000fc40003fdd000 */
[----:B------:R-:W-:Y:S02]  /*12d20*/  FSEL R94, R94, -INF , P2 ;  /* 0xff8000005e5e7808 */ /* 0x000fe40001000000 */
[----:B------:R-:W-:Y:S02]  /*12d30*/  ISETP.GT.AND P2, PT, R18, 0x69, PT ;  /* 0x000000691200780c */ /* 0x000fe40003f44270 */
[----:B------:R-:W-:Y:S02]  /*12d40*/  FSEL R20, R14, RZ, P6 ;  /* 0x000000ff0e147208 */ /* 0x000fe40003000000 */
[----:B------:R-:W-:Y:S02]  /*12d50*/  FSEL R95, R95, -INF , P2 ;  /* 0xff8000005f5f7808 */ /* 0x000fe40001000000 */
[----:B------:R-:W-:Y:S01]  /*12d60*/  ISETP.GT.AND P2, PT, R18, 0x70, PT ;  /* 0x000000701200780c */ /* 0x000fe20003f44270 */
[----:B------:R-:W-:Y:S01]  /*12d70*/  FADD.FTZ R20, -R20, R17 ;  /* 0x0000001114147221 */ /* 0x000fe20000010100 */
[----:B------:R-:W-:-:S02]  /*12d80*/  FSEL R21, R21, RZ, P6 ;  /* 0x000000ff15157208 */ /* 0x000fc40003000000 */
[----:B------:R-:W-:Y:S02]  /*12d90*/  FSEL R82, R82, -INF , P2 ;  /* 0xff80000052527808 */ /* 0x000fe40001000000 */
[C---:B------:R-:W-:Y:S02]  /*12da0*/  ISETP.GT.AND P2, PT, R18.reuse, 0x80, PT ;  /* 0x000000801200780c */ /* 0x040fe40003f44270 */
[----:B------:R-:W-:Y:S01]  /*12db0*/  ISETP.GT.AND P6, PT, R18, 0x79, PT ;  /* 0x000000791200780c */ /* 0x000fe20003fc4270 */
        /* <DEDUP_REMOVED lines=10> */
[----:B------:R-:W1:Y:S01]  /*12e60*/  MUFU.EX2 R72, R136 ;  /* 0x0000008800487308 */ /* 0x000e620000000800 */
[----:B------:R-:W-:-:S07]  /*12e70*/  FSEL R17, R74, -INF , P2 ;  /* 0xff8000004a117808 */ /* 0x000fce0001000000 */
[----:B------:R-:W2:Y:S08]  /*12e80*/  MUFU.EX2 R137, R137 ;  /* 0x0000008900897308 */ /* 0x000eb00000000800 */
[----:B------:R-:W4:Y:S01]  /*12e90*/  MUFU.EX2 R74, R140 ;  /* 0x0000008c004a7308 */ /* 0x000f220000000800 */
[----:B-1----:R-:W-:-:S07]  /*12ea0*/  FFMA.FTZ R20, R18, R155, R72 ;  /* 0x0000009b12147223 */ /* 0x002fce0000010048 */
[----:B------:R-:W1:Y:S01]  /*12eb0*/  MUFU.EX2 R141, R141 ;  /* 0x0000008d008d7308 */ /* 0x000e620000000800 */
[-CC-:B------:R-:W-:Y:S01]  /*12ec0*/  FFMA.FTZ R151, R129, R0.reuse, -R21.reuse ;  /* 0x0000000081977223 */ /* 0x180fe20000010815 */
[----:B--2---:R-:W-:Y:S01]  /*12ed0*/  FADD.FTZ R20, R137, R20 ;  /* 0x0000001489147221 */ /* 0x004fe20000010000 */
        /* <DEDUP_REMOVED lines=9> */
[----:B----4-:R-:W-:Y:S01]  /*12f70*/  FADD.FTZ R20, R74, R20 ;  /* 0x000000144a147221 */ /* 0x010fe20000010000 */
        /* <DEDUP_REMOVED lines=18> */
[----:B-1----:R-:W-:Y:S01]  /*130a0*/  FADD.FTZ R21, R141, R20 ;  /* 0x000000148d157221 */ /* 0x002fe20000010000 */
        /* <DEDUP_REMOVED lines=31> */
[----:B------:R-:W-:-:S04]  /*132a0*/  FMNMX.FTZ R20, R86, R20, !PT ;  /* 0x0000001456147209 */ /* 0x000fc80007810000 */
[----:B------:R-:W-:Y:S02]  /*132b0*/  FMNMX.FTZ R20, R87, R20, !PT ;  /* 0x0000001457147209 */ /* 0x000fe40007810000 */
[----:B------:R-:W-:Y:S02]  /*132c0*/  FSEL R75, R75, -INF , P3 ;  /* 0xff8000004b4b7808 */ /* 0x000fe40001800000 */
[----:B------:R-:W-:Y:S02]  /*132d0*/  FMNMX.FTZ R20, R17, R20, !PT ;  /* 0x0000001411147209 */ /* 0x000fe40007810000 */
[----:B------:R-:W-:Y:S02]  /*132e0*/  FSEL R78, R78, -INF , P4 ;  /* 0xff8000004e4e7808 */ /* 0x000fe40002000000 */
[----:B------:R-:W-:Y:S02]  /*132f0*/  FMNMX.FTZ R20, R75, R20, !PT ;  /* 0x000000144b147209 */ /* 0x000fe40007810000 */
[----:B------:R-:W-:-:S02]  /*13300*/  FSEL R79, R79, -INF , P5 ;  /* 0xff8000004f4f7808 */ /* 0x000fc40002800000 */
[----:B------:R-:W-:-:S04]  /*13310*/  FMNMX.FTZ R20, R78, R20, !PT ;  /* 0x000000144e147209 */ /* 0x000fc80007810000 */
[----:B------:R-:W-:-:S05]  /*13320*/  FMNMX.FTZ R20, R79, R20, !PT ;  /* 0x000000144f147209 */ /* 0x000fca0007810000 */
[----:B------:R-:W1:Y:S02]  /*13330*/  SHFL.BFLY PT, R73, R20, 0x2, 0x1f ;  /* 0x0c401f0014497f89 */ /* 0x000e6400000e0000 */
[----:B-1----:R-:W-:-:S05]  /*13340*/  FMNMX.FTZ R20, R20, R73, !PT ;  /* 0x0000004914147209 */ /* 0x002fca0007810000 */
[----:B------:R-:W1:Y:S01]  /*13350*/  SHFL.BFLY PT, R73, R20, 0x1, 0x1f ;  /* 0x0c201f0014497f89 */ /* 0x000e6200000e0000 */
[----:B---3--:R-:W-:Y:S02]  /*13360*/  LOP3.LUT R76, R153, 0x10000, RZ, 0xfc, !PT ;  /* 0x00010000994c7812 */ /* 0x008fe400078efcff */
[----:B-1----:R-:W-:-:S04]  /*13370*/  FMNMX.FTZ R20, R20, R73, !PT ;  /* 0x0000004914147209 */ /* 0x002fc80007810000 */
[----:B------:R-:W-:-:S04]  /*13380*/  FSETP.NEU.FTZ.AND P2, PT, R20, -INF , PT ;  /* 0xff8000001400780b */ /* 0x000fc80003f5d000 */
[----:B------:R-:W-:-:S05]  /*13390*/  FSEL R73, R20, RZ, P2 ;  /* 0x000000ff14497208 */ /* 0x000fca0001000000 */
[----:B------:R-:W-:Y:S01]  /*133a0*/  FADD.FTZ R16, -R73, R16 ;  /* 0x0000001049107221 */ /* 0x000fe20000010100 */
[----:B------:R-:W-:-:S05]  /*133b0*/  FMUL.FTZ R73, R20, R0 ;  /* 0x0000000014497220 */ /* 0x000fca0000410000 */
[----:B------:R-:W-:-:S05]  /*133c0*/  FSEL R73, R73, RZ, P2 ;  /* 0x000000ff49497208 */ /* 0x000fca0001000000 */
[----:B------:R-:W-:Y:S01]  /*133d0*/  FFMA.FTZ R81, R78, R0, -R73 ;  /* 0x000000004e517223 */ /* 0x000fe20000010849 */
[----:B------:R-:W-:-:S05]  /*133e0*/  VIADD R78, R76, 0x180 ;  /* 0x000001804c4e7836 */ /* 0x000fca0000000000 */
[----:B------:R-:W-:Y:S01]  /*133f0*/  R2UR UR8, R78 ;  /* 0x000000004e0872ca */ /* 0x000fe200000e0000 */
[----:B------:R-:W-:-:S05]  /*13400*/  VIADD R78, R76, 0x300 ;  /* 0x000003004c4e7836 */ /* 0x000fca0000000000 */
[----:B------:R-:W-:Y:S01]  /*13410*/  R2UR UR12, R78 ;  /* 0x000000004e0c72ca */ /* 0x000fe200000e0000 */
[----:B------:R-:W-:-:S05]  /*13420*/  VIADD R78, R76, 0x480 ;  /* 0x000004804c4e7836 */ /* 0x000fca0000000000 */
[----:B------:R-:W-:Y:S01]  /*13430*/  R2UR UR16, R78 ;  /* 0x000000004e1072ca */ /* 0x000fe200000e0000 */
[----:B------:R-:W-:Y:S02]  /*13440*/  VIADD R78, R76, 0x600 ;  /* 0x000006004c4e7836 */ /* 0x000fe40000000000 */
[-CC-:B------:R-:W-:Y:S01]  /*13450*/  FFMA.FTZ R138, R138, R0.reuse, -R73.reuse ;  /* 0x000000008a8a7223 */ /* 0x180fe20000010849 */
[-CC-:B------:R-:W-:Y:S01]  /*13460*/  FFMA.FTZ R139, R139, R0.reuse, -R73.reuse ;  /* 0x000000008b8b7223 */ /* 0x180fe20000010849 */
[-CC-:B------:R-:W-:Y:S01]  /*13470*/  FFMA.FTZ R142, R142, R0.reuse, -R73.reuse ;  /* 0x000000008e8e7223 */ /* 0x180fe20000010849 */
[-CC-:B------:R-:W-:Y:S01]  /*13480*/  FFMA.FTZ R143, R143, R0.reuse, -R73.reuse ;  /* 0x000000008f8f7223 */ /* 0x180fe20000010849 */
[----:B------:R-:W-:Y:S01]  /*13490*/  R2UR UR20, R78 ;  /* 0x000000004e1472ca */ /* 0x000fe200000e0000 */
        /* <DEDUP_REMOVED lines=31> */
[----:B------:R-:W-:-:S02]  /*13690*/  VIADD R78, R76, 0x780 ;  /* 0x000007804c4e7836 */ /* 0x000fc40000000000 */
[----:B------:R-:W-:-:S03]  /*136a0*/  VIADD R73, R22, 0x200 ;  /* 0x0000020016497836 */ /* 0x000fc60000000000 */
[----:B------:R-:W-:Y:S01]  /*136b0*/  R2UR UR24, R78 ;  /* 0x000000004e1872ca */ /* 0x000fe200000e0000 */
[C---:B------:R-:W-:Y:S01]  /*136c0*/  VIADD R78, R76.reuse, 0x900 ;  /* 0x000009004c4e7836 */ /* 0x040fe20000000000 */
[----:B------:R-:W-:Y:S01]  /*136d0*/  SHF.R.U32.HI R73, RZ, 0x4, R73 ;  /* 0x00000004ff497819 */ /* 0x000fe20000011649 */
[----:B------:R-:W-:Y:S01]  /*136e0*/  IMAD.MOV.U32 R77, RZ, RZ, -0x3ffffff0 ;  /* 0xc0000010ff4d7424 */ /* 0x000fe200078e00ff */
[----:B------:R-:W-:Y:S02]  /*136f0*/  R2UR UR4, R76 ;  /* 0x000000004c0472ca */ /* 0x000fe400000e0000 */
[----:B------:R-:W-:Y:S02]  /*13700*/  LOP3.LUT R73, R73, 0x3fff, RZ, 0xc0, !PT ;  /* 0x00003fff49497812 */ /* 0x000fe400078ec0ff */
[----:B------:R-:W-:Y:S01]  /*13710*/  R2UR UR28, R78 ;  /* 0x000000004e1c72ca */ /* 0x000fe200000e0000 */
[C---:B------:R-:W-:Y:S01]  /*13720*/  VIADD R78, R76.reuse, 0xa80 ;  /* 0x00000a804c4e7836 */ /* 0x040fe20000000000 */
[----:B------:R-:W-:Y:S01]  /*13730*/  LOP3.LUT R73, R73, 0x2400000, RZ, 0xfc, !PT ;  /* 0x0240000049497812 */ /* 0x000fe200078efcff */
[----:B------:R-:W-:Y:S01]  /*13740*/  VIADD R76, R76, 0xc00 ;  /* 0x00000c004c4c7836 */ /* 0x000fe20000000000 */
[----:B------:R-:W-:-:S02]  /*13750*/  R2UR UR5, R77 ;  /* 0x000000004d0572ca */ /* 0x000fc400000e0000 */
[----:B------:R-:W-:Y:S01]  /*13760*/  R2UR UR37, R77 ;  /* 0x000000004d2572ca */ /* 0x000fe200000e0000 */
[----:B------:R-:W-:Y:S01]  /*13770*/  IMAD.MOV.U32 R77, RZ, RZ, -0x7fffffe0 ;  /* 0x80000020ff4d7424 */ /* 0x000fe200078e00ff */
[----:B------:R-:W-:Y:S01]  /*13780*/  R2UR UR36, R76 ;  /* 0x000000004c2472ca */ /* 0x000fe200000e0000 */
[----:B------:R-:W-:-:S03]  /*13790*/  IMAD R76, R19, 0x6c0, R73 ;  /* 0x000006c0134c7824 */ /* 0x000fc600078e0249 */
        /* <DEDUP_REMOVED lines=66> */
[----:B------:R-:W-:Y:S02]  /*13bc0*/  F2FP.BF16.F32.PACK_AB R72, R137, R72 ;  /* 0x000000488948723e */ /* 0x000fe400000010ff */
[----:B------:R-:W2:Y:S01]  /*13bd0*/  LDL R137, [R1+0x40] ;  /* 0x0000400001897983 */ /* 0x000ea20000100800 */
[----:B------:R-:W-:Y:S02]  /*13be0*/  WARPGROUP.DEPBAR.LE gsb0, 0x0 ;  /* 0x00008000000079c5 */ /* 0x000fe40000010000 */
[----:B------:R-:W-:-:S06]  /*13bf0*/  WARPGROUP.ARRIVE ;  /* 0x00000000000079c5 */ /* 0x000fcc0000000000 */
[----:B------:R-:W-:Y:S03]  /*13c00*/  HGMMA.64x96x16.F32.BF16 R24, gdesc[UR36].tnspB, R24, gsb0 ;  /* 0x41600000241879f0 */ /* 0x000fe60008001818 */
[----:B------:R-:W1:Y:S01]  /*13c10*/  S2R R153, SR_TID.X ;  /* 0x0000000000997919 */ /* 0x000e620000002100 */
[----:B------:R-:W-:Y:S01]  /*13c20*/  FMUL.FTZ R16, R16, R0 ;  /* 0x0000000010107220 */ /* 0x000fe20000410000 */
        /* <DEDUP_REMOVED lines=24> */
[----:B------:R-:W-:-:S02]  /*13db0*/  FMUL.FTZ R69, R69, R18 ;  /* 0x0000001245457220 */ /* 0x000fc40000410000 */
[----:B------:R3:W5:Y:S01]  /*13dc0*/  LDL R18, [R1+0x4] ;  /* 0x0000040001127983 */ /* 0x0007620000100800 */
[----:B------:R-:W-:Y:S01]  /*13dd0*/  MUFU.EX2 R73, R138 ;  /* 0x0000008a00497308 */ /* 0x000fe20000000800 */
[----:B-1----:R-:W-:-:S07]  /*13de0*/  SHF.R.U32.HI R136, RZ, 0x7, R153 ;  /* 0x00000007ff887819 */ /* 0x002fce0000011699 */
[----:B------:R-:W1:Y:S01]  /*13df0*/  MUFU.EX2 R16, R16 ;  /* 0x0000001000107308 */ /* 0x000e620000000800 */
[----:B------:R-:W-:-:S07]  /*13e00*/  VIADD R76, R136, 0x9 ;  /* 0x00000009884c7836 */ /* 0x000fce0000000000 */
[----:B------:R-:W4:Y:S01]  /*13e10*/  MUFU.EX2 R139, R139 ;  /* 0x0000008b008b7308 */ /* 0x000f220000000800 */
[----:B------:R-:W-:-:S07]  /*13e20*/  ISETP.GE.U32.AND P2, PT, R153, 0x180, PT ;  /* 0x000001809900780c */ /* 0x000fce0003f46070 */
[----:B------:R-:W0:Y:S01]  /*13e30*/  MUFU.EX2 R75, R142 ;  /* 0x0000008e004b7308 */ /* 0x000e220000000800 */
[----:B------:R-:W-:-:S07]  /*13e40*/  SEL R76, R76, 0x9, !P2 ;  /* 0x000000094c4c7807 */ /* 0x000fce0005000000 */
[----:B------:R-:W3:Y:S01]  /*13e50*/  MUFU.EX2 R143, R143 ;  /* 0x0000008f008f7308 */ /* 0x000ee20000000800 */
[--C-:B------:R-:W-:Y:S02]  /*13e60*/  @!P1 IMAD R77, R145, 0x8, R22.reuse ;  /* 0x00000008914d9824 */ /* 0x100fe400078e0216 */
[----:B-1----:R-:W-:Y:S01]  /*13e70*/  FFMA.FTZ R157, R16, R157, R73 ;  /* 0x0000009d109d7223 */ /* 0x002fe20000010049 */
[----:B------:R-:W-:Y:S01]  /*13e80*/  @!P1 IMAD R19, R19, 0x8, R22 ;  /* 0x0000000813139824 */ /* 0x000fe200078e0216 */
[----:B------:R4:W-:Y:S06]  /*13e90*/  BAR.ARV R76, 0x100 ;  /* 0x0004004c0000751d */ /* 0x0009ec0000002000 */
[----:B------:R-:W-:-:S02]  /*13ea0*/  @!P1 VIADD R77, R77, 0x31c40 ;  /* 0x00031c404d4d9836 */ /* 0x000fc40000000000 */
[----:B----4-:R-:W-:Y:S01]  /*13eb0*/  FADD.FTZ R76, R139, R157 ;  /* 0x0000009d8b4c7221 */ /* 0x010fe20000010000 */
[----:B------:R-:W-:Y:S01]  /*13ec0*/  @!P1 VIADD R19, R19, 0x31c60 ;  /* 0x00031c6013139836 */ /* 0x000fe20000000000 */
[----:B------:R-:W-:Y:S02]  /*13ed0*/  F2FP.BF16.F32.PACK_AB R74, R141, R74 ;  /* 0x0000004a8d4a723e */ /* 0x000fe400000010ff */
[----:B------:R-:W-:Y:S01]  /*13ee0*/  @!P1 PRMT R77, RZ, 0x654, R77 ;  /* 0x00000654ff4d9816 */ /* 0x000fe2000000004d */
[----:B0-----:R-:W-:Y:S01]  /*13ef0*/  FADD.FTZ R76, R75, R76 ;  /* 0x0000004c4b4c7221 */ /* 0x001fe20000010000 */
[----:B------:R-:W-:Y:S02]  /*13f00*/  F2FP.BF16.F32.PACK_AB R73, R139, R73 ;  /* 0x000000498b49723e */ /* 0x000fe400000010ff */
[----:B------:R-:W-:Y:S01]  /*13f10*/  @!P1 PRMT R19, RZ, 0x654, R19 ;  /* 0x00000654ff139816 */ /* 0x000fe20000000013 */
[----:B------:R0:W-:Y:S01]  /*13f20*/  @!P1 SYNCS.ARRIVE.TRANS64.RED.A1T0 RZ, [R77+URZ], RZ ;  /* 0x000000ff4dff99a7 */ /* 0x0001e2000810043f */
[----:B---3--:R-:W-:-:S02]  /*13f30*/  F2FP.BF16.F32.PACK_AB R75, R143, R75 ;  /* 0x0000004b8f4b723e */ /* 0x008fc400000010ff */
[----:B------:R1:W-:Y:S03]  /*13f40*/  @!P1 SYNCS.ARRIVE.TRANS64.RED.A1T0 RZ, [R19+URZ], RZ ;  /* 0x000000ff13ff99a7 */ /* 0x0003e6000810043f */
[----:B------:R3:W-:Y:S01]  /*13f50*/  STSM.16.M88.4 [R23+0x24300], R72 ;  /* 0x0243004817007844 */ /* 0x0007e20000000200 */
[----:B------:R-:W-:Y:S08]  /*13f60*/  MUFU.EX2 R130, R130 ;  /* 0x0000008200827308 */ /* 0x000ff00000000800 */
[----:B---3--:R-:W3:Y:S08]  /*13f70*/  MUFU.EX2 R72, R152 ;  /* 0x0000009800487308 */ /* 0x008ef00000000800 */
[----:B------:R-:W4:Y:S08]  /*13f80*/  MUFU.EX2 R73, R151 ;  /* 0x0000009700497308 */ /* 0x000f300000000800 */
[----:B------:R-:W1:Y:S01]  /*13f90*/  MUFU.EX2 R74, R150 ;  /* 0x00000096004a7308 */ /* 0x000e620000000800 */
[----:B---3--:R-:W-:-:S07]  /*13fa0*/  FADD.FTZ R21, R72, R21 ;  /* 0x0000001548157221 */ /* 0x008fce0000010000 */
[----:B------:R-:W3:Y:S01]  /*13fb0*/  MUFU.EX2 R131, R131 ;  /* 0x0000008300837308 */ /* 0x000ee20000000800 */
[----:B------:R-:W-:-:S07]  /*13fc0*/  FADD.FTZ R76, R143, R76 ;  /* 0x0000004c8f4c7221 */ /* 0x000fce0000010000 */
[----:B------:R-:W3:Y:S01]  /*13fd0*/  MUFU.EX2 R75, R149 ;  /* 0x00000095004b7308 */ /* 0x000ee20000000800 */
[----:B----4-:R-:W-:-:S07]  /*13fe0*/  FADD.FTZ R21, R73, R21 ;  /* 0x0000001549157221 */ /* 0x010fce0000010000 */
[----:B------:R-:W4:Y:S01]  /*13ff0*/  MUFU.EX2 R134, R134 ;  /* 0x0000008600867308 */ /* 0x000f220000000800 */
[----:B------:R-:W-:-:S07]  /*14000*/  F2FP.BF16.F32.PACK_AB R72, R73, R72 ;  /* 0x000000484948723e */ /* 0x000fce00000010ff */
[----:B0-----:R-:W0:Y:S01]  /*14010*/  MUFU.EX2 R77, R148 ;  /* 0x00000094004d7308 */ /* 0x001e220000000800 */
[----:B------:R-:W-:-:S07]  /*14020*/  FADD.FTZ R73, R130, R76 ;  /* 0x0000004c82497221 */ /* 0x000fce0000010000 */
[----:B------:R-:W0:Y:S01]  /*14030*/  MUFU.EX2 R135, R135 ;  /* 0x0000008700877308 */ /* 0x000e220000000800 */
[----:B-1----:R-:W-:-:S07]  /*14040*/  FADD.FTZ R76, R74, R21 ;  /* 0x000000154a4c7221 */ /* 0x002fce0000010000 */
[----:B------:R-:W1:Y:S01]  /*14050*/  MUFU.EX2 R136, R147 ;  /* 0x0000009300887308 */ /* 0x000e620000000800 */
[----:B---3--:R-:W-:-:S07]  /*14060*/  FADD.FTZ R21, R131, R73 ;  /* 0x0000004983157221 */ /* 0x008fce0000010000 */
[----:B------:R-:W3:Y:S01]  /*14070*/  MUFU.EX2 R122, R122 ;  /* 0x0000007a007a7308 */ /* 0x000ee20000000800 */
[----:B------:R-:W-:-:S07]  /*14080*/  FADD.FTZ R76, R75, R76 ;  /* 0x0000004c4b4c7221 */ /* 0x000fce0000010000 */
[----:B------:R-:W3:Y:S01]  /*14090*/  MUFU.EX2 R78, R146 ;  /* 0x00000092004e7308 */ /* 0x000ee20000000800 */
[----:B----4-:R-:W-:-:S07]  /*140a0*/  FADD.FTZ R21, R134, R21 ;  /* 0x0000001586157221 */ /* 0x010fce0000010000 */
[----:B------:R-:W4:Y:S01]  /*140b0*/  MUFU.EX2 R123, R123 ;  /* 0x0000007b007b7308 */ /* 0x000f220000000800 */
[----:B0-----:R-:W-:-:S07]  /*140c0*/  FADD.FTZ R76, R77, R76 ;  /* 0x0000004c4d4c7221 */ /* 0x001fce0000010000 */
[----:B------:R-:W0:Y:S08]  /*140d0*/  MUFU.EX2 R79, R129 ;  /* 0x00000081004f7308 */ /* 0x000e300000000800 */
[----:B------:R-:W0:Y:S08]  /*140e0*/  MUFU.EX2 R126, R126 ;  /* 0x0000007e007e7308 */ /* 0x000e300000000800 */
[----:B------:R-:W0:Y:S08]  /*140f0*/  MUFU.EX2 R132, R132 ;  /* 0x0000008400847308 */ /* 0x000e300000000800 */
[----:B------:R-:W-:Y:S08]  /*14100*/  MUFU.EX2 R19, R128 ;  /* 0x0000008000137308 */ /* 0x000ff00000000800 */
[----:B------:R1:W-:Y:S08]  /*14110*/  MUFU.EX2 R129, R88 ;  /* 0x0000005800817308 */ /* 0x0003f00000000800 */
[----:B------:R-:W0:Y:S01]  /*14120*/  MUFU.EX2 R127, R127 ;  /* 0x0000007f007f7308 */ /* 0x000e220000000800 */
[----:B-1----:R-:W-:-:S07]  /*14130*/  FADD.FTZ R88, R135, R21 ;  /* 0x0000001587587221 */ /* 0x002fce0000010000 */
[----:B------:R-:W-:Y:S08]  /*14140*/  MUFU.EX2 R128, R89 ;  /* 0x0000005900807308 */ /* 0x000ff00000000800 */
[----:B------:R-:W1:Y:S08]  /*14150*/  MUFU.EX2 R133, R133 ;  /* 0x0000008500857308 */ /* 0x000e700000000800 */
[----:B------:R3:W1:Y:S02]  /*14160*/  MUFU.EX2 R89, R114 ;  /* 0x0000007200597308 */ /* 0x0006640000000800 */
[C---:B---3--:R-:W-:Y:S01]  /*14170*/  FADD.FTZ R114, R136.reuse, R76 ;  /* 0x0000004c88727221 */ /* 0x048fe20000010000 */
[----:B------:R-:W-:Y:S01]  /*14180*/  F2FP.BF16.F32.PACK_AB R76, R136, R77 ;  /* 0x0000004d884c723e */ /* 0x000fe200000010ff */
[----:B------:R-:W-:-:S04]  /*14190*/  FADD.FTZ R77, R122, R88 ;  /* 0x000000587a4d7221 */ /* 0x000fc80000010000 */
[----:B------:R-:W3:Y:S01]  /*141a0*/  MUFU.EX2 R124, R124 ;  /* 0x0000007c007c7308 */ /* 0x000ee20000000800 */
[----:B------:R-:W-:Y:S01]  /*141b0*/  FADD.FTZ R88, R78, R114 ;  /* 0x000000724e587221 */ /* 0x000fe20000010000 */
[----:B----4-:R-:W-:-:S03]  /*141c0*/  FADD.FTZ R77, R123, R77 ;  /* 0x0000004d7b4d7221 */ /* 0x010fc60000010000 */
[----:B0-----:R-:W-:-:S03]  /*141d0*/  FADD.FTZ R88, R79, R88 ;  /* 0x000000584f587221 */ /* 0x001fc60000010000 */
[----:B------:R-:W0:Y:S01]  /*141e0*/  MUFU.EX2 R115, R115 ;  /* 0x0000007300737308 */ /* 0x000e220000000800 */
[----:B------:R-:W-:Y:S01]  /*141f0*/  FADD.FTZ R77, R126, R77 ;  /* 0x0000004d7e4d7221 */ /* 0x000fe20000010000 */
[----:B------:R-:W-:-:S06]  /*14200*/  FADD.FTZ R88, R132, R88 ;  /* 0x0000005884587221 */ /* 0x000fcc0000010000 */
[----:B------:R-:W4:Y:S01]  /*14210*/  MUFU.EX2 R125, R125 ;  /* 0x0000007d007d7308 */ /* 0x000f220000000800 */
[----:B------:R-:W-:-:S07]  /*14220*/  FADD.FTZ R77, R127, R77 ;  /* 0x0000004d7f4d7221 */ /* 0x000fce0000010000 */
[----:B------:R-:W2:Y:S01]  /*14230*/  MUFU.EX2 R118, R118 ;  /* 0x0000007600767308 */ /* 0x000ea20000000800 */
[----:B-1----:R-:W-:Y:S01]  /*14240*/  FADD.FTZ R88, R133, R88 ;  /* 0x0000005885587221 */ /* 0x002fe20000010000 */
[----:B------:R-:W-:-:S06]  /*14250*/  FADD.FTZ R77, R89, R77 ;  /* 0x0000004d594d7221 */ /* 0x000fcc0000010000 */
[----:B------:R-:W1:Y:S01]  /*14260*/  MUFU.EX2 R119, R119 ;  /* 0x0000007700777308 */ /* 0x000e620000000800 */
[----:B---3--:R-:W-:-:S07]  /*14270*/  FADD.FTZ R88, R124, R88 ;  /* 0x000000587c587221 */ /* 0x008fce0000010000 */
[----:B------:R-:W3:Y:S01]  /*14280*/  MUFU.EX2 R121, R121 ;  /* 0x0000007900797308 */ /* 0x000ee20000000800 */
[----:B0-----:R-:W-:-:S07]  /*14290*/  FADD.FTZ R77, R115, R77 ;  /* 0x0000004d734d7221 */ /* 0x001fce0000010000 */
[----:B------:R-:W0:Y:S01]  /*142a0*/  MUFU.EX2 R106, R106 ;  /* 0x0000006a006a7308 */ /* 0x000e220000000800 */
[----:B----4-:R-:W-:-:S07]  /*142b0*/  FADD.FTZ R88, R125, R88 ;  /* 0x000000587d587221 */ /* 0x010fce0000010000 */
[----:B------:R-:W4:Y:S01]  /*142c0*/  MUFU.EX2 R120, R120 ;  /* 0x0000007800787308 */ /* 0x000f220000000800 */
[----:B--2---:R-:W-:-:S07]  /*142d0*/  FADD.FTZ R77, R118, R77 ;  /* 0x0000004d764d7221 */ /* 0x004fce0000010000 */
[----:B------:R-:W2:Y:S08]  /*142e0*/  MUFU.EX2 R107, R107 ;  /* 0x0000006b006b7308 */ /* 0x000eb00000000800 */
[----:B------:R-:W2:Y:S08]  /*142f0*/  MUFU.EX2 R117, R117 ;  /* 0x0000007500757308 */ /* 0x000eb00000000800 */
[----:B------:R-:W-:Y:S08]  /*14300*/  MUFU.EX2 R110, R110 ;  /* 0x0000006e006e7308 */ /* 0x000ff00000000800 */
[----:B------:R-:W2:Y:S08]  /*14310*/  MUFU.EX2 R116, R116 ;  /* 0x0000007400747308 */ /* 0x000eb00000000800 */
[----:B------:R1:W-:Y:S01]  /*14320*/  MUFU.EX2 R21, R90 ;  /* 0x0000005a00157308 */ /* 0x0003e20000000800 */
[----:B------:R-:W-:-:S07]  /*14330*/  F2FP.BF16.F32.PACK_AB R74, R75, R74 ;  /* 0x0000004a4b4a723e */ /* 0x000fce00000010ff */
[----:B------:R-:W-:Y:S01]  /*14340*/  MUFU.EX2 R111, R111 ;  /* 0x0000006f006f7308 */ /* 0x000fe20000000800 */
[----:B-1----:R-:W-:Y:S01]  /*14350*/  FADD.FTZ R90, R19, R88 ;  /* 0x00000058135a7221 */ /* 0x002fe20000010000 */
[----:B------:R-:W-:-:S03]  /*14360*/  FADD.FTZ R88, R119, R77 ;  /* 0x0000004d77587221 */ /* 0x000fc60000010000 */
[----:B---3--:R-:W-:-:S03]  /*14370*/  FADD.FTZ R90, R121, R90 ;  /* 0x0000005a795a7221 */ /* 0x008fc60000010000 */
[----:B------:R-:W1:Y:S01]  /*14380*/  MUFU.EX2 R113, R113 ;  /* 0x0000007100717308 */ /* 0x000e620000000800 */
[----:B0-----:R-:W-:Y:S01]  /*14390*/  FADD.FTZ R88, R106, R88 ;  /* 0x000000586a587221 */ /* 0x001fe20000010000 */
[----:B------:R-:W-:Y:S01]  /*143a0*/  F2FP.BF16.F32.PACK_AB R73, R131, R130 ;  /* 0x000000828349723e */ /* 0x000fe200000010ff */
[----:B----4-:R-:W-:Y:S01]  /*143b0*/  FADD.FTZ R90, R120, R90 ;  /* 0x0000005a785a7221 */ /* 0x010fe20000010000 */
[----:B------:R-:W-:-:S04]  /*143c0*/  F2FP.BF16.F32.PACK_AB R75, R135, R134 ;  /* 0x00000086874b723e */ /* 0x000fc800000010ff */
[----:B------:R-:W0:Y:S01]  /*143d0*/  MUFU.EX2 R98, R98 ;  /* 0x0000006200627308 */ /* 0x000e220000000800 */
[----:B--2---:R-:W-:Y:S01]  /*143e0*/  FADD.FTZ R88, R107, R88 ;  /* 0x000000586b587221 */ /* 0x004fe20000010000 */
[----:B------:R-:W-:-:S06]  /*143f0*/  FADD.FTZ R90, R117, R90 ;  /* 0x0000005a755a7221 */ /* 0x000fcc0000010000 */
[----:B------:R-:W2:Y:S01]  /*14400*/  MUFU.EX2 R112, R112 ;  /* 0x0000007000707308 */ /* 0x000ea20000000800 */
[----:B------:R3:W-:Y:S07]  /*14410*/  STSM.16.M88.4 [R23+0x25b00], R72 ;  /* 0x025b004817007844 */ /* 0x0007ee0000000200 */
[----:B------:R-:W4:Y:S01]  /*14420*/  MUFU.EX2 R99, R99 ;  /* 0x0000006300637308 */ /* 0x000f220000000800 */
[----:B------:R-:W-:-:S07]  /*14430*/  FADD.FTZ R90, R116, R90 ;  /* 0x0000005a745a7221 */ /* 0x000fce0000010000 */
[----:B------:R-:W4:Y:S01]  /*14440*/  MUFU.EX2 R109, R109 ;  /* 0x0000006d006d7308 */ /* 0x000f220000000800 */
[----:B---3--:R-:W-:Y:S01]  /*14450*/  FADD.FTZ R72, R110, R88 ;  /* 0x000000586e487221 */ /* 0x008fe20000010000 */
[----:B-1----:R-:W-:-:S06]  /*14460*/  FADD.FTZ R73, R113, R90 ;  /* 0x0000005a71497221 */ /* 0x002fcc0000010000 */
[----:B------:R-:W1:Y:S01]  /*14470*/  MUFU.EX2 R102, R102 ;  /* 0x0000006600667308 */ /* 0x000e620000000800 */
[----:B------:R-:W-:-:S07]  /*14480*/  FADD.FTZ R72, R111, R72 ;  /* 0x000000486f487221 */ /* 0x000fce0000010000 */
[----:B------:R-:W3:Y:S01]  /*14490*/  MUFU.EX2 R108, R108 ;  /* 0x0000006c006c7308 */ /* 0x000ee20000000800 */
[----:B0-----:R-:W-:Y:S01]  /*144a0*/  FADD.FTZ R72, R98, R72 ;  /* 0x0000004862487221 */ /* 0x001fe20000010000 */
[----:B--2---:R-:W-:-:S06]  /*144b0*/  FADD.FTZ R73, R112, R73 ;  /* 0x0000004970497221 */ /* 0x004fcc0000010000 */
[----:B------:R-:W-:Y:S01]  /*144c0*/  MUFU.EX2 R103, R103 ;  /* 0x0000006700677308 */ /* 0x000fe20000000800 */
[----:B----4-:R-:W-:-:S07]  /*144d0*/  FADD.FTZ R74, R99, R72 ;  /* 0x00000048634a7221 */ /* 0x010fce0000010000 */
[----:B------:R-:W0:Y:S01]  /*144e0*/  MUFU.EX2 R105, R105 ;  /* 0x0000006900697308 */ /* 0x000e220000000800 */
[----:B------:R-:W-:Y:S01]  /*144f0*/  F2FP.BF16.F32.PACK_AB R72, R121, R19 ;  /* 0x000000137948723e */ /* 0x000fe200000010ff */
[----:B------:R-:W-:Y:S01]  /*14500*/  FADD.FTZ R19, R109, R73 ;  /* 0x000000496d137221 */ /* 0x000fe20000010000 */
[----:B------:R-:W-:-:S05]  /*14510*/  F2FP.BF16.F32.PACK_AB R78, R79, R78 ;  /* 0x0000004e4f4e723e */ /* 0x000fca00000010ff */
[----:B------:R-:W2:Y:S01]  /*14520*/  MUFU.EX2 R104, R104 ;  /* 0x0000006800687308 */ /* 0x000ea20000000800 */
[----:B------:R-:W-:Y:S02]  /*14530*/  F2FP.BF16.F32.PACK_AB R77, R123, R122 ;  /* 0x0000007a7b4d723e */ /* 0x000fe400000010ff */
[----:B------:R-:W-:Y:S01]  /*14540*/  F2FP.BF16.F32.PACK_AB R79, R127, R126 ;  /* 0x0000007e7f4f723e */ /* 0x000fe200000010ff */
[----:B-1----:R-:W-:-:S04]  /*14550*/  FADD.FTZ R75, R102, R74 ;  /* 0x0000004a664b7221 */ /* 0x002fc80000010000 */
[----:B------:R-:W1:Y:S01]  /*14560*/  MUFU.EX2 R101, R101 ;  /* 0x0000006500657308 */ /* 0x000e620000000800 */
[----:B---3--:R-:W-:Y:S01]  /*14570*/  FADD.FTZ R19, R108, R19 ;  /* 0x000000136c137221 */ /* 0x008fe20000010000 */
[----:B------:R3:W-:Y:S06]  /*14580*/  STSM.16.M88.4 [R23+0x27300], R76 ;  /* 0x0273004c17007844 */ /* 0x0007ec0000000200 */
[----:B------:R-:W4:Y:S01]  /*14590*/  MUFU.EX2 R100, R100 ;  /* 0x0000006400647308 */ /* 0x000f220000000800 */
[----:B0-----:R-:W-:-:S07]  /*145a0*/  FADD.FTZ R19, R105, R19 ;  /* 0x0000001369137221 */ /* 0x001fce0000010000 */
[----:B------:R-:W0:Y:S01]  /*145b0*/  MUFU.EX2 R97, R97 ;  /* 0x0000006100617308 */ /* 0x000e220000000800 */
[----:B---3--:R-:W-:-:S04]  /*145c0*/  FADD.FTZ R76, R103, R75 ;  /* 0x0000004b674c7221 */ /* 0x008fc80000010000 */
[----:B------:R-:W-:Y:S01]  /*145d0*/  FADD.FTZ R77, R21, R76 ;  /* 0x0000004c154d7221 */ /* 0x000fe20000010000 */
[----:B--2---:R-:W-:Y:S02]  /*145e0*/  FADD.FTZ R76, R104, R19 ;  /* 0x00000013684c7221 */ /* 0x004fe40000010000 */
[----:B------:R-:W-:Y:S01]  /*145f0*/  MUFU.EX2 R96, R96 ;  /* 0x0000006000607308 */ /* 0x000fe20000000800 */
[----:B------:R-:W-:Y:S01]  /*14600*/  F2FP.BF16.F32.PACK_AB R88, R133, R132 ;  /* 0x000000848558723e */ /* 0x000fe200000010ff */
[----:B-1----:R-:W-:-:S06]  /*14610*/  FADD.FTZ R19, R101, R76 ;  /* 0x0000004c65137221 */ /* 0x002fcc0000010000 */
[----:B------:R1:W2:Y:S01]  /*14620*/  MUFU.EX2 R114, R91 ;  /* 0x0000005b00727308 */ /* 0x0002a20000000800 */
[----:B------:R-:W-:Y:S02]  /*14630*/  F2FP.BF16.F32.PACK_AB R89, R115, R89 ;  /* 0x000000597359723e */ /* 0x000fe400000010ff */
[----:B------:R-:W-:Y:S02]  /*14640*/  F2FP.BF16.F32.PACK_AB R90, R125, R124 ;  /* 0x0000007c7d5a723e */ /* 0x000fe400000010ff */
[----:B------:R-:W-:-:S03]  /*14650*/  F2FP.BF16.F32.PACK_AB R73, R107, R106 ;  /* 0x0000006a6b49723e */ /* 0x000fc600000010ff */
[----:B------:R-:W-:Y:S01]  /*14660*/  MUFU.EX2 R93, R93 ;  /* 0x0000005d005d7308 */ /* 0x000fe20000000800 */
[----:B-1----:R-:W-:Y:S02]  /*14670*/  F2FP.BF16.F32.PACK_AB R91, R119, R118 ;  /* 0x00000076775b723e */ /* 0x002fe400000010ff */
[----:B------:R-:W-:Y:S02]  /*14680*/  F2FP.BF16.F32.PACK_AB R74, R117, R120 ;  /* 0x00000078754a723e */ /* 0x000fe400000010ff */
[----:B------:R-:W-:-:S03]  /*14690*/  F2FP.BF16.F32.PACK_AB R75, R111, R110 ;  /* 0x0000006e6f4b723e */ /* 0x000fc600000010ff */
[----:B------:R-:W1:Y:S01]  /*146a0*/  MUFU.EX2 R94, R94 ;  /* 0x0000005e005e7308 */ /* 0x000e620000000800 */
[----:B----4-:R-:W-:Y:S01]  /*146b0*/  FADD.FTZ R78, R100, R19 ;  /* 0x00000013644e7221 */ /* 0x010fe20000010000 */
[----:B------:R-:W-:Y:S06]  /*146c0*/  STSM.16.M88.4 [R23+0x28b00], R88 ;  /* 0x028b005817007844 */ /* 0x000fec0000000200 */
[----:B------:R-:W3:Y:S01]  /*146d0*/  MUFU.EX2 R95, R95 ;  /* 0x0000005f005f7308 */ /* 0x000ee20000000800 */
[----:B------:R0:W-:Y:S07]  /*146e0*/  STSM.16.M88.4 [R23+0x2a300], R72 ;  /* 0x02a3004817007844 */ /* 0x0001ee0000000200 */
[----:B------:R-:W4:Y:S08]  /*146f0*/  MUFU.EX2 R92, R92 ;  /* 0x0000005c005c7308 */ /* 0x000f300000000800 */
[----:B------:R-:W-:Y:S01]  /*14700*/  MUFU.EX2 R82, R82 ;  /* 0x0000005200527308 */ /* 0x000fe20000000800 */
[----:B0-----:R-:W-:-:S07]  /*14710*/  FADD.FTZ R73, R97, R78 ;  /* 0x0000004e61497221 */ /* 0x001fce0000010000 */
[----:B------:R-:W0:Y:S08]  /*14720*/  MUFU.EX2 R83, R83 ;  /* 0x0000005300537308 */ /* 0x000e300000000800 */
[----:B------:R-:W-:Y:S08]  /*14730*/  MUFU.EX2 R86, R86 ;  /* 0x0000005600567308 */ /* 0x000ff00000000800 */
[----:B------:R-:W0:Y:S08]  /*14740*/  MUFU.EX2 R87, R87 ;  /* 0x0000005700577308 */ /* 0x000e300000000800 */
[----:B------:R-:W-:Y:S08]  /*14750*/  MUFU.EX2 R85, R85 ;  /* 0x0000005500557308 */ /* 0x000ff00000000800 */
[----:B------:R-:W-:Y:S08]  /*14760*/  MUFU.EX2 R17, R17 ;  /* 0x0000001100117308 */ /* 0x000ff00000000800 */
[----:B------:R-:W0:Y:S08]  /*14770*/  MUFU.EX2 R80, R80 ;  /* 0x0000005000507308 */ /* 0x000e300000000800 */
[----:B------:R-:W-:Y:S08]  /*14780*/  MUFU.EX2 R81, R81 ;  /* 0x0000005100517308 */ /* 0x000ff00000000800 */
[----:B------:R-:W0:Y:S01]  /*14790*/  MUFU.EX2 R84, R84 ;  /* 0x0000005400547308 */ /* 0x000e220000000800 */
[----:B--2---:R-:W-:Y:S01]  /*147a0*/  FADD.FTZ R77, R114, R77 ;  /* 0x0000004d724d7221 */ /* 0x004fe20000010000 */
[----:B------:R-:W-:Y:S01]  /*147b0*/  FADD.FTZ R74, R96, R73 ;  /* 0x00000049604a7221 */ /* 0x000fe20000010000 */
[----:B------:R-:W-:-:S02]  /*147c0*/  F2FP.BF16.F32.PACK_AB R118, R109, R112 ;  /* 0x000000706d76723e */ /* 0x000fc400000010ff */
[----:B------:R-:W-:Y:S01]  /*147d0*/  F2FP.BF16.F32.PACK_AB R109, R114, R21 ;  /* 0x00000015726d723e */ /* 0x000fe200000010ff */
[----:B-1----:R-:W-:Y:S01]  /*147e0*/  FADD.FTZ R76, R94, R77 ;  /* 0x0000004d5e4c7221 */ /* 0x002fe20000010000 */
[----:B------:R-:W-:Y:S01]  /*147f0*/  FADD.FTZ R21, R93, R74 ;  /* 0x0000004a5d157221 */ /* 0x000fe20000010000 */
[----:B------:R-:W-:Y:S02]  /*14800*/  F2FP.BF16.F32.PACK_AB R116, R113, R116 ;  /* 0x000000747174723e */ /* 0x000fe400000010ff */
[----:B------:R-:W-:Y:S02]  /*14810*/  F2FP.BF16.F32.PACK_AB R117, R99, R98 ;  /* 0x000000626375723e */ /* 0x000fe400000010ff */
[----:B------:R-:W-:Y:S01]  /*14820*/  F2FP.BF16.F32.PACK_AB R119, R103, R102 ;  /* 0x000000666777723e */ /* 0x000fe200000010ff */
[----:B---3--:R-:W-:Y:S01]  /*14830*/  FADD.FTZ R19, R95, R76 ;  /* 0x0000004c5f137221 */ /* 0x008fe20000010000 */
[----:B------:R-:W-:Y:S01]  /*14840*/  F2FP.BF16.F32.PACK_AB R108, R105, R108 ;  /* 0x0000006c696c723e */ /* 0x000fe200000010ff */
[----:B----4-:R-:W-:Y:S01]  /*14850*/  FADD.FTZ R21, R92, R21 ;  /* 0x000000155c157221 */ /* 0x010fe20000010000 */
[----:B------:R-:W-:-:S02]  /*14860*/  F2FP.BF16.F32.PACK_AB R110, R101, R104 ;  /* 0x00000068656e723e */ /* 0x000fc400000010ff */
[----:B------:R-:W-:Y:S02]  /*14870*/  F2FP.BF16.F32.PACK_AB R111, R95, R94 ;  /* 0x0000005e5f6f723e */ /* 0x000fe400000010ff */
[----:B------:R-:W-:Y:S02]  /*14880*/  F2FP.BF16.F32.PACK_AB R100, R97, R100 ;  /* 0x000000646164723e */ /* 0x000fe400000010ff */
[----:B0-----:R-:W-:Y:S02]  /*14890*/  F2FP.BF16.F32.PACK_AB R101, R83, R82 ;  /* 0x000000525365723e */ /* 0x001fe400000010ff */
[----:B------:R-:W-:Y:S02]  /*148a0*/  F2FP.BF16.F32.PACK_AB R102, R93, R96 ;  /* 0x000000605d66723e */ /* 0x000fe400000010ff */
[----:B------:R-:W-:Y:S02]  /*148b0*/  F2FP.BF16.F32.PACK_AB R103, R87, R86 ;  /* 0x000000565767723e */ /* 0x000fe400000010ff */
[----:B------:R-:W-:-:S02]  /*148c0*/  F2FP.BF16.F32.PACK_AB R92, R128, R92 ;  /* 0x0000005c805c723e */ /* 0x000fc400000010ff */
[----:B------:R-:W-:Y:S02]  /*148d0*/  F2FP.BF16.F32.PACK_AB R93, R80, R17 ;  /* 0x00000011505d723e */ /* 0x000fe400000010ff */
[----:B------:R-:W-:Y:S02]  /*148e0*/  F2FP.BF16.F32.PACK_AB R94, R85, R129 ;  /* 0x00000081555e723e */ /* 0x000fe400000010ff */
[----:B------:R-:W-:Y:S01]  /*148f0*/  F2FP.BF16.F32.PACK_AB R95, R84, R81 ;  /* 0x00000051545f723e */ /* 0x000fe200000010ff */
[----:B------:R1:W-:Y:S01]  /*14900*/  STSM.16.M88.4 [R23+0x2bb00], R116 ;  /* 0x02bb007417007844 */ /* 0x0003e20000000200 */
[----:B------:R-:W-:-:S03]  /*14910*/  FADD.FTZ R72, R82, R19 ;  /* 0x0000001352487221 */ /* 0x000fc60000010000 */
[----:B------:R1:W-:Y:S04]  /*14920*/  STSM.16.M88.4 [R23+0x2d300], R108 ;  /* 0x02d3006c17007844 */ /* 0x0003e80000000200 */
[----:B------:R1:W-:Y:S04]  /*14930*/  STSM.16.M88.4 [R23+0x2eb00], R100 ;  /* 0x02eb006417007844 */ /* 0x0003e80000000200 */
[----:B------:R1:W-:Y:S01]  /*14940*/  STSM.16.M88.4 [R23+0x30300], R92 ;  /* 0x0303005c17007844 */ /* 0x0003e20000000200 */
[----:B------:R-:W-:Y:S01]  /*14950*/  FADD.FTZ R19, R83, R72 ;  /* 0x0000004853137221 */ /* 0x000fe20000010000 */
[----:B------:R-:W-:Y:S01]  /*14960*/  @!PT LDS RZ, [RZ] ;  /* 0x00000000fffff984 */ /* 0x000fe20000000800 */
[----:B------:R-:W-:Y:S01]  /*14970*/  @!PT LDS RZ, [RZ] ;  /* 0x00000000fffff984 */ /* 0x000fe20000000800 */
[----:B------:R-:W-:Y:S01]  /*14980*/  @!PT LDS RZ, [RZ] ;  /* 0x00000000fffff984 */ /* 0x000fe20000000800 */
[----:B------:R-:W-:Y:S01]  /*14990*/  @!PT LDS RZ, [RZ] ;  /* 0x00000000fffff984 */ /* 0x000fe20000000800 */
[----:B------:R0:W-:Y:S06]  /*149a0*/  MEMBAR.ALL.CTA ;  /* 0x0000000000007992 */ /* 0x0001ec0000008000 */
[----:B0-----:R-:W0:Y:S01]  /*149b0*/  FENCE.VIEW.ASYNC.S ;  /* 0x00000000000073c6 */ /* 0x001e220000000000 */
[----:B------:R-:W-:Y:S01]  /*149c0*/  FADD.FTZ R72, R86, R19 ;  /* 0x0000001356487221 */ /* 0x000fe20000010000 */
[----:B------:R-:W-:-:S03]  /*149d0*/  ISETP.GT.AND P2, PT, R15, R137, PT ;  /* 0x000000890f00720c */ /* 0x000fc60003f44270 */
[----:B------:R-:W-:-:S04]  /*149e0*/  FADD.FTZ R72, R87, R72 ;  /* 0x0000004857487221 */ /* 0x000fc80000010000 */
[----:B------:R-:W-:Y:S01]  /*149f0*/  FADD.FTZ R19, R17, R72 ;  /* 0x0000004811137221 */ /* 0x000fe20000010000 */
[----:B------:R-:W-:-:S03]  /*14a00*/  FADD.FTZ R74, R128, R21 ;  /* 0x00000015804a7221 */ /* 0x000fc60000010000 */
[----:B------:R-:W-:Y:S01]  /*14a10*/  FADD.FTZ R72, R80, R19 ;  /* 0x0000001350487221 */ /* 0x000fe20000010000 */
[----:B------:R-:W-:-:S03]  /*14a20*/  FADD.FTZ R74, R129, R74 ;  /* 0x0000004a814a7221 */ /* 0x000fc60000010000 */
        /* <DEDUP_REMOVED lines=27> */
[----:B------:R-:W-:-:S02]  /*14be0*/  VIADD R15, R15, 0xffffffff ;  /* 0xffffffff0f0f7836 */ /* 0x000fc40000000000 */
[----:B------:R-:W-:Y:S02]  /*14bf0*/  IMAD.MOV.U32 R19, RZ, RZ, R145 ;  /* 0x000000ffff137224 */ /* 0x000fe400078e0091 */
[----:B------:R-:W-:Y:S02]  /*14c00*/  IMAD.MOV.U32 R16, RZ, RZ, R20 ;  /* 0x000000ffff107224 */ /* 0x000fe400078e0014 */
[----:B------:R-:W-:Y:S01]  /*14c10*/  IMAD.MOV.U32 R17, RZ, RZ, R14 ;  /* 0x000000ffff117224 */ /* 0x000fe200078e000e */
[----:B0-----:R-:W-:Y:S01]  /*14c20*/  NOP ;  /* 0x0000000000007918 */ /* 0x001fe20000000000 */
[----:B-1----:R-:W-:Y:S05]  /*14c30*/  @P2 BRA `(.L_x_2428) ;  /* 0xffffffac00f42947 */ /* 0x002fea000383ffff */
.L_x_2418:
[----:B------:R-:W-:-:S13]  /*14c40*/  ISETP.GE.AND P2, PT, R15, RZ, PT ;  /* 0x000000ff0f00720c */ /* 0x000fda0003f46270 */
[----:B------:R-:W-:Y:S05]  /*14c50*/  @!P2 BRA `(.L_x_2429) ;  /* 0x000000440058a947 */ /* 0x000fea0003800000 */
[----:B-----5:R0:W5:Y:S01]  /*14c60*/  LDL.LU R18, [R1+0x4] ;  /* 0x0000040001127983 */ /* 0x0201620000300800 */
[----:B------:R-:W-:Y:S02]  /*14c70*/  IMAD.MOV.U32 R17, RZ, RZ, R20 ;  /* 0x000000ffff117224 */ /* 0x000fe400078e0014 */
[----:B------:R-:W-:Y:S02]  /*14c80*/  IMAD.MOV.U32 R16, RZ, RZ, R14 ;  /* 0x000000ffff107224 */ /* 0x000fe400078e000e */
[----:B------:R-:W-:-:S07]  /*14c90*/  IMAD.MOV.U32 R19, RZ, RZ, R145 ;  /* 0x000000ffff137224 */ /* 0x000fce00078e0091 */
.L_x_2440:
[----:B--2---:R-:W2:Y:S01]  /*14ca0*/  LDL R0, [R1+0x28] ;  /* 0x0000280001007983 */ /* 0x004ea20000100800 */
        /* <DEDUP_REMOVED lines=11> */
.L_x_2431:
[----:B------:R-:W-:Y:S01]  /*14d60*/  IMAD R0, R145, 0x8, R22 ;  /* 0x0000000891007824 */ /* 0x000fe200078e0216 */
[----:B------:R-:W-:-:S04]  /*14d70*/  SHF.L.U32 R21, R14, 0x1f, RZ ;  /* 0x0000001f0e157819 */ /* 0x000fc800000006ff */
[----:B------:R1:W2:Y:S01]  /*14d80*/  SYNCS.PHASECHK.TRANS64.TRYWAIT P3, [R0+URZ+0x31c30], R21 ;  /* 0x031c3015000075a7 */ /* 0x0002a2000806017f */
[----:B------:R-:W-:Y:S05]  /*14d90*/  @!P0 BRA `(.L_x_2432) ;  /* 0x0000000000048947 */ /* 0x000fea0003800000 */
[----:B------:R-:W-:Y:S01]  /*14da0*/  BPT.TRAP 0x1 ;  /* 0x000000040000795c */ /* 0x000fe20000300000 */
.L_x_2432:
[----:B------:R-:W-:Y:S04]  /*14db0*/  BSSY B0, `(.L_x_2430) ;  /* 0x0000004000007945 */ /* 0x000fe80003800000 */
[----:B--2---:R-:W-:Y:S05]  /*14dc0*/  @P3 BRA `(.L_x_2433) ;  /* 0x0000000000083947 */ /* 0x004fea0003800000 */
[----:B------:R-:W2:Y:S02]  /*14dd0*/  SYNCS.PHASECHK.TRANS64.TRYWAIT P3, [R0+URZ+0x31c30], R21 ;  /* 0x031c3015000075a7 */ /* 0x000ea4000806017f */
[----:B--2---:R-:W-:Y:S05]  /*14de0*/  @!P3 BRA `(.L_x_2434) ;  /* 0x000000f00020b947 */ /* 0x004fea0003800000 */
.L_x_2433:
[----:B------:R-:W-:Y:S05]  /*14df0*/  BSYNC B0 ;  /* 0x0000000000007941 */ /* 0x000fea0003800000 */
.L_x_2430:
        /* <DEDUP_REMOVED lines=549> */
.L_x_2436:
[----:B------:R-:W-:Y:S01]  /*17050*/  SHF.L.U32 R0, R18, 0x1f, RZ ;  /* 0x0000001f12007819 */ /* 0x000fe200000006ff */
[----:B------:R-:W-:-:S04]  /*17060*/  IMAD R14, R19, 0x8, R22 ;  /* 0x00000008130e7824 */ /* 0x000fc800078e0216 */
[----:B------:R1:W2:Y:S01]  /*17070*/  SYNCS.PHASECHK.TRANS64.TRYWAIT P2, [R14+URZ+0x31c50], R0 ;  /* 0x031c50000e0075a7 */ /* 0x0002a2000804017f */
[----:B------:R-:W-:Y:S05]  /*17080*/  @!P0 BRA `(.L_x_2437) ;  /* 0x0000000000048947 */ /* 0x000fea0003800000 */
[----:B------:R-:W-:Y:S01]  /*17090*/  BPT.TRAP 0x1 ;  /* 0x000000040000795c */ /* 0x000fe20000300000 */
.L_x_2437:
[----:B------:R-:W-:Y:S04]  /*170a0*/  BSSY B0, `(.L_x_2435) ;  /* 0x0000004000007945 */ /* 0x000fe80003800000 */
[----:B--2---:R-:W-:Y:S05]  /*170b0*/  @P2 BRA `(.L_x_2438) ;  /* 0x0000000000082947 */ /* 0x004fea0003800000 */
[----:B------:R-:W2:Y:S02]  /*170c0*/  SYNCS.PHASECHK.TRANS64.TRYWAIT P2, [R14+URZ+0x31c50], R0 ;  /* 0x031c50000e0075a7 */ /* 0x000ea4000804017f */
[----:B--2---:R-:W-:Y:S05]  /*170d0*/  @!P2 BRA `(.L_x_2439) ;  /* 0x000000cc0078a947 */ /* 0x004fea0003800000 */
.L_x_2438:
[----:B------:R-:W-:Y:S05]  /*170e0*/  BSYNC B0 ;  /* 0x0000000000007941 */ /* 0x000fea0003800000 */
.L_x_2435:
[----:B-12---:R-:W-:Y:S01]  /*170f0*/  FMNMX.FTZ R0, R136, R16, !PT ;  /* 0x0000001088007209 */ /* 0x006fe20007810000 */
[----:B------:R-:W2:Y:S01]  /*17100*/  LDL R151, [R1+0x34] ;  /* 0x0000340001977983 */ /* 0x000ea20000100800 */
[----:B------:R-:W-:Y:S01]  /*17110*/  FMNMX.FTZ R20, R138, R17, !PT ;  /* 0x000000118a147209 */ /* 0x000fe20007810000 */
[----:B------:R-:W-:Y:S05]  /*17120*/  WARPSYNC.ALL ;  /* 0x0000000000007948 */ /* 0x000fea0003800000 */
[----:B------:R-:W-:Y:S01]  /*17130*/  FMNMX.FTZ R0, R137, R0, !PT ;  /* 0x0000000089007209 */ /* 0x000fe20007810000 */
[----:B------:R-:W-:Y:S01]  /*17140*/  ULDC UR4, c[0x0][0x988] ;  /* 0x0002620000047ab9 */ /* 0x000fe20000000800 */
[----:B------:R-:W-:Y:S01]  /*17150*/  FMNMX.FTZ R20, R139, R20, !PT ;  /* 0x000000148b147209 */ /* 0x000fe20007810000 */
[----:B------:R-:W-:Y:S01]  /*17160*/  WARPGROUP.ARRIVE ;  /* 0x00000000000079c5 */ /* 0x000fe20000000000 */
        /* <DEDUP_REMOVED lines=67> */
[----:B------:R-:W-:-:S03]  /*175a0*/  FMNMX.FTZ R20, R79, R20, !PT ;  /* 0x000000144f147209 */ /* 0x000fc60007810000 */
[----:B------:R-:W1:Y:S02]  /*175b0*/  SHFL.BFLY PT, R14, R0, 0x2, 0x1f ;  /* 0x0c401f00000e7f89 */ /* 0x000e6400000e0000 */
[----:B-1----:R-:W-:-:S05]  /*175c0*/  FMNMX.FTZ R14, R0, R14, !PT ;  /* 0x0000000e000e7209 */ /* 0x002fca0007810000 */
[----:B------:R-:W1:Y:S02]  /*175d0*/  SHFL.BFLY PT, R0, R14, 0x1, 0x1f ;  /* 0x0c201f000e007f89 */ /* 0x000e6400000e0000 */
[----:B-1----:R-:W-:Y:S01]  /*175e0*/  FMNMX.FTZ R14, R14, R0, !PT ;  /* 0x000000000e0e7209 */ /* 0x002fe20007810000 */
[----:B------:R-:W-:-:S04]  /*175f0*/  IMAD.U32 R0, RZ, RZ, UR4 ;  /* 0x00000004ff007e24 */ /* 0x000fc8000f8e00ff */
[C---:B------:R-:W-:Y:S01]  /*17600*/  FMUL.FTZ R147, R14.reuse, R0 ;  /* 0x000000000e937220 */ /* 0x040fe20000410000 */
[----:B------:R-:W-:-:S03]  /*17610*/  FADD.FTZ R16, -R14, R16 ;  /* 0x000000100e107221 */ /* 0x000fc60000010100 */
        /* <DEDUP_REMOVED lines=9> */
[----:B------:R-:W1:Y:S01]  /*176b0*/  SHFL.BFLY PT, R72, R20, 0x2, 0x1f ;  /* 0x0c401f0014487f89 */ /* 0x000e6200000e0000 */
        /* <DEDUP_REMOVED lines=22> */
[----:B------:R-:W-:Y:S01]  /*17820*/  FMUL.FTZ R16, R16, R0 ;  /* 0x0000000010107220 */ /* 0x000fe20000410000 */
[----:B-1----:R-:W-:Y:S01]  /*17830*/  FMNMX.FTZ R20, R20, R72, !PT ;  /* 0x0000004814147209 */ /* 0x002fe20007810000 */
[-CC-:B------:R-:W-:Y:S01]  /*17840*/  FFMA.FTZ R136, R136, R0.reuse, -R147.reuse ;  /* 0x0000000088887223 */ /* 0x180fe20000010893 */
[-CC-:B------:R-:W-:Y:S01]  /*17850*/  FFMA.FTZ R137, R137, R0.reuse, -R147.reuse ;  /* 0x0000000089897223 */ /* 0x180fe20000010893 */
[----:B------:R-:W-:Y:S01]  /*17860*/  MUFU.EX2 R21, R16 ;  /* 0x0000001000157308 */ /* 0x000fe20000000800 */
[-CC-:B------:R-:W-:Y:S01]  /*17870*/  FFMA.FTZ R140, R140, R0.reuse, -R147.reuse ;  /* 0x000000008c8c7223 */ /* 0x180fe20000010893 */
[----:B------:R-:W1:Y:S01]  /*17880*/  SHFL.BFLY PT, R72, R20, 0x1, 0x1f ;  /* 0x0c201f0014487f89 */ /* 0x000e6200000e0000 */
[-CC-:B------:R-:W-:Y:S01]  /*17890*/  FFMA.FTZ R141, R141, R0.reuse, -R147.reuse ;  /* 0x000000008d8d7223 */ /* 0x180fe20000010893 */
[----:B------:R-:W-:-:S04]  /*178a0*/  FFMA.FTZ R77, R77, R0, -R147 ;  /* 0x000000004d4d7223 */ /* 0x000fc80000010893 */
[----:B------:R-:W3:Y:S08]  /*178b0*/  MUFU.EX2 R16, R136 ;  /* 0x0000008800107308 */ /* 0x000ef00000000800 */
[----:B------:R-:W4:Y:S08]  /*178c0*/  MUFU.EX2 R137, R137 ;  /* 0x0000008900897308 */ /* 0x000f300000000800 */
[----:B------:R-:W0:Y:S01]  /*178d0*/  MUFU.EX2 R140, R140 ;  /* 0x0000008c008c7308 */ /* 0x000e220000000800 */
[----:B---3--:R-:W-:Y:S01]  /*178e0*/  FFMA.FTZ R18, R21, R155, R16 ;  /* 0x0000009b15127223 */ /* 0x008fe20000010010 */
[----:B-1----:R-:W-:Y:S01]  /*178f0*/  FMNMX.FTZ R20, R20, R72, !PT ;  /* 0x0000004814147209 */ /* 0x002fe20007810000 */
[----:B------:R-:W-:-:S04]  /*17900*/  VIADD R72, R22, 0x200 ;  /* 0x0000020016487836 */ /* 0x000fc80000000000 */
[CC--:B------:R-:W-:Y:S01]  /*17910*/  FMUL.FTZ R73, R20.reuse, R0.reuse ;  /* 0x0000000014497220 */ /* 0x0c0fe20000410000 */
[----:B------:R-:W-:Y:S01]  /*17920*/  SHF.R.U32.HI R72, RZ, 0x4, R72 ;  /* 0x00000004ff487819 */ /* 0x000fe20000011648 */
[----:B------:R-:W1:Y:S01]  /*17930*/  MUFU.EX2 R141, R141 ;  /* 0x0000008d008d7308 */ /* 0x000e620000000800 */
[----:B------:R-:W-:Y:S01]  /*17940*/  FADD.FTZ R17, -R20, R17 ;  /* 0x0000001114117221 */ /* 0x000fe20000010100 */
[-CC-:B------:R-:W-:Y:S01]  /*17950*/  FFMA.FTZ R76, R74, R0.reuse, -R73.reuse ;  /* 0x000000004a4c7223 */ /* 0x180fe20000010849 */
[----:B------:R-:W-:Y:S01]  /*17960*/  LOP3.LUT R72, R72, 0x3fff, RZ, 0xc0, !PT ;  /* 0x00003fff48487812 */ /* 0x000fe200078ec0ff */
[-CC-:B------:R-:W-:Y:S01]  /*17970*/  FFMA.FTZ R138, R138, R0.reuse, -R73.reuse ;  /* 0x000000008a8a7223 */ /* 0x180fe20000010849 */
[-CC-:B------:R-:W-:Y:S01]  /*17980*/  FFMA.FTZ R139, R139, R0.reuse, -R73.reuse ;  /* 0x000000008b8b7223 */ /* 0x180fe20000010849 */
[-CC-:B------:R-:W-:Y:S01]  /*17990*/  FFMA.FTZ R142, R142, R0.reuse, -R73.reuse ;  /* 0x000000008e8e7223 */ /* 0x180fe20000010849 */
[----:B------:R-:W-:Y:S01]  /*179a0*/  LOP3.LUT R72, R72, 0x2400000, RZ, 0xfc, !PT ;  /* 0x0240000048487812 */ /* 0x000fe200078efcff */
[-CC-:B------:R-:W-:Y:S01]  /*179b0*/  FFMA.FTZ R143, R143, R0.reuse, -R73.reuse ;  /* 0x000000008f8f7223 */ /* 0x180fe20000010849 */
[-CC-:B------:R-:W-:Y:S01]  /*179c0*/  FFMA.FTZ R130, R130, R0.reuse, -R73.reuse ;  /* 0x0000000082827223 */ /* 0x180fe20000010849 */
[-CC-:B------:R-:W-:Y:S01]  /*179d0*/  FFMA.FTZ R131, R131, R0.reuse, -R73.reuse ;  /* 0x0000000083837223 */ /* 0x180fe20000010849 */
[----:B------:R-:W-:Y:S01]  /*179e0*/  FFMA.FTZ R134, R134, R0, -R73 ;  /* 0x0000000086867223 */ /* 0x000fe20000010849 */
[----:B------:R-:W-:-:S02]  /*179f0*/  IMAD R72, R19, 0x6c0, R72 ;  /* 0x000006c013487824 */ /* 0x000fc400078e0248 */
[-CC-:B------:R-:W-:Y:S01]  /*17a00*/  FFMA.FTZ R135, R135, R0.reuse, -R73.reuse ;  /* 0x0000000087877223 */ /* 0x180fe20000010849 */
[-CC-:B------:R-:W-:Y:S01]  /*17a10*/  FFMA.FTZ R122, R122, R0.reuse, -R73.reuse ;  /* 0x000000007a7a7223 */ /* 0x180fe20000010849 */
[-CC-:B------:R-:W-:Y:S01]  /*17a20*/  FFMA.FTZ R123, R123, R0.reuse, -R73.reuse ;  /* 0x000000007b7b7223 */ /* 0x180fe20000010849 */
[----:B------:R-:W-:Y:S02]  /*17a30*/  VIADD R74, R72, 0x40 ;  /* 0x00000040484a7836 */ /* 0x000fe40000000000 */
[-CC-:B------:R-:W-:Y:S01]  /*17a40*/  FFMA.FTZ R126, R126, R0.reuse, -R73.reuse ;  /* 0x000000007e7e7223 */ /* 0x180fe20000010849 */
[-CC-:B------:R-:W-:Y:S01]  /*17a50*/  FFMA.FTZ R127, R127, R0.reuse, -R73.reuse ;  /* 0x000000007f7f7223 */ /* 0x180fe20000010849 */
[-CC-:B------:R-:W-:Y:S01]  /*17a60*/  FFMA.FTZ R114, R114, R0.reuse, -R73.reuse ;  /* 0x0000000072727223 */ /* 0x180fe20000010849 */
[----:B------:R-:W-:Y:S01]  /*17a70*/  FFMA.FTZ R115, R115, R0, -R73 ;  /* 0x0000000073737223 */ /* 0x000fe20000010849 */
[----:B------:R-:W-:Y:S01]  /*17a80*/  R2UR UR10, R74 ;  /* 0x000000004a0a72ca */ /* 0x000fe200000e0000 */
[----:B------:R-:W-:-:S02]  /*17a90*/  VIADD R74, R72, 0x80 ;  /* 0x00000080484a7836 */ /* 0x000fc40000000000 */
[-CC-:B------:R-:W-:Y:S01]  /*17aa0*/  FFMA.FTZ R118, R118, R0.reuse, -R73.reuse ;  /* 0x0000000076767223 */ /* 0x180fe20000010849 */
[-CC-:B------:R-:W-:Y:S01]  /*17ab0*/  FFMA.FTZ R119, R119, R0.reuse, -R73.reuse ;  /* 0x0000000077777223 */ /* 0x180fe20000010849 */
[-CC-:B------:R-:W-:Y:S01]  /*17ac0*/  FFMA.FTZ R106, R106, R0.reuse, -R73.reuse ;  /* 0x000000006a6a7223 */ /* 0x180fe20000010849 */
[-CC-:B------:R-:W-:Y:S01]  /*17ad0*/  FFMA.FTZ R107, R107, R0.reuse, -R73.reuse ;  /* 0x000000006b6b7223 */ /* 0x180fe20000010849 */
[----:B------:R-:W-:Y:S01]  /*17ae0*/  R2UR UR14, R74 ;  /* 0x000000004a0e72ca */ /* 0x000fe200000e0000 */
        /* <DEDUP_REMOVED lines=23> */
[-C--:B------:R-:W-:Y:S01]  /*17c60*/  FFMA.FTZ R79, R79, R0.reuse, -R73 ;  /* 0x000000004f4f7223 */ /* 0x080fe20000010849 */
[----:B------:R-:W-:Y:S01]  /*17c70*/  R2UR UR30, R74 ;  /* 0x000000004a1e72ca */ /* 0x000fe200000e0000 */
[----:B------:R-:W-:Y:S01]  /*17c80*/  IMAD.MOV.U32 R73, RZ, RZ, -0x7fffffe0 ;  /* 0x80000020ff497424 */ /* 0x000fe200078e00ff */
[C---:B------:R-:W-:Y:S01]  /*17c90*/  R2UR UR6, R72.reuse ;  /* 0x00000000480672ca */ /* 0x040fe200000e0000 */
[C---:B------:R-:W-:Y:S02]  /*17ca0*/  VIADD R74, R72.reuse, 0x1c0 ;  /* 0x000001c0484a7836 */ /* 0x040fe40000000000 */
[----:B------:R-:W-:Y:S01]  /*17cb0*/  FMUL.FTZ R17, R17, R0 ;  /* 0x0000000011117220 */ /* 0x000fe20000410000 */
[----:B------:R-:W-:Y:S01]  /*17cc0*/  VIADD R72, R72, 0x200 ;  /* 0x0000020048487836 */ /* 0x000fe20000000000 */
[C---:B------:R-:W-:Y:S01]  /*17cd0*/  R2UR UR7, R73.reuse ;  /* 0x00000000490772ca */ /* 0x040fe200000e0000 */
[----:B------:R-:W-:Y:S01]  /*17ce0*/  IMAD.MOV.U32 R75, RZ, RZ, -0x7fffffe0 ;  /* 0x80000020ff4b7424 */ /* 0x000fe200078e00ff */
[----:B------:R-:W-:Y:S01]  /*17cf0*/  R2UR UR39, R73 ;  /* 0x00000000492772ca */ /* 0x000fe200000e0000 */
[----:B------:R-:W-:Y:S01]  /*17d00*/  IMAD.MOV.U32 R73, RZ, RZ, -0x3ffffff0 ;  /* 0xc0000010ff497424 */ /* 0x000fe200078e00ff */
[----:B------:R-:W-:Y:S01]  /*17d10*/  R2UR UR38, R72 ;  /* 0x00000000482672ca */ /* 0x000fe200000e0000 */
[----:B----4-:R-:W-:Y:S01]  /*17d20*/  FADD.FTZ R18, R137, R18 ;  /* 0x0000001289127221 */ /* 0x010fe20000010000 */
[----:B--2---:R-:W-:Y:S01]  /*17d30*/  LOP3.LUT R72, R151, 0x10000, RZ, 0xfc, !PT ;  /* 0x0001000097487812 */ /* 0x004fe200078efcff */
[----:B------:R-:W-:Y:S01]  /*17d40*/  MUFU.EX2 R136, R17 ;  /* 0x0000001100887308 */ /* 0x000fe20000000800 */
[----:B------:R-:W-:Y:S01]  /*17d50*/  R2UR UR5, R73 ;  /* 0x00000000490572ca */ /* 0x000fe200000e0000 */
[----:B------:R-:W-:Y:S01]  /*17d60*/  IMAD.MOV.U32 R73, RZ, RZ, -0x3ffffff0 ;  /* 0xc0000010ff497424 */ /* 0x000fe200078e00ff */
[----:B------:R-:W-:Y:S01]  /*17d70*/  R2UR UR4, R72 ;  /* 0x00000000480472ca */ /* 0x000fe200000e0000 */
[----:B------:R-:W2:Y:S01]  /*17d80*/  S2R R151, SR_TID.X ;  /* 0x0000000000977919 */ /* 0x000ea20000002100 */
[C---:B------:R-:W-:Y:S01]  /*17d90*/  R2UR UR11, R75.reuse ;  /* 0x000000004b0b72ca */ /* 0x040fe200000e0000 */
[----:B0-----:R-:W-:Y:S01]  /*17da0*/  FADD.FTZ R18, R140, R18 ;  /* 0x000000128c127221 */ /* 0x001fe20000010000 */
[C---:B------:R-:W-:Y:S01]  /*17db0*/  R2UR UR15, R75.reuse ;  /* 0x000000004b0f72ca */ /* 0x040fe200000e0000 */
[----:B------:R-:W0:Y:S01]  /*17dc0*/  MUFU.EX2 R17, R138 ;  /* 0x0000008a00117308 */ /* 0x000e220000000800 */
[----:B------:R-:W-:-:S02]  /*17dd0*/  R2UR UR19, R75 ;  /* 0x000000004b1372ca */ /* 0x000fc400000e0000 */
[C---:B------:R-:W-:Y:S02]  /*17de0*/  R2UR UR23, R75.reuse ;  /* 0x000000004b1772ca */ /* 0x040fe400000e0000 */
[C---:B------:R-:W-:Y:S02]  /*17df0*/  R2UR UR27, R75.reuse ;  /* 0x000000004b1b72ca */ /* 0x040fe400000e0000 */
[C---:B------:R-:W-:Y:S01]  /*17e00*/  R2UR UR31, R75.reuse ;  /* 0x000000004b1f72ca */ /* 0x040fe200000e0000 */
[----:B------:R-:W-:Y:S01]  /*17e10*/  HGMMA.64x96x16.F32.BF16 R24, gdesc[UR4].tnspB, R24, gsb0 ;  /* 0x41600000041879f0 */ /* 0x000fe20008001818 */
[----:B------:R-:W-:Y:S01]  /*17e20*/  R2UR UR34, R74 ;  /* 0x000000004a2272ca */ /* 0x000fe200000e0000 */
[----:B------:R-:W-:Y:S01]  /*17e30*/  VIADD R74, R72, 0x180 ;  /* 0x00000180484a7836 */ /* 0x000fe20000000000 */
[----:B------:R-:W-:Y:S01]  /*17e40*/  R2UR UR35, R75 ;  /* 0x000000004b2372ca */ /* 0x000fe200000e0000 */
[----:B------:R-:W-:Y:S01]  /*17e50*/  IMAD.MOV.U32 R75, RZ, RZ, -0x3ffffff0 ;  /* 0xc0000010ff4b7424 */ /* 0x000fe200078e00ff */
[----:B------:R-:W-:Y:S01]  /*17e60*/  R2UR UR37, R73 ;  /* 0x00000000492572ca */ /* 0x000fe200000e0000 */
[----:B------:R-:W3:Y:S01]  /*17e70*/  MUFU.EX2 R139, R139 ;  /* 0x0000008b008b7308 */ /* 0x000ee20000000800 */
[----:B------:R-:W-:Y:S01]  /*17e80*/  R2UR UR8, R74 ;  /* 0x000000004a0872ca */ /* 0x000fe200000e0000 */
[----:B------:R-:W-:Y:S01]  /*17e90*/  VIADD R74, R72, 0x300 ;  /* 0x00000300484a7836 */ /* 0x000fe20000000000 */
[----:B------:R-:W-:Y:S01]  /*17ea0*/  R2UR UR9, R75 ;  /* 0x000000004b0972ca */ /* 0x000fe200000e0000 */
[----:B------:R-:W-:Y:S01]  /*17eb0*/  IMAD.MOV.U32 R75, RZ, RZ, -0x3ffffff0 ;  /* 0xc0000010ff4b7424 */ /* 0x000fe200078e00ff */
[----:B------:R-:W-:Y:S01]  /*17ec0*/  F2FP.BF16.F32.PACK_AB R16, R137, R16 ;  /* 0x000000108910723e */ /* 0x000fe200000010ff */
[----:B-1----:R-:W-:Y:S01]  /*17ed0*/  FADD.FTZ R137, R141, R18 ;  /* 0x000000128d897221 */ /* 0x002fe20000010000 */
[----:B------:R-:W-:Y:S01]  /*17ee0*/  R2UR UR12, R74 ;  /* 0x000000004a0c72ca */ /* 0x000fe200000e0000 */
[----:B------:R-:W-:Y:S01]  /*17ef0*/  VIADD R74, R72, 0x480 ;  /* 0x00000480484a7836 */ /* 0x000fe20000000000 */
[----:B------:R-:W-:Y:S01]  /*17f00*/  R2UR UR13, R75 ;  /* 0x000000004b0d72ca */ /* 0x000fe200000e0000 */
[----:B------:R-:W-:Y:S01]  /*17f10*/  IMAD.MOV.U32 R75, RZ, RZ, -0x3ffffff0 ;  /* 0xc0000010ff4b7424 */ /* 0x000fe200078e00ff */
[----:B------:R-:W-:Y:S01]  /*17f20*/  MUFU.EX2 R142, R142 ;  /* 0x0000008e008e7308 */ /* 0x000fe20000000800 */
[----:B------:R-:W-:Y:S01]  /*17f30*/  F2FP.BF16.F32.PACK_AB R18, R141, R140 ;  /* 0x0000008c8d12723e */ /* 0x000fe200000010ff */
[----:B------:R-:W-:Y:S01]  /*17f40*/  @!P1 IMAD R73, R19, 0x8, R22 ;  /* 0x0000000813499824 */ /* 0x000fe200078e0216 */
[----:B------:R-:W-:Y:S01]  /*17f50*/  R2UR UR16, R74 ;  /* 0x000000004a1072ca */ /* 0x000fe200000e0000 */
[----:B------:R-:W-:Y:S01]  /*17f60*/  VIADD R74, R72, 0x600 ;  /* 0x00000600484a7836 */ /* 0x000fe20000000000 */
[----:B------:R-:W-:Y:S01]  /*17f70*/  R2UR UR17, R75 ;  /* 0x000000004b1172ca */ /* 0x000fe200000e0000 */
[----:B------:R-:W-:Y:S01]  /*17f80*/  IMAD.MOV.U32 R75, RZ, RZ, -0x3ffffff0 ;  /* 0xc0000010ff4b7424 */ /* 0x000fe200078e00ff */
[----:B--2---:R-:W-:Y:S01]  /*17f90*/  SHF.R.U32.HI R140, RZ, 0x7, R151 ;  /* 0x00000007ff8c7819 */ /* 0x004fe20000011697 */
[----:B------:R-:W1:Y:S01]  /*17fa0*/  MUFU.EX2 R143, R143 ;  /* 0x0000008f008f7308 */ /* 0x000e620000000800 */
[----:B------:R-:W-:Y:S01]  /*17fb0*/  R2UR UR20, R74 ;  /* 0x000000004a1472ca */ /* 0x000fe200000e0000 */
[----:B------:R-:W-:Y:S01]  /*17fc0*/  VIADD R74, R72, 0x780 ;  /* 0x00000780484a7836 */ /* 0x000fe20000000000 */
[----:B------:R-:W-:Y:S01]  /*17fd0*/  R2UR UR21, R75 ;  /* 0x000000004b1572ca */ /* 0x000fe200000e0000 */
[----:B------:R-:W-:Y:S01]  /*17fe0*/  IMAD.MOV.U32 R75, RZ, RZ, -0x3ffffff0 ;  /* 0xc0000010ff4b7424 */ /* 0x000fe200078e00ff */
[----:B------:R-:W-:Y:S01]  /*17ff0*/  ISETP.GE.U32.AND P2, PT, R151, 0x180, PT ;  /* 0x000001809700780c */ /* 0x000fe20003f46070 */
[----:B------:R-:W-:Y:S01]  /*18000*/  @!P1 VIADD R73, R73, 0x31c60 ;  /* 0x00031c6049499836 */ /* 0x000fe20000000000 */
[----:B------:R-:W-:Y:S01]  /*18010*/  R2UR UR24, R74 ;  /* 0x000000004a1872ca */ /* 0x000fe200000e0000 */
[----:B------:R-:W-:Y:S01]  /*18020*/  VIADD R74, R72, 0x900 ;  /* 0x00000900484a7836 */ /* 0x000fe20000000000 */
[----:B------:R-:W-:Y:S01]  /*18030*/  R2UR UR25, R75 ;  /* 0x000000004b1972ca */ /* 0x000fe200000e0000 */
[----:B------:R-:W-:-:S02]  /*18040*/  IMAD.MOV.U32 R75, RZ, RZ, -0x3ffffff0 ;  /* 0xc0000010ff4b7424 */ /* 0x000fc400078e00ff */
[----:B0-----:R-:W-:Y:S01]  /*18050*/  FFMA.FTZ R157, R136, R157, R17 ;  /* 0x0000009d889d7223 */ /* 0x001fe20000010011 */
[----:B---3--:R-:W-:Y:S01]  /*18060*/  F2FP.BF16.F32.PACK_AB R17, R139, R17 ;  /* 0x000000118b11723e */ /* 0x008fe200000010ff */
[----:B------:R-:W0:Y:S01]  /*18070*/  MUFU.EX2 R150, R150 ;  /* 0x0000009600967308 */ /* 0x000e220000000800 */
[----:B------:R-:W-:Y:S01]  /*18080*/  R2UR UR28, R74 ;  /* 0x000000004a1c72ca */ /* 0x000fe200000e0000 */
[C---:B------:R-:W-:Y:S01]  /*18090*/  VIADD R74, R72.reuse, 0xa80 ;  /* 0x00000a80484a7836 */ /* 0x040fe20000000000 */
[----:B------:R-:W-:Y:S01]  /*180a0*/  R2UR UR29, R75 ;  /* 0x000000004b1d72ca */ /* 0x000fe200000e0000 */
[----:B------:R-:W-:Y:S01]  /*180b0*/  IMAD.MOV.U32 R75, RZ, RZ, -0x3ffffff0 ;  /* 0xc0000010ff4b7424 */ /* 0x000fe200078e00ff */
[----:B------:R-:W-:Y:S01]  /*180c0*/  @!P1 PRMT R73, RZ, 0x654, R73 ;  /* 0x00000654ff499816 */ /* 0x000fe20000000049 */
[----:B------:R-:W-:Y:S01]  /*180d0*/  VIADD R72, R72, 0xc00 ;  /* 0x00000c0048487836 */ /* 0x000fe20000000000 */
[----:B------:R-:W-:Y:S01]  /*180e0*/  R2UR UR32, R74 ;  /* 0x000000004a2072ca */ /* 0x000fe200000e0000 */
[----:B------:R-:W-:Y:S01]  /*180f0*/  @!P1 IMAD R74, R145, 0x8, R22 ;  /* 0x00000008914a9824 */ /* 0x000fe200078e0216 */
[----:B------:R-:W-:Y:S01]  /*18100*/  R2UR UR33, R75 ;  /* 0x000000004b2172ca */ /* 0x000fe200000e0000 */
[----:B------:R-:W-:Y:S01]  /*18110*/  MUFU.EX2 R148, R148 ;  /* 0x0000009400947308 */ /* 0x000fe20000000800 */
[----:B------:R-:W-:Y:S01]  /*18120*/  R2UR UR36, R72 ;  /* 0x00000000482472ca */ /* 0x000fe200000e0000 */
[----:B------:R-:W-:Y:S01]  /*18130*/  VIADD R72, R140, 0x9 ;  /* 0x000000098c487836 */ /* 0x000fe20000000000 */
[----:B-1----:R-:W-:Y:S01]  /*18140*/  F2FP.BF16.F32.PACK_AB R19, R143, R142 ;  /* 0x0000008e8f13723e */ /* 0x002fe200000010ff */
[----:B------:R-:W-:-:S03]  /*18150*/  @!P1 VIADD R74, R74, 0x31c40 ;  /* 0x00031c404a4a9836 */ /* 0x000fc60000000000 */
[----:B------:R-:W-:Y:S01]  /*18160*/  SEL R72, R72, 0x9, !P2 ;  /* 0x0000000948487807 */ /* 0x000fe20005000000 */
[----:B------:R-:W-:Y:S01]  /*18170*/  MUFU.EX2 R131, R131 ;  /* 0x0000008300837308 */ /* 0x000fe20000000800 */
[----:B------:R-:W-:Y:S01]  /*18180*/  @!P1 PRMT R74, RZ, 0x654, R74 ;  /* 0x00000654ff4a9816 */ /* 0x000fe2000000004a */
[----:B0-----:R-:W-:Y:S01]  /*18190*/  FADD.FTZ R137, R150, R137 ;  /* 0x0000008996897221 */ /* 0x001fe20000010000 */
[C---:B------:R-:W-:Y:S01]  /*181a0*/  ISETP.GT.AND P2, PT, R15.reuse, RZ, PT ;  /* 0x000000ff0f00720c */ /* 0x040fe20003f44270 */
[----:B------:R-:W-:-:S04]  /*181b0*/  VIADD R15, R15, 0xffffffff ;  /* 0xffffffff0f0f7836 */ /* 0x000fc80000000000 */
        /* <DEDUP_REMOVED lines=8> */
[----:B------:R-:W-:Y:S07]  /*18240*/  HGMMA.64x96x16.F32.BF16 R24, gdesc[UR8].tnspB, R24, gsb0 ;  /* 0x41600000081879f0 */ /* 0x000fee0008001818 */
        /* <DEDUP_REMOVED lines=69> */
[-C--:B------:R-:W-:Y:S01]  /*186a0*/  FMUL.FTZ R24, R24, R21.reuse ;  /* 0x0000001518187220 */ /* 0x080fe20000410000 */
[----:B0-----:R-:W-:Y:S01]  /*186b0*/  FADD.FTZ R72, R139, R157 ;  /* 0x0000009d8b487221 */ /* 0x001fe20000010000 */
[-C--:B------:R-:W-:Y:S01]  /*186c0*/  FMUL.FTZ R25, R25, R21.reuse ;  /* 0x0000001519197220 */ /* 0x080fe20000410000 */
[-C--:B------:R-:W-:Y:S01]  /*186d0*/  FMUL.FTZ R28, R28, R21.reuse ;  /* 0x000000151c1c7220 */ /* 0x080fe20000410000 */
[-C--:B------:R-:W-:Y:S01]  /*186e0*/  FMUL.FTZ R29, R29, R21.reuse ;  /* 0x000000151d1d7220 */ /* 0x080fe20000410000 */
[----:B------:R-:W-:Y:S01]  /*186f0*/  FADD.FTZ R72, R142, R72 ;  /* 0x000000488e487221 */ /* 0x000fe20000010000 */
[-C--:B------:R-:W-:Y:S01]  /*18700*/  FMUL.FTZ R32, R32, R21.reuse ;  /* 0x0000001520207220 */ /* 0x080fe20000410000 */
[----:B------:R0:W-:Y:S01]  /*18710*/  @!P1 SYNCS.ARRIVE.TRANS64.RED.A1T0 RZ, [R73+URZ], RZ ;  /* 0x000000ff49ff99a7 */ /* 0x0001e2000810043f */
[----:B------:R2:W-:Y:S01]  /*18720*/  STSM.16.M88.4 [R23+0x24300], R16 ;  /* 0x0243001017007844 */ /* 0x0005e20000000200 */
[----:B------:R-:W-:Y:S01]  /*18730*/  FADD.FTZ R72, R143, R72 ;  /* 0x000000488f487221 */ /* 0x000fe20000010000 */
[----:B-1----:R-:W-:Y:S01]  /*18740*/  MUFU.EX2 R74, R128 ;  /* 0x00000080004a7308 */ /* 0x002fe20000000800 */
[-C--:B------:R-:W-:Y:S01]  /*18750*/  FMUL.FTZ R33, R33, R21.reuse ;  /* 0x0000001521217220 */ /* 0x080fe20000410000 */
[-C--:B------:R-:W-:Y:S01]  /*18760*/  FMUL.FTZ R36, R36, R21.reuse ;  /* 0x0000001524247220 */ /* 0x080fe20000410000 */
[-C--:B------:R-:W-:Y:S01]  /*18770*/  FMUL.FTZ R37, R37, R21.reuse ;  /* 0x0000001525257220 */ /* 0x080fe20000410000 */
[-C--:B------:R-:W-:Y:S01]  /*18780*/  FMUL.FTZ R40, R40, R21.reuse ;  /* 0x0000001528287220 */ /* 0x080fe20000410000 */
[-C--:B------:R-:W-:Y:S01]  /*18790*/  FMUL.FTZ R41, R41, R21.reuse ;  /* 0x0000001529297220 */ /* 0x080fe20000410000 */
[-C--:B------:R-:W-:Y:S01]  /*187a0*/  FMUL.FTZ R44, R44, R21.reuse ;  /* 0x000000152c2c7220 */ /* 0x080fe20000410000 */
[-C--:B------:R-:W-:Y:S01]  /*187b0*/  FMUL.FTZ R45, R45, R21.reuse ;  /* 0x000000152d2d7220 */ /* 0x080fe20000410000 */
[----:B0-----:R-:W-:Y:S01]  /*187c0*/  MUFU.EX2 R73, R122 ;  /* 0x0000007a00497308 */ /* 0x001fe20000000800 */
[-C--:B------:R-:W-:Y:S01]  /*187d0*/  FMUL.FTZ R48, R48, R21.reuse ;  /* 0x0000001530307220 */ /* 0x080fe20000410000 */
[-C--:B------:R-:W-:Y:S01]  /*187e0*/  FMUL.FTZ R49, R49, R21.reuse ;  /* 0x0000001531317220 */ /* 0x080fe20000410000 */
[-C--:B------:R-:W-:Y:S01]  /*187f0*/  FMUL.FTZ R52, R52, R21.reuse ;  /* 0x0000001534347220 */ /* 0x080fe20000410000 */
[-C--:B------:R-:W-:Y:S01]  /*18800*/  FMUL.FTZ R53, R53, R21.reuse ;  /* 0x0000001535357220 */ /* 0x080fe20000410000 */
[-C--:B------:R-:W-:Y:S01]  /*18810*/  FMUL.FTZ R56, R56, R21.reuse ;  /* 0x0000001538387220 */ /* 0x080fe20000410000 */
[-C--:B------:R-:W-:Y:S01]  /*18820*/  FMUL.FTZ R57, R57, R21.reuse ;  /* 0x0000001539397220 */ /* 0x080fe20000410000 */
[-C--:B------:R-:W-:Y:S01]  /*18830*/  FMUL.FTZ R60, R60, R21.reuse ;  /* 0x000000153c3c7220 */ /* 0x080fe20000410000 */
[----:B--2---:R-:W0:Y:S01]  /*18840*/  MUFU.EX2 R16, R149 ;  /* 0x0000009500107308 */ /* 0x004e220000000800 */
[-C--:B------:R-:W-:Y:S01]  /*18850*/  FMUL.FTZ R61, R61, R21.reuse ;  /* 0x000000153d3d7220 */ /* 0x080fe20000410000 */
[-C--:B------:R-:W-:Y:S01]  /*18860*/  FMUL.FTZ R64, R64, R21.reuse ;  /* 0x0000001540407220 */ /* 0x080fe20000410000 */
[-C--:B------:R-:W-:Y:S01]  /*18870*/  FMUL.FTZ R65, R65, R21.reuse ;  /* 0x0000001541417220 */ /* 0x080fe20000410000 */
[-C--:B------:R-:W-:Y:S01]  /*18880*/  FMUL.FTZ R68, R68, R21.reuse ;  /* 0x0000001544447220 */ /* 0x080fe20000410000 */
[----:B------:R-:W-:Y:S01]  /*18890*/  FMUL.FTZ R69, R69, R21 ;  /* 0x0000001545457220 */ /* 0x000fe20000410000 */
[-C--:B------:R-:W-:Y:S01]  /*188a0*/  FMUL.FTZ R26, R26, R136.reuse ;  /* 0x000000881a1a7220 */ /* 0x080fe20000410000 */
[-C--:B------:R-:W-:Y:S01]  /*188b0*/  FMUL.FTZ R27, R27, R136.reuse ;  /* 0x000000881b1b7220 */ /* 0x080fe20000410000 */
        /* <DEDUP_REMOVED lines=9> */
[C---:B0-----:R-:W-:Y:S01]  /*18950*/  FADD.FTZ R137, R16.reuse, R137 ;  /* 0x0000008910897221 */ /* 0x041fe20000010000 */
[----:B------:R-:W-:Y:S01]  /*18960*/  F2FP.BF16.F32.PACK_AB R16, R16, R150 ;  /* 0x000000961010723e */ /* 0x000fe200000010ff */
[-C--:B------:R-:W-:Y:S01]  /*18970*/  FMUL.FTZ R43, R43, R136.reuse ;  /* 0x000000882b2b7220 */ /* 0x080fe20000410000 */
[-C--:B------:R-:W-:Y:S01]  /*18980*/  FMUL.FTZ R46, R46, R136.reuse ;  /* 0x000000882e2e7220 */ /* 0x080fe20000410000 */
[----:B------:R-:W-:Y:S01]  /*18990*/  FADD.FTZ R137, R148, R137 ;  /* 0x0000008994897221 */ /* 0x000fe20000010000 */
[-C--:B------:R-:W-:Y:S01]  /*189a0*/  FMUL.FTZ R47, R47, R136.reuse ;  /* 0x000000882f2f7220 */ /* 0x080fe20000410000 */
[-C--:B------:R-:W-:Y:S01]  /*189b0*/  FMUL.FTZ R50, R50, R136.reuse ;  /* 0x0000008832327220 */ /* 0x080fe20000410000 */
[----:B------:R-:W0:Y:S01]  /*189c0*/  MUFU.EX2 R19, R134 ;  /* 0x0000008600137308 */ /* 0x000e220000000800 */
[----:B-1----:R-:W-:Y:S01]  /*189d0*/  FADD.FTZ R72, R17, R72 ;  /* 0x0000004811487221 */ /* 0x002fe20000010000 */
[----:B------:R-:W-:Y:S01]  /*189e0*/  F2FP.BF16.F32.PACK_AB R17, R131, R17 ;  /* 0x000000118311723e */ /* 0x000fe200000010ff */
[-C--:B------:R-:W-:Y:S01]  /*189f0*/  FMUL.FTZ R51, R51, R136.reuse ;  /* 0x0000008833337220 */ /* 0x080fe20000410000 */
[-C--:B------:R-:W-:Y:S01]  /*18a00*/  FMUL.FTZ R54, R54, R136.reuse ;  /* 0x0000008836367220 */ /* 0x080fe20000410000 */
[----:B------:R-:W-:Y:S01]  /*18a10*/  FADD.FTZ R72, R131, R72 ;  /* 0x0000004883487221 */ /* 0x000fe20000010000 */
[-C--:B------:R-:W-:Y:S01]  /*18a20*/  FMUL.FTZ R55, R55, R136.reuse ;  /* 0x0000008837377220 */ /* 0x080fe20000410000 */
[----:B------:R-:W-:Y:S01]  /*18a30*/  FMUL.FTZ R58, R58, R136 ;  /* 0x000000883a3a7220 */ /* 0x000fe20000410000 */
[----:B------:R-:W1:Y:S01]  /*18a40*/  MUFU.EX2 R128, R121 ;  /* 0x0000007900807308 */ /* 0x000e620000000800 */
[C---:B--2---:R-:W-:Y:S01]  /*18a50*/  FADD.FTZ R137, R18.reuse, R137 ;  /* 0x0000008912897221 */ /* 0x044fe20000010000 */
[----:B------:R-:W-:Y:S01]  /*18a60*/  F2FP.BF16.F32.PACK_AB R18, R18, R148 ;  /* 0x000000941212723e */ /* 0x000fe200000010ff */
[-C--:B------:R-:W-:Y:S01]  /*18a70*/  FMUL.FTZ R59, R59, R136.reuse ;  /* 0x000000883b3b7220 */ /* 0x080fe20000410000 */
[-C--:B------:R-:W-:Y:S01]  /*18a80*/  FMUL.FTZ R62, R62, R136.reuse ;  /* 0x000000883e3e7220 */ /* 0x080fe20000410000 */
[----:B------:R-:W-:Y:S01]  /*18a90*/  FADD.FTZ R137, R133, R137 ;  /* 0x0000008985897221 */ /* 0x000fe20000010000 */
[-C--:B------:R-:W-:Y:S01]  /*18aa0*/  FMUL.FTZ R63, R63, R136.reuse ;  /* 0x000000883f3f7220 */ /* 0x080fe20000410000 */
[-C--:B------:R-:W-:Y:S01]  /*18ab0*/  FMUL.FTZ R66, R66, R136.reuse ;  /* 0x0000008842427220 */ /* 0x080fe20000410000 */
[----:B------:R2:W-:Y:S01]  /*18ac0*/  MUFU.EX2 R121, R88 ;  /* 0x0000005800797308 */ /* 0x0005e20000000800 */
[----:B0-----:R-:W-:Y:S01]  /*18ad0*/  FADD.FTZ R72, R19, R72 ;  /* 0x0000004813487221 */ /* 0x001fe20000010000 */
[----:B------:R-:W-:Y:S01]  /*18ae0*/  FADD.FTZ R137, R132, R137 ;  /* 0x0000008984897221 */ /* 0x000fe20000010000 */
[----:B------:R-:W-:Y:S01]  /*18af0*/  F2FP.BF16.F32.PACK_AB R19, R135, R19 ;  /* 0x000000138713723e */ /* 0x000fe200000010ff */
[-C--:B------:R-:W-:Y:S01]  /*18b00*/  FMUL.FTZ R67, R67, R136.reuse ;  /* 0x0000008843437220 */ /* 0x080fe20000410000 */
[-C--:B------:R-:W-:Y:S01]  /*18b10*/  FMUL.FTZ R70, R70, R136.reuse ;  /* 0x0000008846467220 */ /* 0x080fe20000410000 */
[----:B------:R-:W-:Y:S01]  /*18b20*/  FADD.FTZ R90, R75, R137 ;  /* 0x000000894b5a7221 */ /* 0x000fe20000010000 */
[----:B------:R-:W-:Y:S01]  /*18b30*/  FMUL.FTZ R71, R71, R136 ;  /* 0x0000008847477220 */ /* 0x000fe20000410000 */
[----:B------:R0:W-:Y:S01]  /*18b40*/  STSM.16.M88.4 [R23+0x25b00], R16 ;  /* 0x025b001017007844 */ /* 0x0001e20000000200 */
[----:B--2---:R-:W-:Y:S01]  /*18b50*/  FADD.FTZ R88, R135, R72 ;  /* 0x0000004887587221 */ /* 0x004fe20000010000 */
[C---:B------:R-:W-:Y:S01]  /*18b60*/  FADD.FTZ R90, R74.reuse, R90 ;  /* 0x0000005a4a5a7221 */ /* 0x040fe20000010000 */
[----:B------:R-:W-:Y:S01]  /*18b70*/  F2FP.BF16.F32.PACK_AB R74, R74, R75 ;  /* 0x0000004b4a4a723e */ /* 0x000fe200000010ff */
[----:B------:R2:W3:Y:S01]  /*18b80*/  MUFU.EX2 R122, R91 ;  /* 0x0000005b007a7308 */ /* 0x0004e20000000800 */
[----:B------:R-:W-:Y:S01]  /*18b90*/  FADD.FTZ R88, R73, R88 ;  /* 0x0000005849587221 */ /* 0x000fe20000010000 */
[----:B------:R-:W-:Y:S01]  /*18ba0*/  FADD.FTZ R90, R129, R90 ;  /* 0x0000005a815a7221 */ /* 0x000fe20000010000 */
[----:B------:R-:W-:-:S02]  /*18bb0*/  F2FP.BF16.F32.PACK_AB R72, R132, R133 ;  /* 0x000000858448723e */ /* 0x000fc400000010ff */
[C---:B------:R-:W-:Y:S01]  /*18bc0*/  FADD.FTZ R88, R123.reuse, R88 ;  /* 0x000000587b587221 */ /* 0x040fe20000010000 */
[----:B------:R-:W-:Y:S01]  /*18bd0*/  FADD.FTZ R90, R124, R90 ;  /* 0x0000005a7c5a7221 */ /* 0x000fe20000010000 */
[----:B------:R-:W-:Y:S02]  /*18be0*/  F2FP.BF16.F32.PACK_AB R73, R123, R73 ;  /* 0x000000497b49723e */ /* 0x000fe400000010ff */
[----:B------:R-:W-:Y:S01]  /*18bf0*/  FADD.FTZ R88, R126, R88 ;  /* 0x000000587e587221 */ /* 0x000fe20000010000 */
[----:B-1----:R-:W-:Y:S01]  /*18c00*/  FADD.FTZ R90, R128, R90 ;  /* 0x0000005a805a7221 */ /* 0x002fe20000010000 */
[C---:B------:R-:W-:Y:S02]  /*18c10*/  F2FP.BF16.F32.PACK_AB R75, R127.reuse, R126 ;  /* 0x0000007e7f4b723e */ /* 0x040fe400000010ff */
[----:B------:R-:W-:Y:S01]  /*18c20*/  FADD.FTZ R88, R127, R88 ;  /* 0x000000587f587221 */ /* 0x000fe20000010000 */
[----:B------:R-:W-:Y:S01]  /*18c30*/  FADD.FTZ R90, R120, R90 ;  /* 0x0000005a785a7221 */ /* 0x000fe20000010000 */
[----:B--2---:R-:W-:Y:S01]  /*18c40*/  F2FP.BF16.F32.PACK_AB R91, R119, R118 ;  /* 0x00000076775b723e */ /* 0x004fe200000010ff */
[----:B------:R1:W-:Y:S01]  /*18c50*/  STSM.16.M88.4 [R23+0x27300], R72 ;  /* 0x0273004817007844 */ /* 0x0003e20000000200 */
[----:B------:R-:W-:Y:S01]  /*18c60*/  FADD.FTZ R88, R89, R88 ;  /* 0x0000005859587221 */ /* 0x000fe20000010000 */
[----:B------:R-:W-:Y:S01]  /*18c70*/  FADD.FTZ R90, R117, R90 ;  /* 0x0000005a755a7221 */ /* 0x000fe20000010000 */
[----:B------:R-:W-:-:S02]  /*18c80*/  F2FP.BF16.F32.PACK_AB R89, R115, R89 ;  /* 0x000000597359723e */ /* 0x000fc400000010ff */
[----:B------:R-:W-:Y:S01]  /*18c90*/  FADD.FTZ R88, R115, R88 ;  /* 0x0000005873587221 */ /* 0x000fe20000010000 */
[C---:B------:R-:W-:Y:S01]  /*18ca0*/  FADD.FTZ R90, R116.reuse, R90 ;  /* 0x0000005a745a7221 */ /* 0x040fe20000010000 */
[----:B------:R-:W-:Y:S02]  /*18cb0*/  F2FP.BF16.F32.PACK_AB R116, R116, R117 ;  /* 0x000000757474723e */ /* 0x000fe400000010ff */
[----:B------:R-:W-:Y:S01]  /*18cc0*/  FADD.FTZ R88, R118, R88 ;  /* 0x0000005876587221 */ /* 0x000fe20000010000 */
[----:B------:R-:W-:Y:S01]  /*18cd0*/  FADD.FTZ R90, R125, R90 ;  /* 0x0000005a7d5a7221 */ /* 0x000fe20000010000 */
[----:B------:R-:W-:Y:S02]  /*18ce0*/  F2FP.BF16.F32.PACK_AB R117, R107, R106 ;  /* 0x0000006a6b75723e */ /* 0x000fe400000010ff */
[----:B------:R-:W-:Y:S01]  /*18cf0*/  FADD.FTZ R88, R119, R88 ;  /* 0x0000005877587221 */ /* 0x000fe20000010000 */
[C---:B------:R-:W-:Y:S01]  /*18d00*/  FADD.FTZ R90, R112.reuse, R90 ;  /* 0x0000005a705a7221 */ /* 0x040fe20000010000 */
[----:B------:R-:W-:-:S02]  /*18d10*/  F2FP.BF16.F32.PACK_AB R118, R112, R125 ;  /* 0x0000007d7076723e */ /* 0x000fc400000010ff */
[----:B------:R-:W-:Y:S01]  /*18d20*/  FADD.FTZ R88, R106, R88 ;  /* 0x000000586a587221 */ /* 0x000fe20000010000 */
[----:B------:R-:W-:Y:S01]  /*18d30*/  FADD.FTZ R90, R109, R90 ;  /* 0x0000005a6d5a7221 */ /* 0x000fe20000010000 */
[----:B------:R-:W-:Y:S02]  /*18d40*/  F2FP.BF16.F32.PACK_AB R119, R111, R110 ;  /* 0x0000006e6f77723e */ /* 0x000fe400000010ff */
[----:B------:R-:W-:Y:S01]  /*18d50*/  FADD.FTZ R88, R107, R88 ;  /* 0x000000586b587221 */ /* 0x000fe20000010000 */
[----:B0-----:R-:W-:Y:S01]  /*18d60*/  FADD.FTZ R17, R108, R90 ;  /* 0x0000005a6c117221 */ /* 0x001fe20000010000 */
[----:B------:R-:W-:Y:S02]  /*18d70*/  F2FP.BF16.F32.PACK_AB R90, R120, R128 ;  /* 0x00000080785a723e */ /* 0x000fe400000010ff */
[----:B------:R-:W-:Y:S01]  /*18d80*/  FADD.FTZ R16, R110, R88 ;  /* 0x000000586e107221 */ /* 0x000fe20000010000 */
[----:B------:R-:W-:Y:S01]  /*18d90*/  FADD.FTZ R17, R105, R17 ;  /* 0x0000001169117221 */ /* 0x000fe20000010000 */
[----:B------:R-:W-:-:S02]  /*18da0*/  F2FP.BF16.F32.PACK_AB R88, R124, R129 ;  /* 0x000000817c58723e */ /* 0x000fc400000010ff */
[----:B------:R-:W-:Y:S01]  /*18db0*/  FADD.FTZ R16, R111, R16 ;  /* 0x000000106f107221 */ /* 0x000fe20000010000 */
[----:B------:R-:W-:Y:S01]  /*18dc0*/  FADD.FTZ R18, R104, R17 ;  /* 0x0000001168127221 */ /* 0x000fe20000010000 */
[----:B------:R-:W-:Y:S01]  /*18dd0*/  F2FP.BF16.F32.PACK_AB R108, R108, R109 ;  /* 0x0000006d6c6c723e */ /* 0x000fe200000010ff */
[----:B------:R2:W-:Y:S01]  /*18de0*/  STSM.16.M88.4 [R23+0x28b00], R88 ;  /* 0x028b005817007844 */ /* 0x0005e20000000200 */
[----:B------:R-:W-:Y:S01]  /*18df0*/  FADD.FTZ R16, R98, R16 ;  /* 0x0000001062107221 */ /* 0x000fe20000010000 */
[----:B------:R-:W-:Y:S01]  /*18e00*/  FADD.FTZ R19, R101, R18 ;  /* 0x0000001265137221 */ /* 0x000fe20000010000 */
[C---:B------:R-:W-:Y:S01]  /*18e10*/  F2FP.BF16.F32.PACK_AB R109, R99.reuse, R98 ;  /* 0x00000062636d723e */ /* 0x040fe200000010ff */
[----:B------:R2:W-:Y:S01]  /*18e20*/  STSM.16.M88.4 [R23+0x2a300], R116 ;  /* 0x02a3007417007844 */ /* 0x0005e20000000200 */
[----:B------:R-:W-:Y:S01]  /*18e30*/  FADD.FTZ R16, R99, R16 ;  /* 0x0000001063107221 */ /* 0x000fe20000010000 */
[----:B------:R-:W-:Y:S02]  /*18e40*/  F2FP.BF16.F32.PACK_AB R110, R104, R105 ;  /* 0x00000069686e723e */ /* 0x000fe400000010ff */
[----:B------:R-:W-:Y:S01]  /*18e50*/  F2FP.BF16.F32.PACK_AB R111, R103, R102 ;  /* 0x00000066676f723e */ /* 0x000fe200000010ff */
[----:B------:R-:W-:Y:S01]  /*18e60*/  FADD.FTZ R16, R102, R16 ;  /* 0x0000001066107221 */ /* 0x000fe20000010000 */
[----:B------:R-:W-:-:S03]  /*18e70*/  F2FP.BF16.F32.PACK_AB R102, R96, R97 ;  /* 0x000000616066723e */ /* 0x000fc600000010ff */
[----:B------:R-:W-:Y:S01]  /*18e80*/  FADD.FTZ R17, R103, R16 ;  /* 0x0000001067117221 */ /* 0x000fe20000010000 */
[C---:B------:R-:W-:Y:S01]  /*18e90*/  FADD.FTZ R16, R100.reuse, R19 ;  /* 0x0000001364107221 */ /* 0x040fe20000010000 */
[----:B------:R-:W-:Y:S01]  /*18ea0*/  F2FP.BF16.F32.PACK_AB R100, R100, R101 ;  /* 0x000000656464723e */ /* 0x000fe200000010ff */
[----:B------:R2:W-:Y:S01]  /*18eb0*/  STSM.16.M88.4 [R23+0x2bb00], R108 ;  /* 0x02bb006c17007844 */ /* 0x0005e20000000200 */
[----:B------:R-:W-:Y:S01]  /*18ec0*/  FADD.FTZ R17, R114, R17 ;  /* 0x0000001172117221 */ /* 0x000fe20000010000 */
[----:B-1----:R-:W-:Y:S01]  /*18ed0*/  FADD.FTZ R73, R97, R16 ;  /* 0x0000001061497221 */ /* 0x002fe20000010000 */
[C---:B---3--:R-:W-:Y:S02]  /*18ee0*/  F2FP.BF16.F32.PACK_AB R101, R122.reuse, R114 ;  /* 0x000000727a65723e */ /* 0x048fe400000010ff */
[----:B------:R-:W-:Y:S01]  /*18ef0*/  FADD.FTZ R19, R122, R17 ;  /* 0x000000117a137221 */ /* 0x000fe20000010000 */
[----:B------:R-:W-:Y:S01]  /*18f00*/  FADD.FTZ R18, R96, R73 ;  /* 0x0000004960127221 */ /* 0x000fe20000010000 */
[----:B------:R-:W0:Y:S01]  /*18f10*/  MUFU.EX2 R17, R80 ;  /* 0x0000005000117308 */ /* 0x000e220000000800 */
[----:B------:R-:W-:Y:S01]  /*18f20*/  F2FP.BF16.F32.PACK_AB R103, R95, R94 ;  /* 0x0000005e5f67723e */ /* 0x000fe200000010ff */
[----:B------:R-:W-:Y:S01]  /*18f30*/  FADD.FTZ R16, R94, R19 ;  /* 0x000000135e107221 */ /* 0x000fe20000010000 */
[----:B------:R-:W-:Y:S01]  /*18f40*/  FADD.FTZ R73, R93, R18 ;  /* 0x000000125d497221 */ /* 0x000fe20000010000 */
[----:B------:R-:W-:-:S02]  /*18f50*/  F2FP.BF16.F32.PACK_AB R94, R121, R113 ;  /* 0x00000071795e723e */ /* 0x000fc400000010ff */
[----:B------:R-:W-:Y:S01]  /*18f60*/  FADD.FTZ R19, R95, R16 ;  /* 0x000000105f137221 */ /* 0x000fe20000010000 */
[C---:B------:R-:W-:Y:S01]  /*18f70*/  FADD.FTZ R18, R92.reuse, R73 ;  /* 0x000000495c127221 */ /* 0x040fe20000010000 */
[----:B------:R-:W-:Y:S01]  /*18f80*/  F2FP.BF16.F32.PACK_AB R92, R92, R93 ;  /* 0x0000005d5c5c723e */ /* 0x000fe200000010ff */
[----:B------:R2:W-:Y:S01]  /*18f90*/  STSM.16.M88.4 [R23+0x2d300], R100 ;  /* 0x02d3006417007844 */ /* 0x0005e20000000200 */
[----:B------:R-:W-:Y:S01]  /*18fa0*/  FADD.FTZ R16, R82, R19 ;  /* 0x0000001352107221 */ /* 0x000fe20000010000 */
[----:B------:R-:W-:Y:S01]  /*18fb0*/  FADD.FTZ R18, R113, R18 ;  /* 0x0000001271127221 */ /* 0x000fe20000010000 */
[C---:B------:R-:W-:Y:S02]  /*18fc0*/  F2FP.BF16.F32.PACK_AB R93, R83.reuse, R82 ;  /* 0x00000052535d723e */ /* 0x040fe400000010ff */
        /* <DEDUP_REMOVED lines=8> */
[C---:B------:R-:W-:Y:S01]  /*19050*/  FADD.FTZ R18, R84.reuse, R73 ;  /* 0x0000004954127221 */ /* 0x040fe20000010000 */
[----:B------:R-:W-:Y:S02]  /*19060*/  F2FP.BF16.F32.PACK_AB R84, R84, R85 ;  /* 0x000000555454723e */ /* 0x000fe400000010ff */
[----:B0-----:R-:W-:Y:S01]  /*19070*/  F2FP.BF16.F32.PACK_AB R85, R17, R76 ;  /* 0x0000004c1155723e */ /* 0x001fe200000010ff */
[----:B------:R-:W-:Y:S01]  /*19080*/  FADD.FTZ R18, R81, R18 ;  /* 0x0000001251127221 */ /* 0x000fe20000010000 */
[----:B------:R-:W-:Y:S01]  /*19090*/  F2FP.BF16.F32.PACK_AB R87, R79, R78 ;  /* 0x0000004e4f57723e */ /* 0x000fe200000010ff */
[----:B------:R-:W-:-:S02]  /*190a0*/  FADD.FTZ R16, R76, R19 ;  /* 0x000000134c107221 */ /* 0x000fc40000010000 */
[----:B------:R-:W-:Y:S02]  /*190b0*/  FADD.FTZ R155, R77, R18 ;  /* 0x000000124d9b7221 */ /* 0x000fe40000010000 */
[----:B------:R2:W5:Y:S01]  /*190c0*/  LDL R18, [R1+0x4] ;  /* 0x0000040001127983 */ /* 0x0005620000100800 */
[----:B------:R-:W-:-:S03]  /*190d0*/  FADD.FTZ R19, R17, R16 ;  /* 0x0000001011137221 */ /* 0x000fc60000010000 */
        /* <DEDUP_REMOVED lines=9> */
[----:B------:R-:W-:-:S02]  /*19170*/  IMAD.MOV.U32 R19, RZ, RZ, R145 ;  /* 0x000000ffff137224 */ /* 0x000fc400078e0091 */
[----:B------:R-:W-:Y:S02]  /*19180*/  IMAD.MOV.U32 R17, RZ, RZ, R20 ;  /* 0x000000ffff117224 */ /* 0x000fe400078e0014 */
[----:B------:R-:W-:Y:S01]  /*19190*/  IMAD.MOV.U32 R16, RZ, RZ, R14 ;  /* 0x000000ffff107224 */ /* 0x000fe200078e000e */
[----:B0-----:R-:W-:Y:S01]  /*191a0*/  NOP ;  /* 0x0000000000007918 */ /* 0x001fe20000000000 */
[----:B------:R-:W-:Y:S05]  /*191b0*/  @P2 BRA `(.L_x_2440) ;  /* 0xffffffb800b82947 */ /* 0x000fea000383ffff */
.L_x_2429:
[----:B------:R-:W-:Y:S05]  /*191c0*/  WARPSYNC.ALL ;  /* 0x0000000000007948 */ /* 0x000fea0003800000 */
[----:B------:R-:W-:Y:S06]  /*191d0*/  BAR.ARV 0x8, 0x200 ;  /* 0x0208000000007b1d */ /* 0x000fec0000002000 */
[----:B------:R-:W-:Y:S05]  /*191e0*/  @!P0 BRA `(.L_x_2441) ;  /* 0x0000000000048947 */ /* 0x000fea0003800000 */
[----:B------:R-:W-:Y:S01]  /*191f0*/  BPT.TRAP 0x1 ;  /* 0x000000040000795c */ /* 0x000fe20000300000 */
.L_x_2441:
[----:B------:R-:W3:Y:S01]  /*19200*/  LDL R2, [R1+0x4] ;  /* 0x0000040001027983 */ /* 0x000ee20000100800 */
[----:B------:R-:W-:Y:S01]  /*19210*/  IMAD R7, R145, 0x8, R22 ;  /* 0x0000000891077824 */ /* 0x000fe200078e0216 */
[----:B---3--:R-:W-:-:S04]  /*19220*/  SHF.L.U32 R4, R2, 0x1f, RZ ;  /* 0x0000001f02047819 */ /* 0x008fc800000006ff */
[----:B------:R0:W1:Y:S01]  /*19230*/  SYNCS.PHASECHK.TRANS64.TRYWAIT P2, [R7+URZ+0x31c50], R4 ;  /* 0x031c5004070075a7 */ /* 0x000062000804017f */
[----:B------:R-:W-:Y:S05]  /*19240*/  @!P0 BRA `(.L_x_2442) ;  /* 0x0000000000048947 */ /* 0x000fea0003800000 */
[----:B------:R-:W-:Y:S01]  /*19250*/  BPT.TRAP 0x1 ;  /* 0x000000040000795c */ /* 0x000fe20000300000 */
.L_x_2442:
[----:B------:R-:W3:Y:S01]  /*19260*/  LDL.LU R2, [R1+0x34] ;  /* 0x0000340001027983 */ /* 0x000ee20000300800 */
[----:B------:R-:W-:Y:S02]  /*19270*/  VIADD R22, R22, 0x200 ;  /* 0x0000020016167836 */ /* 0x000fe40000000000 */
[----:B------:R-:W-:-:S03]  /*19280*/  IMAD.MOV.U32 R3, RZ, RZ, -0x3ffffff0 ;  /* 0xc0000010ff037424 */ /* 0x000fc600078e00ff */
[----:B------:R-:W-:-:S04]  /*19290*/  SHF.R.U32.HI R22, RZ, 0x4, R22 ;  /* 0x00000004ff167819 */ /* 0x000fc80000011616 */
[----:B------:R-:W-:-:S04]  /*192a0*/  LOP3.LUT R22, R22, 0x3fff, RZ, 0xc0, !PT ;  /* 0x00003fff16167812 */ /* 0x000fc800078ec0ff */
[----:B------:R-:W-:Y:S02]  /*192b0*/  LOP3.LUT R22, R22, 0x2400000, RZ, 0xfc, !PT ;  /* 0x0240000016167812 */ /* 0x000fe400078efcff */
[----:B---3--:R-:W-:Y:S01]  /*192c0*/  LOP3.LUT R2, R2, 0x10000, RZ, 0xfc, !PT ;  /* 0x0001000002027812 */ /* 0x008fe200078efcff */
[----:B-1----:R-:W-:Y:S06]  /*192d0*/  @P2 BRA `(.L_x_2443) ;  /* 0x0000000000082947 */ /* 0x002fec0003800000 */
[----:B------:R-:W1:Y:S02]  /*192e0*/  SYNCS.PHASECHK.TRANS64.TRYWAIT P0, [R7+URZ+0x31c50], R4 ;  /* 0x031c5004070075a7 */ /* 0x000e64000800017f */
[----:B-1----:R-:W-:Y:S05]  /*192f0*/  @!P0 BRA `(.L_x_2444) ;  /* 0x000000ac00048947 */ /* 0x002fea0003800000 */
.L_x_2443:
[----:B01----:R-:W-:Y:S01]  /*19300*/  IMAD R4, R145, 0x6c0, R22 ;  /* 0x000006c091047824 */ /* 0x003fe200078e0216 */
[----:B------:R-:W3:Y:S01]  /*19310*/  LDL.LU R13, [R1+0x4] ;  /* 0x00000400010d7983 */ /* 0x000ee20000300800 */
        /* <DEDUP_REMOVED lines=9> */
[----:B------:R-:W-:-:S02]  /*193b0*/  IMAD.MOV.U32 R11, RZ, RZ, -0x3ffffff0 ;  /* 0xc0000010ff0b7424 */ /* 0x000fc400078e00ff */
[----:B------:R-:W-:Y:S02]  /*193c0*/  IMAD.MOV.U32 R9, RZ, RZ, -0x7fffffe0 ;  /* 0x80000020ff097424 */ /* 0x000fe400078e00ff */
[----:B------:R-:W-:Y:S02]  /*193d0*/  IMAD.MOV.U32 R3, RZ, RZ, -0x3ffffff0 ;  /* 0xc0000010ff037424 */ /* 0x000fe400078e00ff */
[----:B------:R-:W-:Y:S02]  /*193e0*/  IMAD.MOV.U32 R5, RZ, RZ, -0x7fffffe0 ;  /* 0x80000020ff057424 */ /* 0x000fe400078e00ff */
[----:B------:R-:W-:-:S04]  /*193f0*/  VIADD R145, R145, 0x1 ;  /* 0x0000000191917836 */ /* 0x000fc80000000000 */
        /* <DEDUP_REMOVED lines=78> */
[----:B------:R-:W0:Y:S01]  /*198e0*/  SHFL.BFLY PT, R2, R155, 0x2, 0x1f ;  /* 0x0c401f009b027f89 */ /* 0x000e2200000e0000 */
[----:B------:R-:W-:Y:S02]  /*198f0*/  R2UR UR6, R4 ;  /* 0x00000000040672ca */ /* 0x000fe400000e0000 */
[----:B------:R-:W-:Y:S01]  /*19900*/  R2UR UR5, R3 ;  /* 0x00000000030572ca */ /* 0x000fe200000e0000 */
[----:B------:R-:W1:Y:S01]  /*19910*/  SHFL.BFLY PT, R4, R157, 0x2, 0x1f ;  /* 0x0c401f009d047f89 */ /* 0x000e6200000e0000 */
[----:B------:R-:W-:Y:S01]  /*19920*/  R2UR UR7, R5 ;  /* 0x00000000050772ca */ /* 0x000fe200000e0000 */
[----:B0-----:R-:W-:Y:S01]  /*19930*/  FADD.FTZ R2, R2, R155 ;  /* 0x0000009b02027221 */ /* 0x001fe20000010000 */
[----:B-1----:R-:W-:-:S04]  /*19940*/  FADD.FTZ R4, R4, R157 ;  /* 0x0000009d04047221 */ /* 0x002fc80000010000 */
[----:B------:R-:W0:Y:S04]  /*19950*/  SHFL.BFLY PT, R3, R2, 0x1, 0x1f ;  /* 0x0c201f0002037f89 */ /* 0x000e2800000e0000 */
[----:B------:R-:W1:Y:S01]  /*19960*/  SHFL.BFLY PT, R5, R4, 0x1, 0x1f ;  /* 0x0c201f0004057f89 */ /* 0x000e6200000e0000 */
[----:B0-----:R-:W-:Y:S01]  /*19970*/  FADD.FTZ R11, R2, R3 ;  /* 0x00000003020b7221 */ /* 0x001fe20000010000 */
[----:B------:R-:W-:Y:S01]  /*19980*/  SEL R2, RZ, 0x1, P0 ;  /* 0x00000001ff027807 */ /* 0x000fe20000000000 */
[----:B-1----:R-:W-:-:S03]  /*19990*/  FADD.FTZ R12, R4, R5 ;  /* 0x00000005040c7221 */ /* 0x002fc60000010000 */
[----:B------:R-:W-:Y:S02]  /*199a0*/  FSETP.NE.FTZ.AND P2, PT, R11, RZ, PT ;  /* 0x000000ff0b00720b */ /* 0x000fe40003f55000 */
[----:B------:R-:W-:Y:S02]  /*199b0*/  CS2R R4, SRZ ;  /* 0x0000000000047805 */ /* 0x000fe4000001ff00 */
[----:B---3--:R-:W-:Y:S02]  /*199c0*/  LOP3.LUT R13, R13, R2, RZ, 0x3c, !PT ;  /* 0x000000020d0d7212 */ /* 0x008fe400078e3cff */
[----:B------:R-:W-:-:S07]  /*199d0*/  FSETP.NE.FTZ.AND P3, PT, R12, RZ, PT ;  /* 0x000000ff0c00720b */ /* 0x000fce0003f75000 */
[----:B------:R-:W0:Y:S08]  /*199e0*/  @P2 MUFU.LG2 R6, R11 ;  /* 0x0000000b00062308 */ /* 0x000e300000000c00 */
[----:B------:R1:W-:Y:S08]  /*199f0*/  @P2 MUFU.RCP R5, R11 ;  /* 0x0000000b00052308 */ /* 0x0003f00000001000 */
[----:B------:R-:W3:Y:S01]  /*19a00*/  @P3 MUFU.LG2 R8, R12 ;  /* 0x0000000c00083308 */ /* 0x000ee20000000c00 */
[----:B-1----:R-:W4:Y:S01]  /*19a10*/  LDL.LU R11, [R1+0x74] ;  /* 0x00007400010b7983 */ /* 0x002f220000300800 */
[----:B------:R-:W-:-:S02]  /*19a20*/  WARPGROUP.DEPBAR.LE gsb0, 0x0 ;  /* 0x00008000000079c5 */ /* 0x000fc40000010000 */
[----:B------:R-:W-:-:S06]  /*19a30*/  WARPGROUP.ARRIVE ;  /* 0x00000000000079c5 */ /* 0x000fcc0000000000 */
[----:B------:R-:W-:Y:S01]  /*19a40*/  HGMMA.64x96x16.F32.BF16 R24, gdesc[UR4].tnspB, R24, gsb0 ;  /* 0x41600000041879f0 */ /* 0x000fe20008001818 */
[----:B------:R1:W-:Y:S01]  /*19a50*/  STL [R1+0x4], R13 ;  /* 0x0000040d01007387 */ /* 0x0003e20000100800 */
[----:B------:R-:W2:Y:S01]  /*19a60*/  @P3 MUFU.RCP R4, R12 ;  /* 0x0000000c00043308 */ /* 0x000ea20000001000 */
[----:B------:R-:W-:Y:S02]  /*19a70*/  @!P1 VIADD R10, R7, 0x31c60 ;  /* 0x00031c60070a9836 */ /* 0x000fe40000000000 */
[----:B------:R-:W-:Y:S01]  /*19a80*/  @P2 FMUL.FTZ R7, R0, 0.69314718246459960938 ;  /* 0x3f31721800072820 */ /* 0x000fe20000410000 */
[----:B0-----:R-:W-:Y:S01]  /*19a90*/  @P2 FMUL.FTZ R6, R6, 0.69314718246459960938 ;  /* 0x3f31721806062820 */ /* 0x001fe20000410000 */
[----:B------:R-:W-:Y:S02]  /*19aa0*/  IMAD.MOV.U32 R3, RZ, RZ, -0x800000 ;  /* 0xff800000ff037424 */ /* 0x000fe400078e00ff */
[----:B------:R-:W-:Y:S01]  /*19ab0*/  @P3 FMUL.FTZ R0, R0, 0.69314718246459960938 ;  /* 0x3f31721800003820 */ /* 0x000fe20000410000 */
[----:B------:R-:W-:Y:S01]  /*19ac0*/  @!P1 PRMT R10, RZ, 0x654, R10 ;  /* 0x00000654ff0a9816 */ /* 0x000fe2000000000a */
[----:B---3--:R-:W-:Y:S01]  /*19ad0*/  @P3 FMUL.FTZ R9, R8, 0.69314718246459960938 ;  /* 0x3f31721808093820 */ /* 0x008fe20000410000 */
[----:B------:R-:W-:Y:S01]  /*19ae0*/  @P2 FFMA.FTZ R3, R7, R14, R6 ;  /* 0x0000000e07032223 */ /* 0x000fe20000010006 */
[----:B------:R-:W-:Y:S01]  /*19af0*/  IMAD.MOV.U32 R2, RZ, RZ, -0x800000 ;  /* 0xff800000ff027424 */ /* 0x000fe200078e00ff */
[----:B------:R-:W-:Y:S01]  /*19b00*/  SEL R145, R145, RZ, P0 ;  /* 0x000000ff91917207 */ /* 0x000fe20000000000 */
[----:B------:R-:W-:Y:S01]  /*19b10*/  @P3 FFMA.FTZ R2, R0, R20, R9 ;  /* 0x0000001400023223 */ /* 0x000fe20000010009 */
[----:B------:R-:W-:-:S02]  /*19b20*/  WARPGROUP.DEPBAR.LE gsb0, 0x0 ;  /* 0x00008000000079c5 */ /* 0x000fc40000010000 */
[-C--:B------:R-:W-:Y:S01]  /*19b30*/  FMUL.FTZ R6, R28, R5.reuse ;  /* 0x000000051c067220 */ /* 0x080fe20000410000 */
[----:B------:R1:W-:Y:S01]  /*19b40*/  @!P1 SYNCS.ARRIVE.TRANS64.RED.A1T0 RZ, [R10+URZ], RZ ;  /* 0x000000ff0aff99a7 */ /* 0x0003e2000810043f */
[-C--:B------:R-:W-:Y:S01]  /*19b50*/  FMUL.FTZ R7, R24, R5.reuse ;  /* 0x0000000518077220 */ /* 0x080fe20000410000 */
[-C--:B------:R-:W-:Y:S01]  /*19b60*/  FMUL.FTZ R72, R25, R5.reuse ;  /* 0x0000000519487220 */ /* 0x080fe20000410000 */
[-C--:B------:R-:W-:Y:S01]  /*19b70*/  FMUL.FTZ R28, R37, R5.reuse ;  /* 0x00000005251c7220 */ /* 0x080fe20000410000 */
[-C--:B-----5:R-:W-:Y:S01]  /*19b80*/  FMUL.FTZ R18, R44, R5.reuse ;  /* 0x000000052c127220 */ /* 0x0a0fe20000410000 */
        /* <DEDUP_REMOVED lines=44> */
[----:B----4-:R-:W-:-:S05]  /*19e50*/  VIADD R11, R11, 0x1 ;  /* 0x000000010b0b7836 */ /* 0x010fca0000000000 */
[----:B------:R1:W-:Y:S02]  /*19e60*/  STL [R1+0x74], R11 ;  /* 0x0000740b01007387 */ /* 0x0003e40000100800 */
.L_x_2377:
[----:B------:R-:W2:Y:S01]  /*19e70*/  LDL R83, [R1+0x6c] ;  /* 0x00006c0001537983 */ /* 0x000ea20000100800 */
[----:B------:R-:W-:Y:S05]  /*19e80*/  WARPSYNC.ALL ;  /* 0x0000000000007948 */ /* 0x000fea0003800000 */
[----:B------:R-:W0:Y:S01]  /*19e90*/  S2R R0, SR_TID.X ;  /* 0x0000000000007919 */ /* 0x000e220000002100 */
[----:B------:R-:W3:Y:S01]  /*19ea0*/  S2UR UR5, SR_CgaCtaId ;  /* 0x00000000000579c3 */ /* 0x000ee20000008800 */
[----:B------:R-:W-:Y:S01]  /*19eb0*/  UMOV UR4, 0x400 ;  /* 0x0000040000047882 */ /* 0x000fe20000000000 */
[----:B------:R-:W-:Y:S01]  /*19ec0*/  BSSY B0, `(.L_x_2445) ;  /* 0x00001c2000007945 */ /* 0x000fe20003800000 */
[----:B---3--:R-:W-:-:S06]  /*19ed0*/  ULEA UR4, UR5, UR4, 0x18 ;  /* 0x0000000405047291 */ /* 0x008fcc000f8ec03f */
[----:B------:R-:W-:Y:S01]  /*19ee0*/  IMAD.U32 R22, RZ, RZ, UR4 ;  /* 0x00000004ff167e24 */ /* 0x000fe2000f8e00ff */
[----:B------:R-:W-:Y:S01]  /*19ef0*/  BAR.SYNC.DEFER_BLOCKING 0x5, 0x200 ;  /* 0x0148000000007b1d */ /* 0x000fe20000010000 */
[----:B0-----:R-:W-:-:S05]  /*19f00*/  VIADD R82, R0, 0xffffff80 ;  /* 0xffffff8000527836 */ /* 0x001fca0000000000 */
[----:B------:R-:W-:-:S04]  /*19f10*/  SHF.R.S32.HI R0, RZ, 0x1f, R82 ;  /* 0x0000001fff007819 */ /* 0x000fc80000011452 */
[----:B------:R-:W-:-:S04]  /*19f20*/  LEA.HI R0, R0, R82, RZ, 0x2 ;  /* 0x0000005200007211 */ /* 0x000fc800078f10ff */
[----:B------:R-:W-:-:S05]  /*19f30*/  LOP3.LUT R0, R0, 0xfffffffc, RZ, 0xc0, !PT ;  /* 0xfffffffc00007812 */ /* 0x000fca00078ec0ff */
[----:B------:R-:W-:-:S04]  /*19f40*/  IMAD.IADD R0, R82, 0x1, -R0 ;  /* 0x0000000152007824 */ /* 0x000fc800078e0a00 */
[----:B-1----:R-:W-:Y:S01]  /*19f50*/  IMAD.SHL.U32 R32, R0, 0x8, RZ ;  /* 0x0000000800207824 */ /* 0x002fe200078e00ff */
[----:B------:R0:W1:Y:S03]  /*19f60*/  LDS.128 R104, [R22+0x31cd0] ;  /* 0x031cd00016687984 */ /* 0x0000660000000c00 */
[C---:B------:R-:W-:Y:S02]  /*19f70*/  VIADD R33, R32.reuse, 0x40 ;  /* 0x0000004020217836 */ /* 0x040fe40000000000 */
[----:B------:R-:W-:-:S03]  /*19f80*/  VIADD R34, R32, 0x20 ;  /* 0x0000002020227836 */ /* 0x000fc60000000000 */
[----:B------:R-:W-:Y:S02]  /*19f90*/  SHF.R.S32.HI R36, RZ, 0x1f, R33 ;  /* 0x0000001fff247819 */ /* 0x000fe40000011421 */
[----:B------:R-:W-:Y:S01]  /*19fa0*/  SHF.R.S32.HI R35, RZ, 0x1f, R34 ;  /* 0x0000001fff237819 */ /* 0x000fe20000011422 */
[----:B------:R-:W-:Y:S06]  /*19fb0*/  BAR.ARV 0x4, 0x200 ;  /* 0x0108000000007b1d */ /* 0x000fec0000002000 */
[----:B--2---:R-:W-:Y:S01]  /*19fc0*/  SHF.R.S32.HI R26, RZ, 0x1f, R83 ;  /* 0x0000001fff1a7819 */ /* 0x004fe20000011453 */
[----:B------:R-:W-:-:S03]  /*19fd0*/  IMAD.SHL.U32 R30, R83, 0x4, RZ ;  /* 0x00000004531e7824 */ /* 0x000fc600078e00ff */
[----:B------:R-:W-:Y:S01]  /*19fe0*/  SHF.L.U64.HI R27, R83, 0x2, R26 ;  /* 0x00000002531b7819 */ /* 0x000fe2000001021a */
[----:B01----:R-:W-:Y:S06]  /*19ff0*/  @P1 BRA `(.L_x_2446) ;  /* 0x0000001000481947 */ /* 0x003fec0003800000 */
[----:B------:R-:W2:Y:S01]  /*1a000*/  LDL R4, [R1+0x80] ;  /* 0x0000800001047983 */ /* 0x000ea20000100800 */
[----:B------:R-:W-:Y:S05]  /*1a010*/  WARPSYNC.ALL ;  /* 0x0000000000007948 */ /* 0x000fea0003800000 */
[----:B------:R-:W0:Y:S01]  /*1a020*/  S2R R5, SR_SWINHI ;  /* 0x0000000000057919 */ /* 0x000e220000002f00 */
[----:B------:R-:W-:Y:S01]  /*1a030*/  F2FP.BF16.F32.PACK_AB R6, R29, R6 ;  /* 0x000000061d06723e */ /* 0x000fe200000010ff */
[----:B------:R-:W-:Y:S01]  /*1a040*/  ULDC.64 UR4, c[0x0][0xc00] ;  /* 0x0003000000047ab9 */ /* 0x000fe20000000a00 */
[----:B------:R-:W-:Y:S02]  /*1a050*/  F2FP.BF16.F32.PACK_AB R18, R45, R18 ;  /* 0x000000122d12723e */ /* 0x000fe400000010ff */
[----:B------:R-:W-:-:S02]  /*1a060*/  MOV R20, R22 ;  /* 0x0000001600147202 */ /* 0x000fc40000000f00 */
[----:B0-----:R-:W-:Y:S01]  /*1a070*/  MOV R21, R5 ;  /* 0x0000000500157202 */ /* 0x001fe20000000f00 */
[----:B------:R-:W-:Y:S02]  /*1a080*/  BAR.SYNC.DEFER_BLOCKING 0x1, 0x180 ;  /* 0x0046000000007b1d */ /* 0x000fe40000010000 */
[----:B--2---:R-:W-:-:S03]  /*1a090*/  IMAD.WIDE R4, R4, 0x2, R20 ;  /* 0x0000000204047825 */ /* 0x004fc600078e0214 */
[C---:B------:R-:W-:Y:S02]  /*1a0a0*/  IADD3 R75, P4, R4.reuse, 0x20, RZ ;  /* 0x00000020044b7810 */ /* 0x040fe40007f9e0ff */
[C---:B------:R-:W-:Y:S02]  /*1a0b0*/  IADD3 R77, P3, R4.reuse, 0x3000, RZ ;  /* 0x00003000044d7810 */ /* 0x040fe40007f7e0ff */
[----:B------:R-:W-:Y:S01]  /*1a0c0*/  LOP3.LUT R8, R75, 0x180, RZ, 0xc0, !PT ;  /* 0x000001804b087812 */ /* 0x000fe200078ec0ff */
[--C-:B------:R-:W-:Y:S01]  /*1a0d0*/  IMAD.X R13, RZ, RZ, R5.reuse, P4 ;  /* 0x000000ffff0d7224 */ /* 0x100fe200020e0605 */
[----:B------:R-:W-:Y:S01]  /*1a0e0*/  IADD3 R78, P1, R4, 0x6000, RZ ;  /* 0x00006000044e7810 */ /* 0x000fe20007f3e0ff */
[----:B------:R-:W-:Y:S01]  /*1a0f0*/  IMAD.X R15, RZ, RZ, R5, P3 ;  /* 0x000000ffff0f7224 */ /* 0x000fe200018e0605 */
[----:B------:R-:W-:Y:S02]  /*1a100*/  SHF.R.U64 R8, R8, 0x3, RZ ;  /* 0x0000000308087819 */ /* 0x000fe400000012ff */
[----:B------:R-:W-:-:S02]  /*1a110*/  LOP3.LUT R9, R4, 0x180, RZ, 0xc0, !PT ;  /* 0x0000018004097812 */ /* 0x000fc400078ec0ff */
[----:B------:R-:W-:Y:S02]  /*1a120*/  IADD3 R79, P2, R4, 0x3020, RZ ;  /* 0x00003020044f7810 */ /* 0x000fe40007f5e0ff */
[----:B------:R-:W-:Y:S02]  /*1a130*/  LOP3.LUT R12, R8, R75, RZ, 0x3c, !PT ;  /* 0x0000004b080c7212 */ /* 0x000fe400078e3cff */
[----:B------:R-:W-:Y:S01]  /*1a140*/  LOP3.LUT R8, R77, 0x180, RZ, 0xc0, !PT ;  /* 0x000001804d087812 */ /* 0x000fe200078ec0ff */
[----:B------:R-:W-:Y:S01]  /*1a150*/  IMAD.X R17, RZ, RZ, R5, P2 ;  /* 0x000000ffff117224 */ /* 0x000fe200010e0605 */
[----:B------:R-:W-:Y:S02]  /*1a160*/  LOP3.LUT R75, R78, 0x180, RZ, 0xc0, !PT ;  /* 0x000001804e4b7812 */ /* 0x000fe400078ec0ff */
[----:B------:R-:W-:Y:S02]  /*1a170*/  SHF.R.U64 R9, R9, 0x3, RZ ;  /* 0x0000000309097819 */ /* 0x000fe400000012ff */
[----:B------:R-:W-:-:S02]  /*1a180*/  LOP3.LUT R10, R79, 0x180, RZ, 0xc0, !PT ;  /* 0x000001804f0a7812 */ /* 0x000fc400078ec0ff */
[----:B------:R-:W-:Y:S02]  /*1a190*/  SHF.R.U64 R8, R8, 0x3, RZ ;  /* 0x0000000308087819 */ /* 0x000fe400000012ff */
[----:B------:R-:W-:Y:S02]  /*1a1a0*/  IADD3 R81, P0, R4, 0x6020, RZ ;  /* 0x0000602004517810 */ /* 0x000fe40007f1e0ff */
[----:B------:R-:W-:Y:S02]  /*1a1b0*/  SHF.R.U64 R75, R75, 0x3, RZ ;  /* 0x000000034b4b7819 */ /* 0x000fe400000012ff */
[----:B------:R-:W-:Y:S01]  /*1a1c0*/  LOP3.LUT R4, R9, R4, RZ, 0x3c, !PT ;  /* 0x0000000409047212 */ /* 0x000fe200078e3cff */
[--C-:B------:R-:W-:Y:S01]  /*1a1d0*/  IMAD.X R9, RZ, RZ, R5.reuse, P1 ;  /* 0x000000ffff097224 */ /* 0x100fe200008e0605 */
[----:B------:R-:W-:Y:S01]  /*1a1e0*/  SHF.R.U64 R10, R10, 0x3, RZ ;  /* 0x000000030a0a7819 */ /* 0x000fe200000012ff */
[----:B------:R-:W-:Y:S01]  /*1a1f0*/  IMAD.X R11, RZ, RZ, R5, P0 ;  /* 0x000000ffff0b7224 */ /* 0x000fe200000e0605 */
[----:B------:R-:W-:-:S02]  /*1a200*/  LOP3.LUT R14, R8, R77, RZ, 0x3c, !PT ;  /* 0x0000004d080e7212 */ /* 0x000fc400078e3cff */
[----:B------:R-:W-:Y:S02]  /*1a210*/  LOP3.LUT R8, R75, R78, RZ, 0x3c, !PT ;  /* 0x0000004e4b087212 */ /* 0x000fe400078e3cff */
[----:B------:R-:W-:Y:S02]  /*1a220*/  LOP3.LUT R80, R81, 0x180, RZ, 0xc0, !PT ;  /* 0x0000018051507812 */ /* 0x000fe400078ec0ff */
[----:B------:R-:W-:Y:S02]  /*1a230*/  LOP3.LUT R16, R10, R79, RZ, 0x3c, !PT ;  /* 0x0000004f0a107212 */ /* 0x000fe400078e3cff */
[----:B------:R-:W-:Y:S02]  /*1a240*/  MOV R75, R4 ;  /* 0x00000004004b7202 */ /* 0x000fe40000000f00 */
[----:B------:R-:W-:Y:S02]  /*1a250*/  F2FP.BF16.F32.PACK_AB R4, R72, R7 ;  /* 0x000000074804723e */ /* 0x000fe400000010ff */
[----:B------:R-:W-:-:S02]  /*1a260*/  F2FP.BF16.F32.PACK_AB R7, R76, R37 ;  /* 0x000000254c07723e */ /* 0x000fc400000010ff */
[----:B------:R-:W-:Y:S02]  /*1a270*/  F2FP.BF16.F32.PACK_AB R5, R74, R73 ;  /* 0x000000494a05723e */ /* 0x000fe400000010ff */
[----:B------:R-:W-:Y:S02]  /*1a280*/  MOV R72, R12 ;  /* 0x0000000c00487202 */ /* 0x000fe40000000f00 */
[----:B------:R-:W-:Y:S01]  /*1a290*/  MOV R37, R14 ;  /* 0x0000000e00257202 */ /* 0x000fe20000000f00 */
[----:B------:R0:W-:Y:S01]  /*1a2a0*/  STSM.16.M88.4 [R75], R4 ;  /* 0x000000044b007844 */ /* 0x0001e20000000200 */
[----:B------:R-:W-:Y:S02]  /*1a2b0*/  SHF.R.U64 R80, R80, 0x3, RZ ;  /* 0x0000000350507819 */ /* 0x000fe400000012ff */
[----:B------:R-:W-:Y:S02]  /*1a2c0*/  MOV R29, R16 ;  /* 0x00000010001d7202 */ /* 0x000fe40000000f00 */
[----:B------:R-:W-:-:S02]  /*1a2d0*/  F2FP.BF16.F32.PACK_AB R12, R25, R24 ;  /* 0x00000018190c723e */ /* 0x000fc400000010ff */
[----:B------:R-:W-:Y:S02]  /*1a2e0*/  F2FP.BF16.F32.PACK_AB R13, R44, R31 ;  /* 0x0000001f2c0d723e */ /* 0x000fe400000010ff */
[----:B------:R-:W-:Y:S02]  /*1a2f0*/  F2FP.BF16.F32.PACK_AB R14, R28, R19 ;  /* 0x000000131c0e723e */ /* 0x000fe400000010ff */
[----:B------:R-:W-:Y:S01]  /*1a300*/  F2FP.BF16.F32.PACK_AB R15, R39, R38 ;  /* 0x00000026270f723e */ /* 0x000fe200000010ff */
[----:B------:R-:W-:Y:S01]  /*1a310*/  IMAD.MOV.U32 R38, RZ, RZ, RZ ;  /* 0x000000ffff267224 */ /* 0x000fe200078e00ff */
[----:B------:R-:W-:Y:S02]  /*1a320*/  F2FP.BF16.F32.PACK_AB R16, R41, R40 ;  /* 0x000000282910723e */ /* 0x000fe400000010ff */
[----:B------:R-:W-:Y:S01]  /*1a330*/  F2FP.BF16.F32.PACK_AB R17, R43, R42 ;  /* 0x0000002a2b11723e */ /* 0x000fe200000010ff */
[----:B------:R-:W-:Y:S01]  /*1a340*/  STSM.16.M88.4 [R72], R12 ;  /* 0x0000000c48007844 */ /* 0x000fe20000000200 */
[----:B------:R-:W-:-:S02]  /*1a350*/  F2FP.BF16.F32.PACK_AB R19, R47, R46 ;  /* 0x0000002e2f13723e */ /* 0x000fc400000010ff */
[----:B------:R-:W-:Y:S02]  /*1a360*/  LOP3.LUT R10, R80, R81, RZ, 0x3c, !PT ;  /* 0x00000051500a7212 */ /* 0x000fe400078e3cff */
[----:B------:R-:W-:Y:S01]  /*1a370*/  ISETP.NE.U32.AND P0, PT, RZ, UR4, PT ;  /* 0x00000004ff007c0c */ /* 0x000fe2000bf05070 */
[----:B------:R1:W-:Y:S01]  /*1a380*/  STSM.16.M88.4 [R37], R16 ;  /* 0x0000001025007844 */ /* 0x0003e20000000200 */
[----:B------:R-:W-:Y:S02]  /*1a390*/  MOV R25, R8 ;  /* 0x0000000800197202 */ /* 0x000fe40000000f00 */
[----:B------:R-:W-:Y:S02]  /*1a3a0*/  MOV R24, R10 ;  /* 0x0000000a00187202 */ /* 0x000fe40000000f00 */
[----:B0-----:R-:W-:Y:S02]  /*1a3b0*/  F2FP.BF16.F32.PACK_AB R4, R49, R48 ;  /* 0x000000303104723e */ /* 0x001fe400000010ff */
[----:B------:R-:W-:-:S02]  /*1a3c0*/  F2FP.BF16.F32.PACK_AB R5, R51, R50 ;  /* 0x000000323305723e */ /* 0x000fc400000010ff */
[----:B------:R-:W-:Y:S02]  /*1a3d0*/  F2FP.BF16.F32.PACK_AB R6, R53, R52 ;  /* 0x000000343506723e */ /* 0x000fe400000010ff */
[----:B------:R-:W-:Y:S02]  /*1a3e0*/  F2FP.BF16.F32.PACK_AB R7, R55, R54 ;  /* 0x000000363707723e */ /* 0x000fe400000010ff */
[----:B------:R-:W-:Y:S02]  /*1a3f0*/  F2FP.BF16.F32.PACK_AB R8, R57, R56 ;  /* 0x000000383908723e */ /* 0x000fe400000010ff */
[----:B------:R-:W-:Y:S01]  /*1a400*/  F2FP.BF16.F32.PACK_AB R9, R59, R58 ;  /* 0x0000003a3b09723e */ /* 0x000fe200000010ff */
[----:B------:R0:W-:Y:S01]  /*1a410*/  STSM.16.M88.4 [R29], R4 ;  /* 0x000000041d007844 */ /* 0x0001e20000000200 */
[----:B-1----:R-:W-:Y:S01]  /*1a420*/  IADD3 R16, P1, R30, UR4, RZ ;  /* 0x000000041e107c10 */ /* 0x002fe2000ff3e0ff */
[----:B------:R-:W1:Y:S01]  /*1a430*/  LDC R37, c[0x0][0xbe8] ;  /* 0x0002fa00ff257b82 */ /* 0x000e620000000800 */
[----:B------:R-:W-:-:S02]  /*1a440*/  F2FP.BF16.F32.PACK_AB R10, R61, R60 ;  /* 0x0000003c3d0a723e */ /* 0x000fc400000010ff */
[----:B------:R-:W-:Y:S02]  /*1a450*/  F2FP.BF16.F32.PACK_AB R11, R63, R62 ;  /* 0x0000003e3f0b723e */ /* 0x000fe400000010ff */
[----:B------:R-:W-:Y:S02]  /*1a460*/  F2FP.BF16.F32.PACK_AB R12, R65, R64 ;  /* 0x00000040410c723e */ /* 0x000fe400000010ff */
[----:B------:R-:W-:Y:S01]  /*1a470*/  F2FP.BF16.F32.PACK_AB R13, R67, R66 ;  /* 0x00000042430d723e */ /* 0x000fe200000010ff */
[----:B------:R2:W-:Y:S01]  /*1a480*/  STSM.16.M88.4 [R25], R8 ;  /* 0x0000000819007844 */ /* 0x0005e20000000200 */
[----:B------:R-:W-:Y:S02]  /*1a490*/  F2FP.BF16.F32.PACK_AB R14, R69, R68 ;  /* 0x00000044450e723e */ /* 0x000fe400000010ff */
[----:B------:R-:W-:Y:S02]  /*1a4a0*/  F2FP.BF16.F32.PACK_AB R15, R71, R70 ;  /* 0x00000046470f723e */ /* 0x000fe400000010ff */
[----:B------:R-:W-:-:S02]  /*1a4b0*/  ISETP.NE.AND.EX P0, PT, RZ, UR5, PT, P0 ;  /* 0x00000005ff007c0c */ /* 0x000fc4000bf05300 */
        /* <DEDUP_REMOVED lines=20> */
.L_x_2447:
[----:B------:R-:W2:Y:S01]  /*1a600*/  LDL R4, [R1+0x68] ;  /* 0x0000680001047983 */ /* 0x000ea20000100800 */
[----:B------:R-:W-:Y:S01]  /*1a610*/  ULDC.64 UR4, c[0x0][0xb90] ;  /* 0x0002e40000047ab9 */ /* 0x000fe20000000a00 */
[----:B------:R-:W3:Y:S01]  /*1a620*/  S2R R5, SR_TID.X ;  /* 0x0000000000057919 */ /* 0x000ee20000002100 */
[----:B-----5:R-:W-:Y:S02]  /*1a630*/  SHF.R.S32.HI R39, RZ, 0x1f, R38 ;  /* 0x0000001fff277819 */ /* 0x020fe40000011426 */
[----:B------:R-:W-:Y:S01]  /*1a640*/  SEL R40, R26, RZ, !P0 ;  /* 0x000000ff1a287207 */ /* 0x000fe20004000000 */
[----:B------:R-:W4:Y:S01]  /*1a650*/  LDL.LU R51, [R1+0x70] ;  /* 0x0000700001337983 */ /* 0x000f220000300800 */
[----:B------:R-:W-:Y:S01]  /*1a660*/  SEL R41, R83, RZ, !P0 ;  /* 0x000000ff53297207 */ /* 0x000fe20004000000 */
[----:B------:R-:W-:Y:S01]  /*1a670*/  IMAD R42, R42, R37, RZ ;  /* 0x000000252a2a7224 */ /* 0x000fe200078e02ff */
[----:B------:R-:W1:Y:S01]  /*1a680*/  @P1 LDC R49, c[0x0][0xbec] ;  /* 0x0002fb00ff311b82 */ /* 0x000e620000000800 */
[----:B------:R-:W2:Y:S04]  /*1a690*/  LDL.LU R50, [R1+0x58] ;  /* 0x0000580001327983 */ /* 0x000ea80000300800 */
[----:B------:R-:W2:Y:S01]  /*1a6a0*/  LDL R10, [R1+0x7c] ;  /* 0x00007c00010a7983 */ /* 0x000ea20000100800 */
[----:B---3--:R-:W-:-:S05]  /*1a6b0*/  VIADD R15, R5, 0xffffff80 ;  /* 0xffffff80050f7836 */ /* 0x008fca0000000000 */
[----:B------:R-:W-:-:S04]  /*1a6c0*/  SHF.R.S32.HI R48, RZ, 0x1f, R15 ;  /* 0x0000001fff307819 */ /* 0x000fc8000001140f */
[----:B------:R-:W-:-:S04]  /*1a6d0*/  LEA.HI R48, R48, R15, RZ, 0x2 ;  /* 0x0000000f30307211 */ /* 0x000fc800078f10ff */
[----:B------:R-:W-:-:S05]  /*1a6e0*/  SHF.R.S32.HI R48, RZ, 0x2, R48 ;  /* 0x00000002ff307819 */ /* 0x000fca0000011430 */
[----:B------:R-:W-:-:S04]  /*1a6f0*/  IMAD R9, R48, 0x20, R32 ;  /* 0x0000002030097824 */ /* 0x000fc800078e0220 */
[----:B------:R-:W-:Y:S01]  /*1a700*/  IMAD.WIDE R20, R9, 0x2, R20 ;  /* 0x0000000209147825 */ /* 0x000fe200078e0214 */
[----:B------:R-:W-:-:S04]  /*1a710*/  SHF.R.S32.HI R14, RZ, 0x1f, R15 ;  /* 0x0000001fff0e7819 */ /* 0x000fc8000001140f */
[----:B------:R-:W-:-:S04]  /*1a720*/  LEA.HI R14, R14, R15, RZ, 0x7 ;  /* 0x0000000f0e0e7211 */ /* 0x000fc800078f38ff */
[----:B------:R-:W-:-:S05]  /*1a730*/  LOP3.LUT R14, R14, 0xffffff80, RZ, 0xc0, !PT ;  /* 0xffffff800e0e7812 */ /* 0x000fca00078ec0ff */
[----:B------:R-:W-:Y:S01]  /*1a740*/  IMAD.IADD R14, R15, 0x1, -R14 ;  /* 0x000000010f0e7824 */ /* 0x000fe200078e0a0e */
[C---:B------:R-:W-:Y:S02]  /*1a750*/  IADD3 R17, P5, R20.reuse, 0x4800, RZ ;  /* 0x0000480014117810 */ /* 0x040fe40007fbe0ff */
[----:B------:R-:W-:Y:S01]  /*1a760*/  IADD3 R25, P4, R20, 0x6000, RZ ;  /* 0x0000600014197810 */ /* 0x000fe20007f9e0ff */
[----:B------:R-:W-:Y:S01]  /*1a770*/  IMAD R0, R0, 0x60, R48 ;  /* 0x0000006000007824 */ /* 0x000fe200078e0230 */
[----:B------:R-:W-:Y:S02]  /*1a780*/  LOP3.LUT R16, R17, 0x180, RZ, 0xc0, !PT ;  /* 0x0000018011107812 */ /* 0x000fe400078ec0ff */
[----:B------:R-:W-:Y:S02]  /*1a790*/  LOP3.LUT R24, R25, 0x180, RZ, 0xc0, !PT ;  /* 0x0000018019187812 */ /* 0x000fe400078ec0ff */
[----:B------:R-:W-:Y:S02]  /*1a7a0*/  SHF.R.U64 R16, R16, 0x3, RZ ;  /* 0x0000000310107819 */ /* 0x000fe400000012ff */
[----:B------:R-:W-:-:S02]  /*1a7b0*/  SHF.R.U64 R24, R24, 0x3, RZ ;  /* 0x0000000318187819 */ /* 0x000fc400000012ff */
[----:B------:R-:W-:Y:S01]  /*1a7c0*/  LOP3.LUT R16, R16, R17, RZ, 0x3c, !PT ;  /* 0x0000001110107212 */ /* 0x000fe200078e3cff */
[--C-:B------:R-:W-:Y:S01]  /*1a7d0*/  IMAD.X R17, RZ, RZ, R21.reuse, P5 ;  /* 0x000000ffff117224 */ /* 0x100fe200028e0615 */
[----:B------:R-:W-:Y:S01]  /*1a7e0*/  LOP3.LUT R24, R24, R25, RZ, 0x3c, !PT ;  /* 0x0000001918187212 */ /* 0x000fe200078e3cff */
[----:B------:R-:W-:Y:S01]  /*1a7f0*/  IMAD.X R25, RZ, RZ, R21, P4 ;  /* 0x000000ffff197224 */ /* 0x000fe200020e0615 */
[----:B------:R-:W-:Y:S01]  /*1a800*/  BSSY B1, `(.L_x_2448) ;  /* 0x000007e000017945 */ /* 0x000fe20003800000 */
[----:B----4-:R-:W-:Y:S01]  /*1a810*/  SHF.R.S32.HI R43, RZ, 0x1f, R51 ;  /* 0x0000001fff2b7819 */ /* 0x010fe20000011433 */
[----:B--2---:R-:W-:-:S04]  /*1a820*/  IMAD.IADD R13, R4, 0x1, R50 ;  /* 0x00000001040d7824 */ /* 0x004fc800078e0232 */
[----:B------:R-:W-:Y:S02]  /*1a830*/  IMAD R4, R43, UR4, RZ ;  /* 0x000000042b047c24 */ /* 0x000fe4000f8e02ff */
[----:B0-----:R-:W-:-:S04]  /*1a840*/  @P1 IMAD.HI.U32 R6, R13, R6, RZ ;  /* 0x000000060d061227 */ /* 0x001fc800078e00ff */
[----:B------:R-:W-:Y:S01]  /*1a850*/  IMAD.MOV.U32 R7, RZ, RZ, R13 ;  /* 0x000000ffff077224 */ /* 0x000fe200078e000d */
[----:B-1----:R-:W-:Y:S01]  /*1a860*/  @P1 SHF.R.U32.HI R7, RZ, R19, R6 ;  /* 0x00000013ff071219 */ /* 0x002fe20000011606 */
[C---:B------:R-:W-:Y:S02]  /*1a870*/  IMAD R11, R51.reuse, UR5, R4 ;  /* 0x00000005330b7c24 */ /* 0x040fe4000f8e0204 */
[----:B------:R-:W-:Y:S01]  /*1a880*/  IMAD.WIDE.U32 R4, R51, UR4, R38 ;  /* 0x0000000433047c25 */ /* 0x000fe2000f8e0026 */
[----:B------:R-:W-:-:S03]  /*1a890*/  ULDC.64 UR4, c[0x0][0xb98] ;  /* 0x0002e60000047ab9 */ /* 0x000fc60000000a00 */
[----:B------:R-:W-:Y:S02]  /*1a8a0*/  IMAD.IADD R5, R5, 0x1, R11 ;  /* 0x0000000105057824 */ /* 0x000fe400078e020b */
[----:B------:R-:W-:Y:S02]  /*1a8b0*/  IMAD.MOV R8, RZ, RZ, -R7 ;  /* 0x000000ffff087224 */ /* 0x000fe400078e0a07 */
[----:B------:R-:W-:Y:S02]  /*1a8c0*/  IMAD R6, R40, UR4, RZ ;  /* 0x0000000428067c24 */ /* 0x000fe4000f8e02ff */
[----:B------:R-:W-:-:S04]  /*1a8d0*/  IMAD.WIDE.U32 R4, R41, UR4, R4 ;  /* 0x0000000429047c25 */ /* 0x000fc8000f8e0004 */
[----:B------:R-:W-:Y:S01]  /*1a8e0*/  IMAD R9, R37, R8, R13 ;  /* 0x0000000825097224 */ /* 0x000fe200078e020d */
[----:B------:R-:W-:Y:S01]  /*1a8f0*/  SHF.R.S32.HI R11, RZ, 0x1f, R7 ;  /* 0x0000001fff0b7819 */ /* 0x000fe20000011407 */
[----:B------:R-:W-:Y:S01]  /*1a900*/  IMAD R8, R41, UR5, R6 ;  /* 0x0000000529087c24 */ /* 0x000fe2000f8e0206 */
[----:B------:R-:W-:Y:S01]  /*1a910*/  IADD3 R4, P0, R7, R4, RZ ;  /* 0x0000000407047210 */ /* 0x000fe20007f1e0ff */
        /* <DEDUP_REMOVED lines=14> */
[----:B------:R-:W-:Y:S01]  /*1aa00*/  IMAD.IADD R5, R10, 0x1, R50 ;  /* 0x000000010a057824 */ /* 0x000fe200078e0232 */
[----:B------:R-:W-:Y:S01]  /*1aa10*/  LOP3.LUT P0, RZ, R14, 0x3, RZ, 0xc0, !PT ;  /* 0x000000030eff7812 */ /* 0x000fe2000780c0ff */
[----:B------:R-:W-:-:S03]  /*1aa20*/  IMAD.X R9, RZ, RZ, R21, P2 ;  /* 0x000000ffff097224 */ /* 0x000fc600010e0615 */
[C---:B------:R-:W-:Y:S01]  /*1aa30*/  ISETP.GE.OR P2, PT, R5.reuse, R42, P0 ;  /* 0x0000002a0500720c */ /* 0x040fe20000746670 */
[----:B------:R-:W-:Y:S04]  /*1aa40*/  SHFL.IDX PT, R46, R6, 0x1, 0x1c1f ;  /* 0x003c1f00062e7f89 */ /* 0x000fe800000e0000 */
[----:B------:R-:W1:Y:S01]  /*1aa50*/  SHFL.IDX PT, R47, R4, 0x1, 0x1c1f ;  /* 0x003c1f00042f7f89 */ /* 0x000e6200000e0000 */
[----:B------:R-:W-:Y:S01]  /*1aa60*/  IADD3 R13, P3, R20, 0x3000, RZ ;  /* 0x00003000140d7810 */ /* 0x000fe20007f7e0ff */
[----:B------:R-:W-:Y:S01]  /*1aa70*/  VIADD R5, R5, 0x8 ;  /* 0x0000000805057836 */ /* 0x000fe20000000000 */
[----:B------:R-:W-:Y:S02]  /*1aa80*/  LOP3.LUT R8, R7, 0x180, RZ, 0xc0, !PT ;  /* 0x0000018007087812 */ /* 0x000fe400078ec0ff */
[----:B------:R-:W-:-:S02]  /*1aa90*/  LOP3.LUT R12, R13, 0x180, RZ, 0xc0, !PT ;  /* 0x000001800d0c7812 */ /* 0x000fc400078ec0ff */
[----:B------:R-:W-:Y:S02]  /*1aaa0*/  ISETP.GE.OR P0, PT, R5, R42, P0 ;  /* 0x0000002a0500720c */ /* 0x000fe40000706670 */
[----:B------:R-:W-:Y:S01]  /*1aab0*/  SHF.R.U64 R12, R12, 0x3, RZ ;  /* 0x000000030c0c7819 */ /* 0x000fe200000012ff */
[----:B0-----:R0:W-:Y:S01]  /*1aac0*/  @!P2 ST.E desc[UR60][R44.64], R3 ;  /* 0x000000032c00a985 */ /* 0x0011e2000c10193c */
[----:B------:R-:W-:Y:S02]  /*1aad0*/  SHF.R.U64 R8, R8, 0x3, RZ ;  /* 0x0000000308087819 */ /* 0x000fe400000012ff */
[----:B------:R-:W-:Y:S01]  /*1aae0*/  LOP3.LUT R12, R12, R13, RZ, 0x3c, !PT ;  /* 0x0000000d0c0c7212 */ /* 0x000fe200078e3cff */
[----:B------:R-:W-:Y:S01]  /*1aaf0*/  IMAD.X R13, RZ, RZ, R21, P3 ;  /* 0x000000ffff0d7224 */ /* 0x000fe200018e0615 */
[----:B------:R-:W-:Y:S01]  /*1ab00*/  LOP3.LUT R8, R8, R7, RZ, 0x3c, !PT ;  /* 0x0000000708087212 */ /* 0x000fe200078e3cff */
[----:B0-----:R-:W0:Y:S01]  /*1ab10*/  @P1 LDC R45, c[0x0][0xbf0] ;  /* 0x0002fc00ff2d1b82 */ /* 0x001e220000000800 */
[C---:B------:R-:W-:Y:S01]  /*1ab20*/  IADD3 R7, P3, R20.reuse, 0x7800, RZ ;  /* 0x0000780014077810 */ /* 0x040fe20007f7e0ff */
[----:B------:R-:W-:Y:S01]  /*1ab30*/  IMAD R39, R39, UR4, RZ ;  /* 0x0000000427277c24 */ /* 0x000fe2000f8e02ff */
[----:B------:R-:W-:Y:S01]  /*1ab40*/  LOP3.LUT R11, R20, 0x180, RZ, 0xc0, !PT ;  /* 0x00000180140b7812 */ /* 0x000fe200078ec0ff */
[----:B-1----:R1:W-:Y:S01]  /*1ab50*/  @!P0 ST.E desc[UR60][R46.64], R2 ;  /* 0x000000022e008985 */ /* 0x0023e2000c10193c */
[----:B------:R-:W-:Y:S01]  /*1ab60*/  LOP3.LUT R4, R7, 0x180, RZ, 0xc0, !PT ;  /* 0x0000018007047812 */ /* 0x000fe200078ec0ff */
[----:B------:R-:W-:Y:S01]  /*1ab70*/  IMAD R39, R38, UR5, R39 ;  /* 0x0000000526277c24 */ /* 0x000fe2000f8e0227 */
[----:B------:R-:W-:Y:S01]  /*1ab80*/  SHF.R.U64 R11, R11, 0x3, RZ ;  /* 0x000000030b0b7819 */ /* 0x000fe200000012ff */
[----:B------:R-:W-:Y:S01]  /*1ab90*/  IMAD.X R29, RZ, RZ, R21, P3 ;  /* 0x000000ffff1d7224 */ /* 0x000fe200018e0615 */
[----:B------:R-:W-:Y:S01]  /*1aba0*/  SHF.R.U64 R4, R4, 0x3, RZ ;  /* 0x0000000304047819 */ /* 0x000fe200000012ff */
[----:B------:R-:W5:Y:S01]  /*1abb0*/  LD.E.128 R12, desc[UR60][R12.64] ;  /* 0x0000003c0c0c7980 */ /* 0x000f62000c101d00 */
[----:B------:R-:W-:Y:S01]  /*1abc0*/  LOP3.LUT R20, R11, R20, RZ, 0x3c, !PT ;  /* 0x000000140b147212 */ /* 0x000fe200078e3cff */
[----:B-1----:R-:W-:Y:S01]  /*1abd0*/  IMAD.WIDE.U32 R2, R38, UR4, RZ ;  /* 0x0000000426027c25 */ /* 0x002fe2000f8e00ff */
[----:B------:R-:W-:Y:S01]  /*1abe0*/  ULDC.64 UR4, c[0x0][0xae8] ;  /* 0x0002ba0000047ab9 */ /* 0x000fe20000000a00 */
[----:B------:R-:W-:Y:S01]  /*1abf0*/  LOP3.LUT R28, R4, R7, RZ, 0x3c, !PT ;  /* 0x00000007041c7212 */ /* 0x000fe200078e3cff */
[----:B------:R-:W5:Y:S01]  /*1ac00*/  LD.E.128 R8, desc[UR60][R8.64] ;  /* 0x0000003c08087980 */ /* 0x000f62000c101d00 */
[----:B------:R-:W-:-:S02]  /*1ac10*/  IMAD.IADD R38, R50, 0x1, R0 ;  /* 0x0000000132267824 */ /* 0x000fc400078e0200 */
[----:B------:R-:W-:Y:S01]  /*1ac20*/  IMAD.IADD R3, R3, 0x1, R39 ;  /* 0x0000000103037824 */ /* 0x000fe200078e0227 */
[----:B------:R1:W5:Y:S01]  /*1ac30*/  LD.E.128 R4, desc[UR60][R20.64] ;  /* 0x0000003c14047980 */ /* 0x000362000c101d00 */
[----:B------:R-:W-:Y:S02]  /*1ac40*/  IMAD R43, R43, UR4, RZ ;  /* 0x000000042b2b7c24 */ /* 0x000fe4000f8e02ff */
[----:B------:R-:W-:Y:S01]  /*1ac50*/  @P1 IMAD.HI.U32 R0, R38, R49, RZ ;  /* 0x0000003126001227 */ /* 0x000fe200078e00ff */
[----:B------:R-:W5:Y:S03]  /*1ac60*/  LD.E.128 R16, desc[UR60][R16.64] ;  /* 0x0000003c10107980 */ /* 0x000f66000c101d00 */
[C---:B------:R-:W-:Y:S01]  /*1ac70*/  IMAD R43, R51.reuse, UR5, R43 ;  /* 0x00000005332b7c24 */ /* 0x040fe2000f8e022b */
[----:B------:R-:W5:Y:S01]  /*1ac80*/  LD.E.128 R24, desc[UR60][R24.64] ;  /* 0x0000003c18187980 */ /* 0x000f62000c101d00 */
[----:B------:R-:W-:Y:S01]  /*1ac90*/  IMAD.WIDE.U32 R2, R51, UR4, R2 ;  /* 0x0000000433027c25 */ /* 0x000fe2000f8e0002 */
[----:B------:R-:W-:-:S02]  /*1aca0*/  ULDC.64 UR4, c[0x0][0xaf0] ;  /* 0x0002bc0000047ab9 */ /* 0x000fc40000000a00 */
[----:B------:R-:W5:Y:S01]  /*1acb0*/  LD.E.128 R28, desc[UR60][R28.64] ;  /* 0x0000003c1c1c7980 */ /* 0x000f62000c101d00 */
[----:B-1----:R-:W-:Y:S01]  /*1acc0*/  IMAD.MOV.U32 R21, RZ, RZ, R38 ;  /* 0x000000ffff157224 */ /* 0x002fe200078e0026 */
[----:B0-----:R-:W-:Y:S01]  /*1acd0*/  @P1 SHF.R.U32.HI R21, RZ, R45, R0 ;  /* 0x0000002dff151219 */ /* 0x001fe20000011600 */
[----:B------:R-:W-:Y:S01]  /*1ace0*/  IMAD.IADD R3, R3, 0x1, R43 ;  /* 0x0000000103037824 */ /* 0x000fe200078e022b */
[----:B------:R-:W-:Y:S01]  /*1acf0*/  @!PT LDS RZ, [RZ] ;  /* 0x00000000fffff984 */ /* 0x000fe20000000800 */
[----:B------:R-:W-:Y:S01]  /*1ad00*/  @!PT LDS RZ, [RZ] ;  /* 0x00000000fffff984 */ /* 0x000fe20000000800 */
[----:B------:R-:W-:Y:S01]  /*1ad10*/  @!PT LDS RZ, [RZ] ;  /* 0x00000000fffff984 */ /* 0x000fe20000000800 */
[----:B------:R-:W-:Y:S01]  /*1ad20*/  @!PT LDS RZ, [RZ] ;  /* 0x00000000fffff984 */ /* 0x000fe20000000800 */
[----:B------:R0:W-:Y:S06]  /*1ad30*/  MEMBAR.ALL.CTA ;  /* 0x0000000000007992 */ /* 0x0001ec0000008000 */
[----:B0-----:R-:W0:Y:S01]  /*1ad40*/  FENCE.VIEW.ASYNC.S ;  /* 0x00000000000073c6 */ /* 0x001e220000000000 */
[----:B------:R-:W-:Y:S01]  /*1ad50*/  IMAD R40, R40, UR4, RZ ;  /* 0x0000000428287c24 */ /* 0x000fe2000f8e02ff */
[--C-:B------:R-:W-:Y:S01]  /*1ad60*/  SHF.R.S32.HI R0, RZ, 0x1f, R21.reuse ;  /* 0x0000001fff007819 */ /* 0x100fe20000011415 */
[----:B------:R-:W-:-:S02]  /*1ad70*/  IMAD.MOV R20, RZ, RZ, -R21 ;  /* 0x000000ffff147224 */ /* 0x000fc400078e0a15 */
[C---:B------:R-:W-:Y:S02]  /*1ad80*/  IMAD R39, R41.reuse, UR5, R40 ;  /* 0x0000000529277c24 */ /* 0x040fe4000f8e0228 */
[----:B------:R-:W-:Y:S01]  /*1ad90*/  IMAD.WIDE.U32 R2, R41, UR4, R2 ;  /* 0x0000000429027c25 */ /* 0x000fe2000f8e0002 */
[----:B------:R-:W-:-:S03]  /*1ada0*/  ULDC.64 UR4, c[0x0][0xae0] ;  /* 0x0002b80000047ab9 */ /* 0x000fc60000000a00 */
        /* <DEDUP_REMOVED lines=9> */
[----:B------:R-:W-:Y:S02]  /*1ae40*/  IMAD.IADD R45, R48, 0x1, R50 ;  /* 0x00000001302d7824 */ /* 0x000fe400078e0232 */
[C---:B------:R-:W-:Y:S02]  /*1ae50*/  IMAD R21, R37.reuse, UR5, R0 ;  /* 0x0000000525157c24 */ /* 0x040fe4000f8e0200 */
[----:B------:R-:W-:Y:S01]  /*1ae60*/  IMAD.WIDE.U32 R2, R37, UR4, R2 ;  /* 0x0000000425027c25 */ /* 0x000fe2000f8e0002 */
[----:B------:R-:W-:Y:S01]  /*1ae70*/  ISETP.GE.AND P0, PT, R45, R42, PT ;  /* 0x0000002a2d00720c */ /* 0x000fe20003f06270 */
[----:B------:R-:W-:-:S02]  /*1ae80*/  ULDC.64 UR4, c[0x0][0xa80] ;  /* 0x0002a00000047ab9 */ /* 0x000fc40000000a00 */
        /* <DEDUP_REMOVED lines=21> */
.L_x_2449:
[----:B------:R-:W-:Y:S05]  /*1afe0*/  BSYNC B1 ;  /* 0x0000000000017941 */ /* 0x000fea0003800000 */
.L_x_2448:
        /* <DEDUP_REMOVED lines=19> */
.L_x_2446:
[----:B------:R-:W-:Y:S01]  /*1b120*/  ULDC.64 UR4, c[0x0][0xc00] ;  /* 0x0003000000047ab9 */ /* 0x000fe20000000a00 */
[----:B------:R-:W-:Y:S01]  /*1b130*/  IMAD.MOV.U32 R7, RZ, RZ, RZ ;  /* 0x000000ffff077224 */ /* 0x000fe200078e00ff */
[----:B------:R-:W-:Y:S01]  /*1b140*/  ISETP.NE.U32.AND P0, PT, RZ, UR4, PT ;  /* 0x00000004ff007c0c */ /* 0x000fe2000bf05070 */
[----:B------:R-:W0:Y:S01]  /*1b150*/  LDC R17, c[0x0][0xbe8] ;  /* 0x0002fa00ff117b82 */ /* 0x000e220000000800 */
[----:B------:R-:W-:Y:S02]  /*1b160*/  IADD3 R2, P1, R30, UR4, RZ ;  /* 0x000000041e027c10 */ /* 0x000fe4000ff3e0ff */
[----:B------:R-:W-:Y:S02]  /*1b170*/  ISETP.NE.AND.EX P0, PT, RZ, UR5, PT, P0 ;  /* 0x00000005ff007c0c */ /* 0x000fe4000bf05300 */
[----:B------:R-:W-:Y:S01]  /*1b180*/  IADD3.X R3, R27, UR5, RZ, P1, !PT ;  /* 0x000000051b037c10 */ /* 0x000fe20008ffe4ff */
[----:B------:R-:W-:Y:S02]  /*1b190*/  ULDC.64 UR4, c[0x0][0xc08] ;  /* 0x0003020000047ab9 */ /* 0x000fe40000000a00 */
[----:B------:R-:W-:-:S04]  /*1b1a0*/  ISETP.NE.U32.AND P1, PT, RZ, UR4, PT ;  /* 0x00000004ff007c0c */ /* 0x000fc8000bf25070 */
[----:B------:R-:W-:-:S04]  /*1b1b0*/  ISETP.NE.AND.EX P1, PT, RZ, UR5, PT, P1 ;  /* 0x00000005ff007c0c */ /* 0x000fc8000bf25310 */
[----:B------:R1:W5:Y:S09]  /*1b1c0*/  @P0 LDG.E R7, desc[UR60][R2.64] ;  /* 0x0000003c02070981 */ /* 0x000372000c1e1900 */
[----:B------:R-:W-:Y:S01]  /*1b1d0*/  @P1 IADD3 R30, P2, R30, UR4, RZ ;  /* 0x000000041e1e1c10 */ /* 0x000fe2000ff5e0ff */
[----:B------:R-:W-:-:S02]  /*1b1e0*/  ULDC UR4, c[0x0][0xa88] ;  /* 0x0002a20000047ab9 */ /* 0x000fc40000000800 */
[----:B------:R-:W-:Y:S01]  /*1b1f0*/  IMAD.U32 R6, RZ, RZ, UR4 ;  /* 0x00000004ff067e24 */ /* 0x000fe2000f8e00ff */
[----:B------:R-:W-:-:S05]  /*1b200*/  @P1 IADD3.X R31, R27, UR5, RZ, P2, !PT ;  /* 0x000000051b1f1c10 */ /* 0x000fca00097fe4ff */
[----:B------:R1:W5:Y:S01]  /*1b210*/  @P1 LDG.E R6, desc[UR60][R30.64] ;  /* 0x0000003c1e061981 */ /* 0x000362000c1e1900 */
[----:B0-----:R-:W-:Y:S02]  /*1b220*/  ISETP.NE.AND P2, PT, R17, 0x1, PT ;  /* 0x000000011100780c */ /* 0x001fe40003f45270 */
[----:B------:R-:W-:-:S11]  /*1b230*/  ISETP.GE.AND P3, PT, R82, 0xc0, PT ;  /* 0x000000c05200780c */ /* 0x000fd60003f66270 */
[----:B------:R-:W0:Y:S08]  /*1b240*/  @P2 LDC R16, c[0x0][0xbec] ;  /* 0x0002fb00ff102b82 */ /* 0x000e300000000800 */
[----:B------:R-:W2:Y:S01]  /*1b250*/  @P2 LDC R19, c[0x0][0xbf0] ;  /* 0x0002fc00ff132b82 */ /* 0x000ea20000000800 */
[----:B-1----:R-:W-:Y:S05]  /*1b260*/  @P1 BRA `(.L_x_2451) ;  /* 0x0000000000101947 */ /* 0x002fea0003800000 */
[----:B------:R-:W-:Y:S05]  /*1b270*/  @!P0 BRA `(.L_x_2451) ;  /* 0x00000000000c8947 */ /* 0x000fea0003800000 */
[----:B------:R-:W3:Y:S04]  /*1b280*/  LDG.E R5, desc[UR60][R2.64] ;  /* 0x0000003c02057981 */ /* 0x000ee8000c1e1900 */
[----:B-----5:R-:W3:Y:S02]  /*1b290*/  LDG.E R6, desc[UR60][R2.64+0x4] ;  /* 0x0000043c02067981 */ /* 0x020ee4000c1e1900 */
[----:B---3--:R-:W-:-:S07]  /*1b2a0*/  IMAD.IADD R6, R6, 0x1, -R5 ;  /* 0x0000000106067824 */ /* 0x008fce00078e0a05 */
.L_x_2451:
[----:B------:R-:W3:Y:S04]  /*1b2b0*/  LDL R20, [R1+0x70] ;  /* 0x0000700001147983 */ /* 0x000ee80000100800 */
[----:B------:R1:W5:Y:S01]  /*1b2c0*/  LDL R18, [R1+0x58] ;  /* 0x0000580001127983 */ /* 0x0003620000100800 */
[----:B------:R-:W-:Y:S01]  /*1b2d0*/  BSSY B1, `(.L_x_2452) ;  /* 0x000002d000017945 */ /* 0x000fe20003800000 */
[----:B------:R-:W-:Y:S02]  /*1b2e0*/  SEL R13, R83, RZ, !P0 ;  /* 0x000000ff530d7207 */ /* 0x000fe40004000000 */
[----:B------:R-:W-:Y:S02]  /*1b2f0*/  SEL R26, R26, RZ, !P0 ;  /* 0x000000ff1a1a7207 */ /* 0x000fe40004000000 */
[----:B-----5:R-:W-:-:S02]  /*1b300*/  SHF.R.S32.HI R10, RZ, 0x1f, R7 ;  /* 0x0000001fff0a7819 */ /* 0x020fc40000011407 */
[----:B---3--:R-:W-:Y:S01]  /*1b310*/  SHF.R.S32.HI R12, RZ, 0x1f, R20 ;  /* 0x0000001fff0c7819 */ /* 0x008fe20000011414 */
[----:B-1----:R-:W-:Y:S06]  /*1b320*/  @P3 BRA `(.L_x_2453) ;  /* 0x00000000009c3947 */ /* 0x002fec0003800000 */
[----:B------:R-:W1:Y:S01]  /*1b330*/  S2R R3, SR_TID.X ;  /* 0x0000000000037919 */ /* 0x000e620000002100 */
[----:B------:R-:W3:Y:S02]  /*1b340*/  LDC R14, c[0x0][0xbe8] ;  /* 0x0002fa00ff0e7b82 */ /* 0x000ee40000000800 */
[----:B---3--:R-:W-:Y:S01]  /*1b350*/  IMAD R2, R6, R14, RZ ;  /* 0x0000000e06027224 */ /* 0x008fe200078e02ff */
[----:B-1----:R-:W-:-:S04]  /*1b360*/  IADD3 R11, R18, -0x80, R3 ;  /* 0xffffff80120b7810 */ /* 0x002fc80007ffe003 */
        /* <DEDUP_REMOVED lines=13> */
[----:B------:R-:W3:Y:S01]  /*1b440*/  @P0 LDC R15, c[0x0][0xbf0] ;  /* 0x0002fc00ff0f0b82 */ /* 0x000ee20000000800 */
[----:B------:R-:W-:-:S04]  /*1b450*/  IMAD.WIDE.U32 R2, R13, UR4, R2 ;  /* 0x000000040d027c25 */ /* 0x000fc8000f8e0002 */
[----:B-1----:R-:W-:-:S05]  /*1b460*/  @P0 IMAD.HI.U32 R4, R11, R4, RZ ;  /* 0x000000040b040227 */ /* 0x002fca00078e00ff */
[----:B---3--:R-:W-:Y:S01]  /*1b470*/  @P0 SHF.R.U32.HI R5, RZ, R15, R4 ;  /* 0x0000000fff050219 */ /* 0x008fe20000011604 */
[----:B------:R-:W-:-:S03]  /*1b480*/  IMAD R4, R26, UR4, RZ ;  /* 0x000000041a047c24 */ /* 0x000fc6000f8e02ff */
[----:B------:R-:W-:Y:S01]  /*1b490*/  IADD3 R2, P0, R5, R2, RZ ;  /* 0x0000000205027210 */ /* 0x000fe20007f1e0ff */
[----:B------:R-:W-:Y:S02]  /*1b4a0*/  IMAD.MOV R9, RZ, RZ, -R5 ;  /* 0x000000ffff097224 */ /* 0x000fe400078e0a05 */
[----:B------:R-:W-:Y:S01]  /*1b4b0*/  IMAD R8, R13, UR5, R4 ;  /* 0x000000050d087c24 */ /* 0x000fe2000f8e0204 */
[----:B------:R-:W-:Y:S01]  /*1b4c0*/  ULDC.64 UR4, c[0x0][0xb88] ;  /* 0x0002e20000047ab9 */ /* 0x000fe20000000a00 */
[----:B------:R-:W-:Y:S01]  /*1b4d0*/  IMAD R9, R14, R9, R11 ;  /* 0x000000090e097224 */ /* 0x000fe200078e020b */
[----:B------:R-:W-:-:S04]  /*1b4e0*/  SHF.R.S32.HI R11, RZ, 0x1f, R5 ;  /* 0x0000001fff0b7819 */ /* 0x000fc80000011405 */
        /* <DEDUP_REMOVED lines=11> */
.L_x_2453:
[----:B------:R-:W-:Y:S05]  /*1b5a0*/  BSYNC B1 ;  /* 0x0000000000017941 */ /* 0x000fea0003800000 */
.L_x_2452:
[----:B------:R-:W-:Y:S01]  /*1b5b0*/  SHF.R.S32.HI R8, RZ, 0x1f, R82 ;  /* 0x0000001fff087819 */ /* 0x000fe20000011452 */
[----:B------:R-:W-:Y:S02]  /*1b5c0*/  ULDC.64 UR4, c[0x0][0xaa0] ;  /* 0x0002a80000047ab9 */ /* 0x000fe40000000a00 */
[----:B------:R-:W-:Y:S01]  /*1b5d0*/  IMAD R2, R10, UR4, RZ ;  /* 0x000000040a027c24 */ /* 0x000fe2000f8e02ff */
[----:B------:R-:W-:-:S03]  /*1b5e0*/  LEA.HI R8, R8, R82, RZ, 0x2 ;  /* 0x0000005208087211 */ /* 0x000fc600078f10ff */
[C---:B-1----:R-:W-:Y:S01]  /*1b5f0*/  IMAD R5, R7.reuse, UR5, R2 ;  /* 0x0000000507057c24 */ /* 0x042fe2000f8e0202 */
[----:B------:R-:W-:Y:S01]  /*1b600*/  SHF.R.S32.HI R8, RZ, 0x2, R8 ;  /* 0x00000002ff087819 */ /* 0x000fe20000011408 */
[----:B------:R-:W-:Y:S01]  /*1b610*/  IMAD.WIDE.U32 R2, R7, UR4, RZ ;  /* 0x0000000407027c25 */ /* 0x000fe2000f8e00ff */
[----:B------:R-:W-:-:S03]  /*1b620*/  ULDC.64 UR4, c[0x0][0xae8] ;  /* 0x0002ba0000047ab9 */ /* 0x000fc60000000a00 */
[----:B------:R-:W-:Y:S02]  /*1b630*/  IMAD R0, R0, 0x60, R8 ;  /* 0x0000006000007824 */ /* 0x000fe400078e0208 */
        /* <DEDUP_REMOVED lines=8> */
[----:B--2---:R-:W-:Y:S01]  /*1b6c0*/  @P2 SHF.R.U32.HI R5, RZ, R19, R0 ;  /* 0x00000013ff052219 */ /* 0x004fe20000011600 */
        /* <DEDUP_REMOVED lines=24> */
[----:B------:R0:W1:Y:S04]  /*1b850*/  SHFL.IDX PT, R3, R2, RZ, 0x1c1f ;  /* 0x001c1fff02037589 */ /* 0x00006800000e0000 */
[----:B------:R0:W2:Y:S02]  /*1b860*/  SHFL.IDX PT, R14, R0, RZ, 0x1c1f ;  /* 0x001c1fff000e7589 */ /* 0x0000a400000e0000 */
.L_x_2646:
        /* <DEDUP_REMOVED lines=9> */
[----:B-1----:R-:W-:Y:S02]  /*1b900*/  @!P2 IMAD.MOV.U32 R15, RZ, RZ, R3 ;  /* 0x000000ffff0fa224 */ /* 0x002fe400078e0003 */
[-C--:B--2---:R-:W-:Y:S02]  /*1b910*/  @!P3 LEA R8, P0, R34, R14.reuse, 0x1 ;  /* 0x0000000e2208b211 */ /* 0x084fe400078008ff */
[C---:B------:R-:W-:Y:S01]  /*1b920*/  @!P4 LEA R10, P1, R33.reuse, R14, 0x1 ;  /* 0x0000000e210ac211 */ /* 0x040fe200078208ff */
[----:B------:R-:W-:Y:S01]  /*1b930*/  @!P2 IMAD.WIDE R6, R32, 0x2, R14 ;  /* 0x000000022006a825 */ /* 0x000fe200078e020e */
[-C--:B------:R-:W-:Y:S02]  /*1b940*/  @!P3 LEA.HI.X R9, R34, R3.reuse, R35, 0x1, P0 ;  /* 0x000000032209b211 */ /* 0x080fe400000f0c23 */
[----:B------:R-:W-:Y:S02]  /*1b950*/  @!P4 LEA.HI.X R11, R33, R3, R36, 0x1, P1 ;  /* 0x00000003210bc211 */ /* 0x000fe400008f0c24 */
[----:B------:R3:W-:Y:S04]  /*1b960*/  @!P2 ST.E.128 desc[UR60][R6.64], RZ ;  /* 0x000000ff0600a985 */ /* 0x0007e8000c101d3c */
[----:B------:R3:W-:Y:S04]  /*1b970*/  @!P3 ST.E.128 desc[UR60][R8.64], RZ ;  /* 0x000000ff0800b985 */ /* 0x0007e8000c101d3c */
[----:B------:R3:W-:Y:S02]  /*1b980*/  @!P4 ST.E.128 desc[UR60][R10.64], RZ ;  /* 0x000000ff0a00c985 */ /* 0x0007e4000c101d3c */
.L_x_2456:
[----:B------:R-:W-:Y:S05]  /*1b990*/  BSYNC B1 ;  /* 0x0000000000017941 */ /* 0x000fea0003800000 */
.L_x_2455:
[----:B------:R-:W-:-:S03]  /*1b9a0*/  UMOV UR4, 0xffffffff ;  /* 0xffffffff00047882 */ /* 0x000fc60000000000 */
[----:B------:R-:W-:Y:S05]  /*1b9b0*/  BRA.DIV UR4, `(.L_x_2457) ;  /* 0x00000086049c7947 */ /* 0x000fea000b800000 */
[----:B-1----:R1:W4:Y:S04]  /*1b9c0*/  SHFL.IDX PT, R3, R2, 0x1, 0x1c1f ;  /* 0x003c1f0002037f89 */ /* 0x00232800000e0000 */
[----:B--2---:R1:W2:Y:S02]  /*1b9d0*/  SHFL.IDX PT, R14, R0, 0x1, 0x1c1f ;  /* 0x003c1f00000e7f89 */ /* 0x0042a400000e0000 */
.L_x_2650:
[----:B01----:R-:W-:-:S05]  /*1b9e0*/  VIADD R0, R4, 0x60 ;  /* 0x0000006004007836 */ /* 0x003fca0000000000 */
[----:B------:R-:W-:-:S13]  /*1b9f0*/  ISETP.GE.AND P0, PT, R0, R17, PT ;  /* 0x000000110000720c */ /* 0x000fda0003f06270 */
[----:B------:R-:W-:Y:S05]  /*1ba00*/  @P0 BRA `(.L_x_2450) ;  /* 0x0000000000340947 */ /* 0x000fea0003800000 */
[----:B------:R-:W-:Y:S02]  /*1ba10*/  ULDC UR4, c[0x0][0xac8] ;  /* 0x0002b20000047ab9 */ /* 0x000fe40000000800 */
[----:B------:R-:W-:Y:S02]  /*1ba20*/  ISETP.GE.AND P2, PT, R32, UR4, PT ;  /* 0x0000000420007c0c */ /* 0x000fe4000bf46270 */
[----:B------:R-:W-:Y:S02]  /*1ba30*/  ISETP.GE.AND P3, PT, R34, UR4, PT ;  /* 0x0000000422007c0c */ /* 0x000fe4000bf66270 */
[----:B------:R-:W-:-:S09]  /*1ba40*/  ISETP.GE.AND P4, PT, R33, UR4, PT ;  /* 0x0000000421007c0c */ /* 0x000fd2000bf86270 */
[----:B----4-:R-:W-:Y:S02]  /*1ba50*/  @!P2 IMAD.MOV.U32 R15, RZ, RZ, R3 ;  /* 0x000000ffff0fa224 */ /* 0x010fe400078e0003 */
[-C--:B--23--:R-:W-:Y:S02]  /*1ba60*/  @!P3 LEA R6, P0, R34, R14.reuse, 0x1 ;  /* 0x0000000e2206b211 */ /* 0x08cfe400078008ff */
[C---:B------:R-:W-:Y:S01]  /*1ba70*/  @!P4 LEA R2, P1, R33.reuse, R14, 0x1 ;  /* 0x0000000e2102c211 */ /* 0x040fe200078208ff */
[----:B------:R-:W-:Y:S01]  /*1ba80*/  @!P2 IMAD.WIDE R4, R32, 0x2, R14 ;  /* 0x000000022004a825 */ /* 0x000fe200078e020e */
[-C--:B------:R-:W-:Y:S02]  /*1ba90*/  @!P3 LEA.HI.X R7, R34, R3.reuse, R35, 0x1, P0 ;  /* 0x000000032207b211 */ /* 0x080fe400000f0c23 */
[----:B------:R-:W-:Y:S02]  /*1baa0*/  @!P4 LEA.HI.X R3, R33, R3, R36, 0x1, P1 ;  /* 0x000000032103c211 */ /* 0x000fe400008f0c24 */
[----:B------:R0:W-:Y:S04]  /*1bab0*/  @!P2 ST.E.128 desc[UR60][R4.64], RZ ;  /* 0x000000ff0400a985 */ /* 0x0001e8000c101d3c */
[----:B------:R0:W-:Y:S04]  /*1bac0*/  @!P3 ST.E.128 desc[UR60][R6.64], RZ ;  /* 0x000000ff0600b985 */ /* 0x0001e8000c101d3c */
[----:B------:R0:W-:Y:S02]  /*1bad0*/  @!P4 ST.E.128 desc[UR60][R2.64], RZ ;  /* 0x000000ff0200c985 */ /* 0x0001e4000c101d3c */
.L_x_2450:
[----:B------:R-:W-:Y:S05]  /*1bae0*/  BSYNC B0 ;  /* 0x0000000000007941 */ /* 0x000fea0003800000 */
.L_x_2445:
[----:B------:R-:W-:Y:S02]  /*1baf0*/  ULDC UR4, c[0x0][0xc3c] ;  /* 0x00030f0000047ab9 */ /* 0x000fe40000000800 */
[----:B------:R-:W-:-:S13]  /*1bb00*/  ISETP.GE.AND P0, PT, R107, UR4, PT ;  /* 0x000000046b007c0c */ /* 0x000fda000bf06270 */
[----:B------:R-:W-:Y:S05]  /*1bb10*/  @!P0 BRA `(.L_x_2458) ;  /* 0xfffffe5400e48947 */ /* 0x000fea000383ffff */
[----:B------:R-:W-:Y:S05]  /*1bb20*/  BRA `(.L_x_2311) ;  /* 0x0000007800f47947 */ /* 0x000fea0003800000 */
.L_x_2309:
[----:B------:R-:W-:-:S08]  /*1bb30*/  NOP ;  /* 0x0000000000007918 */ /* 0x000fd00000000000 */
[----:B0-----:R-:W0:-:S00]  /*1bb40*/  USETMAXREG.DEALLOC.CTAPOOL 0x20 ;  /* 0x00000020000079c8 */ /* 0x001e0000080e0500 */
        /* <DEDUP_REMOVED lines=16> */
.L_x_2459:
        /* <DEDUP_REMOVED lines=42> */
.L_x_2465:
        /* <DEDUP_REMOVED lines=12> */
.L_x_2464:
[----:B------:R-:W-:Y:S05]  /*1bfb0*/  BSYNC B0 ;  /* 0x0000000000007941 */ /* 0x000fea0003800000 */
.L_x_2463:
        /* <DEDUP_REMOVED lines=22> */
.L_x_2461:
        /* <DEDUP_REMOVED lines=21> */
.L_x_2466:
        /* <DEDUP_REMOVED lines=59> */
.L_x_2462:
[----:B------:R-:W-:Y:S02]  /*1c620*/  IMAD.MOV.U32 R17, RZ, RZ, RZ ;  /* 0x000000ffff117224 */ /* 0x000fe400078e00ff */
[----:B------:R-:W-:Y:S02]  /*1c630*/  IMAD.U32 R16, RZ, RZ, UR6 ;  /* 0x00000006ff107e24 */ /* 0x000fe4000f8e00ff */
[----:B------:R-:W-:-:S07]  /*1c640*/  IMAD.MOV.U32 R18, RZ, RZ, RZ ;  /* 0x000000ffff127224 */ /* 0x000fce00078e00ff */
.L_x_2467:
[----:B------:R-:W-:-:S13]  /*1c650*/  ISETP.NE.AND P0, PT, R5, RZ, PT ;  /* 0x000000ff0500720c */ /* 0x000fda0003f05270 */
[----:B------:R-:W0:Y:S01]  /*1c660*/  @!P0 S2R R3, SR_CgaCtaId ;  /* 0x0000000000038919 */ /* 0x000e220000008800 */
[----:B------:R-:W-:-:S04]  /*1c670*/  @!P0 MOV R0, 0x400 ;  /* 0x0000040000008802 */ /* 0x000fc80000000f00 */
[----:B0-----:R-:W-:-:S05]  /*1c680*/  @!P0 LEA R0, R3, R0, 0x18 ;  /* 0x0000000003008211 */ /* 0x001fca00078ec0ff */
[----:B------:R2:W-:Y:S01]  /*1c690*/  @!P0 STS.128 [R0+0x31cd0], R16 ;  /* 0x031cd01000008388 */ /* 0x0005e20000000c00 */
[----:B------:R-:W-:Y:S06]  /*1c6a0*/  BAR.ARV 0x5, 0x200 ;  /* 0x0148000000007b1d */ /* 0x000fec0000002000 */
.L_x_2460:
        /* <DEDUP_REMOVED lines=31> */
[C---:B------:R-:W-:Y:S01]  /*1c8a0*/  LOP3.LUT R2, R0.reuse, 0x20, RZ, 0xfc, !PT ;  /* 0x0000002000027812 */ /* 0x040fe200078efcff */
[----:B------:R-:W-:Y:S01]  /*1c8b0*/  IMAD.MOV.U32 R3, RZ, RZ, 0x1 ;  /* 0x00000001ff037424 */ /* 0x000fe200078e00ff */
[----:B------:R-:W-:Y:S02]  /*1c8c0*/  LOP3.LUT R0, R0, 0x40, RZ, 0xfc, !PT ;  /* 0x0000004000007812 */ /* 0x000fe400078efcff */
[----:B------:R4:W-:Y:S04]  /*1c8d0*/  STL [R1+0xc], R4 ;  /* 0x00000c0401007387 */ /* 0x0009e80000100800 */
[----:B------:R4:W-:Y:S02]  /*1c8e0*/  STL [R1+0x4], R3 ;  /* 0x0000040301007387 */ /* 0x0009e40000100800 */
.L_x_2612:
[----:B0---4-:R-:W0:Y:S02]  /*1c8f0*/  LDC.64 R2, c[0x0][0xc88] ;  /* 0x00032200ff027b82 */ /* 0x011e240000000a00 */
        /* <DEDUP_REMOVED lines=18> */
[C---:B------:R-:W-:Y:S01]  /*1ca20*/  IADD3 R2, P2, R24.reuse, UR6, RZ ;  /* 0x0000000618027c10 */ /* 0x040fe2000ff5e0ff */
[----:B------:R0:W-:Y:S03]  /*1ca30*/  STL [R1+0x24], R0 ;  /* 0x0000240001007387 */ /* 0x0001e60000100800 */
[C---:B------:R-:W-:Y:S01]  /*1ca40*/  IADD3.X R3, R25.reuse, UR7, RZ, P2, !PT ;  /* 0x0000000719037c10 */ /* 0x040fe200097fe4ff */
[----:B------:R-:W-:Y:S01]  /*1ca50*/  ULDC.64 UR6, c[0x0][0xa10] ;  /* 0x0002840000067ab9 */ /* 0x000fe20000000a00 */
[----:B------:R-:W-:Y:S01]  /*1ca60*/  ISETP.NE.U32.AND P3, PT, RZ, UR8, PT ;  /* 0x00000008ff007c0c */ /* 0x000fe2000bf65070 */
[----:B-1----:R1:W5:Y:S01]  /*1ca70*/  @P1 LDG.E R8, desc[UR60][R4.64] ;  /* 0x0000003c04081981 */ /* 0x002362000c1e1900 */
[----:B------:R-:W-:Y:S01]  /*1ca80*/  IADD3 R6, P4, R24, UR4, RZ ;  /* 0x0000000418067c10 */ /* 0x000fe2000ff9e0ff */
[----:B------:R-:W-:Y:S01]  /*1ca90*/  IMAD.MOV.U32 R28, RZ, RZ, RZ ;  /* 0x000000ffff1c7224 */ /* 0x000fe200078e00ff */
[----:B------:R-:W-:Y:S01]  /*1caa0*/  ISETP.NE.AND.EX P3, PT, RZ, UR9, PT, P3 ;  /* 0x00000009ff007c0c */ /* 0x000fe2000bf65330 */
[----:B------:R-:W2:Y:S01]  /*1cab0*/  @P0 LDG.E R9, desc[UR60][R2.64] ;  /* 0x0000003c02090981 */ /* 0x000ea2000c1e1900 */
[----:B------:R-:W-:Y:S01]  /*1cac0*/  IADD3.X R7, R25, UR5, RZ, P4, !PT ;  /* 0x0000000519077c10 */ /* 0x000fe2000a7fe4ff */
[----:B0-----:R-:W-:Y:S01]  /*1cad0*/  IMAD.MOV.U32 R0, RZ, RZ, RZ ;  /* 0x000000ffff007224 */ /* 0x001fe200078e00ff */
[----:B------:R-:W-:-:S02]  /*1cae0*/  ISETP.NE.U32.AND P1, PT, RZ, UR4, PT ;  /* 0x00000004ff007c0c */ /* 0x000fc4000bf25070 */
[----:B------:R-:W-:Y:S02]  /*1caf0*/  ISETP.NE.U32.AND P2, PT, RZ, UR6, PT ;  /* 0x00000006ff007c0c */ /* 0x000fe4000bf45070 */
[C---:B-1----:R-:W-:Y:S01]  /*1cb00*/  IADD3 R4, P4, R24.reuse, UR6, RZ ;  /* 0x0000000618047c10 */ /* 0x042fe2000ff9e0ff */
[----:B------:R-:W-:Y:S01]  /*1cb10*/  ULDC UR4, c[0x0][0x288] ;  /* 0x0000a20000047ab9 */ /* 0x000fe20000000800 */
[----:B------:R-:W-:Y:S02]  /*1cb20*/  ISETP.NE.AND.EX P1, PT, RZ, UR5, PT, P1 ;  /* 0x00000005ff007c0c */ /* 0x000fe4000bf25310 */
[----:B------:R-:W-:Y:S02]  /*1cb30*/  IADD3.X R5, R25, UR7, RZ, P4, !PT ;  /* 0x0000000719057c10 */ /* 0x000fe4000a7fe4ff */
[----:B------:R-:W-:Y:S02]  /*1cb40*/  @P3 IADD3 R10, P4, R24, UR8, RZ ;  /* 0x00000008180a3c10 */ /* 0x000fe4000ff9e0ff */
[----:B------:R-:W-:-:S02]  /*1cb50*/  ISETP.NE.AND.EX P2, PT, RZ, UR7, PT, P2 ;  /* 0x00000007ff007c0c */ /* 0x000fc4000bf45320 */
[----:B------:R-:W-:-:S05]  /*1cb60*/  @P3 IADD3.X R11, R25, UR9, RZ, P4, !PT ;  /* 0x00000009190b3c10 */ /* 0x000fca000a7fe4ff */
[----:B------:R-:W5:Y:S06]  /*1cb70*/  @P1 LDG.E R28, desc[UR60][R6.64] ;  /* 0x0000003c061c1981 */ /* 0x000f6c000c1e1900 */
        /* <DEDUP_REMOVED lines=16> */
[----:B------:R-:W-:Y:S06]  /*1cc80*/  @P3 BRA `(.L_x_2469) ;  /* 0x0000000000143947 */ /* 0x000fec0003800000 */
[----:B------:R-:W-:Y:S05]  /*1cc90*/  @!P0 BRA `(.L_x_2469) ;  /* 0x0000000000108947 */ /* 0x000fea0003800000 */
[----:B------:R-:W2:Y:S04]  /*1cca0*/  LDG.E R11, desc[UR60][R2.64] ;  /* 0x0000003c020b7981 */ /* 0x000ea8000c1e1900 */
[----:B------:R-:W2:Y:S02]  /*1ccb0*/  LDG.E R2, desc[UR60][R2.64+0x4] ;  /* 0x0000043c02027981 */ /* 0x000ea4000c1e1900 */
[----:B--2---:R-:W-:-:S05]  /*1ccc0*/  IMAD.IADD R12, R2, 0x1, -R11 ;  /* 0x00000001020c7824 */ /* 0x004fca00078e0a0b */
[----:B------:R0:W-:Y:S02]  /*1ccd0*/  STL [R1+0x20], R12 ;  /* 0x0000200c01007387 */ /* 0x0001e40000100800 */
.L_x_2469:
[----:B------:R-:W-:Y:S01]  /*1cce0*/  ULDC.64 UR4, c[0x0][0xa20] ;  /* 0x0002880000047ab9 */ /* 0x000fe20000000a00 */
[----:B-----5:R-:W-:Y:S01]  /*1ccf0*/  IMAD.IADD R28, R28, 0x1, R8 ;  /* 0x000000011c1c7824 */ /* 0x020fe200078e0208 */
[----:B------:R-:W-:Y:S01]  /*1cd00*/  ISETP.NE.U32.AND P0, PT, RZ, UR4, PT ;  /* 0x00000004ff007c0c */ /* 0x000fe2000bf05070 */
[----:B------:R-:W-:-:S03]  /*1cd10*/  IMAD.MOV.U32 R26, RZ, RZ, R13 ;  /* 0x000000ffff1a7224 */ /* 0x000fc600078e000d */
[----:B------:R-:W-:-:S13]  /*1cd20*/  ISETP.NE.AND.EX P0, PT, RZ, UR5, PT, P0 ;  /* 0x00000005ff007c0c */ /* 0x000fda000bf05300 */
[----:B------:R-:W-:Y:S05]  /*1cd30*/  @!P0 BRA `(.L_x_2470) ;  /* 0x0000000000108947 */ /* 0x000fea0003800000 */
[----:B------:R-:W-:-:S04]  /*1cd40*/  IADD3 R2, P0, R24, UR4, RZ ;  /* 0x0000000418027c10 */ /* 0x000fc8000ff1e0ff */
[----:B------:R-:W-:-:S05]  /*1cd50*/  IADD3.X R3, R25, UR5, RZ, P0, !PT ;  /* 0x0000000519037c10 */ /* 0x000fca00087fe4ff */
[----:B------:R1:W5:Y:S01]  /*1cd60*/  LDG.E R10, desc[UR60][R2.64] ;  /* 0x0000003c020a7981 */ /* 0x000362000c1e1900 */
[----:B------:R-:W-:Y:S05]  /*1cd70*/  BRA `(.L_x_2471) ;  /* 0x0000000000107947 */ /* 0x000fea0003800000 */
.L_x_2470:
[----:B------:R-:W-:Y:S05]  /*1cd80*/  @!P1 BRA `(.L_x_2471) ;  /* 0x00000000000c9947 */ /* 0x000fea0003800000 */
[----:B------:R-:W2:Y:S04]  /*1cd90*/  LDG.E R10, desc[UR60][R6.64] ;  /* 0x0000003c060a7981 */ /* 0x000ea8000c1e1900 */
[----:B------:R-:W2:Y:S02]  /*1cda0*/  LDG.E R6, desc[UR60][R6.64+0x4] ;  /* 0x0000043c06067981 */ /* 0x000ea4000c1e1900 */
[----:B--2---:R-:W-:-:S07]  /*1cdb0*/  IMAD.IADD R10, R6, 0x1, -R10 ;  /* 0x00000001060a7824 */ /* 0x004fce00078e0a0a */
.L_x_2471:
[----:B-1----:R-:W2:Y:S01]  /*1cdc0*/  @P2 LDG.E R2, desc[UR60][R4.64] ;  /* 0x0000003c04022981 */ /* 0x002ea2000c1e1900 */
[----:B------:R-:W1:Y:S01]  /*1cdd0*/  LDC R3, c[0x0][0x448] ;  /* 0x00011200ff037b82 */ /* 0x000e620000000800 */
[----:B-----5:R-:W-:Y:S02]  /*1cde0*/  IMAD.IADD R10, R10, 0x1, -R8 ;  /* 0x000000010a0a7824 */ /* 0x020fe400078e0a08 */
[----:B------:R-:W2:Y:S01]  /*1cdf0*/  @P2 LDG.E R4, desc[UR60][R4.64+0x4] ;  /* 0x0000043c04042981 */ /* 0x000ea2000c1e1900 */
[----:B-1----:R-:W-:-:S13]  /*1ce00*/  ISETP.NE.AND P0, PT, R3, 0x1, PT ;  /* 0x000000010300780c */ /* 0x002fda0003f05270 */
[----:B------:R-:W1:Y:S01]  /*1ce10*/  @P0 LDC R3, c[0x0][0x450] ;  /* 0x00011400ff030b82 */ /* 0x000e620000000800 */
[----:B------:R-:W-:Y:S01]  /*1ce20*/  BSSY B0, `(.L_x_2472) ;  /* 0x0000167000007945 */ /* 0x000fe20003800000 */
[----:B--2---:R-:W-:-:S06]  /*1ce30*/  @P2 IMAD.IADD R9, R4, 0x1, -R2 ;  /* 0x0000000104092824 */ /* 0x004fcc00078e0a02 */
[----:B------:R-:W2:Y:S01]  /*1ce40*/  @P0 LDC R4, c[0x0][0x44c] ;  /* 0x00011300ff040b82 */ /* 0x000ea20000000800 */
[----:B------:R-:W-:-:S04]  /*1ce50*/  IMAD R2, R17, 0xc0, RZ ;  /* 0x000000c011027824 */ /* 0x000fc800078e02ff */
[----:B------:R-:W-:Y:S02]  /*1ce60*/  VIADD R2, R2, 0xbf ;  /* 0x000000bf02027836 */ /* 0x000fe40000000000 */
[----:B------:R-:W-:-:S04]  /*1ce70*/  IMAD.IADD R20, R10, 0x1, R9 ;  /* 0x000000010a147824 */ /* 0x000fc800078e0209 */
[C---:B------:R-:W-:Y:S01]  /*1ce80*/  VIADD R21, R20.reuse, 0x8f ;  /* 0x0000008f14157836 */ /* 0x040fe20000000000 */
[----:B------:R-:W-:-:S03]  /*1ce90*/  IADD3 R20, R20, 0x90, -R12 ;  /* 0x0000009014147810 */ /* 0x000fc60007ffe80c */
[----:B------:R-:W-:-:S04]  /*1cea0*/  IMAD.HI R21, R21, 0x38e38e39, RZ ;  /* 0x38e38e3915157827 */ /* 0x000fc800078e02ff */
[----:B--2---:R-:W-:-:S05]  /*1ceb0*/  @P0 IMAD.HI.U32 R4, R2, R4, RZ ;  /* 0x0000000402040227 */ /* 0x004fca00078e00ff */
[----:B-1----:R-:W-:-:S05]  /*1cec0*/  @P0 SHF.R.U32.HI R2, RZ, R3, R4 ;  /* 0x00000003ff020219 */ /* 0x002fca0000011604 */
[----:B------:R-:W-:Y:S01]  /*1ced0*/  IMAD.IADD R2, R20, 0x1, R2 ;  /* 0x0000000114027824 */ /* 0x000fe200078e0202 */
[----:B------:R-:W-:-:S03]  /*1cee0*/  SHF.R.U32.HI R3, RZ, 0x1f, R21 ;  /* 0x0000001fff037819 */ /* 0x000fc60000011615 */
[----:B------:R-:W-:Y:S01]  /*1cef0*/  IMAD.HI R2, R2, 0x38e38e39, RZ ;  /* 0x38e38e3902027827 */ /* 0x000fe200078e02ff */
[----:B------:R-:W-:-:S04]  /*1cf00*/  LEA.HI.SX32 R21, R21, R3, 0x1b ;  /* 0x0000000315157211 */ /* 0x000fc800078fdaff */
[----:B------:R-:W-:-:S04]  /*1cf10*/  SHF.R.U32.HI R3, RZ, 0x1f, R2 ;  /* 0x0000001fff037819 */ /* 0x000fc80000011602 */
[----:B------:R-:W-:-:S04]  /*1cf20*/  LEA.HI.SX32 R3, R2, R3, 0x1b ;  /* 0x0000000302037211 */ /* 0x000fc800078fdaff */
[----:B------:R-:W-:-:S05]  /*1cf30*/  VIMNMX R2, R21, R3, PT ;  /* 0x0000000315027248 */ /* 0x000fca0003fe0100 */
[--C-:B------:R-:W-:Y:S02]  /*1cf40*/  IMAD R2, R2, 0x90, -R10.reuse ;  /* 0x0000009002027824 */ /* 0x100fe400078e0a0a */
[----:B------:R-:W-:-:S03]  /*1cf50*/  IMAD.MOV R10, RZ, RZ, -R10 ;  /* 0x000000ffff0a7224 */ /* 0x000fc600078e0a0a */
[----:B------:R-:W-:Y:S02]  /*1cf60*/  VIMNMX R2, R2, R9, PT ;  /* 0x0000000902027248 */ /* 0x000fe40003fe0100 */
[----:B------:R-:W-:-:S04]  /*1cf70*/  VIMNMX R10, RZ, R10, !PT ;  /* 0x0000000aff0a7248 */ /* 0x000fc80007fe0100 */
[----:B------:R-:W-:Y:S01]  /*1cf80*/  ISETP.GT.AND P0, PT, R2, R10, PT ;  /* 0x0000000a0200720c */ /* 0x000fe20003f04270 */
[----:B------:R-:W-:-:S05]  /*1cf90*/  IMAD.WIDE.U32 R4, R10, 0x38e38e39, RZ ;  /* 0x38e38e390a047825 */ /* 0x000fca00078e00ff */
[----:B------:R-:W-:-:S07]  /*1cfa0*/  SHF.R.U32.HI R4, RZ, 0x5, R5 ;  /* 0x00000005ff047819 */ /* 0x000fce0000011605 */
[----:B------:R-:W-:-:S04]  /*1cfb0*/  @P0 VIADD R2, R2, 0x8f ;  /* 0x0000008f02020836 */ /* 0x000fc80000000000 */
[----:B------:R-:W-:-:S05]  /*1cfc0*/  @P0 IMAD.HI R2, R2, 0x38e38e39, RZ ;  /* 0x38e38e3902020827 */ /* 0x000fca00078e02ff */
        /* <DEDUP_REMOVED lines=13> */
.L_x_2653:
[----:B--2---:R-:W-:Y:S02]  /*1d0a0*/  ISETP.NE.AND P0, PT, R14, RZ, PT ;  /* 0x000000ff0e00720c */ /* 0x004fe40003f05270 */
[----:B------:R-:W-:-:S11]  /*1d0b0*/  PLOP3.LUT P6, PT, PT, PT, PT, 0x8, 0x0 ;  /* 0x000000000000781c */ /* 0x000fd60003fce170 */
[----:B------:R-:W-:Y:S05]  /*1d0c0*/  @P0 BRA `(.L_x_2475) ;  /* 0x00000000000c0947 */ /* 0x000fea0003800000 */
[----:B------:R-:W-:-:S03]  /*1d0d0*/  UMOV UR4, 0xffffffff ;  /* 0xffffffff00047882 */ /* 0x000fc60000000000 */
[----:B------:R-:W-:Y:S05]  /*1d0e0*/  BRA.DIV UR4, `(.L_x_2476) ;  /* 0x00000072044c7947 */ /* 0x000fea000b800000 */
[----:B------:R-:W-:-:S13]  /*1d0f0*/  ELECT P6, URZ, PT ;  /* 0x00000000003f782f */ /* 0x000fda00038c0000 */
.L_x_2475:
        /* <DEDUP_REMOVED lines=9> */
.L_x_2656:
[----:B------:R-:W-:Y:S05]  /*1d190*/  BSYNC B1 ;  /* 0x0000000000017941 */ /* 0x000fea0003800000 */
.L_x_2477:
[----:B------:R-:W-:Y:S04]  /*1d1a0*/  BSSY B1, `(.L_x_2479) ;  /* 0x000008c000017945 */ /* 0x000fe80003800000 */
[----:B------:R-:W-:Y:S05]  /*1d1b0*/  @!P6 BRA `(.L_x_2480) ;  /* 0x000000080028e947 */ /* 0x000fea0003800000 */
[----:B------:R-:W2:Y:S01]  /*1d1c0*/  LDL R7, [R1+0x4] ;  /* 0x0000040001077983 */ /* 0x000ea20000100800 */
[----:B------:R-:W-:Y:S01]  /*1d1d0*/  IMAD R9, R29, 0x8, R22 ;  /* 0x000000081d097824 */ /* 0x000fe200078e0216 */
[----:B------:R-:W3:Y:S01]  /*1d1e0*/  S2R R6, SR_TID.X ;  /* 0x0000000000067919 */ /* 0x000ee20000002100 */
[----:B------:R-:W-:Y:S01]  /*1d1f0*/  BSSY B2, `(.L_x_2481) ;  /* 0x0000006000027945 */ /* 0x000fe20003800000 */
[----:B---3--:R-:W-:-:S04]  /*1d200*/  LOP3.LUT R6, R6, 0x7f, RZ, 0xc0, !PT ;  /* 0x0000007f06067812 */ /* 0x008fc800078ec0ff */
[----:B------:R-:W-:Y:S02]  /*1d210*/  ISETP.NE.AND P1, PT, R6, RZ, PT ;  /* 0x000000ff0600720c */ /* 0x000fe40003f25270 */
[----:B--2---:R-:W-:-:S04]  /*1d220*/  SHF.L.U32 R8, R7, 0x1f, RZ ;  /* 0x0000001f07087819 */ /* 0x004fc800000006ff */
[----:B------:R-:W2:Y:S02]  /*1d230*/  SYNCS.PHASECHK.TRANS64.TRYWAIT P0, [R9+URZ+0x31ca0], R8 ;  /* 0x031ca008090075a7 */ /* 0x000ea4000800017f */
[----:B--2---:R-:W-:Y:S05]  /*1d240*/  @!P0 BRA `(.L_x_2482) ;  /* 0x0000007000288947 */ /* 0x004fea0003800000 */
.L_x_2657:
[----:B------:R-:W-:Y:S05]  /*1d250*/  BSYNC B2 ;  /* 0x0000000000027941 */ /* 0x000fea0003800000 */
.L_x_2481:
        /* <DEDUP_REMOVED lines=9> */
.L_x_2484:
[----:B------:R-:W-:Y:S05]  /*1d2f0*/  BSYNC B2 ;  /* 0x0000000000027941 */ /* 0x000fea0003800000 */
.L_x_2483:
        /* <DEDUP_REMOVED lines=10> */
[----:B------:R-:W-:Y:S01]  /*1d3a0*/  VIADD R10, R7, 0x16a00 ;  /* 0x00016a00070a7836 */ /* 0x000fe20000000000 */
[----:B------:R-:W-:-:S09]  /*1d3b0*/  UMOV UR7, 0x12f00000 ;  /* 0x12f0000000077882 */ /* 0x000fd20000000000 */
.L_x_2485:
        /* <DEDUP_REMOVED lines=16> */
.L_x_2486:
        /* <DEDUP_REMOVED lines=10> */
[----:B0-----:R-:W-:Y:S01]  /*1d560*/  IMAD.MOV.U32 R12, RZ, RZ, 0x40 ;  /* 0x00000040ff0c7424 */ /* 0x001fe200078e00ff */
[----:B------:R-:W-:Y:S01]  /*1d570*/  PLOP3.LUT P0, PT, PT, PT, PT, 0x80, 0x0 ;  /* 0x000000000000781c */ /* 0x000fe20003f0f070 */
[----:B------:R-:W-:Y:S01]  /*1d580*/  VIADD R10, R7, 0x1b200 ;  /* 0x0001b200070a7836 */ /* 0x000fe20000000000 */
[----:B------:R-:W-:Y:S01]  /*1d590*/  UMOV UR6, 0x0 ;  /* 0x0000000000067882 */ /* 0x000fe20000000000 */
[----:B------:R-:W-:Y:S01]  /*1d5a0*/  UMOV UR7, 0x12f00000 ;  /* 0x12f0000000077882 */ /* 0x000fe20000000000 */
[----:B------:R-:W-:-:S15]  /*1d5b0*/  R2UR UR10, R12 ;  /* 0x000000000c0a72ca */ /* 0x000fde00000e0000 */
.L_x_2487:
        /* <DEDUP_REMOVED lines=13> */
.L_x_2658:
[----:B------:R-:W-:Y:S05]  /*1d690*/  BSYNC B2 ;  /* 0x0000000000027941 */ /* 0x000fea0003800000 */
.L_x_2488:
        /* <DEDUP_REMOVED lines=11> */
.L_x_2491:
[----:B------:R-:W-:Y:S05]  /*1d750*/  BSYNC B2 ;  /* 0x0000000000027941 */ /* 0x000fea0003800000 */
.L_x_2490:
        /* <DEDUP_REMOVED lines=8> */
.L_x_2492:
        /* <DEDUP_REMOVED lines=15> */
.L_x_2493:
        /* <DEDUP_REMOVED lines=15> */
.L_x_2494:
        /* <DEDUP_REMOVED lines=10> */
.L_x_2480:
[----:B------:R-:W-:Y:S05]  /*1da60*/  BSYNC B1 ;  /* 0x0000000000017941 */ /* 0x000fea0003800000 */
.L_x_2479:
[----:B-1----:R-:W2:Y:S01]  /*1da70*/  LDL.LU R5, [R1+0x4] ;  /* 0x0000040001057983 */ /* 0x002ea20000300800 */
        /* <DEDUP_REMOVED lines=8> */
[----:B------:R1:W-:Y:S02]  /*1db00*/  STL [R1+0x4], R5 ;  /* 0x0000040501007387 */ /* 0x0003e40000100800 */
[----:B------:R-:W-:Y:S05]  /*1db10*/  @!P2 BRA `(.L_x_2473) ;  /* 0x00000008005ca947 */ /* 0x000fea0003800000 */
.L_x_2511:
[----:B------:R-:W-:Y:S05]  /*1db20*/  YIELD ;  /* 0x0000000000007946 */ /* 0x000fea0003800000 */
[----:B------:R-:W-:Y:S04]  /*1db30*/  BSSY B1, `(.L_x_2495) ;  /* 0x000008b000017945 */ /* 0x000fe80003800000 */
[----:B--2---:R-:W-:Y:S05]  /*1db40*/  @!P6 BRA `(.L_x_2496) ;  /* 0x000000080024e947 */ /* 0x004fea0003800000 */
[----:B-1----:R-:W2:Y:S01]  /*1db50*/  LDL R5, [R1+0x4] ;  /* 0x0000040001057983 */ /* 0x002ea20000100800 */
        /* <DEDUP_REMOVED lines=8> */
.L_x_2659:
[----:B------:R-:W-:Y:S05]  /*1dbe0*/  BSYNC B2 ;  /* 0x0000000000027941 */ /* 0x000fea0003800000 */
.L_x_2497:
        /* <DEDUP_REMOVED lines=9> */
.L_x_2500:
[----:B------:R-:W-:Y:S05]  /*1dc80*/  BSYNC B2 ;  /* 0x0000000000027941 */ /* 0x000fea0003800000 */
.L_x_2499:
[----:B0-----:R-:W-:Y:S01]  /*1dc90*/  IMAD.MOV.U32 R12, RZ, RZ, RZ ;  /* 0x000000ffff0c7224 */ /* 0x001fe200078e00ff */
        /* <DEDUP_REMOVED lines=10> */
.L_x_2501:
        /* <DEDUP_REMOVED lines=16> */
.L_x_2502:
        /* <DEDUP_REMOVED lines=16> */
.L_x_2503:
        /* <DEDUP_REMOVED lines=13> */
.L_x_2660:
[----:B------:R-:W-:Y:S05]  /*1e010*/  BSYNC B2 ;  /* 0x0000000000027941 */ /* 0x000fea0003800000 */
.L_x_2504:
        /* <DEDUP_REMOVED lines=11> */
.L_x_2507:
[----:B------:R-:W-:Y:S05]  /*1e0d0*/  BSYNC B2 ;  /* 0x0000000000027941 */ /* 0x000fea0003800000 */
.L_x_2506:
        /* <DEDUP_REMOVED lines=8> */
.L_x_2508:
        /* <DEDUP_REMOVED lines=15> */
.L_x_2509:
        /* <DEDUP_REMOVED lines=15> */
.L_x_2510:
        /* <DEDUP_REMOVED lines=10> */
.L_x_2496:
[----:B------:R-:W-:Y:S05]  /*1e3e0*/  BSYNC B1 ;  /* 0x0000000000017941 */ /* 0x000fea0003800000 */
.L_x_2495:
[----:B------:R-:W2:Y:S01]  /*1e3f0*/  LDL.LU R7, [R1+0x4] ;  /* 0x0000040001077983 */ /* 0x000ea20000300800 */
[----:B------:R-:W-:Y:S01]  /*1e400*/  VIADD R29, R29, 0x1 ;  /* 0x000000011d1d7836 */ /* 0x000fe20000000000 */
[C---:B------:R-:W-:Y:S01]  /*1e410*/  ISETP.GT.AND P2, PT, R9.reuse, R4, PT ;  /* 0x000000040900720c */ /* 0x040fe20003f44270 */
[----:B------:R-:W-:-:S03]  /*1e420*/  VIADD R9, R9, 0xffffffff ;  /* 0xffffffff09097836 */ /* 0x000fc60000000000 */
[----:B------:R-:W-:-:S04]  /*1e430*/  ISETP.NE.AND P1, PT, R29, 0x2, PT ;  /* 0x000000021d00780c */ /* 0x000fc80003f25270 */
[----:B------:R-:W-:Y:S02]  /*1e440*/  SEL R3, RZ, 0x1, P1 ;  /* 0x00000001ff037807 */ /* 0x000fe40000800000 */
[----:B------:R-:W-:Y:S02]  /*1e450*/  SEL R29, R29, RZ, P1 ;  /* 0x000000ff1d1d7207 */ /* 0x000fe40000800000 */
[----:B--2---:R-:W-:-:S05]  /*1e460*/  LOP3.LUT R7, R7, R3, RZ, 0x3c, !PT ;  /* 0x0000000307077212 */ /* 0x004fca00078e3cff */
[----:B------:R2:W-:Y:S01]  /*1e470*/  STL [R1+0x4], R7 ;  /* 0x0000040701007387 */ /* 0x0005e20000100800 */
[----:B------:R-:W-:Y:S05]  /*1e480*/  @P2 BRA `(.L_x_2511) ;  /* 0xfffffff400a42947 */ /* 0x000fea000383ffff */
.L_x_2473:
[----:B------:R-:W-:Y:S05]  /*1e490*/  BSYNC B0 ;  /* 0x0000000000007941 */ /* 0x000fea0003800000 */
.L_x_2472:
[----:B------:R-:W3:Y:S01]  /*1e4a0*/  LDC R0, c[0x0][0x448] ;  /* 0x00011200ff007b82 */ /* 0x000ee20000000800 */
[----:B------:R-:W-:Y:S01]  /*1e4b0*/  IMAD.MOV.U32 R2, RZ, RZ, 0xc0 ;  /* 0x000000c0ff027424 */ /* 0x000fe200078e00ff */
[----:B------:R-:W-:Y:S05]  /*1e4c0*/  @!P0 WARPSYNC.ALL ;  /* 0x0000000000008948 */ /* 0x000fea0003800000 */
[----:B------:R-:W-:Y:S01]  /*1e4d0*/  IMAD R2, R17, R2, 0xbf ;  /* 0x000000bf11027424 */ /* 0x000fe200078e0202 */
[----:B------:R-:W-:Y:S01]  /*1e4e0*/  BSSY B7, `(.L_x_2512) ;  /* 0x0000425000077945 */ /* 0x000fe20003800000 */
[----:B------:R-:W-:Y:S01]  /*1e4f0*/  @!P0 BAR.SYNC.DEFER_BLOCKING 0xc, 0x200 ;  /* 0x0308000000008b1d */ /* 0x000fe20000010000 */
[----:B---3--:R-:W-:-:S13]  /*1e500*/  ISETP.NE.AND P1, PT, R0, 0x1, PT ;  /* 0x000000010000780c */ /* 0x008fda0003f25270 */
[----:B------:R-:W3:Y:S08]  /*1e510*/  @P1 LDC R3, c[0x0][0x44c] ;  /* 0x00011300ff031b82 */ /* 0x000ef00000000800 */
[----:B------:R-:W4:Y:S01]  /*1e520*/  @P1 LDC R0, c[0x0][0x450] ;  /* 0x00011400ff001b82 */ /* 0x000f220000000800 */
[----:B---3--:R-:W-:-:S05]  /*1e530*/  @P1 IMAD.HI.U32 R3, R2, R3, RZ ;  /* 0x0000000302031227 */ /* 0x008fca00078e00ff */
[----:B----4-:R-:W-:-:S05]  /*1e540*/  @P1 SHF.R.U32.HI R2, RZ, R0, R3 ;  /* 0x00000000ff021219 */ /* 0x010fca0000011603 */
[----:B------:R-:W-:-:S04]  /*1e550*/  IMAD.IADD R0, R20, 0x1, R2 ;  /* 0x0000000114007824 */ /* 0x000fc800078e0202 */
[----:B------:R-:W-:-:S05]  /*1e560*/  IMAD.HI R0, R0, 0x38e38e39, RZ ;  /* 0x38e38e3900007827 */ /* 0x000fca00078e02ff */
[----:B------:R-:W-:-:S04]  /*1e570*/  SHF.R.U32.HI R2, RZ, 0x1f, R0 ;  /* 0x0000001fff027819 */ /* 0x000fc80000011600 */
[----:B------:R-:W-:-:S04]  /*1e580*/  LEA.HI.SX32 R2, R0, R2, 0x1b ;  /* 0x0000000200027211 */ /* 0x000fc800078fdaff */
[----:B------:R-:W-:-:S04]  /*1e590*/  VIMNMX R4, R21, R2, PT ;  /* 0x0000000215047248 */ /* 0x000fc80003fe0100 */
[----:B------:R-:W-:Y:S01]  /*1e5a0*/  ISETP.GT.AND P0, PT, R4, RZ, PT ;  /* 0x000000ff0400720c */ /* 0x000fe20003f04270 */
[----:B------:R3:W-:-:S12]  /*1e5b0*/  STL [R1+0x18], R4 ;  /* 0x0000180401007387 */ /* 0x0007d80000100800 */
[----:B---3--:R-:W-:Y:S05]  /*1e5c0*/  @P0 BRA `(.L_x_2513) ;  /* 0x0000000000440947 */ /* 0x008fea0003800000 */
[----:B-1----:R-:W1:Y:S02]  /*1e5d0*/  S2R R5, SR_TID.X ;  /* 0x0000000000057919 */ /* 0x002e640000002100 */
[----:B-1----:R-:W-:-:S04]  /*1e5e0*/  LOP3.LUT R5, R5, 0x7f, RZ, 0xc0, !PT ;  /* 0x0000007f05057812 */ /* 0x002fc800078ec0ff */
[----:B------:R-:W-:-:S13]  /*1e5f0*/  ISETP.NE.AND P0, PT, R5, RZ, PT ;  /* 0x000000ff0500720c */ /* 0x000fda0003f05270 */
[----:B------:R-:W-:Y:S05]  /*1e600*/  @P0 BRA `(.L_x_2514) ;  /* 0x0000004000480947 */ /* 0x000fea0003800000 */
[----:B------:R-:W1:Y:S01]  /*1e610*/  S2R R5, SR_LANEID ;  /* 0x0000000000057919 */ /* 0x000e620000000000 */
[----:B------:R-:W-:Y:S01]  /*1e620*/  VOTEU.ANY UR4, UPT, PT ;  /* 0x0000000000047886 */ /* 0x000fe200038e0100 */
[----:B------:R-:W3:Y:S01]  /*1e630*/  LDC.64 R2, c[0x0][0xc60] ;  /* 0x00031800ff027b82 */ /* 0x000ee20000000a00 */
[----:B------:R-:W1:Y:S02]  /*1e640*/  FLO.U32 R0, UR4 ;  /* 0x0000000400007d00 */ /* 0x000e6400080e0000 */
[----:B-1----:R-:W-:-:S06]  /*1e650*/  ISETP.EQ.U32.AND P0, PT, R0, R5, PT ;  /* 0x000000050000720c */ /* 0x002fcc0003f02070 */
[----:B------:R-:W3:Y:S07]  /*1e660*/  POPC R5, UR4 ;  /* 0x0000000400057d09 */ /* 0x000eee0008000000 */
[----:B---3--:R-:W3:Y:S01]  /*1e670*/  @P0 ATOMG.E.ADD.STRONG.GPU PT, R3, desc[UR60][R2.64], R5 ;  /* 0x00000005020309a8 */ /* 0x008ee200081ee1fc */
[----:B------:R-:W1:Y:S02]  /*1e680*/  S2R R4, SR_LTMASK ;  /* 0x0000000000047919 */ /* 0x000e640000003900 */
[----:B-1----:R-:W-:-:S04]  /*1e690*/  LOP3.LUT R4, R4, UR4, RZ, 0xc0, !PT ;  /* 0x0000000404047c12 */ /* 0x002fc8000f8ec0ff */
[----:B--2---:R-:W1:Y:S01]  /*1e6a0*/  POPC R7, R4 ;  /* 0x0000000400077309 */ /* 0x004e620000000000 */
[----:B---3--:R-:W1:Y:S02]  /*1e6b0*/  SHFL.IDX PT, R0, R3, R0, 0x1f ;  /* 0x00001f0003007589 */ /* 0x008e6400000e0000 */
[----:B-1----:R-:W-:Y:S01]  /*1e6c0*/  IADD3 R16, R0, UR38, R7 ;  /* 0x0000002600107c10 */ /* 0x002fe2000fffe007 */
[----:B------:R-:W-:Y:S06]  /*1e6d0*/  BRA `(.L_x_2514) ;  /* 0x0000004000147947 */ /* 0x000fec0003800000 */
.L_x_2513:
        /* <DEDUP_REMOVED lines=9> */
[----:B------:R-:W3:Y:S01]  /*1e770*/  LDC.64 R2, c[0x4][R2] ;  /* 0x0100000002027b82 */ /* 0x000ee20000000a00 */
[----:B-1----:R-:W-:Y:S02]  /*1e780*/  IMAD.U32 R5, RZ, RZ, UR7 ;  /* 0x00000007ff057e24 */ /* 0x002fe4000f8e00ff */
[----:B------:R-:W-:Y:S02]  /*1e790*/  IMAD.U32 R6, RZ, RZ, UR8 ;  /* 0x00000008ff067e24 */ /* 0x000fe4000f8e00ff */
[----:B--2---:R-:W-:-:S02]  /*1e7a0*/  IMAD.U32 R7, RZ, RZ, UR9 ;  /* 0x00000009ff077e24 */ /* 0x004fc4000f8e00ff */
[----:B------:R-:W-:Y:S02]  /*1e7b0*/  IMAD.U32 R10, RZ, RZ, UR4 ;  /* 0x00000004ff0a7e24 */ /* 0x000fe4000f8e00ff */
[----:B------:R-:W-:Y:S02]  /*1e7c0*/  IMAD.U32 R11, RZ, RZ, UR5 ;  /* 0x00000005ff0b7e24 */ /* 0x000fe4000f8e00ff */
[----:B------:R-:W-:Y:S02]  /*1e7d0*/  IMAD.MOV.U32 R8, RZ, RZ, 0x70 ;  /* 0x00000070ff087424 */ /* 0x000fe400078e00ff */
[----:B0-----:R-:W-:Y:S02]  /*1e7e0*/  IMAD.MOV.U32 R12, RZ, RZ, 0x1 ;  /* 0x00000001ff0c7424 */ /* 0x001fe400078e00ff */
[----:B------:R-:W-:-:S07]  /*1e7f0*/  IMAD.MOV.U32 R13, RZ, RZ, RZ ;  /* 0x000000ffff0d7224 */ /* 0x000fce00078e00ff */
[----:B------:R-:W-:-:S07]  /*1e800*/  LEPC R20, `(.L_x_2516) ;  /* 0x000000001014794e */ /* 0x000fce0000000000 */
[----:B---3--:R-:W-:Y:S05]  /*1e810*/  CALL.ABS.NOINC R2 ;  /* 0x0000000002007343 */ /* 0x008fea0003c00000 */
.L_x_2516:
[----:B------:R-:W-:Y:S05]  /*1e820*/  BSYNC B6 ;  /* 0x0000000000067941 */ /* 0x000fea0003800000 */
.L_x_2515:
        /* <DEDUP_REMOVED lines=8> */
[----:B------:R3:W4:Y:S01]  /*1e8b0*/  LDC.64 R2, c[0x4][R0] ;  /* 0x0100000000027b82 */ /* 0x0007220000000a00 */
[----:B------:R-:W-:Y:S02]  /*1e8c0*/  IMAD.U32 R4, RZ, RZ, UR6 ;  /* 0x00000006ff047e24 */ /* 0x000fe4000f8e00ff */
[----:B-1----:R-:W-:Y:S02]  /*1e8d0*/  IMAD.U32 R5, RZ, RZ, UR7 ;  /* 0x00000007ff057e24 */ /* 0x002fe4000f8e00ff */
[----:B------:R-:W-:Y:S02]  /*1e8e0*/  IMAD.U32 R6, RZ, RZ, UR8 ;  /* 0x00000008ff067e24 */ /* 0x000fe4000f8e00ff */
[----:B--2---:R-:W-:-:S02]  /*1e8f0*/  IMAD.U32 R7, RZ, RZ, UR9 ;  /* 0x00000009ff077e24 */ /* 0x004fc4000f8e00ff */
[----:B------:R-:W-:Y:S02]  /*1e900*/  IMAD.U32 R10, RZ, RZ, UR4 ;  /* 0x00000004ff0a7e24 */ /* 0x000fe4000f8e00ff */
[----:B------:R-:W-:Y:S02]  /*1e910*/  IMAD.U32 R11, RZ, RZ, UR5 ;  /* 0x00000005ff0b7e24 */ /* 0x000fe4000f8e00ff */
[----:B------:R-:W-:Y:S02]  /*1e920*/  IMAD.MOV.U32 R8, RZ, RZ, 0x70 ;  /* 0x00000070ff087424 */ /* 0x000fe400078e00ff */
[----:B0-----:R-:W-:Y:S02]  /*1e930*/  IMAD.MOV.U32 R12, RZ, RZ, 0x1 ;  /* 0x00000001ff0c7424 */ /* 0x001fe400078e00ff */
[----:B---3--:R-:W-:-:S07]  /*1e940*/  IMAD.MOV.U32 R13, RZ, RZ, RZ ;  /* 0x000000ffff0d7224 */ /* 0x008fce00078e00ff */
[----:B------:R-:W-:-:S07]  /*1e950*/  LEPC R20, `(.L_x_2519) ;  /* 0x000000001014794e */ /* 0x000fce0000000000 */
[----:B----4-:R-:W-:Y:S05]  /*1e960*/  CALL.ABS.NOINC R2 ;  /* 0x0000000002007343 */ /* 0x010fea0003c00000 */
.L_x_2519:
        /* <DEDUP_REMOVED lines=16> */
.L_x_2518:
[----:B------:R-:W-:Y:S05]  /*1ea70*/  BSYNC B6 ;  /* 0x0000000000067941 */ /* 0x000fea0003800000 */
.L_x_2517:
[----:B------:R-:W-:Y:S01]  /*1ea80*/  ULDC.64 UR4, c[0x0][0x9f8] ;  /* 0x00027e0000047ab9 */ /* 0x000fe20000000a00 */
[----:B------:R-:W3:Y:S01]  /*1ea90*/  LDL R20, [R1+0x18] ;  /* 0x0000180001147983 */ /* 0x000ee20000100800 */
[----:B------:R-:W-:Y:S01]  /*1eaa0*/  ISETP.NE.U32.AND P0, PT, RZ, UR4, PT ;  /* 0x00000004ff007c0c */ /* 0x000fe2000bf05070 */
[----:B------:R-:W4:Y:S03]  /*1eab0*/  LDC.64 R2, c[0x0][0x418] ;  /* 0x00010600ff027b82 */ /* 0x000f260000000a00 */
[----:B------:R-:W-:-:S13]  /*1eac0*/  ISETP.NE.AND.EX P0, PT, RZ, UR5, PT, P0 ;  /* 0x00000005ff007c0c */ /* 0x000fda000bf05300 */
[----:B------:R-:W-:-:S04]  /*1ead0*/  @P0 IADD3 R24, P1, R24, UR4, RZ ;  /* 0x0000000418180c10 */ /* 0x000fc8000ff3e0ff */
[----:B------:R-:W-:Y:S01]  /*1eae0*/  @P0 IADD3.X R25, R25, UR5, RZ, P1, !PT ;  /* 0x0000000519190c10 */ /* 0x000fe20008ffe4ff */
[----:B------:R-:W-:-:S04]  /*1eaf0*/  ULDC.64 UR4, c[0x0][0xa08] ;  /* 0x0002820000047ab9 */ /* 0x000fc80000000a00 */
[----:B------:R3:W2:Y:S01]  /*1eb00*/  @P0 LDG.E R26, desc[UR60][R24.64] ;  /* 0x0000003c181a0981 */ /* 0x0006a2000c1e1900 */
[----:B----4-:R-:W-:Y:S01]  /*1eb10*/  LOP3.LUT P0, RZ, R2, UR4, RZ, 0xfc, !PT ;  /* 0x0000000402ff7c12 */ /* 0x010fe2000f80fcff */
[----:B------:R-:W-:-:S03]  /*1eb20*/  UMOV UR4, 0xffffffff ;  /* 0xffffffff00047882 */ /* 0x000fc60000000000 */
[----:B------:R-:W-:Y:S01]  /*1eb30*/  LOP3.LUT P0, RZ, R3, UR5, RZ, 0xfc, P0 ;  /* 0x0000000503ff7c12 */ /* 0x000fe2000800fcff */
[----:B---3--:R-:W-:Y:S01]  /*1eb40*/  VIADD R25, R20, 0xffffffff ;  /* 0xffffffff14197836 */ /* 0x008fe20000000000 */
[----:B--2---:R-:W-:Y:S02]  /*1eb50*/  SHF.R.S32.HI R7, RZ, 0x1f, R26 ;  /* 0x0000001fff077819 */ /* 0x004fe4000001141a */
[----:B------:R-:W-:-:S03]  /*1eb60*/  SEL R24, R26, RZ, !P0 ;  /* 0x000000ff1a187207 */ /* 0x000fc60004000000 */
[----:B------:R2:W-:Y:S01]  /*1eb70*/  STL [R1+0x8], R7 ;  /* 0x0000080701007387 */ /* 0x0005e20000100800 */
[----:B------:R-:W-:Y:S05]  /*1eb80*/  BRA.DIV UR4, `(.L_x_2520) ;  /* 0x0000005a04287947 */ /* 0x000fea000b800000 */
[----:B------:R-:W3:Y:S02]  /*1eb90*/  S2R R0, SR_TID.X ;  /* 0x0000000000007919 */ /* 0x000ee40000002100 */
[----:B---3--:R-:W-:-:S04]  /*1eba0*/  SHF.R.U32.HI R0, RZ, 0x5, R0 ;  /* 0x00000005ff007819 */ /* 0x008fc80000011600 */
[----:B------:R-:W-:-:S05]  /*1ebb0*/  LOP3.LUT R0, R0, 0x3, RZ, 0xc0, !PT ;  /* 0x0000000300007812 */ /* 0x000fca00078ec0ff */
[----:B------:R3:W4:Y:S02]  /*1ebc0*/  SHFL.IDX PT, R14, R0, RZ, 0x1f ;  /* 0x00001fff000e7589 */ /* 0x00072400000e0000 */
.L_x_2663:
[----:B---3--:R-:W3:Y:S01]  /*1ebd0*/  LDL.LU R0, [R1] ;  /* 0x0000000001007983 */ /* 0x008ee20000300800 */
[----:B------:R-:W-:Y:S02]  /*1ebe0*/  PLOP3.LUT P1, PT, PT, PT, PT, 0x8, 0x0 ;  /* 0x000000000000781c */ /* 0x000fe40003f2e170 */
[----:B----4-:R-:W-:Y:S02]  /*1ebf0*/  ISETP.NE.AND P0, PT, R14, RZ, PT ;  /* 0x000000ff0e00720c */ /* 0x010fe40003f05270 */
[----:B---3--:R-:W-:-:S09]  /*1ec00*/  LOP3.LUT R0, R0, 0xfffffffe, RZ, 0xc0, !PT ;  /* 0xfffffffe00007812 */ /* 0x008fd200078ec0ff */
[----:B------:R-:W-:-:S05]  /*1ec10*/  @P1 LOP3.LUT R0, R0, 0x1, RZ, 0xfc, !PT ;  /* 0x0000000100001812 */ /* 0x000fca00078efcff */
[----:B------:R3:W-:Y:S01]  /*1ec20*/  STL [R1], R0 ;  /* 0x0000000001007387 */ /* 0x0007e20000100800 */
[----:B------:R-:W-:Y:S05]  /*1ec30*/  @P0 BRA `(.L_x_2521) ;  /* 0x0000000400200947 */ /* 0x000fea0003800000 */
[----:B------:R-:W-:-:S03]  /*1ec40*/  UMOV UR4, 0xffffffff ;  /* 0xffffffff00047882 */ /* 0x000fc60000000000 */
[----:B------:R-:W-:Y:S05]  /*1ec50*/  BRA.DIV UR4, `(.L_x_2522) ;  /* 0x0000005a04287947 */ /* 0x000fea000b800000 */
[----:B------:R-:W-:-:S13]  /*1ec60*/  ELECT P6, URZ, PT ;  /* 0x00000000003f782f */ /* 0x000fda00038c0000 */
.L_x_2666:
[----:B------:R-:W-:Y:S05]  /*1ec70*/  @!P6 BRA `(.L_x_2521) ;  /* 0x000000040010e947 */ /* 0x000fea0003800000 */
[----:B------:R-:W-:-:S04]  /*1ec80*/  ISETP.NE.U32.AND P0, PT, R2, RZ, PT ;  /* 0x000000ff0200720c */ /* 0x000fc80003f05070 */
[----:B------:R-:W-:-:S13]  /*1ec90*/  ISETP.NE.AND.EX P0, PT, R3, RZ, PT, P0 ;  /* 0x000000ff0300720c */ /* 0x000fda0003f05300 */
[----:B------:R-:W-:Y:S05]  /*1eca0*/  @!P0 BRA `(.L_x_2523) ;  /* 0x0000000000448947 */ /* 0x000fea0003800000 */
[----:B------:R-:W4:Y:S01]  /*1ecb0*/  LDC R6, c[0x0][0x43c] ;  /* 0x00010f00ff067b82 */ /* 0x000f220000000800 */
[----:B------:R-:W-:Y:S01]  /*1ecc0*/  ULDC.64 UR4, c[0x0][0x428] ;  /* 0x00010a0000047ab9 */ /* 0x000fe20000000a00 */
[----:B----4-:R-:W-:-:S13]  /*1ecd0*/  ISETP.NE.AND P0, PT, R6, 0x1, PT ;  /* 0x000000010600780c */ /* 0x010fda0003f05270 */
[----:B-1----:R-:W3:Y:S02]  /*1ece0*/  @P0 LDC.64 R4, c[0x0][0x440] ;  /* 0x00011000ff040b82 */ /* 0x002ee40000000a00 */
[----:B---3--:R-:W-:-:S04]  /*1ecf0*/  @P0 IMAD.HI.U32 R0, R25, R4, RZ ;  /* 0x0000000419000227 */ /* 0x008fc800078e00ff */
        /* <DEDUP_REMOVED lines=12> */
.L_x_2523:
[----:B---3--:R-:W-:Y:S01]  /*1edc0*/  IMAD R0, R23, 0x8, R22 ;  /* 0x0000000817007824 */ /* 0x008fe200078e0216 */
[----:B----4-:R-:W-:-:S04]  /*1edd0*/  SHF.L.U32 R2, R27, 0x1f, RZ ;  /* 0x0000001f1b027819 */ /* 0x010fc800000006ff */
[----:B------:R-:W3:Y:S02]  /*1ede0*/  SYNCS.PHASECHK.TRANS64.TRYWAIT P0, [R0+URZ+0x31c40], R2 ;  /* 0x031c4002000075a7 */ /* 0x000ee4000800017f */
[----:B---3--:R-:W-:Y:S05]  /*1edf0*/  @!P0 BRA `(.L_x_2524) ;  /* 0x0000005400e08947 */ /* 0x008fea0003800000 */
.L_x_2667:
[----:B------:R-:W4:Y:S02]  /*1ee00*/  S2R R3, SR_TID.X ;  /* 0x0000000000037919 */ /* 0x000f240000002100 */
[----:B----4-:R-:W-:-:S04]  /*1ee10*/  LOP3.LUT R3, R3, 0x7f, RZ, 0xc0, !PT ;  /* 0x0000007f03037812 */ /* 0x010fc800078ec0ff */
[----:B------:R-:W-:-:S13]  /*1ee20*/  ISETP.NE.AND P0, PT, R3, RZ, PT ;  /* 0x000000ff0300720c */ /* 0x000fda0003f05270 */
[----:B------:R-:W-:Y:S05]  /*1ee30*/  @P0 BRA `(.L_x_2525) ;  /* 0x00000000001c0947 */ /* 0x000fea0003800000 */
[----:B------:R-:W4:Y:S01]  /*1ee40*/  S2R R3, SR_TID.X ;  /* 0x0000000000037919 */ /* 0x000f220000002100 */
[----:B---3--:R-:W-:-:S04]  /*1ee50*/  IMAD.MOV.U32 R2, RZ, RZ, 0x6c00 ;  /* 0x00006c00ff027424 */ /* 0x008fc800078e00ff */
[----:B------:R3:W-:Y:S01]  /*1ee60*/  SYNCS.ARRIVE.TRANS64 RZ, [R0+URZ+0x31c30], R2 ;  /* 0x031c300200ff79a7 */ /* 0x0007e2000800003f */
[----:B----4-:R-:W-:-:S04]  /*1ee70*/  LOP3.LUT R3, R3, 0x1f, RZ, 0xc0, !PT ;  /* 0x0000001f03037812 */ /* 0x010fc800078ec0ff */
[----:B------:R-:W-:-:S13]  /*1ee80*/  ISETP.NE.AND P0, PT, R3, RZ, PT ;  /* 0x000000ff0300720c */ /* 0x000fda0003f05270 */
[----:B---3--:R-:W-:Y:S05]  /*1ee90*/  @!P0 BRA `(.L_x_2525) ;  /* 0x0000000000048947 */ /* 0x008fea0003800000 */
[----:B------:R-:W-:Y:S01]  /*1eea0*/  BPT.TRAP 0x1 ;  /* 0x000000040000795c */ /* 0x000fe20000300000 */
.L_x_2525:
[----:B---3--:R-:W3:Y:S01]  /*1eeb0*/  LDL.LU R2, [R1] ;  /* 0x0000000001027983 */ /* 0x008ee20000300800 */
        /* <DEDUP_REMOVED lines=22> */
[----:B----4-:R-:W-:Y:S01]  /*1f020*/  UMOV UR8, UR15 ;  /* 0x0000000f00087c82 */ /* 0x010fe20008000000 */
[----:B------:R-:W-:Y:S02]  /*1f030*/  UMOV UR10, UR17 ;  /* 0x00000011000a7c82 */ /* 0x000fe40008000000 */
[----:B------:R4:W-:Y:S02]  /*1f040*/  UTMALDG.4D [UR8], [UR4], desc[UR6] ;  /* 0x00000608040075b4 */ /* 0x0009e40008019000 */
[----:B----4-:R-:W-:Y:S01]  /*1f050*/  UMOV UR8, UR16 ;  /* 0x0000001000087c82 */ /* 0x010fe20008000000 */
[----:B------:R-:W-:-:S02]  /*1f060*/  UMOV UR10, UR14 ;  /* 0x0000000e000a7c82 */ /* 0x000fc40008000000 */
[----:B------:R4:W-:Y:S01]  /*1f070*/  UTMALDG.4D [UR8], [UR4], desc[UR6] ;  /* 0x00000608040075b4 */ /* 0x0009e20008019000 */
[----:B---3--:R-:W-:-:S04]  /*1f080*/  LOP3.LUT R2, R2, 0xfffffffe, RZ, 0xc0, !PT ;  /* 0xfffffffe02027812 */ /* 0x008fc800078ec0ff */
[----:B------:R-:W-:-:S05]  /*1f090*/  @P0 LOP3.LUT R2, R2, 0x1, RZ, 0xfc, !PT ;  /* 0x0000000102020812 */ /* 0x000fca00078efcff */
[----:B------:R4:W-:Y:S01]  /*1f0a0*/  STL [R1], R2 ;  /* 0x0000000201007387 */ /* 0x0009e20000100800 */
[----:B------:R-:W-:Y:S01]  /*1f0b0*/  NOP ;  /* 0x0000000000007918 */ /* 0x000fe20000000000 */
.L_x_2521:
[----:B------:R-:W5:Y:S04]  /*1f0c0*/  LDL.LU R4, [R1+0x1c] ;  /* 0x00001c0001047983 */ /* 0x000f680000300800 */
[----:B------:R-:W2:Y:S04]  /*1f0d0*/  LDL.LU R6, [R1+0x10] ;  /* 0x0000100001067983 */ /* 0x000ea80000300800 */
[----:B------:R-:W2:Y:S01]  /*1f0e0*/  LDL.LU R3, [R1+0x24] ;  /* 0x0000240001037983 */ /* 0x000ea20000300800 */
[----:B------:R-:W-:Y:S05]  /*1f0f0*/  WARPSYNC.ALL ;  /* 0x0000000000007948 */ /* 0x000fea0003800000 */
[----:B----4-:R-:W-:Y:S01]  /*1f100*/  ULDC.64 UR6, c[0x0][0xa00] ;  /* 0x0002800000067ab9 */ /* 0x010fe20000000a00 */
[----:B------:R-:W-:Y:S01]  /*1f110*/  ULDC.64 UR4, c[0x0][0x298] ;  /* 0x0000a60000047ab9 */ /* 0x000fe20000000a00 */
[----:B------:R-:W-:Y:S01]  /*1f120*/  BAR.SYNC.DEFER_BLOCKING 0x8, 0x200 ;  /* 0x0208000000007b1d */ /* 0x000fe20000010000 */
[----:B------:R-:W-:Y:S01]  /*1f130*/  ISETP.NE.U32.AND P0, PT, RZ, UR6, PT ;  /* 0x00000006ff007c0c */ /* 0x000fe2000bf05070 */
[----:B---3--:R-:W-:-:S03]  /*1f140*/  VIADD R0, R22, 0xda00 ;  /* 0x0000da0016007836 */ /* 0x008fc60000000000 */
[----:B------:R-:W-:Y:S01]  /*1f150*/  ISETP.NE.AND.EX P0, PT, RZ, UR7, PT, P0 ;  /* 0x00000007ff007c0c */ /* 0x000fe2000bf05300 */
[----:B------:R-:W-:Y:S01]  /*1f160*/  BSSY B6, `(.L_x_2526) ;  /* 0x0000020000067945 */ /* 0x000fe20003800000 */
[----:B------:R-:W-:Y:S02]  /*1f170*/  LOP3.LUT P1, RZ, R0, 0x1bf, RZ, 0xc0, !PT ;  /* 0x000001bf00ff7812 */ /* 0x000fe4000782c0ff */
[----:B-----5:R-:W-:-:S05]  /*1f180*/  SHF.R.S32.HI R2, RZ, 0x1f, R4 ;  /* 0x0000001fff027819 */ /* 0x020fca0000011404 */
[----:B------:R-:W-:Y:S01]  /*1f190*/  IMAD R2, R2, UR4, RZ ;  /* 0x0000000402027c24 */ /* 0x000fe2000f8e02ff */
[----:B--2---:R-:W-:-:S03]  /*1f1a0*/  SEL R3, R3, RZ, !P0 ;  /* 0x000000ff03037207 */ /* 0x004fc60004000000 */
[----:B------:R-:W-:Y:S01]  /*1f1b0*/  IMAD R0, R4, UR5, R2 ;  /* 0x0000000504007c24 */ /* 0x000fe2000f8e0202 */
[----:B------:R-:W-:Y:S01]  /*1f1c0*/  SEL R2, R6, RZ, !P0 ;  /* 0x000000ff06027207 */ /* 0x000fe20004000000 */
[----:B-1----:R-:W-:-:S05]  /*1f1d0*/  IMAD.WIDE.U32 R4, R4, UR4, RZ ;  /* 0x0000000404047c25 */ /* 0x002fca000f8e00ff */
        /* <DEDUP_REMOVED lines=24> */
.L_x_2527:
[----:B------:R-:W-:Y:S05]  /*1f360*/  BSYNC B6 ;  /* 0x0000000000067941 */ /* 0x000fea0003800000 */
.L_x_2526:
[----:B--2---:R-:W2:Y:S01]  /*1f370*/  LDL.LU R0, [R1+0x1c] ;  /* 0x00001c0001007983 */ /* 0x004ea20000300800 */
[----:B------:R-:W-:Y:S01]  /*1f380*/  ULDC.64 UR4, c[0x0][0x2d8] ;  /* 0x0000b60000047ab9 */ /* 0x000fe20000000a00 */
[----:B------:R-:W1:Y:S01]  /*1f390*/  LDC R10, c[0x0][0x448] ;  /* 0x00011200ff0a7b82 */ /* 0x000e620000000800 */
[----:B------:R-:W-:Y:S01]  /*1f3a0*/  ULDC.64 UR6, c[0x0][0x2c8] ;  /* 0x0000b20000067ab9 */ /* 0x000fe20000000a00 */
[----:B------:R-:W2:Y:S01]  /*1f3b0*/  LDL.LU.64 R2, [R1+0x28] ;  /* 0x0000280001027983 */ /* 0x000ea20000300a00 */
[----:B------:R-:W-:-:S03]  /*1f3c0*/  ULDC.64 UR8, c[0x0][0x280] ;  /* 0x0000a00000087ab9 */ /* 0x000fc60000000a00 */
[----:B------:R-:W3:Y:S04]  /*1f3d0*/  LDL.LU R20, [R1+0x24] ;  /* 0x0000240001147983 */ /* 0x000ee80000300800 */
[----:B------:R-:W4:Y:S04]  /*1f3e0*/  LDL.LU R21, [R1+0x34] ;  /* 0x0000340001157983 */ /* 0x000f280000300800 */
[----:B------:R-:W4:Y:S01]  /*1f3f0*/  LDL.LU R4, [R1+0x10] ;  /* 0x0000100001047983 */ /* 0x000f220000300800 */
[----:B------:R-:W0:Y:S01]  /*1f400*/  S2R R11, SR_TID.X ;  /* 0x00000000000b7919 */ /* 0x000e220000002100 */
[----:B-1----:R-:W-:-:S13]  /*1f410*/  ISETP.NE.AND P1, PT, R10, 0x1, PT ;  /* 0x000000010a00780c */ /* 0x002fda0003f25270 */
[----:B------:R-:W1:Y:S01]  /*1f420*/  @P1 LDC R5, c[0x0][0x450] ;  /* 0x00011400ff051b82 */ /* 0x000e620000000800 */
        /* <DEDUP_REMOVED lines=17> */
[----:B------:R-:W-:Y:S01]  /*1f540*/  LOP3.LUT R6, R20, 0x60, R6, 0xf8, !PT ;  /* 0x0000006014067812 */ /* 0x000fe200078ef806 */
[----:B0-----:R-:W-:-:S04]  /*1f550*/  IMAD.SHL.U32 R20, R11, 0x8, RZ ;  /* 0x000000080b147824 */ /* 0x001fc800078e00ff */
[----:B------:R-:W-:Y:S01]  /*1f560*/  IMAD R0, R17, 0xc0, R6 ;  /* 0x000000c011007824 */ /* 0x000fe200078e0206 */
[----:B------:R-:W-:-:S03]  /*1f570*/  LOP3.LUT R20, R20, 0x18, RZ, 0xc0, !PT ;  /* 0x0000001814147812 */ /* 0x000fc600078ec0ff */
[----:B----4-:R-:W-:Y:S01]  /*1f580*/  @P1 IMAD.HI.U32 R6, R0, R4, RZ ;  /* 0x0000000400061227 */ /* 0x010fe200078e00ff */
[C---:B------:R-:W-:Y:S02]  /*1f590*/  LOP3.LUT R12, R20.reuse, 0x20, RZ, 0xfc, !PT ;  /* 0x00000020140c7812 */ /* 0x040fe400078efcff */
[----:B------:R-:W-:Y:S01]  /*1f5a0*/  LOP3.LUT R11, R20, 0x40, RZ, 0xfc, !PT ;  /* 0x00000040140b7812 */ /* 0x000fe200078efcff */
[----:B------:R-:W-:Y:S01]  /*1f5b0*/  IMAD.MOV.U32 R4, RZ, RZ, R0 ;  /* 0x000000ffff047224 */ /* 0x000fe200078e0000 */
[----:B------:R0:W5:Y:S01]  /*1f5c0*/  LDL R20, [R1+0xc] ;  /* 0x00000c0001147983 */ /* 0x0001620000100800 */
[----:B-1----:R-:W-:-:S04]  /*1f5d0*/  @P1 SHF.R.U32.HI R4, RZ, R5, R6 ;  /* 0x00000005ff041219 */ /* 0x002fc80000011606 */
[--C-:B------:R-:W-:Y:S01]  /*1f5e0*/  SHF.R.S32.HI R5, RZ, 0x1f, R4.reuse ;  /* 0x0000001fff057819 */ /* 0x100fe20000011404 */
[----:B------:R-:W-:-:S04]  /*1f5f0*/  IMAD.MOV R8, RZ, RZ, -R4 ;  /* 0x000000ffff087224 */ /* 0x000fc800078e0a04 */
[----:B------:R-:W-:Y:S02]  /*1f600*/  IMAD R5, R5, UR4, RZ ;  /* 0x0000000405057c24 */ /* 0x000fe4000f8e02ff */
[----:B------:R-:W-:Y:S02]  /*1f610*/  IMAD R8, R10, R8, R0 ;  /* 0x000000080a087224 */ /* 0x000fe400078e0200 */
[C---:B------:R-:W-:Y:S02]  /*1f620*/  IMAD R6, R4.reuse, UR5, R5 ;  /* 0x0000000504067c24 */ /* 0x040fe4000f8e0205 */
[----:B------:R-:W-:Y:S01]  /*1f630*/  IMAD.WIDE.U32 R4, R4, UR4, R2 ;  /* 0x0000000404047c25 */ /* 0x000fe2000f8e0002 */
[----:B------:R-:W-:-:S03]  /*1f640*/  SHF.R.S32.HI R9, RZ, 0x1f, R8 ;  /* 0x0000001fff097819 */ /* 0x000fc60000011408 */
[----:B------:R-:W-:Y:S02]  /*1f650*/  IMAD.IADD R5, R5, 0x1, R6 ;  /* 0x0000000105057824 */ /* 0x000fe400078e0206 */
[----:B------:R-:W-:Y:S02]  /*1f660*/  IMAD R9, R9, UR6, RZ ;  /* 0x0000000609097c24 */ /* 0x000fe4000f8e02ff */
[----:B------:R-:W-:-:S04]  /*1f670*/  IMAD.WIDE.U32 R6, R8, UR6, R4 ;  /* 0x0000000608067c25 */ /* 0x000fc8000f8e0004 */
[----:B------:R-:W-:Y:S01]  /*1f680*/  IMAD R5, R8, UR7, R9 ;  /* 0x0000000708057c24 */ /* 0x000fe2000f8e0209 */
[----:B------:R-:W-:Y:S01]  /*1f690*/  LEA R4, P0, R6, UR8, 0x1 ;  /* 0x0000000806047c11 */ /* 0x000fe2000f8008ff */
[----:B------:R-:W-:Y:S01]  /*1f6a0*/  VIADD R0, R0, 0x80 ;  /* 0x0000008000007836 */ /* 0x000fe20000000000 */
[----:B------:R-:W1:Y:S01]  /*1f6b0*/  S2R R9, SR_TID.X ;  /* 0x0000000000097919 */ /* 0x000e620000002100 */
[----:B------:R-:W-:Y:S02]  /*1f6c0*/  IMAD.IADD R5, R7, 0x1, R5 ;  /* 0x0000000107057824 */ /* 0x000fe400078e0205 */
[----:B------:R-:W2:Y:S03]  /*1f6d0*/  @P1 LDC R7, c[0x0][0x450] ;  /* 0x00011400ff071b82 */ /* 0x000ea60000000800 */
[----:B------:R-:W-:-:S05]  /*1f6e0*/  LEA.HI.X R5, R6, UR9, R5, 0x1, P0 ;  /* 0x0000000906057c11 */ /* 0x000fca00080f0c05 */
[----:B------:R-:W3:Y:S01]  /*1f6f0*/  @P1 LDC R6, c[0x0][0x44c] ;  /* 0x00011300ff061b82 */ /* 0x000ee20000000800 */
[----:B-1----:R-:W-:Y:S02]  /*1f700*/  IMAD.SHL.U32 R21, R9, 0x8, RZ ;  /* 0x0000000809157824 */ /* 0x002fe400078e00ff */
[----:B---3--:R-:W-:-:S03]  /*1f710*/  @P1 IMAD.HI.U32 R8, R0, R6, RZ ;  /* 0x0000000600081227 */ /* 0x008fc600078e00ff */
[----:B------:R-:W-:Y:S01]  /*1f720*/  LOP3.LUT R21, R21, 0x18, RZ, 0xc0, !PT ;  /* 0x0000001815157812 */ /* 0x000fe200078ec0ff */
[----:B------:R-:W-:Y:S01]  /*1f730*/  IMAD.MOV.U32 R6, RZ, RZ, R0 ;  /* 0x000000ffff067224 */ /* 0x000fe200078e0000 */
[----:B--2---:R-:W-:-:S05]  /*1f740*/  @P1 SHF.R.U32.HI R6, RZ, R7, R8 ;  /* 0x00000007ff061219 */ /* 0x004fca0000011608 */
        /* <DEDUP_REMOVED lines=17> */
[----:B------:R-:W-:-:S04]  /*1f860*/  UMOV UR4, 0xffffffff ;  /* 0xffffffff00047882 */ /* 0x000fc80000000000 */
[----:B------:R-:W-:Y:S01]  /*1f870*/  LEA.HI.X R6, R2, UR9, R6, 0x1, P3 ;  /* 0x0000000902067c11 */ /* 0x000fe200098f0c06 */
[----:B0-----:R-:W-:Y:S06]  /*1f880*/  BRA.DIV UR4, `(.L_x_2528) ;  /* 0x0000004e04507947 */ /* 0x001fec000b800000 */
[----:B------:R-:W0:Y:S02]  /*1f890*/  S2R R3, SR_TID.X ;  /* 0x0000000000037919 */ /* 0x000e240000002100 */
[----:B0-----:R-:W-:Y:S02]  /*1f8a0*/  LOP3.LUT R8, R3, 0x7f, RZ, 0xc0, !PT ;  /* 0x0000007f03087812 */ /* 0x001fe400078ec0ff */
[----:B------:R-:W2:Y:S02]  /*1f8b0*/  LDL.LU R3, [R1+0x20] ;  /* 0x0000200001037983 */ /* 0x000ea40000300800 */
[----:B------:R-:W-:Y:S02]  /*1f8c0*/  SHF.R.U32.HI R8, RZ, 0x2, R8 ;  /* 0x00000002ff087819 */ /* 0x000fe40000011608 */
[----:B------:R-:W-:Y:S03]  /*1f8d0*/  SHFL.IDX PT, R2, R5, RZ, 0x1c1f ;  /* 0x001c1fff05027589 */ /* 0x000fe600000e0000 */
[----:B------:R-:W-:-:S02]  /*1f8e0*/  IMAD R17, R17, 0xc0, R8 ;  /* 0x000000c011117824 */ /* 0x000fc400078e0208 */
[----:B--2---:R-:W-:Y:S02]  /*1f8f0*/  IMAD R0, R3, R10, RZ ;  /* 0x0000000a03007224 */ /* 0x004fe400078e02ff */
[----:B------:R-:W0:Y:S03]  /*1f900*/  SHFL.IDX PT, R3, R4, RZ, 0x1c1f ;  /* 0x001c1fff04037589 */ /* 0x000e2600000e0000 */
        /* <DEDUP_REMOVED lines=37> */
[-C--:B------:R-:W-:Y:S01]  /*1fb60*/  ISETP.GE.AND P3, PT, R2, R0.reuse, PT ;  /* 0x000000000200720c */ /* 0x080fe20003f66270 */
[----:B------:R-:W-:Y:S01]  /*1fb70*/  VIADD R2, R17, 0x60 ;  /* 0x0000006011027836 */ /* 0x000fe20000000000 */
[----:B------:R-:W1:Y:S04]  /*1fb80*/  SHFL.IDX PT, R4, R7, RZ, 0x1c1f ;  /* 0x001c1fff07047589 */ /* 0x000e6800000e0000 */
[----:B------:R-:W-:Y:S02]  /*1fb90*/  ISETP.GE.AND P4, PT, R2, R0, PT ;  /* 0x000000000200720c */ /* 0x000fe40003f86270 */
[----:B------:R-:W2:Y:S04]  /*1fba0*/  SHFL.IDX PT, R2, R6, RZ, 0x1c1f ;  /* 0x001c1fff06027589 */ /* 0x000ea800000e0000 */
[----:B------:R-:W3:Y:S07]  /*1fbb0*/  SHFL.IDX PT, R6, R6, 0x1, 0x1c1f ;  /* 0x003c1f0006067f89 */ /* 0x000eee00000e0000 */
[----:B0-----:R-:W-:-:S05]  /*1fbc0*/  @!P4 LEA R3, P5, R21, R3, 0x1 ;  /* 0x000000031503c211 */ /* 0x001fca00078a08ff */
[----:B------:R-:W-:Y:S01]  /*1fbd0*/  @!P4 IMAD.X R8, RZ, RZ, R5, P5 ;  /* 0x000000ffff08c224 */ /* 0x000fe200028e0605 */
[----:B-1----:R-:W-:-:S05]  /*1fbe0*/  @!P3 LEA R4, P5, R21, R4, 0x1 ;  /* 0x000000041504b211 */ /* 0x002fca00078a08ff */
[----:B--2---:R-:W-:Y:S02]  /*1fbf0*/  @!P3 IMAD.X R5, RZ, RZ, R2, P5 ;  /* 0x000000ffff05b224 */ /* 0x004fe400028e0602 */
[----:B------:R-:W-:Y:S02]  /*1fc00*/  @!P4 IMAD.MOV.U32 R2, RZ, RZ, R3 ;  /* 0x000000ffff02c224 */ /* 0x000fe400078e0003 */
[----:B------:R-:W-:-:S05]  /*1fc10*/  @!P4 IMAD.MOV.U32 R3, RZ, RZ, R8 ;  /* 0x000000ffff03c224 */ /* 0x000fca00078e0008 */
[----:B------:R-:W-:Y:S04]  /*1fc20*/  @!P4 LDGSTS.E.BYPASS.LTC128B.128 [R20+0xf200], desc[UR60][R2.64], !P2 ;  /* 0x0f2000000214cfae */ /* 0x000fe8000d101d7c */
[----:B------:R-:W-:Y:S04]  /*1fc30*/  @!P4 LDGSTS.E.BYPASS.LTC128B.128 [R20+0x12200], desc[UR60][R2.64+0x40], !P1 ;  /* 0x122000400214cfae */ /* 0x000fe8000c901d7c */
[----:B------:R0:W-:Y:S02]  /*1fc40*/  @!P4 LDGSTS.E.BYPASS.LTC128B.128 [R20+0x15200], desc[UR60][R2.64+0x80], !P0 ;  /* 0x152000800214cfae */ /* 0x0001e4000c101d7c */
[----:B0-----:R-:W-:-:S02]  /*1fc50*/  @!P3 IMAD.MOV.U32 R2, RZ, RZ, R4 ;  /* 0x000000ffff02b224 */ /* 0x001fc400078e0004 */
[----:B------:R-:W-:-:S05]  /*1fc60*/  @!P3 IMAD.MOV.U32 R3, RZ, RZ, R5 ;  /* 0x000000ffff03b224 */ /* 0x000fca00078e0005 */
[----:B------:R-:W-:Y:S04]  /*1fc70*/  @!P3 LDGSTS.E.BYPASS.LTC128B.128 [R20+0xfa00], desc[UR60][R2.64], !P2 ;  /* 0x0fa000000214bfae */ /* 0x000fe8000d101d7c */
[----:B------:R-:W-:Y:S04]  /*1fc80*/  @!P3 LDGSTS.E.BYPASS.LTC128B.128 [R20+0x12a00], desc[UR60][R2.64+0x40], !P1 ;  /* 0x12a000400214bfae */ /* 0x000fe8000c901d7c */
[----:B------:R0:W-:Y:S04]  /*1fc90*/  @!P3 LDGSTS.E.BYPASS.LTC128B.128 [R20+0x15a00], desc[UR60][R2.64+0x80], !P0 ;  /* 0x15a000800214bfae */ /* 0x0001e8000c101d7c */
[----:B0--3--:R0:W1:Y:S02]  /*1fca0*/  SHFL.IDX PT, R2, R7, 0x1, 0x1c1f ;  /* 0x003c1f0007027f89 */ /* 0x00906400000e0000 */
.L_x_2680:
        /* <DEDUP_REMOVED lines=13> */
.L_x_2529:
        /* <DEDUP_REMOVED lines=14> */
[----:B-1----:R-:W2:Y:S01]  /*1fe60*/  LDL R2, [R1+0x18] ;  /* 0x0000180001027983 */ /* 0x002ea20000100800 */
[----:B------:R1:W-:Y:S01]  /*1fe70*/  SYNCS.ARRIVE.TRANS64.A1T0 RZ, [R22+URZ+0x31c00], RZ ;  /* 0x031c00ff16ff79a7 */ /* 0x0003e2000810003f */
[----:B------:R-:W-:Y:S01]  /*1fe80*/  BSSY B0, `(.L_x_2530) ;  /* 0x0000004000007945 */ /* 0x000fe20003800000 */
[----:B------:R-:W3:Y:S01]  /*1fe90*/  SYNCS.PHASECHK.TRANS64.TRYWAIT P0, [R22+URZ+0x31c20], R3 ;  /* 0x031c2003160075a7 */ /* 0x000ee2000800017f */
[----:B--2---:R-:W-:Y:S02]  /*1fea0*/  ISETP.GE.AND P1, PT, R2, 0x2, PT ;  /* 0x000000020200780c */ /* 0x004fe40003f26270 */
[----:B-1-3--:R-:W-:Y:S11]  /*1feb0*/  @!P0 BRA `(.L_x_2531) ;  /* 0x0000004c00e48947 */ /* 0x00aff60003800000 */
.L_x_2681:
[----:B------:R-:W-:Y:S05]  /*1fec0*/  BSYNC B0 ;  /* 0x0000000000007941 */ /* 0x000fea0003800000 */
.L_x_2530:
[----:B------:R-:W-:Y:S04]  /*1fed0*/  BSSY B0, `(.L_x_2532) ;  /* 0x0000226000007945 */ /* 0x000fe80003800000 */
[----:B------:R-:W-:Y:S05]  /*1fee0*/  @!P1 BRA `(.L_x_2533) ;  /* 0x0000002000909947 */ /* 0x000fea0003800000 */
[----:B------:R-:W2:Y:S01]  /*1fef0*/  LDL R2, [R1+0x18] ;  /* 0x0000180001027983 */ /* 0x000ea20000100800 */
[----:B------:R-:W-:Y:S01]  /*1ff00*/  BSSY B2, `(.L_x_2534) ;  /* 0x00000bc000027945 */ /* 0x000fe20003800000 */
[C---:B--2---:R-:W-:Y:S01]  /*1ff10*/  LOP3.LUT R0, R2.reuse, 0x1, RZ, 0xc0, !PT ;  /* 0x0000000102007812 */ /* 0x044fe200078ec0ff */
[----:B0-----:R-:W-:-:S03]  /*1ff20*/  VIADD R7, R2, 0xfffffffe ;  /* 0xfffffffe02077836 */ /* 0x001fc60000000000 */
        /* <DEDUP_REMOVED lines=14> */
[----:B------:R-:W-:Y:S01]  /*20010*/  ISETP.NE.U32.AND P0, PT, RZ, UR4, PT ;  /* 0x00000004ff007c0c */ /* 0x000fe2000bf05070 */
[----:B------:R-:W-:-:S03]  /*20020*/  IMAD.MOV.U32 R0, RZ, RZ, R7 ;  /* 0x000000ffff007224 */ /* 0x000fc600078e0007 */
[----:B------:R-:W-:-:S13]  /*20030*/  ISETP.NE.AND.EX P0, PT, RZ, UR5, PT, P0 ;  /* 0x00000005ff007c0c */ /* 0x000fda000bf05300 */
[----:B------:R-:W-:Y:S05]  /*20040*/  @!P0 BRA `(.L_x_2538) ;  /* 0x0000000000488947 */ /* 0x000fea0003800000 */
[----:B------:R-:W2:Y:S01]  /*20050*/  LDL R10, [R1+0x8] ;  /* 0x00000800010a7983 */ /* 0x000ea20000100800 */
[----:B------:R-:W0:Y:S01]  /*20060*/  LDC R4, c[0x0][0x43c] ;  /* 0x00010f00ff047b82 */ /* 0x000e220000000800 */
[----:B------:R-:W-:Y:S01]  /*20070*/  ULDC.64 UR6, c[0x0][0x428] ;  /* 0x00010a0000067ab9 */ /* 0x000fe20000000a00 */
[----:B0-----:R-:W-:-:S13]  /*20080*/  ISETP.NE.AND P0, PT, R4, 0x1, PT ;  /* 0x000000010400780c */ /* 0x001fda0003f05270 */
[----:B-1----:R-:W0:Y:S02]  /*20090*/  @P0 LDC.64 R2, c[0x0][0x440] ;  /* 0x00011000ff020b82 */ /* 0x002e240000000a00 */
[----:B0-----:R-:W-:-:S04]  /*200a0*/  @P0 IMAD.HI.U32 R0, R7, R2, RZ ;  /* 0x0000000207000227 */ /* 0x001fc800078e00ff */
[----:B------:R-:W-:Y:S01]  /*200b0*/  IMAD.MOV.U32 R2, RZ, RZ, R7 ;  /* 0x000000ffff027224 */ /* 0x000fe200078e0007 */
[----:B------:R-:W-:-:S04]  /*200c0*/  @P0 SHF.R.U32.HI R2, RZ, R3, R0 ;  /* 0x00000003ff020219 */ /* 0x000fc80000011600 */
[--C-:B------:R-:W-:Y:S01]  /*200d0*/  SHF.R.S32.HI R3, RZ, 0x1f, R2.reuse ;  /* 0x0000001fff037819 */ /* 0x100fe20000011402 */
[----:B------:R-:W-:-:S04]  /*200e0*/  IMAD.MOV R0, RZ, RZ, -R2 ;  /* 0x000000ffff007224 */ /* 0x000fc800078e0a02 */
[----:B------:R-:W-:Y:S02]  /*200f0*/  IMAD R0, R4, R0, R7 ;  /* 0x0000000004007224 */ /* 0x000fe400078e0207 */
[----:B------:R-:W-:-:S04]  /*20100*/  IMAD.WIDE.U32 R2, R26, UR6, R2 ;  /* 0x000000061a027c25 */ /* 0x000fc8000f8e0002 */
[----:B--2---:R-:W-:-:S04]  /*20110*/  IMAD R4, R10, UR6, RZ ;  /* 0x000000060a047c24 */ /* 0x004fc8000f8e02ff */
[----:B------:R-:W-:-:S04]  /*20120*/  IMAD R4, R26, UR7, R4 ;  /* 0x000000071a047c24 */ /* 0x000fc8000f8e0204 */
[----:B------:R-:W-:Y:S01]  /*20130*/  IMAD.IADD R3, R4, 0x1, R3 ;  /* 0x0000000104037824 */ /* 0x000fe200078e0203 */
[----:B------:R-:W-:-:S04]  /*20140*/  LEA R4, P0, R2, UR4, 0x2 ;  /* 0x0000000402047c11 */ /* 0x000fc8000f8010ff */
[----:B------:R-:W-:-:S06]  /*20150*/  LEA.HI.X R5, R2, UR5, R3, 0x2, P0 ;  /* 0x0000000502057c11 */ /* 0x000fcc00080f1403 */
[----:B------:R0:W5:Y:S03]  /*20160*/  LDG.E R5, desc[UR60][R4.64] ;  /* 0x0000003c04057981 */ /* 0x000166000c1e1900 */
.L_x_2538:
[----:B-1----:R-:W-:Y:S01]  /*20170*/  IMAD R3, R6, 0x8, R22 ;  /* 0x0000000806037824 */ /* 0x002fe200078e0216 */
[----:B------:R-:W-:Y:S01]  /*20180*/  SHF.L.U32 R2, R9, 0x1f, RZ ;  /* 0x0000001f09027819 */ /* 0x000fe200000006ff */
[----:B------:R-:W-:Y:S03]  /*20190*/  BSSY B3, `(.L_x_2539) ;  /* 0x0000003000037945 */ /* 0x000fe60003800000 */
[----:B------:R-:W1:Y:S02]  /*201a0*/  SYNCS.PHASECHK.TRANS64.TRYWAIT P0, [R3+URZ+0x31c40], R2 ;  /* 0x031c4002030075a7 */ /* 0x000e64000800017f */
[----:B-1----:R-:W-:Y:S05]  /*201b0*/  @!P0 BRA `(.L_x_2540) ;  /* 0x0000004c00388947 */ /* 0x002fea0003800000 */
.L_x_2682:
[----:B------:R-:W-:Y:S05]  /*201c0*/  BSYNC B3 ;  /* 0x0000000000037941 */ /* 0x000fea0003800000 */
.L_x_2539:
        /* <DEDUP_REMOVED lines=12> */
.L_x_2542:
[----:B------:R-:W-:Y:S05]  /*20290*/  BSYNC B3 ;  /* 0x0000000000037941 */ /* 0x000fea0003800000 */
.L_x_2541:
        /* <DEDUP_REMOVED lines=11> */
.L_x_2543:
        /* <DEDUP_REMOVED lines=16> */
.L_x_2544:
        /* <DEDUP_REMOVED lines=16> */
.L_x_2545:
        /* <DEDUP_REMOVED lines=15> */
.L_x_2683:
[----:B------:R-:W-:Y:S05]  /*20640*/  BSYNC B3 ;  /* 0x0000000000037941 */ /* 0x000fea0003800000 */
.L_x_2546:
        /* <DEDUP_REMOVED lines=12> */
.L_x_2549:
[----:B------:R-:W-:Y:S05]  /*20710*/  BSYNC B3 ;  /* 0x0000000000037941 */ /* 0x000fea0003800000 */
.L_x_2548:
        /* <DEDUP_REMOVED lines=11> */
.L_x_2550:
        /* <DEDUP_REMOVED lines=15> */
.L_x_2551:
        /* <DEDUP_REMOVED lines=15> */
.L_x_2552:
        /* <DEDUP_REMOVED lines=12> */
.L_x_2537:
[----:B------:R-:W-:Y:S05]  /*20a70*/  BSYNC B1 ;  /* 0x0000000000017941 */ /* 0x000fea0003800000 */
.L_x_2536:
[----:B------:R-:W2:Y:S01]  /*20a80*/  LDL.LU R0, [R1+0x18] ;  /* 0x0000180001007983 */ /* 0x000ea20000300800 */
[----:B------:R-:W-:Y:S02]  /*20a90*/  IMAD.MOV.U32 R23, RZ, RZ, R6 ;  /* 0x000000ffff177224 */ /* 0x000fe400078e0006 */
[----:B------:R-:W-:Y:S02]  /*20aa0*/  IMAD.MOV.U32 R27, RZ, RZ, R9 ;  /* 0x000000ffff1b7224 */ /* 0x000fe400078e0009 */
[----:B--2---:R-:W-:-:S07]  /*20ab0*/  VIADD R0, R0, 0xfffffffd ;  /* 0xfffffffd00007836 */ /* 0x004fce0000000000 */
.L_x_2535:
[----:B------:R-:W-:Y:S05]  /*20ac0*/  BSYNC B2 ;  /* 0x0000000000027941 */ /* 0x000fea0003800000 */
.L_x_2534:
[----:B------:R-:W-:-:S13]  /*20ad0*/  ISETP.NE.AND P0, PT, R7, RZ, PT ;  /* 0x000000ff0700720c */ /* 0x000fda0003f05270 */
[----:B------:R-:W-:Y:S05]  /*20ae0*/  @!P0 BRA `(.L_x_2533) ;  /* 0x0000001400908947 */ /* 0x000fea0003800000 */
[----:B------:R-:W-:-:S07]  /*20af0*/  IMAD.MOV.U32 R4, RZ, RZ, R24 ;  /* 0x000000ffff047224 */ /* 0x000fce00078e0018 */
.L_x_2587:
        /* <DEDUP_REMOVED lines=33> */
.L_x_2555:
[----:B-1----:R-:W-:Y:S01]  /*20d10*/  IMAD R3, R6, 0x8, R22 ;  /* 0x0000000806037824 */ /* 0x002fe200078e0216 */
[----:B------:R-:W-:Y:S01]  /*20d20*/  SHF.L.U32 R2, R7, 0x1f, RZ ;  /* 0x0000001f07027819 */ /* 0x000fe200000006ff */
[----:B------:R-:W-:Y:S03]  /*20d30*/  BSSY B2, `(.L_x_2556) ;  /* 0x0000003000027945 */ /* 0x000fe60003800000 */
[----:B------:R-:W1:Y:S02]  /*20d40*/  SYNCS.PHASECHK.TRANS64.TRYWAIT P0, [R3+URZ+0x31c40], R2 ;  /* 0x031c4002030075a7 */ /* 0x000e64000800017f */
[----:B-1----:R-:W-:Y:S05]  /*20d50*/  @!P0 BRA `(.L_x_2557) ;  /* 0x0000004000788947 */ /* 0x002fea0003800000 */
.L_x_2684:
[----:B------:R-:W-:Y:S05]  /*20d60*/  BSYNC B2 ;  /* 0x0000000000027941 */ /* 0x000fea0003800000 */
.L_x_2556:
        /* <DEDUP_REMOVED lines=12> */
.L_x_2559:
[----:B------:R-:W-:Y:S05]  /*20e30*/  BSYNC B2 ;  /* 0x0000000000027941 */ /* 0x000fea0003800000 */
.L_x_2558:
        /* <DEDUP_REMOVED lines=11> */
.L_x_2560:
        /* <DEDUP_REMOVED lines=16> */
.L_x_2561:
        /* <DEDUP_REMOVED lines=16> */
.L_x_2562:
        /* <DEDUP_REMOVED lines=15> */
.L_x_2685:
[----:B------:R-:W-:Y:S05]  /*211e0*/  BSYNC B2 ;  /* 0x0000000000027941 */ /* 0x000fea0003800000 */
.L_x_2563:
        /* <DEDUP_REMOVED lines=11> */
.L_x_2566:
[----:B------:R-:W-:Y:S05]  /*212a0*/  BSYNC B2 ;  /* 0x0000000000027941 */ /* 0x000fea0003800000 */
.L_x_2565:
        /* <DEDUP_REMOVED lines=10> */
.L_x_2567:
        /* <DEDUP_REMOVED lines=15> */
.L_x_2568:
        /* <DEDUP_REMOVED lines=15> */
.L_x_2569:
        /* <DEDUP_REMOVED lines=12> */
.L_x_2554:
[----:B------:R-:W-:Y:S05]  /*215f0*/  BSYNC B1 ;  /* 0x0000000000017941 */ /* 0x000fea0003800000 */
.L_x_2553:
        /* <DEDUP_REMOVED lines=32> */
.L_x_2572:
[----:B------:R-:W-:Y:S01]  /*21800*/  IMAD R2, R23, 0x8, R22 ;  /* 0x0000000817027824 */ /* 0x000fe200078e0216 */
[----:B-1----:R-:W-:Y:S01]  /*21810*/  SHF.L.U32 R3, R27, 0x1f, RZ ;  /* 0x0000001f1b037819 */ /* 0x002fe200000006ff */
[----:B------:R-:W-:Y:S03]  /*21820*/  BSSY B2, `(.L_x_2573) ;  /* 0x0000003000027945 */ /* 0x000fe60003800000 */
[----:B------:R-:W1:Y:S02]  /*21830*/  SYNCS.PHASECHK.TRANS64.TRYWAIT P0, [R2+URZ+0x31c40], R3 ;  /* 0x031c4003020075a7 */ /* 0x000e64000800017f */
[----:B-1----:R-:W-:Y:S05]  /*21840*/  @!P0 BRA `(.L_x_2574) ;  /* 0x0000003400e48947 */ /* 0x002fea0003800000 */
.L_x_2686:
[----:B------:R-:W-:Y:S05]  /*21850*/  BSYNC B2 ;  /* 0x0000000000027941 */ /* 0x000fea0003800000 */
.L_x_2573:
        /* <DEDUP_REMOVED lines=12> */
.L_x_2576:
[----:B------:R-:W-:Y:S05]  /*21920*/  BSYNC B2 ;  /* 0x0000000000027941 */ /* 0x000fea0003800000 */
.L_x_2575:
        /* <DEDUP_REMOVED lines=12> */
.L_x_2577:
        /* <DEDUP_REMOVED lines=16> */
.L_x_2578:
        /* <DEDUP_REMOVED lines=16> */
.L_x_2579:
        /* <DEDUP_REMOVED lines=15> */
.L_x_2687:
[----:B------:R-:W-:Y:S05]  /*21ce0*/  BSYNC B2 ;  /* 0x0000000000027941 */ /* 0x000fea0003800000 */
.L_x_2580:
        /* <DEDUP_REMOVED lines=11> */
.L_x_2583:
[----:B------:R-:W-:Y:S05]  /*21da0*/  BSYNC B2 ;  /* 0x0000000000027941 */ /* 0x000fea0003800000 */
.L_x_2582:
        /* <DEDUP_REMOVED lines=10> */
.L_x_2584:
        /* <DEDUP_REMOVED lines=15> */
.L_x_2585:
        /* <DEDUP_REMOVED lines=15> */
.L_x_2586:
        /* <DEDUP_REMOVED lines=12> */
.L_x_2571:
[----:B------:R-:W-:Y:S05]  /*220f0*/  BSYNC B1 ;  /* 0x0000000000017941 */ /* 0x000fea0003800000 */
.L_x_2570:
[C---:B------:R-:W-:Y:S01]  /*22100*/  ISETP.GT.AND P0, PT, R0.reuse, 0x1, PT ;  /* 0x000000010000780c */ /* 0x040fe20003f04270 */
[----:B------:R-:W-:-:S12]  /*22110*/  VIADD R0, R0, 0xfffffffe ;  /* 0xfffffffe00007836 */ /* 0x000fd80000000000 */
[----:B------:R-:W-:Y:S05]  /*22120*/  @P0 BRA `(.L_x_2587) ;  /* 0xffffffe800740947 */ /* 0x000fea000383ffff */
.L_x_2533:
[----:B------:R-:W-:Y:S05]  /*22130*/  BSYNC B0 ;  /* 0x0000000000007941 */ /* 0x000fea0003800000 */
.L_x_2532:
        /* <DEDUP_REMOVED lines=17> */
.L_x_2589:
[----:B------:R-:W-:Y:S05]  /*22250*/  BSYNC B0 ;  /* 0x0000000000007941 */ /* 0x000fea0003800000 */
.L_x_2588:
[----:B------:R-:W2:Y:S01]  /*22260*/  LDL R0, [R1] ;  /* 0x0000000001007983 */ /* 0x000ea20000100800 */
[----:B------:R-:W-:Y:S01]  /*22270*/  BSSY B0, `(.L_x_2590) ;  /* 0x0000046000007945 */ /* 0x000fe20003800000 */
[----:B--2---:R-:W-:-:S13]  /*22280*/  LOP3.LUT P0, RZ, R0, 0x1, RZ, 0xc0, !PT ;  /* 0x0000000100ff7812 */ /* 0x004fda000780c0ff */
[----:B------:R-:W-:Y:S05]  /*22290*/  @!P0 BRA `(.L_x_2591) ;  /* 0x00000004000c8947 */ /* 0x000fea0003800000 */
[----:B-1----:R-:W-:Y:S01]  /*222a0*/  IMAD R3, R23, 0x8, R22 ;  /* 0x0000000817037824 */ /* 0x002fe200078e0216 */
[----:B------:R-:W-:Y:S01]  /*222b0*/  SHF.L.U32 R0, R27, 0x1f, RZ ;  /* 0x0000001f1b007819 */ /* 0x000fe200000006ff */
[----:B------:R-:W-:Y:S01]  /*222c0*/  BSSY B1, `(.L_x_2592) ;  /* 0x0000004000017945 */ /* 0x000fe20003800000 */
[----:B------:R-:W-:Y:S02]  /*222d0*/  ISETP.NE.AND P1, PT, R6, RZ, PT ;  /* 0x000000ff0600720c */ /* 0x000fe40003f25270 */
[----:B------:R-:W1:Y:S02]  /*222e0*/  SYNCS.PHASECHK.TRANS64.TRYWAIT P0, [R3+URZ+0x31c60], R0 ;  /* 0x031c6000030075a7 */ /* 0x000e64000800017f */
[----:B-1----:R-:W-:Y:S09]  /*222f0*/  @!P0 BRA `(.L_x_2593) ;  /* 0x0000002c00608947 */ /* 0x002ff20003800000 */
.L_x_2688:
[----:B------:R-:W-:Y:S05]  /*22300*/  BSYNC B1 ;  /* 0x0000000000017941 */ /* 0x000fea0003800000 */
.L_x_2592:
        /* <DEDUP_REMOVED lines=9> */
.L_x_2595:
[----:B------:R-:W-:Y:S05]  /*223a0*/  BSYNC B1 ;  /* 0x0000000000017941 */ /* 0x000fea0003800000 */
.L_x_2594:
        /* <DEDUP_REMOVED lines=10> */
.L_x_2596:
        /* <DEDUP_REMOVED lines=15> */
.L_x_2597:
        /* <DEDUP_REMOVED lines=15> */
.L_x_2598:
        /* <DEDUP_REMOVED lines=10> */
.L_x_2591:
[----:B------:R-:W-:Y:S05]  /*226d0*/  BSYNC B0 ;  /* 0x0000000000007941 */ /* 0x000fea0003800000 */
.L_x_2590:
[----:B------:R-:W-:-:S05]  /*226e0*/  VIADD R23, R23, 0x1 ;  /* 0x0000000117177836 */ /* 0x000fca0000000000 */
[----:B------:R-:W-:-:S04]  /*226f0*/  ISETP.NE.AND P0, PT, R23, 0x2, PT ;  /* 0x000000021700780c */ /* 0x000fc80003f05270 */
[----:B------:R-:W-:Y:S02]  /*22700*/  SEL R0, RZ, 0x1, P0 ;  /* 0x00000001ff007807 */ /* 0x000fe40000000000 */
[----:B------:R-:W-:Y:S02]  /*22710*/  SEL R23, R23, RZ, P0 ;  /* 0x000000ff17177207 */ /* 0x000fe40000000000 */
[----:B------:R-:W-:-:S07]  /*22720*/  LOP3.LUT R27, R27, R0, RZ, 0x3c, !PT ;  /* 0x000000001b1b7212 */ /* 0x000fce00078e3cff */
.L_x_2514:
[----:B------:R-:W-:Y:S05]  /*22730*/  BSYNC B7 ;  /* 0x0000000000077941 */ /* 0x000fea0003800000 */
.L_x_2512:
[----:B------:R-:W3:Y:S02]  /*22740*/  LDL R0, [R1] ;  /* 0x0000000001007983 */ /* 0x000ee40000100800 */
[----:B---3--:R-:W-:-:S13]  /*22750*/  LOP3.LUT P0, RZ, R0, 0x2, RZ, 0xc0, !PT ;  /* 0x0000000200ff7812 */ /* 0x008fda000780c0ff */
[----:B------:R-:W-:Y:S05]  /*22760*/  @!P0 BRA `(.L_x_2599) ;  /* 0x0000000000248947 */ /* 0x000fea0003800000 */
[----:B------:R-:W-:Y:S05]  /*22770*/  WARPSYNC.ALL ;  /* 0x0000000000007948 */ /* 0x000fea0003800000 */
[----:B------:R-:W3:Y:S08]  /*22780*/  S2UR UR5, SR_CgaCtaId ;  /* 0x00000000000579c3 */ /* 0x000ef00000008800 */
[----:B------:R-:W-:Y:S06]  /*22790*/  BAR.SYNC.DEFER_BLOCKING 0x5, 0x200 ;  /* 0x0148000000007b1d */ /* 0x000fec0000010000 */
[----:B------:R-:W-:-:S02]  /*227a0*/  UMOV UR4, 0x400 ;  /* 0x0000040000047882 */ /* 0x000fc40000000000 */
[----:B---3--:R-:W-:-:S06]  /*227b0*/  ULEA UR4, UR5, UR4, 0x18 ;  /* 0x0000000405047291 */ /* 0x008fcc000f8ec03f */
[----:B-1----:R-:W-:-:S05]  /*227c0*/  IMAD.U32 R22, RZ, RZ, UR4 ;  /* 0x00000004ff167e24 */ /* 0x002fca000f8e00ff */
[----:B------:R1:W3:Y:S01]  /*227d0*/  LDS.128 R16, [R22+0x31cd0] ;  /* 0x031cd00016107984 */ /* 0x0002e20000000c00 */
[----:B------:R-:W-:Y:S06]  /*227e0*/  BAR.ARV 0x4, 0x200 ;  /* 0x0108000000007b1d */ /* 0x000fec0000002000 */
[----:B------:R-:W-:Y:S05]  /*227f0*/  BRA `(.L_x_2600) ;  /* 0x0000000800cc7947 */ /* 0x000fea0003800000 */
.L_x_2599:
[----:B------:R-:W0:Y:S01]  /*22800*/  S2R R0, SR_TID.X ;  /* 0x0000000000007919 */ /* 0x000e220000002100 */
[----:B------:R-:W-:Y:S01]  /*22810*/  UMOV UR4, 0xffffffff ;  /* 0xffffffff00047882 */ /* 0x000fe20000000000 */
[----:B0-2---:R-:W-:-:S04]  /*22820*/  LOP3.LUT R7, R0, 0x1f, RZ, 0xc0, !PT ;  /* 0x0000001f00077812 */ /* 0x005fc800078ec0ff */
[----:B------:R-:W-:Y:S01]  /*22830*/  ISETP.NE.AND P0, PT, R7, 0x1f, PT ;  /* 0x0000001f0700780c */ /* 0x000fe20003f05270 */
[----:B------:R-:W-:-:S12]  /*22840*/  BRA.DIV UR4, `(.L_x_2601) ;  /* 0x0000002a04207947 */ /* 0x000fd8000b800000 */
[----:B------:R-:W-:Y:S01]  /*22850*/  IMAD.IADD R5, R19, 0x1, R7 ;  /* 0x0000000113057824 */ /* 0x000fe200078e0207 */
[----:B------:R-:W-:-:S04]  /*22860*/  ULDC UR4, c[0x0][0xc3c] ;  /* 0x00030f0000047ab9 */ /* 0x000fc80000000800 */
[----:B------:R-:W-:-:S13]  /*22870*/  ISETP.GE.OR P1, PT, R5, UR4, !P0 ;  /* 0x0000000405007c0c */ /* 0x000fda000c726670 */
[----:B-1----:R-:W0:Y:S02]  /*22880*/  @!P1 LDC.64 R2, c[0x0][0xc80] ;  /* 0x00032000ff029b82 */ /* 0x002e240000000a00 */
        /* <DEDUP_REMOVED lines=27> */
.L_x_2698:
[----:B------:R-:W-:Y:S02]  /*22a40*/  ULDC UR4, c[0x0][0xc38] ;  /* 0x00030e0000047ab9 */ /* 0x000fe40000000800 */
[----:B------:R-:W-:-:S04]  /*22a50*/  IMAD.U32 R4, RZ, RZ, UR4 ;  /* 0x00000004ff047e24 */ /* 0x000fc8000f8e00ff */
[----:B-1----:R-:W-:-:S04]  /*22a60*/  IMAD R5, R14, R4, RZ ;  /* 0x000000040e057224 */ /* 0x002fc800078e02ff */
[----:B------:R-:W-:-:S05]  /*22a70*/  IMAD.IADD R16, R16, 0x1, R5 ;  /* 0x0000000110107824 */ /* 0x000fca00078e0205 */
[----:B------:R-:W-:-:S13]  /*22a80*/  ISETP.GT.AND P6, PT, R16, R0, PT ;  /* 0x000000001000720c */ /* 0x000fda0003fc4270 */
[----:B------:R-:W-:Y:S05]  /*22a90*/  @P6 BRA `(.L_x_2602) ;  /* 0x00000000009c6947 */ /* 0x000fea0003800000 */
.L_x_2607:
        /* <DEDUP_REMOVED lines=14> */
.L_x_2605:
[----:B------:R-:W-:Y:S05]  /*22b80*/  BSYNC B0 ;  /* 0x0000000000007941 */ /* 0x000fea0003800000 */
.L_x_2604:
        /* <DEDUP_REMOVED lines=18> */
.L_x_2706:
[----:B------:R-:W-:Y:S02]  /*22cb0*/  ULDC UR4, c[0x0][0xc38] ;  /* 0x00030e0000047ab9 */ /* 0x000fe40000000800 */
[----:B------:R-:W-:-:S04]  /*22cc0*/  IMAD.U32 R4, RZ, RZ, UR4 ;  /* 0x00000004ff047e24 */ /* 0x000fc8000f8e00ff */
[----:B-1----:R-:W-:-:S04]  /*22cd0*/  IMAD R5, R14, R4, RZ ;  /* 0x000000040e057224 */ /* 0x002fc800078e02ff */
[----:B------:R-:W-:-:S05]  /*22ce0*/  IMAD.IADD R16, R5, 0x1, R16 ;  /* 0x0000000105107824 */ /* 0x000fca00078e0210 */
[----:B------:R-:W-:-:S13]  /*22cf0*/  ISETP.GT.AND P6, PT, R16, R0, PT ;  /* 0x000000001000720c */ /* 0x000fda0003fc4270 */
[----:B------:R-:W-:Y:S05]  /*22d00*/  @!P6 BRA `(.L_x_2607) ;  /* 0xfffffffc0064e947 */ /* 0x000fea000383ffff */
.L_x_2602:
        /* <DEDUP_REMOVED lines=8> */
.L_x_2710:
[----:B------:R-:W-:Y:S01]  /*22d90*/  ISETP.NE.AND P0, PT, R5, RZ, PT ;  /* 0x000000ff0500720c */ /* 0x000fe20003f05270 */
[----:B------:R-:W-:-:S12]  /*22da0*/  IMAD.MOV.U32 R5, RZ, RZ, RZ ;  /* 0x000000ffff057224 */ /* 0x000fd800078e00ff */
[----:B------:R-:W-:Y:S05]  /*22db0*/  @!P0 BRA `(.L_x_2609) ;  /* 0x0000000000108947 */ /* 0x000fea0003800000 */
[----:B------:R-:W-:Y:S01]  /*22dc0*/  UMOV UR4, 0xffffffff ;  /* 0xffffffff00047882 */ /* 0x000fe20000000000 */
[----:B------:R-:W-:Y:S02]  /*22dd0*/  VIADD R12, R6, 0xffffffff ;  /* 0xffffffff060c7836 */ /* 0x000fe40000000000 */
[----:B------:R-:W-:Y:S05]  /*22de0*/  BRA.DIV UR4, `(.L_x_2610) ;  /* 0x0000002a04e07947 */ /* 0x000fea000b800000 */
[----:B------:R3:W4:Y:S02]  /*22df0*/  SHFL.IDX PT, R5, R3, R12, 0x1f ;  /* 0x00001f0c03057589 */ /* 0x00072400000e0000 */
.L_x_2609:
[----:B01-3--:R-:W0:Y:S01]  /*22e00*/  LDC.64 R2, c[0x0][0xc90] ;  /* 0x00032400ff027b82 */ /* 0x00be220000000a00 */
[----:B------:R-:W-:-:S04]  /*22e10*/  IMAD.IADD R19, R6, 0x1, R19 ;  /* 0x0000000106137824 */ /* 0x000fc800078e0213 */
[----:B0-----:R-:W-:-:S05]  /*22e20*/  IMAD.WIDE R2, R19, 0x4, R2 ;  /* 0x0000000413027825 */ /* 0x001fca00078e0202 */
[----:B------:R-:W2:Y:S01]  /*22e30*/  LDG.E R7, desc[UR60][R2.64] ;  /* 0x0000003c02077981 */ /* 0x000ea2000c1e1900 */
[----:B----4-:R-:W-:Y:S02]  /*22e40*/  IMAD R16, R5, R4, R16 ;  /* 0x0000000405107224 */ /* 0x010fe400078e0210 */
[----:B--2---:R-:W-:-:S05]  /*22e50*/  IMAD R6, R17, R7, RZ ;  /* 0x0000000711067224 */ /* 0x004fca00078e02ff */
[----:B------:R-:W-:-:S04]  /*22e60*/  IABS R8, R6 ;  /* 0x0000000600087213 */ /* 0x000fc80000000000 */
[----:B------:R-:W0:Y:S08]  /*22e70*/  I2F.RP R9, R8 ;  /* 0x0000000800097306 */ /* 0x000e300000209400 */
[----:B0-----:R-:W0:Y:S02]  /*22e80*/  MUFU.RCP R9, R9 ;  /* 0x0000000900097308 */ /* 0x001e240000001000 */
[----:B0-----:R-:W-:-:S06]  /*22e90*/  VIADD R10, R9, 0xffffffe ;  /* 0x0ffffffe090a7836 */ /* 0x001fcc0000000000 */
[----:B------:R-:W0:Y:S02]  /*22ea0*/  F2I.FTZ.U32.TRUNC.NTZ R3, R10 ;  /* 0x0000000a00037305 */ /* 0x000e24000021f000 */
[----:B0-----:R-:W-:-:S04]  /*22eb0*/  IMAD.MOV R2, RZ, RZ, -R3 ;  /* 0x000000ffff027224 */ /* 0x001fc800078e0a03 */
[----:B------:R-:W-:Y:S02]  /*22ec0*/  IMAD R5, R2, R8, RZ ;  /* 0x0000000802057224 */ /* 0x000fe400078e02ff */
[----:B------:R-:W-:-:S04]  /*22ed0*/  IMAD.MOV.U32 R2, RZ, RZ, RZ ;  /* 0x000000ffff027224 */ /* 0x000fc800078e00ff */
        /* <DEDUP_REMOVED lines=21> */
[----:B------:R-:W-:Y:S01]  /*23030*/  VIADDMNMX R4, R3, R4, R7, PT ;  /* 0x0000000403047246 */ /* 0x000fe20003800107 */
[----:B------:R-:W-:-:S03]  /*23040*/  IMAD.IADD R0, R5, 0x1, R0 ;  /* 0x0000000105007824 */ /* 0x000fc600078e0200 */
        /* <DEDUP_REMOVED lines=23> */
[----:B------:R-:W-:Y:S01]  /*231c0*/  @!P1 LOP3.LUT R3, RZ, R4, RZ, 0x33, !PT ;  /* 0x00000004ff039212 */ /* 0x000fe200078e33ff */
[----:B------:R-:W-:-:S04]  /*231d0*/  IMAD.MOV R4, RZ, RZ, -R4 ;  /* 0x000000ffff047224 */ /* 0x000fc800078e0a04 */
[----:B------:R-:W-:Y:S01]  /*231e0*/  IMAD R18, R3, R4, R0 ;  /* 0x0000000403127224 */ /* 0x000fe200078e0200 */
[----:B------:R-:W-:-:S05]  /*231f0*/  LOP3.LUT R0, RZ, R3, RZ, 0x33, !PT ;  /* 0x00000003ff007212 */ /* 0x000fca00078e33ff */
[----:B------:R-:W-:Y:S01]  /*23200*/  IMAD.IADD R17, R17, 0x1, R0 ;  /* 0x0000000111117824 */ /* 0x000fe200078e0200 */
[----:B------:R-:W-:Y:S06]  /*23210*/  BRA `(.L_x_2611) ;  /* 0x00000000001c7947 */ /* 0x000fec0003800000 */
.L_x_2603:
[----:B------:R-:W-:Y:S01]  /*23220*/  UMOV UR4, URZ ;  /* 0x0000003f00047c82 */ /* 0x000fe20008000000 */
[----:B------:R-:W-:Y:S01]  /*23230*/  UMOV UR5, URZ ;  /* 0x0000003f00057c82 */ /* 0x000fe20008000000 */
[----:B------:R-:W-:Y:S01]  /*23240*/  ULDC UR6, c[0x0][0xc3c] ;  /* 0x00030f0000067ab9 */ /* 0x000fe20000000800 */
[----:B------:R-:W-:Y:S02]  /*23250*/  IMAD.MOV.U32 R16, RZ, RZ, R0 ;  /* 0x000000ffff107224 */ /* 0x000fe400078e0000 */
[----:B------:R-:W-:Y:S02]  /*23260*/  IMAD.U32 R17, RZ, RZ, UR4 ;  /* 0x00000004ff117e24 */ /* 0x000fe4000f8e00ff */
[----:B------:R-:W-:Y:S02]  /*23270*/  IMAD.U32 R18, RZ, RZ, UR5 ;  /* 0x00000005ff127e24 */ /* 0x000fe4000f8e00ff */
[----:B------:R-:W-:-:S07]  /*23280*/  IMAD.U32 R19, RZ, RZ, UR6 ;  /* 0x00000006ff137e24 */ /* 0x000fce000f8e00ff */
.L_x_2611:
        /* <DEDUP_REMOVED lines=10> */
.L_x_2600:
[----:B------:R-:W-:Y:S02]  /*23330*/  ULDC UR4, c[0x0][0xc3c] ;  /* 0x00030f0000047ab9 */ /* 0x000fe40000000800 */
[----:B---3--:R-:W-:-:S13]  /*23340*/  ISETP.GE.AND P0, PT, R19, UR4, PT ;  /* 0x0000000413007c0c */ /* 0x008fda000bf06270 */
[----:B------:R-:W-:Y:S05]  /*23350*/  @!P0 BRA `(.L_x_2612) ;  /* 0xffffff9400648947 */ /* 0x000fea000383ffff */
[----:B------:R-:W-:Y:S05]  /*23360*/  BSYNC B8 ;  /* 0x0000000000087941 */ /* 0x000fea0003800000 */
.L_x_2468:
[----:B--2---:R-:W2:Y:S01]  /*23370*/  LDL.LU R0, [R1+0x30] ;  /* 0x0000300001007983 */ /* 0x004ea20000300800 */
[----:B------:R-:W-:Y:S01]  /*23380*/  BSSY B0, `(.L_x_2613) ;  /* 0x000000b000007945 */ /* 0x000fe20003800000 */
[----:B------:R-:W3:Y:S01]  /*23390*/  S2R R5, SR_CgaCtaId ;  /* 0x0000000000057919 */ /* 0x000ee20000008800 */
[----:B--2---:R-:W-:-:S05]  /*233a0*/  VIADD R0, R0, 0x1 ;  /* 0x0000000100007836 */ /* 0x004fca0000000000 */
[----:B0-----:R-:W-:-:S04]  /*233b0*/  LEA.HI R2, R0, R0, RZ, 0x1 ;  /* 0x0000000000027211 */ /* 0x001fc800078f08ff */
[----:B------:R-:W-:Y:S02]  /*233c0*/  LOP3.LUT R3, R2, 0xfffffffe, RZ, 0xc0, !PT ;  /* 0xfffffffe02037812 */ /* 0x000fe400078ec0ff */
[----:B------:R-:W-:-:S03]  /*233d0*/  MOV R2, 0x400 ;  /* 0x0000040000027802 */ /* 0x000fc60000000f00 */
[----:B------:R-:W-:Y:S01]  /*233e0*/  IMAD.IADD R0, R0, 0x1, -R3 ;  /* 0x0000000100007824 */ /* 0x000fe200078e0a03 */
[----:B---3--:R-:W-:-:S04]  /*233f0*/  LEA R9, R5, R2, 0x18 ;  /* 0x0000000205097211 */ /* 0x008fc800078ec0ff */
[----:B------:R-:W-:-:S04]  /*23400*/  SHF.L.U32 R0, R0, 0x1f, RZ ;  /* 0x0000001f00007819 */ /* 0x000fc800000006ff */
[----:B------:R-:W0:Y:S02]  /*23410*/  SYNCS.PHASECHK.TRANS64.TRYWAIT P0, [R9+URZ+0x31c20], R0 ;  /* 0x031c2000090075a7 */ /* 0x000e24000800017f */
[----:B0-----:R-:W-:Y:S05]  /*23420*/  @!P0 BRA `(.L_x_2614) ;  /* 0x0000002400788947 */ /* 0x001fea0003800000 */
.L_x_2713:
[----:B------:R-:W-:Y:S05]  /*23430*/  BSYNC B0 ;  /* 0x0000000000007941 */ /* 0x000fea0003800000 */
.L_x_2613:
[----:B------:R-:W-:-:S03]  /*23440*/  UMOV UR4, 0xffffffff ;  /* 0xffffffff00047882 */ /* 0x000fc60000000000 */
[----:B------:R-:W-:Y:S05]  /*23450*/  BRA.DIV UR4, `(.L_x_2615) ;  /* 0x0000002604807947 */ /* 0x000fea000b800000 */
[----:B0-----:R-:W0:Y:S02]  /*23460*/  S2R R0, SR_TID.X ;  /* 0x0000000000007919 */ /* 0x001e240000002100 */
[----:B0-----:R-:W-:-:S04]  /*23470*/  SHF.R.U32.HI R0, RZ, 0x5, R0 ;  /* 0x00000005ff007819 */ /* 0x001fc80000011600 */
[----:B------:R-:W-:-:S05]  /*23480*/  LOP3.LUT R0, R0, 0x3, RZ, 0xc0, !PT ;  /* 0x0000000300007812 */ /* 0x000fca00078ec0ff */
[----:B------:R0:W2:Y:S02]  /*23490*/  SHFL.IDX PT, R14, R0, RZ, 0x1f ;  /* 0x00001fff000e7589 */ /* 0x0000a400000e0000 */
.L_x_2716:
[----:B--2---:R-:W-:-:S13]  /*234a0*/  ISETP.NE.AND P0, PT, R14, RZ, PT ;  /* 0x000000ff0e00720c */ /* 0x004fda0003f05270 */
[----:B------:R-:W-:Y:S05]  /*234b0*/  @P0 BRA `(.L_x_2311) ;  /* 0x0000000000900947 */ /* 0x000fea0003800000 */
[----:B------:R-:W-:-:S03]  /*234c0*/  UMOV UR4, 0xffffffff ;  /* 0xffffffff00047882 */ /* 0x000fc60000000000 */
[----:B------:R-:W-:Y:S05]  /*234d0*/  BRA.DIV UR4, `(.L_x_2616) ;  /* 0x0000002604947947 */ /* 0x000fea000b800000 */
[----:B------:R-:W-:-:S13]  /*234e0*/  ELECT P6, URZ, PT ;  /* 0x00000000003f782f */ /* 0x000fda00038c0000 */
.L_x_2719:
        /* <DEDUP_REMOVED lines=8> */
.L_x_2617:
        /* <DEDUP_REMOVED lines=12> */
.L_x_2720:
[----:B------:R-:W2:Y:S02]  /*23630*/  SYNCS.PHASECHK.TRANS64.TRYWAIT P0, [R7+URZ], R2 ;  /* 0x00000002070075a7 */ /* 0x000ea4000800017f */
[----:B--2---:R-:W-:Y:S05]  /*23640*/  @!P0 BRA `(.L_x_2619) ;  /* 0x00000024006c8947 */ /* 0x004fea0003800000 */
.L_x_2721:
[----:B------:R-:W-:Y:S05]  /*23650*/  @!P2 BRA `(.L_x_2620) ;  /* 0x000000000004a947 */ /* 0x000fea0003800000 */
[----:B------:R-:W-:Y:S01]  /*23660*/  BPT.TRAP 0x1 ;  /* 0x000000040000795c */ /* 0x000fe20000300000 */
.L_x_2620:
[----:B------:R-:W-:-:S04]  /*23670*/  VIADD R0, R9, 0x31c60 ;  /* 0x00031c6009007836 */ /* 0x000fc80000000000 */
[----:B------:R-:W-:-:S04]  /*23680*/  IMAD R4, R23, 0x8, R0 ;  /* 0x0000000817047824 */ /* 0x000fc800078e0200 */
[----:B------:R-:W3:Y:S02]  /*23690*/  SYNCS.PHASECHK.TRANS64.TRYWAIT P0, [R4+URZ], R3 ;  /* 0x00000003040075a7 */ /* 0x000ee4000800017f */
[----:B---3--:R-:W-:Y:S05]  /*236a0*/  @!P0 BRA `(.L_x_2621) ;  /* 0x0000002400688947 */ /* 0x008fea0003800000 */
.L_x_2722:
[----:B------:R-:W-:-:S07]  /*236b0*/  IMAD R5, R5, 0x8, R0 ;  /* 0x0000000805057824 */ /* 0x000fce00078e0200 */
.L_x_2622:
[----:B----4-:R4:W0:Y:S02]  /*236c0*/  SYNCS.PHASECHK.TRANS64.TRYWAIT P0, [R5+URZ], R2 ;  /* 0x00000002050075a7 */ /* 0x010824000800017f */
[----:B0-----:R-:W-:Y:S05]  /*236d0*/  @!P0 NANOSLEEP.SYNCS 0x989680 ;  /* 0x009896800000895d */ /* 0x001fea0003900000 */
[----:B------:R-:W0:Y:S02]  /*236e0*/  @!P0 SYNCS.PHASECHK.TRANS64 P0, [R5+URZ], R2 ;  /* 0x00000002050085a7 */ /* 0x000e24000800007f */
[----:B0-----:R-:W-:Y:S05]  /*236f0*/  @!P0 BRA `(.L_x_2622) ;  /* 0xfffffffc00f08947 */ /* 0x001fea000383ffff */
.L_x_2311:
[----:B------:R-:W-:Y:S05]  /*23700*/  BSYNC B9 ;  /* 0x0000000000097941 */ /* 0x000fea0003800000 */
.L_x_2308:
[----:B------:R-:W-:Y:S05]  /*23710*/  EXIT ;  /* 0x000000000000794d */ /* 0x000fea0003800000 */
.L_x_2327:
[----:B0-----:R0:W1:Y:S02]  /*23720*/  SYNCS.PHASECHK.TRANS64.TRYWAIT P5, [R21+URZ+0x31c90], R87 ;  /* 0x031c9057150075a7 */ /* 0x00106400080a017f */
[----:B-1----:R-:W-:Y:S05]  /*23730*/  @!P5 NANOSLEEP.SYNCS 0x989680 ;  /* 0x009896800000d95d */ /* 0x002fea0003900000 */
[----:B------:R-:W1:Y:S02]  /*23740*/  @!P5 SYNCS.PHASECHK.TRANS64 P5, [R21+URZ+0x31c90], R87 ;  /* 0x031c90571500d5a7 */ /* 0x000e6400080a007f */
[----:B-1----:R-:W-:Y:S05]  /*23750*/  @!P5 BRA `(.L_x_2327) ;  /* 0xfffffffc00f0d947 */ /* 0x002fea000383ffff */
[----:B------:R-:W-:Y:S05]  /*23760*/  BRA `(.L_x_2623) ;  /* 0xfffffdf800a87947 */ /* 0x000fea000383ffff */
.L_x_2355:
[----:B0-----:R0:W1:Y:S02]  /*23770*/  SYNCS.PHASECHK.TRANS64.TRYWAIT P5, [R21+URZ+0x31c90], R87 ;  /* 0x031c9057150075a7 */ /* 0x00106400080a017f */
[----:B-1----:R-:W-:Y:S05]  /*23780*/  @!P5 NANOSLEEP.SYNCS 0x989680 ;  /* 0x009896800000d95d */ /* 0x002fea0003900000 */
[----:B------:R-:W1:Y:S02]  /*23790*/  @!P5 SYNCS.PHASECHK.TRANS64 P5, [R21+URZ+0x31c90], R87 ;  /* 0x031c90571500d5a7 */ /* 0x000e6400080a007f */
[----:B-1----:R-:W-:Y:S05]  /*237a0*/  @!P5 BRA `(.L_x_2355) ;  /* 0xfffffffc00f0d947 */ /* 0x002fea000383ffff */
[----:B------:R-:W-:Y:S05]  /*237b0*/  BRA `(.L_x_2624) ;  /* 0xfffffe14006c7947 */ /* 0x000fea000383ffff */
.L_x_2368:
[----:B0-----:R0:W1:Y:S02]  /*237c0*/  SYNCS.PHASECHK.TRANS64.TRYWAIT P4, [R21+URZ+0x31c90], R87 ;  /* 0x031c9057150075a7 */ /* 0x001064000808017f */
[----:B-1----:R-:W-:Y:S05]  /*237d0*/  @!P4 NANOSLEEP.SYNCS 0x989680 ;  /* 0x009896800000c95d */ /* 0x002fea0003900000 */
[----:B------:R-:W1:Y:S02]  /*237e0*/  @!P4 SYNCS.PHASECHK.TRANS64 P4, [R21+URZ+0x31c90], R87 ;  /* 0x031c90571500c5a7 */ /* 0x000e64000808007f */
[----:B-1----:R-:W-:Y:S05]  /*237f0*/  @!P4 BRA `(.L_x_2368) ;  /* 0xfffffffc00f0c947 */ /* 0x002fea000383ffff */
[----:B------:R-:W-:Y:S05]  /*23800*/  BRA `(.L_x_2625) ;  /* 0xfffffe3000247947 */ /* 0x000fea000383ffff */
.L_x_2372:
[----:B--2---:R2:W3:Y:S02]  /*23810*/  SYNCS.PHASECHK.TRANS64.TRYWAIT P3, [R21+URZ+0x31cb0], R87 ;  /* 0x031cb057150075a7 */ /* 0x0044e4000806017f */
[----:B---3--:R-:W-:Y:S05]  /*23820*/  @!P3 NANOSLEEP.SYNCS 0x989680 ;  /* 0x009896800000b95d */ /* 0x008fea0003900000 */
[----:B------:R-:W3:Y:S02]  /*23830*/  @!P3 SYNCS.PHASECHK.TRANS64 P3, [R21+URZ+0x31cb0], R87 ;  /* 0x031cb0571500b5a7 */ /* 0x000ee4000806007f */
[----:B---3--:R-:W-:Y:S05]  /*23840*/  @!P3 BRA `(.L_x_2372) ;  /* 0xfffffffc00f0b947 */ /* 0x008fea000383ffff */
[----:B------:R-:W-:Y:S05]  /*23850*/  BRA `(.L_x_2626) ;  /* 0xfffffe3000bc7947 */ /* 0x000fea000383ffff */
.L_x_2378:
        /* <DEDUP_REMOVED lines=10> */
[----:B-1---5:R-:W-:Y:S05]  /*23900*/  WARPSYNC.COLLECTIVE R15, `(.L_x_2628) ;  /* 0x000000000f087348 */ /* 0x022fea0003c00000 */
[----:B------:R0:W2:Y:S02]  /*23910*/  SHFL.IDX P6, R14, R13, R12, R11 ;  /* 0x0000000c0d0e7389 */ /* 0x0000a400000c000b */
[----:B012--5:R-:W-:Y:S01]  /*23920*/  ENDCOLLECTIVE ;  /* 0x000000000000791b */ /* 0x027fe20003800000 */
.L_x_2628:
[----:B------:R-:W-:Y:S05]  /*23930*/  BSYNC B0 ;  /* 0x0000000000007941 */ /* 0x000fea0003800000 */
.L_x_2627:
[----:B------:R2:W-:Y:S01]  /*23940*/  STL [R1+0x28], R14 ;  /* 0x0000280e01007387 */ /* 0x0005e20000100800 */
[----:B------:R-:W-:Y:S05]  /*23950*/  BRA `(.L_x_2629) ;  /* 0xfffffe3800507947 */ /* 0x000fea000383ffff */
.L_x_2389:
[----:B------:R-:W-:Y:S01]  /*23960*/  BSSY B1, `(.L_x_2630) ;  /* 0x0000007000017945 */ /* 0x000fe20003800000 */
[----:B------:R-:W-:Y:S02]  /*23970*/  IMAD.MOV.U32 R12, RZ, RZ, RZ ;  /* 0x000000ffff0c7224 */ /* 0x000fe400078e00ff */
[----:B------:R-:W-:Y:S02]  /*23980*/  IMAD.MOV.U32 R11, RZ, RZ, 0x1e1f ;  /* 0x00001e1fff0b7424 */ /* 0x000fe400078e00ff */
[----:B------:R-:W-:-:S07]  /*23990*/  IMAD.MOV.U32 R15, RZ, RZ, -0x1 ;  /* 0xffffffffff0f7424 */ /* 0x000fce00078e00ff */
[----:B-12---:R-:W-:Y:S05]  /*239a0*/  WARPSYNC.COLLECTIVE R15, `(.L_x_2631) ;  /* 0x000000000f087348 */ /* 0x006fea0003c00000 */
[----:B--2---:R0:W2:Y:S02]  /*239b0*/  SHFL.IDX P6, R14, R13, R12, R11 ;  /* 0x0000000c0d0e7389 */ /* 0x0040a400000c000b */
[----:B012---:R-:W-:Y:S01]  /*239c0*/  ENDCOLLECTIVE ;  /* 0x000000000000791b */ /* 0x007fe20003800000 */
.L_x_2631:
[----:B------:R-:W-:Y:S05]  /*239d0*/  BSYNC B1 ;  /* 0x0000000000017941 */ /* 0x000fea0003800000 */
.L_x_2630:
        /* <DEDUP_REMOVED lines=8> */
.L_x_2632:
[----:B------:R-:W-:Y:S02]  /*23a60*/  IMAD.MOV.U32 R13, RZ, RZ, R5 ;  /* 0x000000ffff0d7224 */ /* 0x000fe400078e0005 */
[----:B------:R-:W-:-:S07]  /*23a70*/  IMAD.MOV.U32 R0, RZ, RZ, R14 ;  /* 0x000000ffff007224 */ /* 0x000fce00078e000e */
[----:B------:R-:W-:Y:S05]  /*23a80*/  WARPSYNC.COLLECTIVE R15, `(.L_x_2633) ;  /* 0x000000000f087348 */ /* 0x000fea0003c00000 */
[----:B------:R0:W1:Y:S02]  /*23a90*/  SHFL.IDX P6, R14, R13, R12, R11 ;  /* 0x0000000c0d0e7389 */ /* 0x00006400000c000b */
[----:B01----:R-:W-:Y:S01]  /*23aa0*/  ENDCOLLECTIVE ;  /* 0x000000000000791b */ /* 0x003fe20003800000 */
.L_x_2633:
[----:B------:R-:W-:Y:S02]  /*23ab0*/  IMAD.MOV.U32 R13, RZ, RZ, R4 ;  /* 0x000000ffff0d7224 */ /* 0x000fe400078e0004 */
[----:B------:R-:W-:-:S07]  /*23ac0*/  IMAD.MOV.U32 R5, RZ, RZ, R14 ;  /* 0x000000ffff057224 */ /* 0x000fce00078e000e */
[----:B------:R-:W-:Y:S05]  /*23ad0*/  WARPSYNC.COLLECTIVE R15, `(.L_x_2634) ;  /* 0x000000000f087348 */ /* 0x000fea0003c00000 */
[----:B------:R0:W1:Y:S02]  /*23ae0*/  SHFL.IDX P6, R14, R13, R12, R11 ;  /* 0x0000000c0d0e7389 */ /* 0x00006400000c000b */
[----:B01----:R-:W-:Y:S01]  /*23af0*/  ENDCOLLECTIVE ;  /* 0x000000000000791b */ /* 0x003fe20003800000 */
.L_x_2634:
[----:B------:R-:W-:Y:S05]  /*23b00*/  BRA `(.L_x_2635) ;  /* 0xfffffe3c00d47947 */ /* 0x000fea000383ffff */
.L_x_2393:
[----:B0-----:R0:W1:Y:S02]  /*23b10*/  SYNCS.PHASECHK.TRANS64.TRYWAIT P1, [R22+URZ+0x31c00], R3 ;  /* 0x031c0003160075a7 */ /* 0x001064000802017f */
[----:B-1----:R-:W-:Y:S05]  /*23b20*/  @!P1 NANOSLEEP.SYNCS 0x989680 ;  /* 0x009896800000995d */ /* 0x002fea0003900000 */
[----:B------:R-:W1:Y:S02]  /*23b30*/  @!P1 SYNCS.PHASECHK.TRANS64 P1, [R22+URZ+0x31c00], R3 ;  /* 0x031c0003160095a7 */ /* 0x000e64000802007f */
[----:B-1----:R-:W-:Y:S05]  /*23b40*/  @!P1 BRA `(.L_x_2393) ;  /* 0xfffffffc00f09947 */ /* 0x002fea000383ffff */
[----:B------:R-:W-:Y:S05]  /*23b50*/  BRA `(.L_x_2636) ;  /* 0xfffffe4800207947 */ /* 0x000fea000383ffff */
.L_x_2405:
[----:B------:R-:W-:Y:S01]  /*23b60*/  BSSY B1, `(.L_x_2637) ;  /* 0x0000007000017945 */ /* 0x000fe20003800000 */
[----:B------:R-:W-:Y:S02]  /*23b70*/  IMAD.MOV.U32 R12, RZ, RZ, RZ ;  /* 0x000000ffff0c7224 */ /* 0x000fe400078e00ff */
[----:B------:R-:W-:Y:S02]  /*23b80*/  IMAD.MOV.U32 R11, RZ, RZ, 0x1e1f ;  /* 0x00001e1fff0b7424 */ /* 0x000fe400078e00ff */
[----:B------:R-:W-:-:S07]  /*23b90*/  IMAD.MOV.U32 R15, RZ, RZ, -0x1 ;  /* 0xffffffffff0f7424 */ /* 0x000fce00078e00ff */
[----:B-1----:R-:W-:Y:S05]  /*23ba0*/  WARPSYNC.COLLECTIVE R15, `(.L_x_2638) ;  /* 0x000000000f087348 */ /* 0x002fea0003c00000 */
[----:B------:R0:W2:Y:S02]  /*23bb0*/  SHFL.IDX P6, R14, R13, R12, R11 ;  /* 0x0000000c0d0e7389 */ /* 0x0000a400000c000b */
[----:B012---:R-:W-:Y:S01]  /*23bc0*/  ENDCOLLECTIVE ;  /* 0x000000000000791b */ /* 0x007fe20003800000 */
.L_x_2638:
[----:B------:R-:W-:Y:S05]  /*23bd0*/  BSYNC B1 ;  /* 0x0000000000017941 */ /* 0x000fea0003800000 */
.L_x_2637:
        /* <DEDUP_REMOVED lines=8> */
.L_x_2639:
[----:B------:R-:W-:Y:S02]  /*23c60*/  IMAD.MOV.U32 R33, RZ, RZ, R3 ;  /* 0x000000ffff217224 */ /* 0x000fe400078e0003 */
[----:B------:R-:W-:Y:S02]  /*23c70*/  IMAD.MOV.U32 R13, RZ, RZ, R5 ;  /* 0x000000ffff0d7224 */ /* 0x000fe400078e0005 */
[----:B------:R-:W-:-:S07]  /*23c80*/  IMAD.MOV.U32 R0, RZ, RZ, R14 ;  /* 0x000000ffff007224 */ /* 0x000fce00078e000e */
[----:B------:R-:W-:Y:S05]  /*23c90*/  WARPSYNC.COLLECTIVE R15, `(.L_x_2640) ;  /* 0x000000000f087348 */ /* 0x000fea0003c00000 */
[----:B------:R0:W1:Y:S02]  /*23ca0*/  SHFL.IDX P6, R14, R13, R12, R11 ;  /* 0x0000000c0d0e7389 */ /* 0x00006400000c000b */
[----:B01----:R-:W-:Y:S01]  /*23cb0*/  ENDCOLLECTIVE ;  /* 0x000000000000791b */ /* 0x003fe20003800000 */
.L_x_2640:
[----:B------:R-:W-:Y:S02]  /*23cc0*/  IMAD.MOV.U32 R32, RZ, RZ, R0 ;  /* 0x000000ffff207224 */ /* 0x000fe400078e0000 */
[----:B------:R-:W-:Y:S02]  /*23cd0*/  IMAD.MOV.U32 R13, RZ, RZ, R4 ;  /* 0x000000ffff0d7224 */ /* 0x000fe400078e0004 */
[----:B------:R-:W-:-:S07]  /*23ce0*/  IMAD.MOV.U32 R5, RZ, RZ, R14 ;  /* 0x000000ffff057224 */ /* 0x000fce00078e000e */
[----:B------:R-:W-:Y:S05]  /*23cf0*/  WARPSYNC.COLLECTIVE R15, `(.L_x_2641) ;  /* 0x000000000f087348 */ /* 0x000fea0003c00000 */
[----:B------:R0:W1:Y:S02]  /*23d00*/  SHFL.IDX P6, R14, R13, R12, R11 ;  /* 0x0000000c0d0e7389 */ /* 0x00006400000c000b */
[----:B01----:R-:W-:Y:S01]  /*23d10*/  ENDCOLLECTIVE ;  /* 0x000000000000791b */ /* 0x003fe20003800000 */
.L_x_2641:
[----:B------:R-:W-:Y:S05]  /*23d20*/  BRA `(.L_x_2642) ;  /* 0xfffffe5c00587947 */ /* 0x000fea000383ffff */
.L_x_2409:
[----:B0-----:R0:W1:Y:S02]  /*23d30*/  SYNCS.PHASECHK.TRANS64.TRYWAIT P1, [R22+URZ+0x31c00], R3 ;  /* 0x031c0003160075a7 */ /* 0x001064000802017f */
[----:B-1----:R-:W-:Y:S05]  /*23d40*/  @!P1 NANOSLEEP.SYNCS 0x989680 ;  /* 0x009896800000995d */ /* 0x002fea0003900000 */
[----:B------:R-:W1:Y:S02]  /*23d50*/  @!P1 SYNCS.PHASECHK.TRANS64 P1, [R22+URZ+0x31c00], R3 ;  /* 0x031c0003160095a7 */ /* 0x000e64000802007f */
[----:B-1----:R-:W-:Y:S05]  /*23d60*/  @!P1 BRA `(.L_x_2409) ;  /* 0xfffffffc00f09947 */ /* 0x002fea000383ffff */
[----:B------:R-:W-:Y:S05]  /*23d70*/  BRA `(.L_x_2643) ;  /* 0xfffffe6000fc7947 */ /* 0x000fea000383ffff */
.L_x_2417:
[----:B--2---:R2:W3:Y:S02]  /*23d80*/  SYNCS.PHASECHK.TRANS64.TRYWAIT P2, [R21+URZ+0x31c30], R0 ;  /* 0x031c3000150075a7 */ /* 0x0044e4000804017f */
[----:B---3--:R-:W-:Y:S05]  /*23d90*/  @!P2 NANOSLEEP.SYNCS 0x989680 ;  /* 0x009896800000a95d */ /* 0x008fea0003900000 */
[----:B------:R-:W3:Y:S02]  /*23da0*/  @!P2 SYNCS.PHASECHK.TRANS64 P2, [R21+URZ+0x31c30], R0 ;  /* 0x031c30001500a5a7 */ /* 0x000ee4000804007f */
[----:B---3--:R-:W-:Y:S05]  /*23db0*/  @!P2 BRA `(.L_x_2417) ;  /* 0xfffffffc00f0a947 */ /* 0x008fea000383ffff */
[----:B------:R-:W-:Y:S05]  /*23dc0*/  BRA `(.L_x_2416) ;  /* 0xfffffe7800dc7947 */ /* 0x000fea000383ffff */
.L_x_2423:
[----:B--2---:R2:W3:Y:S02]  /*23dd0*/  SYNCS.PHASECHK.TRANS64.TRYWAIT P3, [R0+URZ+0x31c30], R21 ;  /* 0x031c3015000075a7 */ /* 0x0044e4000806017f */
[----:B---3--:R-:W-:Y:S05]  /*23de0*/  @!P3 NANOSLEEP.SYNCS 0x989680 ;  /* 0x009896800000b95d */ /* 0x008fea0003900000 */
[----:B------:R-:W3:Y:S02]  /*23df0*/  @!P3 SYNCS.PHASECHK.TRANS64 P3, [R0+URZ+0x31c30], R21 ;  /* 0x031c30150000b5a7 */ /* 0x000ee4000806007f */
[----:B---3--:R-:W-:Y:S05]  /*23e00*/  @!P3 BRA `(.L_x_2423) ;  /* 0xfffffffc00f0b947 */ /* 0x008fea000383ffff */
[----:B------:R-:W-:Y:S05]  /*23e10*/  BRA `(.L_x_2422) ;  /* 0xfffffebc00d07947 */ /* 0x000fea000383ffff */
.L_x_2427:
[----:B--2---:R2:W3:Y:S02]  /*23e20*/  SYNCS.PHASECHK.TRANS64.TRYWAIT P2, [R14+URZ+0x31c50], R0 ;  /* 0x031c50000e0075a7 */ /* 0x0044e4000804017f */
[----:B---3--:R-:W-:Y:S05]  /*23e30*/  @!P2 NANOSLEEP.SYNCS 0x989680 ;  /* 0x009896800000a95d */ /* 0x008fea0003900000 */
[----:B------:R-:W3:Y:S02]  /*23e40*/  @!P2 SYNCS.PHASECHK.TRANS64 P2, [R14+URZ+0x31c50], R0 ;  /* 0x031c50000e00a5a7 */ /* 0x000ee4000804007f */
[----:B---3--:R-:W-:Y:S05]  /*23e50*/  @!P2 BRA `(.L_x_2427) ;  /* 0xfffffffc00f0a947 */ /* 0x008fea000383ffff */
[----:B------:R-:W-:Y:S05]  /*23e60*/  BRA `(.L_x_2424) ;  /* 0xfffffee000747947 */ /* 0x000fea000383ffff */
.L_x_2434:
[----:B--2---:R2:W3:Y:S02]  /*23e70*/  SYNCS.PHASECHK.TRANS64.TRYWAIT P3, [R0+URZ+0x31c30], R21 ;  /* 0x031c3015000075a7 */ /* 0x0044e4000806017f */
[----:B---3--:R-:W-:Y:S05]  /*23e80*/  @!P3 NANOSLEEP.SYNCS 0x989680 ;  /* 0x009896800000b95d */ /* 0x008fea0003900000 */
[----:B------:R-:W3:Y:S02]  /*23e90*/  @!P3 SYNCS.PHASECHK.TRANS64 P3, [R0+URZ+0x31c30], R21 ;  /* 0x031c30150000b5a7 */ /* 0x000ee4000806007f */
[----:B---3--:R-:W-:Y:S05]  /*23ea0*/  @!P3 BRA `(.L_x_2434) ;  /* 0xfffffffc00f0b947 */ /* 0x008fea000383ffff */
[----:B------:R-:W-:Y:S05]  /*23eb0*/  BRA `(.L_x_2433) ;  /* 0xffffff0c00cc7947 */ /* 0x000fea000383ffff */
.L_x_2439:
[----:B--2---:R2:W3:Y:S02]  /*23ec0*/  SYNCS.PHASECHK.TRANS64.TRYWAIT P2, [R14+URZ+0x31c50], R0 ;  /* 0x031c50000e0075a7 */ /* 0x0044e4000804017f */
[----:B---3--:R-:W-:Y:S05]  /*23ed0*/  @!P2 NANOSLEEP.SYNCS 0x989680 ;  /* 0x009896800000a95d */ /* 0x008fea0003900000 */
[----:B------:R-:W3:Y:S02]  /*23ee0*/  @!P2 SYNCS.PHASECHK.TRANS64 P2, [R14+URZ+0x31c50], R0 ;  /* 0x031c50000e00a5a7 */ /* 0x000ee4000804007f */
[----:B---3--:R-:W-:Y:S05]  /*23ef0*/  @!P2 BRA `(.L_x_2439) ;  /* 0xfffffffc00f0a947 */ /* 0x008fea000383ffff */
[----:B------:R-:W-:Y:S05]  /*23f00*/  BRA `(.L_x_2438) ;  /* 0xffffff3000747947 */ /* 0x000fea000383ffff */
.L_x_2444:
[----:B-1----:R1:W3:Y:S02]  /*23f10*/  SYNCS.PHASECHK.TRANS64.TRYWAIT P0, [R7+URZ+0x31c50], R4 ;  /* 0x031c5004070075a7 */ /* 0x0022e4000800017f */
[----:B---3--:R-:W-:Y:S05]  /*23f20*/  @!P0 NANOSLEEP.SYNCS 0x989680 ;  /* 0x009896800000895d */ /* 0x008fea0003900000 */
[----:B------:R-:W3:Y:S02]  /*23f30*/  @!P0 SYNCS.PHASECHK.TRANS64 P0, [R7+URZ+0x31c50], R4 ;  /* 0x031c5004070085a7 */ /* 0x000ee4000800007f */
[----:B---3--:R-:W-:Y:S05]  /*23f40*/  @!P0 BRA `(.L_x_2444) ;  /* 0xfffffffc00f08947 */ /* 0x008fea000383ffff */
[----:B------:R-:W-:Y:S05]  /*23f50*/  BRA `(.L_x_2443) ;  /* 0xffffff5000e87947 */ /* 0x000fea000383ffff */
.L_x_2454:
[----:B------:R-:W-:Y:S02]  /*23f60*/  IMAD.MOV.U32 R13, RZ, RZ, R2 ;  /* 0x000000ffff0d7224 */ /* 0x000fe400078e0002 */
[----:B------:R-:W-:Y:S02]  /*23f70*/  IMAD.MOV.U32 R12, RZ, RZ, RZ ;  /* 0x000000ffff0c7224 */ /* 0x000fe400078e00ff */
[----:B------:R-:W-:Y:S02]  /*23f80*/  IMAD.MOV.U32 R11, RZ, RZ, 0x1c1f ;  /* 0x00001c1fff0b7424 */ /* 0x000fe400078e00ff */
[----:B------:R-:W-:-:S07]  /*23f90*/  IMAD.MOV.U32 R15, RZ, RZ, -0x1 ;  /* 0xffffffffff0f7424 */ /* 0x000fce00078e00ff */
[----:B------:R-:W-:Y:S05]  /*23fa0*/  WARPSYNC.COLLECTIVE R15, `(.L_x_2644) ;  /* 0x000000000f087348 */ /* 0x000fea0003c00000 */
[----:B------:R0:W1:Y:S02]  /*23fb0*/  SHFL.IDX P6, R14, R13, R12, R11 ;  /* 0x0000000c0d0e7389 */ /* 0x00006400000c000b */
[----:B01----:R-:W-:Y:S01]  /*23fc0*/  ENDCOLLECTIVE ;  /* 0x000000000000791b */ /* 0x003fe20003800000 */
.L_x_2644:
[----:B------:R-:W-:Y:S02]  /*23fd0*/  IMAD.MOV.U32 R13, RZ, RZ, R0 ;  /* 0x000000ffff0d7224 */ /* 0x000fe400078e0000 */
[----:B------:R-:W-:-:S07]  /*23fe0*/  IMAD.MOV.U32 R3, RZ, RZ, R14 ;  /* 0x000000ffff037224 */ /* 0x000fce00078e000e */
[----:B------:R-:W-:Y:S05]  /*23ff0*/  WARPSYNC.COLLECTIVE R15, `(.L_x_2645) ;  /* 0x000000000f087348 */ /* 0x000fea0003c00000 */
[----:B------:R0:W1:Y:S02]  /*24000*/  SHFL.IDX P6, R14, R13, R12, R11 ;  /* 0x0000000c0d0e7389 */ /* 0x00006400000c000b */
[----:B01----:R-:W-:Y:S01]  /*24010*/  ENDCOLLECTIVE ;  /* 0x000000000000791b */ /* 0x003fe20003800000 */
.L_x_2645:
[----:B------:R-:W-:Y:S05]  /*24020*/  BRA `(.L_x_2646) ;  /* 0xffffff7800107947 */ /* 0x000fea000383ffff */
.L_x_2457:
[----:B------:R-:W-:Y:S01]  /*24030*/  BSSY B1, `(.L_x_2647) ;  /* 0x0000008000017945 */ /* 0x000fe20003800000 */
[----:B------:R-:W-:Y:S02]  /*24040*/  IMAD.MOV.U32 R13, RZ, RZ, R2 ;  /* 0x000000ffff0d7224 */ /* 0x000fe400078e0002 */
[----:B------:R-:W-:Y:S02]  /*24050*/  IMAD.MOV.U32 R12, RZ, RZ, 0x1 ;  /* 0x00000001ff0c7424 */ /* 0x000fe400078e00ff */
[----:B---3--:R-:W-:Y:S02]  /*24060*/  IMAD.MOV.U32 R11, RZ, RZ, 0x1c1f ;  /* 0x00001c1fff0b7424 */ /* 0x008fe400078e00ff */
[----:B------:R-:W-:-:S07]  /*24070*/  IMAD.MOV.U32 R15, RZ, RZ, -0x1 ;  /* 0xffffffffff0f7424 */ /* 0x000fce00078e00ff */
[----:B012---:R-:W-:Y:S05]  /*24080*/  WARPSYNC.COLLECTIVE R15, `(.L_x_2648) ;  /* 0x000000000f087348 */ /* 0x007fea0003c00000 */
[----:B--2---:R2:W3:Y:S02]  /*24090*/  SHFL.IDX P6, R14, R13, R12, R11 ;  /* 0x0000000c0d0e7389 */ /* 0x0044e400000c000b */
[----:B0123--:R-:W-:Y:S01]  /*240a0*/  ENDCOLLECTIVE ;  /* 0x000000000000791b */ /* 0x00ffe20003800000 */
.L_x_2648:
[----:B------:R-:W-:Y:S05]  /*240b0*/  BSYNC B1 ;  /* 0x0000000000017941 */ /* 0x000fea0003800000 */
.L_x_2647:
        /* <DEDUP_REMOVED lines=8> */
.L_x_2649:
[----:B------:R-:W-:Y:S05]  /*24140*/  BRA `(.L_x_2650) ;  /* 0xffffff7800247947 */ /* 0x000fea000383ffff */
.L_x_2474:
[----:B------:R-:W1:Y:S01]  /*24150*/  S2R R6, SR_TID.X ;  /* 0x0000000000067919 */ /* 0x000e620000002100 */
[----:B------:R-:W-:Y:S01]  /*24160*/  BSSY B1, `(.L_x_2651) ;  /* 0x000000a000017945 */ /* 0x000fe20003800000 */
[----:B0-----:R-:W-:Y:S02]  /*24170*/  IMAD.MOV.U32 R12, RZ, RZ, RZ ;  /* 0x000000ffff0c7224 */ /* 0x001fe400078e00ff */
[----:B------:R-:W-:Y:S02]  /*24180*/  IMAD.MOV.U32 R11, RZ, RZ, 0x1f ;  /* 0x0000001fff0b7424 */ /* 0x000fe400078e00ff */
[----:B------:R-:W-:Y:S01]  /*24190*/  IMAD.MOV.U32 R15, RZ, RZ, -0x1 ;  /* 0xffffffffff0f7424 */ /* 0x000fe200078e00ff */
[----:B-1----:R-:W-:-:S04]  /*241a0*/  SHF.R.U32.HI R6, RZ, 0x5, R6 ;  /* 0x00000005ff067819 */ /* 0x002fc80000011606 */
[----:B------:R-:W-:-:S05]  /*241b0*/  LOP3.LUT R6, R6, 0x3, RZ, 0xc0, !PT ;  /* 0x0000000306067812 */ /* 0x000fca00078ec0ff */
[----:B------:R-:W-:-:S07]  /*241c0*/  IMAD.MOV.U32 R13, RZ, RZ, R6 ;  /* 0x000000ffff0d7224 */ /* 0x000fce00078e0006 */
[----:B------:R-:W-:Y:S05]  /*241d0*/  WARPSYNC.COLLECTIVE R15, `(.L_x_2652) ;  /* 0x000000000f087348 */ /* 0x000fea0003c00000 */
[----:B------:R0:W1:Y:S02]  /*241e0*/  SHFL.IDX P6, R14, R13, R12, R11 ;  /* 0x0000000c0d0e7389 */ /* 0x00006400000c000b */
[----:B01----:R-:W-:Y:S01]  /*241f0*/  ENDCOLLECTIVE ;  /* 0x000000000000791b */ /* 0x003fe20003800000 */
.L_x_2652:
[----:B------:R-:W-:Y:S05]  /*24200*/  BSYNC B1 ;  /* 0x0000000000017941 */ /* 0x000fea0003800000 */
.L_x_2651:
[----:B------:R-:W-:Y:S05]  /*24210*/  BRA `(.L_x_2653) ;  /* 0xffffff8c00a07947 */ /* 0x000fea000383ffff */
.L_x_2476:
[----:B------:R-:W-:Y:S01]  /*24220*/  BSSY B1, `(.L_x_2654) ;  /* 0x0000006000017945 */ /* 0x000fe20003800000 */
[----:B------:R-:W-:-:S07]  /*24230*/  IMAD.MOV.U32 R15, RZ, RZ, -0x1 ;  /* 0xffffffffff0f7424 */ /* 0x000fce00078e00ff */
[----:B01----:R-:W-:Y:S05]  /*24240*/  WARPSYNC.COLLECTIVE R15, `(.L_x_2655) ;  /* 0x000000000f0c7348 */ /* 0x003fea0003c00000 */
[----:B------:R-:W-:Y:S02]  /*24250*/  ELECT P6, UR62, PT ;  /* 0x00000000003e782f */ /* 0x000fe400038c0000 */
[----:B------:R-:W-:Y:S01]  /*24260*/  MOV R14, UR62 ;  /* 0x0000003e000e7c02 */ /* 0x000fe20008000f00 */
[----:B01----:R-:W-:Y:S10]  /*24270*/  ENDCOLLECTIVE ;  /* 0x000000000000791b */ /* 0x003ff40003800000 */
.L_x_2655:
[----:B------:R-:W-:Y:S05]  /*24280*/  BSYNC B1 ;  /* 0x0000000000017941 */ /* 0x000fea0003800000 */
.L_x_2654:
[----:B------:R-:W-:Y:S05]  /*24290*/  BRA `(.L_x_2475) ;  /* 0xffffff8c00987947 */ /* 0x000fea000383ffff */
.L_x_2478:
[----:B-1----:R1:W2:Y:S02]  /*242a0*/  SYNCS.PHASECHK.TRANS64.TRYWAIT P0, [R22+URZ+0x31c20], R5 ;  /* 0x031c2005160075a7 */ /* 0x0022a4000800017f */
[----:B--2---:R-:W-:Y:S05]  /*242b0*/  @!P0 NANOSLEEP.SYNCS 0x989680 ;  /* 0x009896800000895d */ /* 0x004fea0003900000 */
[----:B------:R-:W2:Y:S02]  /*242c0*/  @!P0 SYNCS.PHASECHK.TRANS64 P0, [R22+URZ+0x31c20], R5 ;  /* 0x031c2005160085a7 */ /* 0x000ea4000800007f */
[----:B--2---:R-:W-:Y:S05]  /*242d0*/  @!P0 BRA `(.L_x_2478) ;  /* 0xfffffffc00f08947 */ /* 0x004fea000383ffff */
[----:B------:R-:W-:Y:S05]  /*242e0*/  BRA `(.L_x_2656) ;  /* 0xffffff8c00a87947 */ /* 0x000fea000383ffff */
.L_x_2482:
[----:B--2---:R2:W3:Y:S02]  /*242f0*/  SYNCS.PHASECHK.TRANS64.TRYWAIT P0, [R9+URZ+0x31ca0], R8 ;  /* 0x031ca008090075a7 */ /* 0x0044e4000800017f */
[----:B---3--:R-:W-:Y:S05]  /*24300*/  @!P0 NANOSLEEP.SYNCS 0x989680 ;  /* 0x009896800000895d */ /* 0x008fea0003900000 */
[----:B------:R-:W3:Y:S02]  /*24310*/  @!P0 SYNCS.PHASECHK.TRANS64 P0, [R9+URZ+0x31ca0], R8 ;  /* 0x031ca008090085a7 */ /* 0x000ee4000800007f */
[----:B---3--:R-:W-:Y:S05]  /*24320*/  @!P0 BRA `(.L_x_2482) ;  /* 0xfffffffc00f08947 */ /* 0x008fea000383ffff */
[----:B------:R-:W-:Y:S05]  /*24330*/  BRA `(.L_x_2657) ;  /* 0xffffff8c00c47947 */ /* 0x000fea000383ffff */
.L_x_2489:
[----:B0-----:R0:W1:Y:S02]  /*24340*/  SYNCS.PHASECHK.TRANS64.TRYWAIT P0, [R9+URZ+0x31cc0], R8 ;  /* 0x031cc008090075a7 */ /* 0x001064000800017f */
[----:B-1----:R-:W-:Y:S05]  /*24350*/  @!P0 NANOSLEEP.SYNCS 0x989680 ;  /* 0x009896800000895d */ /* 0x002fea0003900000 */
[----:B------:R-:W1:Y:S02]  /*24360*/  @!P0 SYNCS.PHASECHK.TRANS64 P0, [R9+URZ+0x31cc0], R8 ;  /* 0x031cc008090085a7 */ /* 0x000e64000800007f */
[----:B-1----:R-:W-:Y:S05]  /*24370*/  @!P0 BRA `(.L_x_2489) ;  /* 0xfffffffc00f08947 */ /* 0x002fea000383ffff */
[----:B------:R-:W-:Y:S05]  /*24380*/  BRA `(.L_x_2658) ;  /* 0xffffff9000c07947 */ /* 0x000fea000383ffff */
.L_x_2498:
[----:B-1----:R1:W2:Y:S02]  /*24390*/  SYNCS.PHASECHK.TRANS64.TRYWAIT P1, [R8+URZ+0x31ca0], R7 ;  /* 0x031ca007080075a7 */ /* 0x0022a4000802017f */
[----:B--2---:R-:W-:Y:S05]  /*243a0*/  @!P1 NANOSLEEP.SYNCS 0x989680 ;  /* 0x009896800000995d */ /* 0x004fea0003900000 */
[----:B------:R-:W2:Y:S02]  /*243b0*/  @!P1 SYNCS.PHASECHK.TRANS64 P1, [R8+URZ+0x31ca0], R7 ;  /* 0x031ca007080095a7 */ /* 0x000ea4000802007f */
[----:B--2---:R-:W-:Y:S05]  /*243c0*/  @!P1 BRA `(.L_x_2498) ;  /* 0xfffffffc00f09947 */ /* 0x004fea000383ffff */
[----:B------:R-:W-:Y:S05]  /*243d0*/  BRA `(.L_x_2659) ;  /* 0xffffff9800007947 */ /* 0x000fea000383ffff */
.L_x_2505:
[----:B0-----:R0:W2:Y:S02]  /*243e0*/  SYNCS.PHASECHK.TRANS64.TRYWAIT P1, [R8+URZ+0x31cc0], R7 ;  /* 0x031cc007080075a7 */ /* 0x0010a4000802017f */
[----:B--2---:R-:W-:Y:S05]  /*243f0*/  @!P1 NANOSLEEP.SYNCS 0x989680 ;  /* 0x009896800000995d */ /* 0x004fea0003900000 */
[----:B------:R-:W2:Y:S02]  /*24400*/  @!P1 SYNCS.PHASECHK.TRANS64 P1, [R8+URZ+0x31cc0], R7 ;  /* 0x031cc007080095a7 */ /* 0x000ea4000802007f */
[----:B--2---:R-:W-:Y:S05]  /*24410*/  @!P1 BRA `(.L_x_2505) ;  /* 0xfffffffc00f09947 */ /* 0x004fea000383ffff */
[----:B------:R-:W-:Y:S05]  /*24420*/  BRA `(.L_x_2660) ;  /* 0xffffff9800f87947 */ /* 0x000fea000383ffff */
.L_x_2520:
[----:B------:R-:W3:Y:S01]  /*24430*/  S2R R20, SR_TID.X ;  /* 0x0000000000147919 */ /* 0x000ee20000002100 */
[----:B------:R-:W-:Y:S01]  /*24440*/  BSSY B0, `(.L_x_2661) ;  /* 0x000000a000007945 */ /* 0x000fe20003800000 */
[----:B0-----:R-:W-:Y:S02]  /*24450*/  IMAD.MOV.U32 R12, RZ, RZ, RZ ;  /* 0x000000ffff0c7224 */ /* 0x001fe400078e00ff */
[----:B------:R-:W-:Y:S02]  /*24460*/  IMAD.MOV.U32 R11, RZ, RZ, 0x1f ;  /* 0x0000001fff0b7424 */ /* 0x000fe400078e00ff */
[----:B------:R-:W-:Y:S01]  /*24470*/  IMAD.MOV.U32 R15, RZ, RZ, -0x1 ;  /* 0xffffffffff0f7424 */ /* 0x000fe200078e00ff */
[----:B---3--:R-:W-:-:S04]  /*24480*/  SHF.R.U32.HI R20, RZ, 0x5, R20 ;  /* 0x00000005ff147819 */ /* 0x008fc80000011614 */
[----:B------:R-:W-:-:S05]  /*24490*/  LOP3.LUT R20, R20, 0x3, RZ, 0xc0, !PT ;  /* 0x0000000314147812 */ /* 0x000fca00078ec0ff */
[----:B------:R-:W-:-:S07]  /*244a0*/  IMAD.MOV.U32 R13, RZ, RZ, R20 ;  /* 0x000000ffff0d7224 */ /* 0x000fce00078e0014 */
[----:B-12---:R-:W-:Y:S05]  /*244b0*/  WARPSYNC.COLLECTIVE R15, `(.L_x_2662) ;  /* 0x000000000f087348 */ /* 0x006fea0003c00000 */
[----:B------:R0:W3:Y:S02]  /*244c0*/  SHFL.IDX P6, R14, R13, R12, R11 ;  /* 0x0000000c0d0e7389 */ /* 0x0000e400000c000b */
[----:B0123--:R-:W-:Y:S01]  /*244d0*/  ENDCOLLECTIVE ;  /* 0x000000000000791b */ /* 0x00ffe20003800000 */
.L_x_2662:
[----:B------:R-:W-:Y:S05]  /*244e0*/  BSYNC B0 ;  /* 0x0000000000007941 */ /* 0x000fea0003800000 */
.L_x_2661:
[----:B------:R-:W-:Y:S05]  /*244f0*/  BRA `(.L_x_2663) ;  /* 0xffffffa400b47947 */ /* 0x000fea000383ffff */
.L_x_2522:
[----:B------:R-:W-:Y:S01]  /*24500*/  BSSY B0, `(.L_x_2664) ;  /* 0x0000006000007945 */ /* 0x000fe20003800000 */
[----:B------:R-:W-:-:S07]  /*24510*/  IMAD.MOV.U32 R15, RZ, RZ, -0x1 ;  /* 0xffffffffff0f7424 */ /* 0x000fce00078e00ff */
[----:B0123--:R-:W-:Y:S05]  /*24520*/  WARPSYNC.COLLECTIVE R15, `(.L_x_2665) ;  /* 0x000000000f0c7348 */ /* 0x00ffea0003c00000 */
[----:B------:R-:W-:Y:S02]  /*24530*/  ELECT P6, UR62, PT ;  /* 0x00000000003e782f */ /* 0x000fe400038c0000 */
[----:B------:R-:W-:Y:S01]  /*24540*/  MOV R14, UR62 ;  /* 0x0000003e000e7c02 */ /* 0x000fe20008000f00 */
[----:B0123--:R-:W-:Y:S10]  /*24550*/  ENDCOLLECTIVE ;  /* 0x000000000000791b */ /* 0x00fff40003800000 */
.L_x_2665:
[----:B------:R-:W-:Y:S05]  /*24560*/  BSYNC B0 ;  /* 0x0000000000007941 */ /* 0x000fea0003800000 */
.L_x_2664:
[----:B------:R-:W-:Y:S05]  /*24570*/  BRA `(.L_x_2666) ;  /* 0xffffffa400bc7947 */ /* 0x000fea000383ffff */
.L_x_2524:
[----:B---3--:R3:W4:Y:S02]  /*24580*/  SYNCS.PHASECHK.TRANS64.TRYWAIT P0, [R0+URZ+0x31c40], R2 ;  /* 0x031c4002000075a7 */ /* 0x008724000800017f */
[----:B----4-:R-:W-:Y:S05]  /*24590*/  @!P0 NANOSLEEP.SYNCS 0x989680 ;  /* 0x009896800000895d */ /* 0x010fea0003900000 */
[----:B------:R-:W4:Y:S02]  /*245a0*/  @!P0 SYNCS.PHASECHK.TRANS64 P0, [R0+URZ+0x31c40], R2 ;  /* 0x031c4002000085a7 */ /* 0x000f24000800007f */
[----:B----4-:R-:W-:Y:S05]  /*245b0*/  @!P0 BRA `(.L_x_2524) ;  /* 0xfffffffc00f08947 */ /* 0x010fea000383ffff */
[----:B------:R-:W-:Y:S05]  /*245c0*/  BRA `(.L_x_2667) ;  /* 0xffffffa8000c7947 */ /* 0x000fea000383ffff */
.L_x_2528:
[----:B------:R-:W2:Y:S01]  /*245d0*/  LDL.LU R11, [R1+0x20] ;  /* 0x00002000010b7983 */ /* 0x000ea20000300800 */
[----:B------:R-:W-:Y:S01]  /*245e0*/  IMAD.MOV.U32 R13, RZ, RZ, R5 ;  /* 0x000000ffff0d7224 */ /* 0x000fe200078e0005 */
[----:B------:R-:W-:Y:S01]  /*245f0*/  LOP3.LUT R9, R9, 0x7f, RZ, 0xc0, !PT ;  /* 0x0000007f09097812 */ /* 0x000fe200078ec0ff */
[----:B------:R-:W-:Y:S02]  /*24600*/  IMAD.MOV.U32 R12, RZ, RZ, RZ ;  /* 0x000000ffff0c7224 */ /* 0x000fe400078e00ff */
[----:B------:R-:W-:Y:S01]  /*24610*/  IMAD.MOV.U32 R15, RZ, RZ, -0x1 ;  /* 0xffffffffff0f7424 */ /* 0x000fe200078e00ff */
[----:B------:R-:W-:-:S05]  /*24620*/  SHF.R.U32.HI R8, RZ, 0x2, R9 ;  /* 0x00000002ff087819 */ /* 0x000fca0000011609 */
        /* <DEDUP_REMOVED lines=8> */
.L_x_2668:
[----:B------:R-:W-:Y:S02]  /*246b0*/  IMAD.MOV.U32 R13, RZ, RZ, R4 ;  /* 0x000000ffff0d7224 */ /* 0x000fe400078e0004 */
[----:B------:R-:W-:-:S07]  /*246c0*/  IMAD.MOV.U32 R2, RZ, RZ, R14 ;  /* 0x000000ffff027224 */ /* 0x000fce00078e000e */
[----:B------:R-:W-:Y:S05]  /*246d0*/  WARPSYNC.COLLECTIVE R15, `(.L_x_2669) ;  /* 0x000000000f087348 */ /* 0x000fea0003c00000 */
[----:B------:R0:W1:Y:S02]  /*246e0*/  SHFL.IDX P6, R14, R13, R12, R11 ;  /* 0x0000000c0d0e7389 */ /* 0x00006400000c000b */
[----:B01----:R-:W-:Y:S01]  /*246f0*/  ENDCOLLECTIVE ;  /* 0x000000000000791b */ /* 0x003fe20003800000 */
.L_x_2669:
[----:B------:R-:W-:Y:S02]  /*24700*/  IMAD.MOV.U32 R13, RZ, RZ, R5 ;  /* 0x000000ffff0d7224 */ /* 0x000fe400078e0005 */
[----:B------:R-:W-:Y:S02]  /*24710*/  IMAD.MOV.U32 R12, RZ, RZ, 0x1 ;  /* 0x00000001ff0c7424 */ /* 0x000fe400078e00ff */
[----:B------:R-:W-:-:S07]  /*24720*/  IMAD.MOV.U32 R3, RZ, RZ, R14 ;  /* 0x000000ffff037224 */ /* 0x000fce00078e000e */
[----:B------:R-:W-:Y:S05]  /*24730*/  WARPSYNC.COLLECTIVE R15, `(.L_x_2670) ;  /* 0x000000000f087348 */ /* 0x000fea0003c00000 */
[----:B------:R0:W1:Y:S02]  /*24740*/  SHFL.IDX P6, R14, R13, R12, R11 ;  /* 0x0000000c0d0e7389 */ /* 0x00006400000c000b */
[----:B01----:R-:W-:Y:S01]  /*24750*/  ENDCOLLECTIVE ;  /* 0x000000000000791b */ /* 0x003fe20003800000 */
.L_x_2670:
        /* <DEDUP_REMOVED lines=17> */
.L_x_2671:
[----:B------:R-:W-:Y:S02]  /*24870*/  IMAD.MOV.U32 R13, RZ, RZ, R5 ;  /* 0x000000ffff0d7224 */ /* 0x000fe400078e0005 */
[----:B------:R-:W-:Y:S02]  /*24880*/  IMAD.MOV.U32 R12, RZ, RZ, 0x2 ;  /* 0x00000002ff0c7424 */ /* 0x000fe400078e00ff */
[----:B------:R-:W-:-:S07]  /*24890*/  IMAD.MOV.U32 R3, RZ, RZ, R14 ;  /* 0x000000ffff037224 */ /* 0x000fce00078e000e */
[----:B------:R-:W-:Y:S05]  /*248a0*/  WARPSYNC.COLLECTIVE R15, `(.L_x_2672) ;  /* 0x000000000f087348 */ /* 0x000fea0003c00000 */
[----:B------:R0:W1:Y:S02]  /*248b0*/  SHFL.IDX P6, R14, R13, R12, R11 ;  /* 0x0000000c0d0e7389 */ /* 0x00006400000c000b */
[----:B01----:R-:W-:Y:S01]  /*248c0*/  ENDCOLLECTIVE ;  /* 0x000000000000791b */ /* 0x003fe20003800000 */
.L_x_2672:
        /* <DEDUP_REMOVED lines=18> */
.L_x_2673:
[----:B------:R-:W-:Y:S02]  /*249f0*/  IMAD.MOV.U32 R13, RZ, RZ, R5 ;  /* 0x000000ffff0d7224 */ /* 0x000fe400078e0005 */
[----:B------:R-:W-:Y:S02]  /*24a00*/  IMAD.MOV.U32 R12, RZ, RZ, 0x3 ;  /* 0x00000003ff0c7424 */ /* 0x000fe400078e00ff */
[----:B------:R-:W-:-:S07]  /*24a10*/  IMAD.MOV.U32 R3, RZ, RZ, R14 ;  /* 0x000000ffff037224 */ /* 0x000fce00078e000e */
[----:B------:R-:W-:Y:S05]  /*24a20*/  WARPSYNC.COLLECTIVE R15, `(.L_x_2674) ;  /* 0x000000000f087348 */ /* 0x000fea0003c00000 */
[----:B------:R0:W1:Y:S02]  /*24a30*/  SHFL.IDX P6, R14, R13, R12, R11 ;  /* 0x0000000c0d0e7389 */ /* 0x00006400000c000b */
[----:B01----:R-:W-:Y:S01]  /*24a40*/  ENDCOLLECTIVE ;  /* 0x000000000000791b */ /* 0x003fe20003800000 */
.L_x_2674:
        /* <DEDUP_REMOVED lines=10> */
.L_x_2675:
        /* <DEDUP_REMOVED lines=13> */
.L_x_2676:
        /* <DEDUP_REMOVED lines=16> */
.L_x_2677:
        /* <DEDUP_REMOVED lines=8> */
.L_x_2678:
        /* <DEDUP_REMOVED lines=15> */
.L_x_2679:
[----:B------:R-:W-:Y:S01]  /*24e30*/  IMAD.MOV.U32 R2, RZ, RZ, R14 ;  /* 0x000000ffff027224 */ /* 0x000fe200078e000e */
[----:B------:R-:W-:Y:S06]  /*24e40*/  BRA `(.L_x_2680) ;  /* 0xffffffac00987947 */ /* 0x000fec000383ffff */
.L_x_2531:
[----:B-1----:R1:W2:Y:S02]  /*24e50*/  SYNCS.PHASECHK.TRANS64.TRYWAIT P0, [R22+URZ+0x31c20], R3 ;  /* 0x031c2003160075a7 */ /* 0x0022a4000800017f */
[----:B--2---:R-:W-:Y:S05]  /*24e60*/  @!P0 NANOSLEEP.SYNCS 0x989680 ;  /* 0x009896800000895d */ /* 0x004fea0003900000 */
[----:B------:R-:W2:Y:S02]  /*24e70*/  @!P0 SYNCS.PHASECHK.TRANS64 P0, [R22+URZ+0x31c20], R3 ;  /* 0x031c2003160085a7 */ /* 0x000ea4000800007f */
[----:B--2---:R-:W-:Y:S05]  /*24e80*/  @!P0 BRA `(.L_x_2531) ;  /* 0xfffffffc00f08947 */ /* 0x004fea000383ffff */
[----:B------:R-:W-:Y:S05]  /*24e90*/  BRA `(.L_x_2681) ;  /* 0xffffffb000087947 */ /* 0x000fea000383ffff */
.L_x_2540:
[----:B-1----:R1:W2:Y:S02]  /*24ea0*/  SYNCS.PHASECHK.TRANS64.TRYWAIT P0, [R3+URZ+0x31c40], R2 ;  /* 0x031c4002030075a7 */ /* 0x0022a4000800017f */
[----:B--2---:R-:W-:Y:S05]  /*24eb0*/  @!P0 NANOSLEEP.SYNCS 0x989680 ;  /* 0x009896800000895d */ /* 0x004fea0003900000 */
[----:B------:R-:W2:Y:S02]  /*24ec0*/  @!P0 SYNCS.PHASECHK.TRANS64 P0, [R3+URZ+0x31c40], R2 ;  /* 0x031c4002030085a7 */ /* 0x000ea4000800007f */
[----:B--2---:R-:W-:Y:S05]  /*24ed0*/  @!P0 BRA `(.L_x_2540) ;  /* 0xfffffffc00f08947 */ /* 0x004fea000383ffff */
[----:B------:R-:W-:Y:S05]  /*24ee0*/  BRA `(.L_x_2682) ;  /* 0xffffffb000b47947 */ /* 0x000fea000383ffff */
.L_x_2547:
[----:B0-----:R0:W1:Y:S02]  /*24ef0*/  SYNCS.PHASECHK.TRANS64.TRYWAIT P0, [R3+URZ+0x60], R2 ;  /* 0x00006002030075a7 */ /* 0x001064000800017f */
[----:B-1----:R-:W-:Y:S05]  /*24f00*/  @!P0 NANOSLEEP.SYNCS 0x989680 ;  /* 0x009896800000895d */ /* 0x002fea0003900000 */
[----:B------:R-:W1:Y:S02]  /*24f10*/  @!P0 SYNCS.PHASECHK.TRANS64 P0, [R3+URZ+0x60], R2 ;  /* 0x00006002030085a7 */ /* 0x000e64000800007f */
[----:B-1----:R-:W-:Y:S05]  /*24f20*/  @!P0 BRA `(.L_x_2547) ;  /* 0xfffffffc00f08947 */ /* 0x002fea000383ffff */
[----:B------:R-:W-:Y:S05]  /*24f30*/  BRA `(.L_x_2683) ;  /* 0xffffffb400c07947 */ /* 0x000fea000383ffff */
.L_x_2557:
[----:B-1----:R1:W2:Y:S02]  /*24f40*/  SYNCS.PHASECHK.TRANS64.TRYWAIT P0, [R3+URZ+0x31c40], R2 ;  /* 0x031c4002030075a7 */ /* 0x0022a4000800017f */
[----:B--2---:R-:W-:Y:S05]  /*24f50*/  @!P0 NANOSLEEP.SYNCS 0x989680 ;  /* 0x009896800000895d */ /* 0x004fea0003900000 */
[----:B------:R-:W2:Y:S02]  /*24f60*/  @!P0 SYNCS.PHASECHK.TRANS64 P0, [R3+URZ+0x31c40], R2 ;  /* 0x031c4002030085a7 */ /* 0x000ea4000800007f */
[----:B--2---:R-:W-:Y:S05]  /*24f70*/  @!P0 BRA `(.L_x_2557) ;  /* 0xfffffffc00f08947 */ /* 0x004fea000383ffff */
[----:B------:R-:W-:Y:S05]  /*24f80*/  BRA `(.L_x_2684) ;  /* 0xffffffbc00747947 */ /* 0x000fea000383ffff */
.L_x_2564:
[----:B0-----:R0:W1:Y:S02]  /*24f90*/  SYNCS.PHASECHK.TRANS64.TRYWAIT P0, [R12+URZ+0x60], R27 ;  /* 0x0000601b0c0075a7 */ /* 0x001064000800017f */
[----:B-1----:R-:W-:Y:S05]  /*24fa0*/  @!P0 NANOSLEEP.SYNCS 0x989680 ;  /* 0x009896800000895d */ /* 0x002fea0003900000 */
[----:B------:R-:W1:Y:S02]  /*24fb0*/  @!P0 SYNCS.PHASECHK.TRANS64 P0, [R12+URZ+0x60], R27 ;  /* 0x0000601b0c0085a7 */ /* 0x000e64000800007f */
[----:B-1----:R-:W-:Y:S05]  /*24fc0*/  @!P0 BRA `(.L_x_2564) ;  /* 0xfffffffc00f08947 */ /* 0x002fea000383ffff */
[----:B------:R-:W-:Y:S05]  /*24fd0*/  BRA `(.L_x_2685) ;  /* 0xffffffc000807947 */ /* 0x000fea000383ffff */
.L_x_2574:
[----:B-1----:R1:W2:Y:S02]  /*24fe0*/  SYNCS.PHASECHK.TRANS64.TRYWAIT P0, [R2+URZ+0x31c40], R3 ;  /* 0x031c4003020075a7 */ /* 0x0022a4000800017f */
[----:B--2---:R-:W-:Y:S05]  /*24ff0*/  @!P0 NANOSLEEP.SYNCS 0x989680 ;  /* 0x009896800000895d */ /* 0x004fea0003900000 */
[----:B------:R-:W2:Y:S02]  /*25000*/  @!P0 SYNCS.PHASECHK.TRANS64 P0, [R2+URZ+0x31c40], R3 ;  /* 0x031c4003020085a7 */ /* 0x000ea4000800007f */
[----:B--2---:R-:W-:Y:S05]  /*25010*/  @!P0 BRA `(.L_x_2574) ;  /* 0xfffffffc00f08947 */ /* 0x004fea000383ffff */
[----:B------:R-:W-:Y:S05]  /*25020*/  BRA `(.L_x_2686) ;  /* 0xffffffc800087947 */ /* 0x000fea000383ffff */
.L_x_2581:
[----:B0-----:R0:W1:Y:S02]  /*25030*/  SYNCS.PHASECHK.TRANS64.TRYWAIT P0, [R7+URZ+0x60], R2 ;  /* 0x00006002070075a7 */ /* 0x001064000800017f */
[----:B-1----:R-:W-:Y:S05]  /*25040*/  @!P0 NANOSLEEP.SYNCS 0x989680 ;  /* 0x009896800000895d */ /* 0x002fea0003900000 */
[----:B------:R-:W1:Y:S02]  /*25050*/  @!P0 SYNCS.PHASECHK.TRANS64 P0, [R7+URZ+0x60], R2 ;  /* 0x00006002070085a7 */ /* 0x000e64000800007f */
[----:B-1----:R-:W-:Y:S05]  /*25060*/  @!P0 BRA `(.L_x_2581) ;  /* 0xfffffffc00f08947 */ /* 0x002fea000383ffff */
[----:B------:R-:W-:Y:S05]  /*25070*/  BRA `(.L_x_2687) ;  /* 0xffffffcc00187947 */ /* 0x000fea000383ffff */
.L_x_2593:
[----:B-1----:R1:W2:Y:S02]  /*25080*/  SYNCS.PHASECHK.TRANS64.TRYWAIT P0, [R3+URZ+0x31c60], R0 ;  /* 0x031c6000030075a7 */ /* 0x0022a4000800017f */
[----:B--2---:R-:W-:Y:S05]  /*25090*/  @!P0 NANOSLEEP.SYNCS 0x989680 ;  /* 0x009896800000895d */ /* 0x004fea0003900000 */
[----:B------:R-:W2:Y:S02]  /*250a0*/  @!P0 SYNCS.PHASECHK.TRANS64 P0, [R3+URZ+0x31c60], R0 ;  /* 0x031c6000030085a7 */ /* 0x000ea4000800007f */
[----:B--2---:R-:W-:Y:S05]  /*250b0*/  @!P0 BRA `(.L_x_2593) ;  /* 0xfffffffc00f08947 */ /* 0x004fea000383ffff */
[----:B------:R-:W-:Y:S05]  /*250c0*/  BRA `(.L_x_2688) ;  /* 0xffffffd0008c7947 */ /* 0x000fea000383ffff */
.L_x_2601:
[----:B------:R-:W-:Y:S01]  /*250d0*/  BSSY B0, `(.L_x_2689) ;  /* 0x0000008000007945 */ /* 0x000fe20003800000 */
[----:B------:R-:W-:Y:S02]  /*250e0*/  IMAD.MOV.U32 R13, RZ, RZ, R16 ;  /* 0x000000ffff0d7224 */ /* 0x000fe400078e0010 */
[----:B------:R-:W-:Y:S02]  /*250f0*/  IMAD.MOV.U32 R12, RZ, RZ, RZ ;  /* 0x000000ffff0c7224 */ /* 0x000fe400078e00ff */
[----:B------:R-:W-:Y:S02]  /*25100*/  IMAD.MOV.U32 R11, RZ, RZ, 0x1f ;  /* 0x0000001fff0b7424 */ /* 0x000fe400078e00ff */
[----:B------:R-:W-:-:S07]  /*25110*/  IMAD.MOV.U32 R15, RZ, RZ, -0x1 ;  /* 0xffffffffff0f7424 */ /* 0x000fce00078e00ff */
[----:B-1----:R-:W-:Y:S05]  /*25120*/  WARPSYNC.COLLECTIVE R15, `(.L_x_2690) ;  /* 0x000000000f087348 */ /* 0x002fea0003c00000 */
[----:B------:R0:W2:Y:S02]  /*25130*/  SHFL.IDX P6, R14, R13, R12, R11 ;  /* 0x0000000c0d0e7389 */ /* 0x0000a400000c000b */
[----:B012---:R-:W-:Y:S01]  /*25140*/  ENDCOLLECTIVE ;  /* 0x000000000000791b */ /* 0x007fe20003800000 */
.L_x_2690:
[----:B------:R-:W-:Y:S05]  /*25150*/  BSYNC B0 ;  /* 0x0000000000007941 */ /* 0x000fea0003800000 */
.L_x_2689:
        /* <DEDUP_REMOVED lines=9> */
.L_x_2691:
        /* <DEDUP_REMOVED lines=18> */
.L_x_2692:
[----:B------:R-:W-:Y:S01]  /*25310*/  IMAD.MOV.U32 R12, RZ, RZ, 0x2 ;  /* 0x00000002ff0c7424 */ /* 0x000fe200078e00ff */
[----:B------:R-:W-:-:S05]  /*25320*/  SEL R5, R14, RZ, P1 ;  /* 0x000000ff0e057207 */ /* 0x000fca0000800000 */
[----:B------:R-:W-:-:S04]  /*25330*/  IMAD.IADD R4, R2, 0x1, R5 ;  /* 0x0000000102047824 */ /* 0x000fc800078e0205 */
[----:B------:R-:W-:-:S07]  /*25340*/  IMAD.MOV.U32 R13, RZ, RZ, R4 ;  /* 0x000000ffff0d7224 */ /* 0x000fce00078e0004 */
[----:B------:R-:W-:Y:S05]  /*25350*/  WARPSYNC.COLLECTIVE R15, `(.L_x_2693) ;  /* 0x000000000f087348 */ /* 0x000fea0003c00000 */
[----:B------:R0:W1:Y:S02]  /*25360*/  SHFL.UP P6, R14, R13, R12, R11 ;  /* 0x0400000c0d0e7389 */ /* 0x00006400000c000b */
[----:B01----:R-:W-:Y:S01]  /*25370*/  ENDCOLLECTIVE ;  /* 0x000000000000791b */ /* 0x003fe20003800000 */
.L_x_2693:
[----:B------:R-:W-:Y:S01]  /*25380*/  IMAD.MOV.U32 R12, RZ, RZ, 0x4 ;  /* 0x00000004ff0c7424 */ /* 0x000fe200078e00ff */
[----:B------:R-:W-:-:S05]  /*25390*/  SEL R5, R14, RZ, P2 ;  /* 0x000000ff0e057207 */ /* 0x000fca0001000000 */
[----:B------:R-:W-:-:S04]  /*253a0*/  IMAD.IADD R5, R4, 0x1, R5 ;  /* 0x0000000104057824 */ /* 0x000fc800078e0205 */
[----:B------:R-:W-:-:S07]  /*253b0*/  IMAD.MOV.U32 R13, RZ, RZ, R5 ;  /* 0x000000ffff0d7224 */ /* 0x000fce00078e0005 */
[----:B------:R-:W-:Y:S05]  /*253c0*/  WARPSYNC.COLLECTIVE R15, `(.L_x_2694) ;  /* 0x000000000f087348 */ /* 0x000fea0003c00000 */
[----:B------:R0:W1:Y:S02]  /*253d0*/  SHFL.UP P6, R14, R13, R12, R11 ;  /* 0x0400000c0d0e7389 */ /* 0x00006400000c000b */
[----:B01----:R-:W-:Y:S01]  /*253e0*/  ENDCOLLECTIVE ;  /* 0x000000000000791b */ /* 0x003fe20003800000 */
.L_x_2694:
[----:B------:R-:W-:Y:S01]  /*253f0*/  IMAD.MOV.U32 R12, RZ, RZ, 0x8 ;  /* 0x00000008ff0c7424 */ /* 0x000fe200078e00ff */
[----:B------:R-:W-:-:S05]  /*25400*/  SEL R6, R14, RZ, P3 ;  /* 0x000000ff0e067207 */ /* 0x000fca0001800000 */
[----:B------:R-:W-:-:S04]  /*25410*/  IMAD.IADD R6, R5, 0x1, R6 ;  /* 0x0000000105067824 */ /* 0x000fc800078e0206 */
[----:B------:R-:W-:-:S07]  /*25420*/  IMAD.MOV.U32 R13, RZ, RZ, R6 ;  /* 0x000000ffff0d7224 */ /* 0x000fce00078e0006 */
[----:B------:R-:W-:Y:S05]  /*25430*/  WARPSYNC.COLLECTIVE R15, `(.L_x_2695) ;  /* 0x000000000f087348 */ /* 0x000fea0003c00000 */
[----:B------:R0:W1:Y:S02]  /*25440*/  SHFL.UP P6, R14, R13, R12, R11 ;  /* 0x0400000c0d0e7389 */ /* 0x00006400000c000b */
[----:B01----:R-:W-:Y:S01]  /*25450*/  ENDCOLLECTIVE ;  /* 0x000000000000791b */ /* 0x003fe20003800000 */
.L_x_2695:
[----:B------:R-:W-:Y:S01]  /*25460*/  IMAD.MOV.U32 R12, RZ, RZ, 0x10 ;  /* 0x00000010ff0c7424 */ /* 0x000fe200078e00ff */
[----:B------:R-:W-:-:S05]  /*25470*/  SEL R3, R14, RZ, P4 ;  /* 0x000000ff0e037207 */ /* 0x000fca0002000000 */
[----:B------:R-:W-:-:S04]  /*25480*/  IMAD.IADD R4, R6, 0x1, R3 ;  /* 0x0000000106047824 */ /* 0x000fc800078e0203 */
[----:B------:R-:W-:-:S07]  /*25490*/  IMAD.MOV.U32 R13, RZ, RZ, R4 ;  /* 0x000000ffff0d7224 */ /* 0x000fce00078e0004 */
[----:B------:R-:W-:Y:S05]  /*254a0*/  WARPSYNC.COLLECTIVE R15, `(.L_x_2696) ;  /* 0x000000000f087348 */ /* 0x000fea0003c00000 */
[----:B------:R0:W1:Y:S02]  /*254b0*/  SHFL.UP P6, R14, R13, R12, R11 ;  /* 0x0400000c0d0e7389 */ /* 0x00006400000c000b */
[----:B01----:R-:W-:Y:S01]  /*254c0*/  ENDCOLLECTIVE ;  /* 0x000000000000791b */ /* 0x003fe20003800000 */
.L_x_2696:
        /* <DEDUP_REMOVED lines=8> */
.L_x_2697:
[----:B------:R-:W-:Y:S05]  /*25550*/  BRA `(.L_x_2698) ;  /* 0xffffffd400387947 */ /* 0x000fea000383ffff */
.L_x_2606:
        /* <DEDUP_REMOVED lines=8> */
.L_x_2700:
[----:B------:R-:W-:Y:S05]  /*255e0*/  BSYNC B0 ;  /* 0x0000000000007941 */ /* 0x000fea0003800000 */
.L_x_2699:
        /* <DEDUP_REMOVED lines=8> */
.L_x_2701:
[----:B------:R-:W-:Y:S01]  /*25670*/  IMAD.MOV.U32 R12, RZ, RZ, 0x4 ;  /* 0x00000004ff0c7424 */ /* 0x000fe200078e00ff */
[----:B------:R-:W-:-:S05]  /*25680*/  SEL R14, R14, RZ, P2 ;  /* 0x000000ff0e0e7207 */ /* 0x000fca0001000000 */
[----:B------:R-:W-:-:S04]  /*25690*/  IMAD.IADD R3, R13, 0x1, R14 ;  /* 0x000000010d037824 */ /* 0x000fc800078e020e */
[----:B------:R-:W-:-:S07]  /*256a0*/  IMAD.MOV.U32 R13, RZ, RZ, R3 ;  /* 0x000000ffff0d7224 */ /* 0x000fce00078e0003 */
[----:B------:R-:W-:Y:S05]  /*256b0*/  WARPSYNC.COLLECTIVE R15, `(.L_x_2702) ;  /* 0x000000000f087348 */ /* 0x000fea0003c00000 */
[----:B------:R0:W1:Y:S02]  /*256c0*/  SHFL.UP P6, R14, R13, R12, R11 ;  /* 0x0400000c0d0e7389 */ /* 0x00006400000c000b */
[----:B01----:R-:W-:Y:S01]  /*256d0*/  ENDCOLLECTIVE ;  /* 0x000000000000791b */ /* 0x003fe20003800000 */
.L_x_2702:
[----:B------:R-:W-:Y:S01]  /*256e0*/  IMAD.MOV.U32 R12, RZ, RZ, 0x8 ;  /* 0x00000008ff0c7424 */ /* 0x000fe200078e00ff */
[----:B------:R-:W-:-:S05]  /*256f0*/  SEL R4, R14, RZ, P3 ;  /* 0x000000ff0e047207 */ /* 0x000fca0001800000 */
[----:B------:R-:W-:-:S04]  /*25700*/  IMAD.IADD R4, R3, 0x1, R4 ;  /* 0x0000000103047824 */ /* 0x000fc800078e0204 */
[----:B------:R-:W-:-:S07]  /*25710*/  IMAD.MOV.U32 R13, RZ, RZ, R4 ;  /* 0x000000ffff0d7224 */ /* 0x000fce00078e0004 */
[----:B------:R-:W-:Y:S05]  /*25720*/  WARPSYNC.COLLECTIVE R15, `(.L_x_2703) ;  /* 0x000000000f087348 */ /* 0x000fea0003c00000 */
[----:B------:R0:W1:Y:S02]  /*25730*/  SHFL.UP P6, R14, R13, R12, R11 ;  /* 0x0400000c0d0e7389 */ /* 0x00006400000c000b */
[----:B01----:R-:W-:Y:S01]  /*25740*/  ENDCOLLECTIVE ;  /* 0x000000000000791b */ /* 0x003fe20003800000 */
.L_x_2703:
[----:B------:R-:W-:Y:S01]  /*25750*/  IMAD.MOV.U32 R12, RZ, RZ, 0x10 ;  /* 0x00000010ff0c7424 */ /* 0x000fe200078e00ff */
[----:B------:R-:W-:-:S05]  /*25760*/  SEL R5, R14, RZ, P4 ;  /* 0x000000ff0e057207 */ /* 0x000fca0002000000 */
[----:B------:R-:W-:-:S04]  /*25770*/  IMAD.IADD R5, R4, 0x1, R5 ;  /* 0x0000000104057824 */ /* 0x000fc800078e0205 */
[----:B------:R-:W-:-:S07]  /*25780*/  IMAD.MOV.U32 R13, RZ, RZ, R5 ;  /* 0x000000ffff0d7224 */ /* 0x000fce00078e0005 */
[----:B------:R-:W-:Y:S05]  /*25790*/  WARPSYNC.COLLECTIVE R15, `(.L_x_2704) ;  /* 0x000000000f087348 */ /* 0x000fea0003c00000 */
[----:B------:R0:W1:Y:S02]  /*257a0*/  SHFL.UP P6, R14, R13, R12, R11 ;  /* 0x0400000c0d0e7389 */ /* 0x00006400000c000b */
[----:B01----:R-:W-:Y:S01]  /*257b0*/  ENDCOLLECTIVE ;  /* 0x000000000000791b */ /* 0x003fe20003800000 */
.L_x_2704:
        /* <DEDUP_REMOVED lines=8> */
.L_x_2705:
[----:B------:R-:W-:Y:S05]  /*25840*/  BRA `(.L_x_2706) ;  /* 0xffffffd400187947 */ /* 0x000fea000383ffff */
.L_x_2608:
[----:B------:R-:W-:Y:S01]  /*25850*/  BSSY B0, `(.L_x_2707) ;  /* 0x0000006000007945 */ /* 0x000fe20003800000 */
[----:B------:R-:W-:Y:S01]  /*25860*/  PLOP3.LUT P6, PT, P6, PT, PT, 0x8, 0x0 ;  /* 0x000000000000781c */ /* 0x000fe200037ce170 */
[----:B------:R-:W-:-:S12]  /*25870*/  IMAD.MOV.U32 R15, RZ, RZ, -0x1 ;  /* 0xffffffffff0f7424 */ /* 0x000fd800078e00ff */
[----:B0-----:R-:W-:Y:S05]  /*25880*/  WARPSYNC.COLLECTIVE R15, `(.L_x_2708) ;  /* 0x000000000f087348 */ /* 0x001fea0003c00000 */
[----:B------:R-:W-:Y:S01]  /*25890*/  VOTE.ANY R14, PT, P6 ;  /* 0x00000000000e7806 */ /* 0x000fe200030e0100 */
[----:B0-----:R-:W-:Y:S06]  /*258a0*/  ENDCOLLECTIVE ;  /* 0x000000000000791b */ /* 0x001fec0003800000 */
.L_x_2708:
[----:B------:R-:W-:Y:S05]  /*258b0*/  BSYNC B0 ;  /* 0x0000000000007941 */ /* 0x000fea0003800000 */
.L_x_2707:
        /* <DEDUP_REMOVED lines=9> */
.L_x_2709:
[----:B------:R-:W-:Y:S01]  /*25950*/  IMAD.MOV.U32 R17, RZ, RZ, R14 ;  /* 0x000000ffff117224 */ /* 0x000fe200078e000e */
[----:B------:R-:W-:Y:S06]  /*25960*/  BRA `(.L_x_2710) ;  /* 0xffffffd400087947 */ /* 0x000fec000383ffff */
.L_x_2610:
[----:B------:R-:W-:Y:S01]  /*25970*/  BSSY B0, `(.L_x_2711) ;  /* 0x0000007000007945 */ /* 0x000fe20003800000 */
[----:B------:R-:W-:Y:S02]  /*25980*/  IMAD.MOV.U32 R13, RZ, RZ, R3 ;  /* 0x000000ffff0d7224 */ /* 0x000fe400078e0003 */
[----:B------:R-:W-:Y:S02]  /*25990*/  IMAD.MOV.U32 R11, RZ, RZ, 0x1f ;  /* 0x0000001fff0b7424 */ /* 0x000fe400078e00ff */
[----:B------:R-:W-:-:S07]  /*259a0*/  IMAD.MOV.U32 R15, RZ, RZ, -0x1 ;  /* 0xffffffffff0f7424 */ /* 0x000fce00078e00ff */
[----:B012---:R-:W-:Y:S05]  /*259b0*/  WARPSYNC.COLLECTIVE R15, `(.L_x_2712) ;  /* 0x000000000f087348 */ /* 0x007fea0003c00000 */
[----:B------:R3:W4:Y:S02]  /*259c0*/  SHFL.IDX P6, R14, R13, R12, R11 ;  /* 0x0000000c0d0e7389 */ /* 0x00072400000c000b */
[----:B01234-:R-:W-:Y:S01]  /*259d0*/  ENDCOLLECTIVE ;  /* 0x000000000000791b */ /* 0x01ffe20003800000 */
.L_x_2712:
[----:B------:R-:W-:Y:S05]  /*259e0*/  BSYNC B0 ;  /* 0x0000000000007941 */ /* 0x000fea0003800000 */
.L_x_2711:
[----:B------:R-:W-:Y:S01]  /*259f0*/  IMAD.MOV.U32 R5, RZ, RZ, R14 ;  /* 0x000000ffff057224 */ /* 0x000fe200078e000e */
[----:B------:R-:W-:Y:S06]  /*25a00*/  BRA `(.L_x_2609) ;  /* 0xffffffd000fc7947 */ /* 0x000fec000383ffff */
.L_x_2614:
[----:B0-----:R0:W2:Y:S02]  /*25a10*/  SYNCS.PHASECHK.TRANS64.TRYWAIT P0, [R9+URZ+0x31c20], R0 ;  /* 0x031c2000090075a7 */ /* 0x0010a4000800017f */
[----:B--2---:R-:W-:Y:S05]  /*25a20*/  @!P0 NANOSLEEP.SYNCS 0x989680 ;  /* 0x009896800000895d */ /* 0x004fea0003900000 */
[----:B------:R-:W2:Y:S02]  /*25a30*/  @!P0 SYNCS.PHASECHK.TRANS64 P0, [R9+URZ+0x31c20], R0 ;  /* 0x031c2000090085a7 */ /* 0x000ea4000800007f */
[----:B--2---:R-:W-:Y:S05]  /*25a40*/  @!P0 BRA `(.L_x_2614) ;  /* 0xfffffffc00f08947 */ /* 0x004fea000383ffff */
[----:B------:R-:W-:Y:S05]  /*25a50*/  BRA `(.L_x_2713) ;  /* 0xffffffd800747947 */ /* 0x000fea000383ffff */
.L_x_2615:
        /* <DEDUP_REMOVED lines=11> */
.L_x_2715:
[----:B------:R-:W-:Y:S05]  /*25b10*/  BSYNC B0 ;  /* 0x0000000000007941 */ /* 0x000fea0003800000 */
.L_x_2714:
[----:B------:R-:W-:Y:S05]  /*25b20*/  BRA `(.L_x_2716) ;  /* 0xffffffd8005c7947 */ /* 0x000fea000383ffff */
.L_x_2616:
[----:B------:R-:W-:Y:S01]  /*25b30*/  BSSY B0, `(.L_x_2717) ;  /* 0x0000006000007945 */ /* 0x000fe20003800000 */
[----:B------:R-:W-:-:S07]  /*25b40*/  IMAD.MOV.U32 R15, RZ, RZ, -0x1 ;  /* 0xffffffffff0f7424 */ /* 0x000fce00078e00ff */
[----:B01----:R-:W-:Y:S05]  /*25b50*/  WARPSYNC.COLLECTIVE R15, `(.L_x_2718) ;  /* 0x000000000f0c7348 */ /* 0x003fea0003c00000 */
[----:B------:R-:W-:Y:S02]  /*25b60*/  ELECT P6, UR62, PT ;  /* 0x00000000003e782f */ /* 0x000fe400038c0000 */
[----:B------:R-:W-:Y:S01]  /*25b70*/  MOV R14, UR62 ;  /* 0x0000003e000e7c02 */ /* 0x000fe20008000f00 */
[----:B01----:R-:W-:Y:S10]  /*25b80*/  ENDCOLLECTIVE ;  /* 0x000000000000791b */ /* 0x003ff40003800000 */
.L_x_2718:
[----:B------:R-:W-:Y:S05]  /*25b90*/  BSYNC B0 ;  /* 0x0000000000007941 */ /* 0x000fea0003800000 */
.L_x_2717:
[----:B------:R-:W-:Y:S05]  /*25ba0*/  BRA `(.L_x_2719) ;  /* 0xffffffd800507947 */ /* 0x000fea000383ffff */
.L_x_2618:
[----:B0-----:R0:W2:Y:S02]  /*25bb0*/  SYNCS.PHASECHK.TRANS64.TRYWAIT P0, [R6+URZ], R3 ;  /* 0x00000003060075a7 */ /* 0x0010a4000800017f */
[----:B--2---:R-:W-:Y:S05]  /*25bc0*/  @!P0 NANOSLEEP.SYNCS 0x989680 ;  /* 0x009896800000895d */ /* 0x004fea0003900000 */
[----:B------:R-:W2:Y:S02]  /*25bd0*/  @!P0 SYNCS.PHASECHK.TRANS64 P0, [R6+URZ], R3 ;  /* 0x00000003060085a7 */ /* 0x000ea4000800007f */
[----:B--2---:R-:W-:Y:S05]  /*25be0*/  @!P0 BRA `(.L_x_2618) ;  /* 0xfffffffc00f08947 */ /* 0x004fea000383ffff */
[----:B------:R-:W-:Y:S05]  /*25bf0*/  BRA `(.L_x_2720) ;  /* 0xffffffd8008c7947 */ /* 0x000fea000383ffff */
.L_x_2619:
[----:B--2---:R2:W3:Y:S02]  /*25c00*/  SYNCS.PHASECHK.TRANS64.TRYWAIT P0, [R7+URZ], R2 ;  /* 0x00000002070075a7 */ /* 0x0044e4000800017f */
[----:B---3--:R-:W-:Y:S05]  /*25c10*/  @!P0 NANOSLEEP.SYNCS 0x989680 ;  /* 0x009896800000895d */ /* 0x008fea0003900000 */
[----:B------:R-:W3:Y:S02]  /*25c20*/  @!P0 SYNCS.PHASECHK.TRANS64 P0, [R7+URZ], R2 ;  /* 0x00000002070085a7 */ /* 0x000ee4000800007f */
[----:B---3--:R-:W-:Y:S05]  /*25c30*/  @!P0 BRA `(.L_x_2619) ;  /* 0xfffffffc00f08947 */ /* 0x008fea000383ffff */
[----:B------:R-:W-:Y:S05]  /*25c40*/  BRA `(.L_x_2721) ;  /* 0xffffffd800807947 */ /* 0x000fea000383ffff */
.L_x_2621:
[----:B---3--:R3:W4:Y:S02]  /*25c50*/  SYNCS.PHASECHK.TRANS64.TRYWAIT P0, [R4+URZ], R3 ;  /* 0x00000003040075a7 */ /* 0x008724000800017f */
[----:B----4-:R-:W-:Y:S05]  /*25c60*/  @!P0 NANOSLEEP.SYNCS 0x989680 ;  /* 0x009896800000895d */ /* 0x010fea0003900000 */
[----:B------:R-:W4:Y:S02]  /*25c70*/  @!P0 SYNCS.PHASECHK.TRANS64 P0, [R4+URZ], R3 ;  /* 0x00000003040085a7 */ /* 0x000f24000800007f */
[----:B----4-:R-:W-:Y:S05]  /*25c80*/  @!P0 BRA `(.L_x_2621) ;  /* 0xfffffffc00f08947 */ /* 0x010fea000383ffff */
[----:B------:R-:W-:Y:S05]  /*25c90*/  BRA `(.L_x_2722) ;  /* 0xffffffd800847947 */ /* 0x000fea000383ffff */
.L_x_2723:
        /* <DEDUP_REMOVED lines=14> */
.L_x_2732:


//--------------------- .nv.global.init           --------------------------
	.section	.nv.global.init,"aw",@progbits
.nv.global.init:
	.type		$str$20,@object
	.size		$str$20,($str$21 - $str$20)
$str$20:
        /*0000*/ 	.byte	0x28, 0x61, 0x64, 0x64, 0x72, 0x65, 0x73, 0x73, 0x20, 0x26, 0x20, 0x6d, 0x61, 0x73, 0x6b, 0x29
        /*0010*/ 	.byte	0x20, 0x3d, 0x3d, 0x20, 0x30, 0x00
	.type		$str$21,@object
	.size		$str$21,(__unnamed_5 - $str$21)
$str$21:
        /*0016*/ 	.byte	0x2f, 0x74, 0x6d, 0x70, 0x2f, 0x6f, 0x73, 0x73, 0x5f, 0x6b, 0x65, 0x72, 0x6e, 0x65, 0x6c, 0x73
        /*0026*/ 	.byte	0x5f, 0x73, 0x72, 0x63, 0x2f, 0x66, 0x6c, 0x61, 0x73, 0x68, 0x5f, 0x61, 0x74, 0x74, 0x65, 0x6e
        /*0036*/ 	.byte	0x74, 0x69, 0x6f, 0x6e, 0x2f, 0x63, 0x73, 0x72, 0x63, 0x2f, 0x63, 0x75, 0x74, 0x6c, 0x61, 0x73
        /*0046*/ 	.byte	0x73, 0x2f, 0x69, 0x6e, 0x63, 0x6c, 0x75, 0x64, 0x65, 0x2f, 0x63, 0x75, 0x74, 0x65, 0x2f, 0x70
        /*0056*/ 	.byte	0x6f, 0x69, 0x6e, 0x74, 0x65, 0x72, 0x5f, 0x66, 0x6c, 0x61, 0x67, 0x67, 0x65, 0x64, 0x2e, 0x68
        /*0066*/ 	.byte	0x70, 0x70, 0x00
	.type		__unnamed_5,@object
	.size		__unnamed_5,(__unnamed_4 - __unnamed_5)
__unnamed_5:
        /* <DEDUP_REMOVED lines=25> */
	.type		__unnamed_4,@object
	.size		__unnamed_4,(__unnamed_9 - __unnamed_4)
__unnamed_4:
        /* <DEDUP_REMOVED lines=25> */
	.type		__unnamed_9,@object
	.size		__unnamed_9,(__unnamed_3 - __unnamed_9)
__unnamed_9:
        /* <DEDUP_REMOVED lines=24> */
        /*04f1*/ 	.byte	0x3e, 0x20, 0x26, 0x5d, 0x00
	.type		__unnamed_3,@object
	.size		__unnamed_3,(__unnamed_7 - __unnamed_3)
__unnamed_3:
        /* <DEDUP_REMOVED lines=29> */
	.type		__unnamed_7,@object
	.size		__unnamed_7,(__unnamed_2 - __unnamed_7)
__unnamed_7:
        /* <DEDUP_REMOVED lines=29> */
	.type		__unnamed_2,@object
	.size		__unnamed_2,(__unnamed_8 - __unnamed_2)
__unnamed_2:
        /* <DEDUP_REMOVED lines=29> */
	.type		__unnamed_8,@object
	.size		__unnamed_8,(__unnamed_1 - __unnamed_8)
__unnamed_8:
        /* <DEDUP_REMOVED lines=29> */
	.type		__unnamed_1,@object
	.size		__unnamed_1,(__unnamed_6 - __unnamed_1)
__unnamed_1:
        /* <DEDUP_REMOVED lines=29> */
        /*0e06*/ 	.byte	0x5d, 0x00
	.type		__unnamed_6,@object
	.size		__unnamed_6,(.L_5 - __unnamed_6)
__unnamed_6:
        /* <DEDUP_REMOVED lines=30> */
.L_5:


//--------------------- .nv.shared._ZN7cutlass13device_kernelIN5flash11enable_sm90INS1_16FlashAttnFwdSm90INS1_25CollectiveMainloopFwdSm90ILi2EN4cute5tupleIJNS5_1CILi1EEES8_S8_EEENS6_IJNS7_ILi192EEENS7_ILi144EEENS7_ILi96EEEEEELi96ENS_10bfloat16_tEfNS_4arch4Sm90ELb0ELb0ELb0ELb0ELb0ELb0ELb0ELb0ELb1ELb1ELb0ELb0EEENS1_21CollectiveEpilogueFwdINS6_IJSA_SC_SB_EEES9_SE_SG_Li384ELb0ELb1ELb0ELb0EEENS1_29StaticPersistentTileSchedulerILb0EEEEEEEEEvNT_6ParamsE --------------------------
	.section	.nv.shared._ZN7cutlass13device_kernelIN5flash11enable_sm90INS1_16FlashAttnFwdSm90INS1_25CollectiveMainloopFwdSm90ILi2EN4cute5tupleIJNS5_1CILi1EEES8_S8_EEENS6_IJNS7_ILi192EEENS7_ILi144EEENS7_ILi96EEEEEELi96ENS_10bfloat16_tEfNS_4arch4Sm90ELb0ELb0ELb0ELb0ELb0ELb0ELb0ELb0ELb1ELb1ELb0ELb0EEENS1_21CollectiveEpilogueFwdINS6_IJSA_SC_SB_EEES9_SE_SG_Li384ELb0ELb1ELb0ELb0EEENS1_29StaticPersistentTileSchedulerILb0EEEEEEEEEvNT_6ParamsE,"aw",@nobits
	.sectionflags	@""
	.align	16
	.zero		1024


//--------------------- .nv.shared.reserved.0     --------------------------
	.section	.nv.shared.reserved.0,"aw",@nobits
	.weak		__nv_reservedSMEM_offset_0_alias
	.size		__nv_reservedSMEM_offset_0_alias, 0, 0
	.other		__nv_reservedSMEM_offset_0_alias,@"STO_CUDA_RESERVED_SHARED STV_DEFAULT"
__nv_reservedSMEM_offset_0_alias:
	.zero		0


//--------------------- .nv.global                --------------------------
	.section	.nv.global,"aw",@nobits
.nv.global:
	.type		_ZN73_INTERNAL_efdb56c5_37_flash_fwd_hdim96_bf16_packgqa_sm90_cu_677d2eb9_32894cute1_E,@object
	.size		_ZN73_INTERNAL_efdb56c5_37_flash_fwd_hdim96_bf16_packgqa_sm90_cu_677d2eb9_32894cute1_E,(_ZN73_INTERNAL_efdb56c5_37_flash_fwd_hdim96_bf16_packgqa_sm90_cu_677d2eb9_32894cuda3std3__45__cpo6cbeginE - _ZN73_INTERNAL_efdb56c5_37_flash_fwd_hdim96_bf16_packgqa_sm90_cu_677d2eb9_32894cute1_E)
_ZN73_INTERNAL_efdb56c5_37_flash_fwd_hdim96_bf16_packgqa_sm90_cu_677d2eb9_32894cute1_E:
	.zero		1
	.type		_ZN73_INTERNAL_efdb56c5_37_flash_fwd_hdim96_bf16_packgqa_sm90_cu_677d2eb9_32894cuda3std3__45__cpo6cbeginE,@object
	.size		_ZN73_INTERNAL_efdb56c5_37_flash_fwd_hdim96_bf16_packgqa_sm90_cu_677d2eb9_32894cuda3std3__45__cpo6cbeginE,(_ZN73_INTERNAL_efdb56c5_37_flash_fwd_hdim96_bf16_packgqa_sm90_cu_677d2eb9_32894cuda3std3__48in_placeE - _ZN73_INTERNAL_efdb56c5_37_flash_fwd_hdim96_bf16_packgqa_sm90_cu_677d2eb9_32894cuda3std3__45__cpo6cbeginE)
_ZN73_INTERNAL_efdb56c5_37_flash_fwd_hdim96_bf16_packgqa_sm90_cu_677d2eb9_32894cuda3std3__45__cpo6cbeginE:
	.zero		1
	.type		_ZN73_INTERNAL_efdb56c5_37_flash_fwd_hdim96_bf16_packgqa_sm90_cu_677d2eb9_32894cuda3std3__48in_placeE,@object
	.size		_ZN73_INTERNAL_efdb56c5_37_flash_fwd_hdim96_bf16_packgqa_sm90_cu_677d2eb9_32894cuda3std3__48in_placeE,(_ZN73_INTERNAL_efdb56c5_37_flash_fwd_hdim96_bf16_packgqa_sm90_cu_677d2eb9_32894cuda3std6ranges3__45__cpo9iter_moveE - _ZN73_INTERNAL_efdb56c5_37_flash_fwd_hdim96_bf16_packgqa_sm90_cu_677d2eb9_32894cuda3std3__48in_placeE)
_ZN73_INTERNAL_efdb56c5_37_flash_fwd_hdim96_bf16_packgqa_sm90_cu_677d2eb9_32894cuda3std3__48in_placeE:
	.zero		1
	.type		_ZN73_INTERNAL_efdb56c5_37_flash_fwd_hdim96_bf16_packgqa_sm90_cu_677d2eb9_32894cuda3std6ranges3__45__cpo9iter_moveE,@object
	.size		_ZN73_INTERNAL_efdb56c5_37_flash_fwd_hdim96_bf16_packgqa_sm90_cu_677d2eb9_32894cuda3std6ranges3__45__cpo9iter_moveE,(_ZN73_INTERNAL_efdb56c5_37_flash_fwd_hdim96_bf16_packgqa_sm90_cu_677d2eb9_32894cuda3std3__45__cpo5beginE - _ZN73_INTERNAL_efdb56c5_37_flash_fwd_hdim96_bf16_packgqa_sm90_cu_677d2eb9_32894cuda3std6ranges3__45__cpo9iter_moveE)
_ZN73_INTERNAL_efdb56c5_37_flash_fwd_hdim96_bf16_packgqa_sm90_cu_677d2eb9_32894cuda3std6ranges3__45__cpo9iter_moveE:
	.zero		1
	.type		_ZN73_INTERNAL_efdb56c5_37_flash_fwd_hdim96_bf16_packgqa_sm90_cu_677d2eb9_32894cuda3std3__45__cpo5beginE,@object
	.size		_ZN73_INTERNAL_efdb56c5_37_flash_fwd_hdim96_bf16_packgqa_sm90_cu_677d2eb9_32894cuda3std3__45__cpo5beginE,(_ZN73_INTERNAL_efdb56c5_37_flash_fwd_hdim96_bf16_packgqa_sm90_cu_677d2eb9_32894cuda3std3__475_GLOBAL__N__efdb56c5_37_flash_fwd_hdim96_bf16_packgqa_sm90_cu_677d2eb9_32896ignoreE - _ZN73_INTERNAL_efdb56c5_37_flash_fwd_hdim96_bf16_packgqa_sm90_cu_677d2eb9_32894cuda3std3__45__cpo5beginE)
_ZN73_INTERNAL_efdb56c5_37_flash_fwd_hdim96_bf16_packgqa_sm90_cu_677d2eb9_32894cuda3std3__45__cpo5beginE:
	.zero		1
	.type		_ZN73_INTERNAL_efdb56c5_37_flash_fwd_hdim96_bf16_packgqa_sm90_cu_677d2eb9_32894cuda3std3__475_GLOBAL__N__efdb56c5_37_flash_fwd_hdim96_bf16_packgqa_sm90_cu_677d2eb9_32896ignoreE,@object
	.size		_ZN73_INTERNAL_efdb56c5_37_flash_fwd_hdim96_bf16_packgqa_sm90_cu_677d2eb9_32894cuda3std3__475_GLOBAL__N__efdb56c5_37_flash_fwd_hdim96_bf16_packgqa_sm90_cu_677d2eb9_32896ignoreE,(_ZN73_INTERNAL_efdb56c5_37_flash_fwd_hdim96_bf16_packgqa_sm90_cu_677d2eb9_32894cute7productE - _ZN73_INTERNAL_efdb56c5_37_flash_fwd_hdim96_bf16_packgqa_sm90_cu_677d2eb9_32894cuda3std3__475_GLOBAL__N__efdb56c5_37_flash_fwd_hdim96_bf16_packgqa_sm90_cu_677d2eb9_32896ignoreE)
_ZN73_INTERNAL_efdb56c5_37_flash_fwd_hdim96_bf16_packgqa_sm90_cu_677d2eb9_32894cuda3std3__475_GLOBAL__N__efdb56c5_37_flash_fwd_hdim96_bf16_packgqa_sm90_cu_677d2eb9_32896ignoreE:
	.zero		1
	.type		_ZN73_INTERNAL_efdb56c5_37_flash_fwd_hdim96_bf16_packgqa_sm90_cu_677d2eb9_32894cute7productE,@object
	.size		_ZN73_INTERNAL_efdb56c5_37_flash_fwd_hdim96_bf16_packgqa_sm90_cu_677d2eb9_32894cute7productE,(_ZN73_INTERNAL_efdb56c5_37_flash_fwd_hdim96_bf16_packgqa_sm90_cu_677d2eb9_32894cuda3std3__45__cpo3endE - _ZN73_INTERNAL_efdb56c5_37_flash_fwd_hdim96_bf16_packgqa_sm90_cu_677d2eb9_32894cute7productE)
_ZN73_INTERNAL_efdb56c5_37_flash_fwd_hdim96_bf16_packgqa_sm90_cu_677d2eb9_32894cute7productE:
	.zero		1
	.type		_ZN73_INTERNAL_efdb56c5_37_flash_fwd_hdim96_bf16_packgqa_sm90_cu_677d2eb9_32894cuda3std3__45__cpo3endE,@object
	.size		_ZN73_INTERNAL_efdb56c5_37_flash_fwd_hdim96_bf16_packgqa_sm90_cu_677d2eb9_32894cuda3std3__45__cpo3endE,(_ZN73_INTERNAL_efdb56c5_37_flash_fwd_hdim96_bf16_packgqa_sm90_cu_677d2eb9_32894cuda3std3__419piecewise_constructE - _ZN73_INTERNAL_efdb56c5_37_flash_fwd_hdim96_bf16_packgqa_sm90_cu_677d2eb9_32894cuda3std3__45__cpo3endE)
_ZN73_INTERNAL_efdb56c5_37_flash_fwd_hdim96_bf16_packgqa_sm90_cu_677d2eb9_32894cuda3std3__45__cpo3endE:
	.zero		1
	.type		_ZN73_INTERNAL_efdb56c5_37_flash_fwd_hdim96_bf16_packgqa_sm90_cu_677d2eb9_32894cuda3std3__419piecewise_constructE,@object
	.size		_ZN73_INTERNAL_efdb56c5_37_flash_fwd_hdim96_bf16_packgqa_sm90_cu_677d2eb9_32894cuda3std3__419piecewise_constructE,(_ZN73_INTERNAL_efdb56c5_37_flash_fwd_hdim96_bf16_packgqa_sm90_cu_677d2eb9_32894cuda3std3__45__cpo4cendE - _ZN73_INTERNAL_efdb56c5_37_flash_fwd_hdim96_bf16_packgqa_sm90_cu_677d2eb9_32894cuda3std3__419piecewise_constructE)
_ZN73_INTERNAL_efdb56c5_37_flash_fwd_hdim96_bf16_packgqa_sm90_cu_677d2eb9_32894cuda3std3__419piecewise_constructE:
	.zero		1
	.type		_ZN73_INTERNAL_efdb56c5_37_flash_fwd_hdim96_bf16_packgqa_sm90_cu_677d2eb9_32894cuda3std3__45__cpo4cendE,@object
	.size		_ZN73_INTERNAL_efdb56c5_37_flash_fwd_hdim96_bf16_packgqa_sm90_cu_677d2eb9_32894cuda3std3__45__cpo4cendE,(_ZN73_INTERNAL_efdb56c5_37_flash_fwd_hdim96_bf16_packgqa_sm90_cu_677d2eb9_32894cuda3std6ranges3__45__cpo4swapE - _ZN73_INTERNAL_efdb56c5_37_flash_fwd_hdim96_bf16_packgqa_sm90_cu_677d2eb9_32894cuda3std3__45__cpo4cendE)
_ZN73_INTERNAL_efdb56c5_37_flash_fwd_hdim96_bf16_packgqa_sm90_cu_677d2eb9_32894cuda3std3__45__cpo4cendE:
	.zero		1
	.type		_ZN73_INTERNAL_efdb56c5_37_flash_fwd_hdim96_bf16_packgqa_sm90_cu_677d2eb9_32894cuda3std6ranges3__45__cpo4swapE,@object
	.size		_ZN73_INTERNAL_efdb56c5_37_flash_fwd_hdim96_bf16_packgqa_sm90_cu_677d2eb9_32894cuda3std6ranges3__45__cpo4swapE,(.L_16 - _ZN73_INTERNAL_efdb56c5_37_flash_fwd_hdim96_bf16_packgqa_sm90_cu_677d2eb9_32894cuda3std6ranges3__45__cpo4swapE)
_ZN73_INTERNAL_efdb56c5_37_flash_fwd_hdim96_bf16_packgqa_sm90_cu_677d2eb9_32894cuda3std6ranges3__45__cpo4swapE:
	.zero		1
.L_16:


//--------------------- .nv.shared._ZN7cutlass13device_kernelIN5flash11enable_sm90INS1_16FlashAttnFwdSm90INS1_25CollectiveMainloopFwdSm90ILi2EN4cute5tupleIJNS5_1CILi1EEES8_S8_EEENS6_IJNS7_ILi192EEENS7_ILi144EEENS7_ILi96EEEEEELi96ENS_10bfloat16_tEfNS_4arch4Sm90ELb0ELb0ELb0ELb1ELb0ELb0ELb0ELb0ELb1ELb1ELb0ELb0EEENS1_21CollectiveEpilogueFwdINS6_IJSA_SC_SB_EEES9_SE_SG_Li384ELb1ELb1ELb0ELb0EEENS1_36VarlenDynamicPersistentTileSchedulerILi192ELi144ELi384ELi128ELb0ELb1ELb1ELb0ELb1ELb1EEEEEEEEEvNT_6ParamsE --------------------------
	.section	.nv.shared._ZN7cutlass13device_kernelIN5flash11enable_sm90INS1_16FlashAttnFwdSm90INS1_25CollectiveMainloopFwdSm90ILi2EN4cute5tupleIJNS5_1CILi1EEES8_S8_EEENS6_IJNS7_ILi192EEENS7_ILi144EEENS7_ILi96EEEEEELi96ENS_10bfloat16_tEfNS_4arch4Sm90ELb0ELb0ELb0ELb1ELb0ELb0ELb0ELb0ELb1ELb1ELb0ELb0EEENS1_21CollectiveEpilogueFwdINS6_IJSA_SC_SB_EEES9_SE_SG_Li384ELb1ELb1ELb0ELb0EEENS1_36VarlenDynamicPersistentTileSchedulerILi192ELi144ELi384ELi128ELb0ELb1ELb1ELb0ELb1ELb1EEEEEEEEEvNT_6ParamsE,"aw",@nobits
	.sectionflags	@""
	.align	16
	.zero		1024


//--------------------- .nv.shared._ZN7cutlass13device_kernelIN5flash11enable_sm90INS1_16FlashAttnFwdSm90INS1_25CollectiveMainloopFwdSm90ILi2EN4cute5tupleIJNS5_1CILi1EEES8_S8_EEENS6_IJNS7_ILi192EEENS7_ILi144EEENS7_ILi96EEEEEELi96ENS_10bfloat16_tEfNS_4arch4Sm90ELb0ELb0ELb0ELb1ELb0ELb1ELb0ELb0ELb1ELb1ELb0ELb0EEENS1_21CollectiveEpilogueFwdINS6_IJSA_SC_SB_EEES9_SE_SG_Li384ELb1ELb1ELb0ELb0EEENS1_36VarlenDynamicPersistentTileSchedulerILi192ELi144ELi384ELi128ELb0ELb1ELb1ELb0ELb1ELb1EEEEEEEEEvNT_6ParamsE --------------------------
	.section	.nv.shared._ZN7cutlass13device_kernelIN5flash11enable_sm90INS1_16FlashAttnFwdSm90INS1_25CollectiveMainloopFwdSm90ILi2EN4cute5tupleIJNS5_1CILi1EEES8_S8_EEENS6_IJNS7_ILi192EEENS7_ILi144EEENS7_ILi96EEEEEELi96ENS_10bfloat16_tEfNS_4arch4Sm90ELb0ELb0ELb0ELb1ELb0ELb1ELb0ELb0ELb1ELb1ELb0ELb0EEENS1_21CollectiveEpilogueFwdINS6_IJSA_SC_SB_EEES9_SE_SG_Li384ELb1ELb1ELb0ELb0EEENS1_36VarlenDynamicPersistentTileSchedulerILi192ELi144ELi384ELi128ELb0ELb1ELb1ELb0ELb1ELb1EEEEEEEEEvNT_6ParamsE,"aw",@nobits
	.sectionflags	@""
	.align	16
	.zero		1024


//--------------------- .nv.shared._ZN7cutlass13device_kernelIN5flash11enable_sm90INS1_16FlashAttnFwdSm90INS1_25CollectiveMainloopFwdSm90ILi2EN4cute5tupleIJNS5_1CILi1EEES8_S8_EEENS6_IJNS7_ILi192EEENS7_ILi128EEENS7_ILi96EEEEEELi96ENS_10bfloat16_tEfNS_4arch4Sm90ELb0ELb1ELb0ELb0ELb0ELb0ELb0ELb0ELb1ELb1ELb0ELb0EEENS1_21CollectiveEpilogueFwdINS6_IJSA_SC_SB_EEES9_SE_SG_Li384ELb0ELb1ELb0ELb0EEENS1_30DynamicPersistentTileSchedulerILi384ELi128ELb0ELb1ELb1EEEEEEEEEvNT_6ParamsE --------------------------
	.section	.nv.shared._ZN7cutlass13device_kernelIN5flash11enable_sm90INS1_16FlashAttnFwdSm90INS1_25CollectiveMainloopFwdSm90ILi2EN4cute5tupleIJNS5_1CILi1EEES8_S8_EEENS6_IJNS7_ILi192EEENS7_ILi128EEENS7_ILi96EEEEEELi96ENS_10bfloat16_tEfNS_4arch4Sm90ELb0ELb1ELb0ELb0ELb0ELb0ELb0ELb0ELb1ELb1ELb0ELb0EEENS1_21CollectiveEpilogueFwdINS6_IJSA_SC_SB_EEES9_SE_SG_Li384ELb0ELb1ELb0ELb0EEENS1_30DynamicPersistentTileSchedulerILi384ELi128ELb0ELb1ELb1EEEEEEEEEvNT_6ParamsE,"aw",@nobits
	.sectionflags	@""
	.align	16
	.zero		1024


//--------------------- .nv.shared._ZN7cutlass13device_kernelIN5flash11enable_sm90INS1_16FlashAttnFwdSm90INS1_25CollectiveMainloopFwdSm90ILi2EN4cute5tupleIJNS5_1CILi1EEES8_S8_EEENS6_IJNS7_ILi192EEENS7_ILi128EEENS7_ILi96EEEEEELi96ENS_10bfloat16_tEfNS_4arch4Sm90ELb0ELb1ELb0ELb1ELb0ELb0ELb0ELb0ELb1ELb1ELb0ELb0EEENS1_21CollectiveEpilogueFwdINS6_IJSA_SC_SB_EEES9_SE_SG_Li384ELb1ELb1ELb0ELb0EEENS1_36VarlenDynamicPersistentTileSchedulerILi192ELi128ELi384ELi128ELb0ELb1ELb1ELb1ELb0ELb1EEEEEEEEEvNT_6ParamsE --------------------------
	.section	.nv.shared._ZN7cutlass13device_kernelIN5flash11enable_sm90INS1_16FlashAttnFwdSm90INS1_25CollectiveMainloopFwdSm90ILi2EN4cute5tupleIJNS5_1CILi1EEES8_S8_EEENS6_IJNS7_ILi192EEENS7_ILi128EEENS7_ILi96EEEEEELi96ENS_10bfloat16_tEfNS_4arch4Sm90ELb0ELb1ELb0ELb1ELb0ELb0ELb0ELb0ELb1ELb1ELb0ELb0EEENS1_21CollectiveEpilogueFwdINS6_IJSA_SC_SB_EEES9_SE_SG_Li384ELb1ELb1ELb0ELb0EEENS1_36VarlenDynamicPersistentTileSchedulerILi192ELi128ELi384ELi128ELb0ELb1ELb1ELb1ELb0ELb1EEEEEEEEEvNT_6ParamsE,"aw",@nobits
	.sectionflags	@""
	.align	16
	.zero		1024


//--------------------- .nv.shared._ZN7cutlass13device_kernelIN5flash11enable_sm90INS1_16FlashAttnFwdSm90INS1_25CollectiveMainloopFwdSm90ILi2EN4cute5tupleIJNS5_1CILi1EEES8_S8_EEENS6_IJNS7_ILi192EEENS7_ILi128EEENS7_ILi96EEEEEELi96ENS_10bfloat16_tEfNS_4arch4Sm90ELb0ELb1ELb0ELb1ELb0ELb1ELb0ELb0ELb1ELb1ELb0ELb0EEENS1_21CollectiveEpilogueFwdINS6_IJSA_SC_SB_EEES9_SE_SG_Li384ELb1ELb1ELb0ELb0EEENS1_36VarlenDynamicPersistentTileSchedulerILi192ELi128ELi384ELi128ELb0ELb1ELb1ELb1ELb0ELb1EEEEEEEEEvNT_6ParamsE --------------------------
	.section	.nv.shared._ZN7cutlass13device_kernelIN5flash11enable_sm90INS1_16FlashAttnFwdSm90INS1_25CollectiveMainloopFwdSm90ILi2EN4cute5tupleIJNS5_1CILi1EEES8_S8_EEENS6_IJNS7_ILi192EEENS7_ILi128EEENS7_ILi96EEEEEELi96ENS_10bfloat16_tEfNS_4arch4Sm90ELb0ELb1ELb0ELb1ELb0ELb1ELb0ELb0ELb1ELb1ELb0ELb0EEENS1_21CollectiveEpilogueFwdINS6_IJSA_SC_SB_EEES9_SE_SG_Li384ELb1ELb1ELb0ELb0EEENS1_36VarlenDynamicPersistentTileSchedulerILi192ELi128ELi384ELi128ELb0ELb1ELb1ELb1ELb0ELb1EEEEEEEEEvNT_6ParamsE,"aw",@nobits
	.sectionflags	@""
	.align	16
	.zero		1024


//--------------------- .nv.shared._ZN7cutlass13device_kernelIN5flash11enable_sm90INS1_16FlashAttnFwdSm90INS1_25CollectiveMainloopFwdSm90ILi2EN4cute5tupleIJNS5_1CILi1EEES8_S8_EEENS6_IJNS7_ILi192EEENS7_ILi144EEENS7_ILi96EEEEEELi96ENS_10bfloat16_tEfNS_4arch4Sm90ELb1ELb0ELb0ELb0ELb0ELb0ELb0ELb0ELb1ELb1ELb0ELb0EEENS1_21CollectiveEpilogueFwdINS6_IJSA_SC_SB_EEES9_SE_SG_Li384ELb0ELb1ELb0ELb0EEENS1_30DynamicPersistentTileSchedulerILi384ELi128ELb0ELb1ELb1EEEEEEEEEvNT_6ParamsE --------------------------
	.section	.nv.shared._ZN7cutlass13device_kernelIN5flash11enable_sm90INS1_16FlashAttnFwdSm90INS1_25CollectiveMainloopFwdSm90ILi2EN4cute5tupleIJNS5_1CILi1EEES8_S8_EEENS6_IJNS7_ILi192EEENS7_ILi144EEENS7_ILi96EEEEEELi96ENS_10bfloat16_tEfNS_4arch4Sm90ELb1ELb0ELb0ELb0ELb0ELb0ELb0ELb0ELb1ELb1ELb0ELb0EEENS1_21CollectiveEpilogueFwdINS6_IJSA_SC_SB_EEES9_SE_SG_Li384ELb0ELb1ELb0ELb0EEENS1_30DynamicPersistentTileSchedulerILi384ELi128ELb0ELb1ELb1EEEEEEEEEvNT_6ParamsE,"aw",@nobits
	.sectionflags	@""
	.align	16
	.zero		1024


//--------------------- .nv.shared._ZN7cutlass13device_kernelIN5flash11enable_sm90INS1_16FlashAttnFwdSm90INS1_25CollectiveMainloopFwdSm90ILi2EN4cute5tupleIJNS5_1CILi1EEES8_S8_EEENS6_IJNS7_ILi192EEENS7_ILi144EEENS7_ILi96EEEEEELi96ENS_10bfloat16_tEfNS_4arch4Sm90ELb1ELb0ELb0ELb1ELb0ELb0ELb0ELb0ELb1ELb1ELb0ELb0EEENS1_21CollectiveEpilogueFwdINS6_IJSA_SC_SB_EEES9_SE_SG_Li384ELb1ELb1ELb0ELb0EEENS1_36VarlenDynamicPersistentTileSchedulerILi192ELi144ELi384ELi128ELb0ELb1ELb1ELb1ELb1ELb1EEEEEEEEEvNT_6ParamsE --------------------------
	.section	.nv.shared._ZN7cutlass13device_kernelIN5flash11enable_sm90INS1_16FlashAttnFwdSm90INS1_25CollectiveMainloopFwdSm90ILi2EN4cute5tupleIJNS5_1CILi1EEES8_S8_EEENS6_IJNS7_ILi192EEENS7_ILi144EEENS7_ILi96EEEEEELi96ENS_10bfloat16_tEfNS_4arch4Sm90ELb1ELb0ELb0ELb1ELb0ELb0ELb0ELb0ELb1ELb1ELb0ELb0EEENS1_21CollectiveEpilogueFwdINS6_IJSA_SC_SB_EEES9_SE_SG_Li384ELb1ELb1ELb0ELb0EEENS1_36VarlenDynamicPersistentTileSchedulerILi192ELi144ELi384ELi128ELb0ELb1ELb1ELb1ELb1ELb1EEEEEEEEEvNT_6ParamsE,"aw",@nobits
	.sectionflags	@""
	.align	16
	.zero		1024


//--------------------- .nv.shared._ZN7cutlass13device_kernelIN5flash11enable_sm90INS1_16FlashAttnFwdSm90INS1_25CollectiveMainloopFwdSm90ILi2EN4cute5tupleIJNS5_1CILi1EEES8_S8_EEENS6_IJNS7_ILi192EEENS7_ILi144EEENS7_ILi96EEEEEELi96ENS_10bfloat16_tEfNS_4arch4Sm90ELb1ELb0ELb0ELb1ELb0ELb1ELb0ELb0ELb1ELb1ELb0ELb0EEENS1_21CollectiveEpilogueFwdINS6_IJSA_SC_SB_EEES9_SE_SG_Li384ELb1ELb1ELb0ELb0EEENS1_36VarlenDynamicPersistentTileSchedulerILi192ELi144ELi384ELi128ELb0ELb1ELb1ELb1ELb1ELb1EEEEEEEEEvNT_6ParamsE --------------------------
	.section	.nv.shared._ZN7cutlass13device_kernelIN5flash11enable_sm90INS1_16FlashAttnFwdSm90INS1_25CollectiveMainloopFwdSm90ILi2EN4cute5tupleIJNS5_1CILi1EEES8_S8_EEENS6_IJNS7_ILi192EEENS7_ILi144EEENS7_ILi96EEEEEELi96ENS_10bfloat16_tEfNS_4arch4Sm90ELb1ELb0ELb0ELb1ELb0ELb1ELb0ELb0ELb1ELb1ELb0ELb0EEENS1_21CollectiveEpilogueFwdINS6_IJSA_SC_SB_EEES9_SE_SG_Li384ELb1ELb1ELb0ELb0EEENS1_36VarlenDynamicPersistentTileSchedulerILi192ELi144ELi384ELi128ELb0ELb1ELb1ELb1ELb1ELb1EEEEEEEEEvNT_6ParamsE,"aw",@nobits
	.sectionflags	@""
	.align	16
	.zero		1024


//--------------------- .nv.constant0._ZN7cutlass13device_kernelIN5flash11enable_sm90INS1_16FlashAttnFwdSm90INS1_25CollectiveMainloopFwdSm90ILi2EN4cute5tupleIJNS5_1CILi1EEES8_S8_EEENS6_IJNS7_ILi192EEENS7_ILi144EEENS7_ILi96EEEEEELi96ENS_10bfloat16_tEfNS_4arch4Sm90ELb0ELb0ELb0ELb0ELb0ELb0ELb0ELb0ELb1ELb1ELb0ELb0EEENS1_21CollectiveEpilogueFwdINS6_IJSA_SC_SB_EEES9_SE_SG_Li384ELb0ELb1ELb0ELb0EEENS1_29StaticPersistentTileSchedulerILb0EEEEEEEEEvNT_6ParamsE --------------------------
	.section	.nv.constant0._ZN7cutlass13device_kernelIN5flash11enable_sm90INS1_16FlashAttnFwdSm90INS1_25CollectiveMainloopFwdSm90ILi2EN4cute5tupleIJNS5_1CILi1EEES8_S8_EEENS6_IJNS7_ILi192EEENS7_ILi144EEENS7_ILi96EEEEEELi96ENS_10bfloat16_tEfNS_4arch4Sm90ELb0ELb0ELb0ELb0ELb0ELb0ELb0ELb0ELb1ELb1ELb0ELb0EEENS1_21CollectiveEpilogueFwdINS6_IJSA_SC_SB_EEES9_SE_SG_Li384ELb0ELb1ELb0ELb0EEENS1_29StaticPersistentTileSchedulerILb0EEEEEEEEEvNT_6ParamsE,"a",@progbits
	.sectionflags	@""
	.align	4
.nv.constant0._ZN7cutlass13device_kernelIN5flash11enable_sm90INS1_16FlashAttnFwdSm90INS1_25CollectiveMainloopFwdSm90ILi2EN4cute5tupleIJNS5_1CILi1EEES8_S8_EEENS6_IJNS7_ILi192EEENS7_ILi144EEENS7_ILi96EEEEEELi96ENS_10bfloat16_tEfNS_4arch4Sm90ELb0ELb0ELb0ELb0ELb0ELb0ELb0ELb0ELb1ELb1ELb0ELb0EEENS1_21CollectiveEpilogueFwdINS6_IJSA_SC_SB_EEES9_SE_SG_Li384ELb0ELb1ELb0ELb0EEENS1_29StaticPersistentTileSchedulerILb0EEEEEEEEEvNT_6ParamsE:
	.zero		3200


//--------------------- .nv.constant0._ZN7cutlass13device_kernelIN5flash11enable_sm90INS1_16FlashAttnFwdSm90INS1_25CollectiveMainloopFwdSm90ILi2EN4cute5tupleIJNS5_1CILi1EEES8_S8_EEENS6_IJNS7_ILi192EEENS7_ILi144EEENS7_ILi96EEEEEELi96ENS_10bfloat16_tEfNS_4arch4Sm90ELb0ELb0ELb0ELb1ELb0ELb0ELb0ELb0ELb1ELb1ELb0ELb0EEENS1_21CollectiveEpilogueFwdINS6_IJSA_SC_SB_EEES9_SE_SG_Li384ELb1ELb1ELb0ELb0EEENS1_36VarlenDynamicPersistentTileSchedulerILi192ELi144ELi384ELi128ELb0ELb1ELb1ELb0ELb1ELb1EEEEEEEEEvNT_6ParamsE --------------------------
	.section	.nv.constant0._ZN7cutlass13device_kernelIN5flash11enable_sm90INS1_16FlashAttnFwdSm90INS1_25CollectiveMainloopFwdSm90ILi2EN4cute5tupleIJNS5_1CILi1EEES8_S8_EEENS6_IJNS7_ILi192EEENS7_ILi144EEENS7_ILi96EEEEEELi96ENS_10bfloat16_tEfNS_4arch4Sm90ELb0ELb0ELb0ELb1ELb0ELb0ELb0ELb0ELb1ELb1ELb0ELb0EEENS1_21CollectiveEpilogueFwdINS6_IJSA_SC_SB_EEES9_SE_SG_Li384ELb1ELb1ELb0ELb0EEENS1_36VarlenDynamicPersistentTileSchedulerILi192ELi144ELi384ELi128ELb0ELb1ELb1ELb0ELb1ELb1EEEEEEEEEvNT_6ParamsE,"a",@progbits
	.sectionflags	@""
	.align	4
.nv.constant0._ZN7cutlass13device_kernelIN5flash11enable_sm90INS1_16FlashAttnFwdSm90INS1_25CollectiveMainloopFwdSm90ILi2EN4cute5tupleIJNS5_1CILi1EEES8_S8_EEENS6_IJNS7_ILi192EEENS7_ILi144EEENS7_ILi96EEEEEELi96ENS_10bfloat16_tEfNS_4arch4Sm90ELb0ELb0ELb0ELb1ELb0ELb0ELb0ELb0ELb1ELb1ELb0ELb0EEENS1_21CollectiveEpilogueFwdINS6_IJSA_SC_SB_EEES9_SE_SG_Li384ELb1ELb1ELb0ELb0EEENS1_36VarlenDynamicPersistentTileSchedulerILi192ELi144ELi384ELi128ELb0ELb1ELb1ELb0ELb1ELb1EEEEEEEEEvNT_6ParamsE:
	.zero		3328


//--------------------- .nv.constant0._ZN7cutlass13device_kernelIN5flash11enable_sm90INS1_16FlashAttnFwdSm90INS1_25CollectiveMainloopFwdSm90ILi2EN4cute5tupleIJNS5_1CILi1EEES8_S8_EEENS6_IJNS7_ILi192EEENS7_ILi144EEENS7_ILi96EEEEEELi96ENS_10bfloat16_tEfNS_4arch4Sm90ELb0ELb0ELb0ELb1ELb0ELb1ELb0ELb0ELb1ELb1ELb0ELb0EEENS1_21CollectiveEpilogueFwdINS6_IJSA_SC_SB_EEES9_SE_SG_Li384ELb1ELb1ELb0ELb0EEENS1_36VarlenDynamicPersistentTileSchedulerILi192ELi144ELi384ELi128ELb0ELb1ELb1ELb0ELb1ELb1EEEEEEEEEvNT_6ParamsE --------------------------
	.section	.nv.constant0._ZN7cutlass13device_kernelIN5flash11enable_sm90INS1_16FlashAttnFwdSm90INS1_25CollectiveMainloopFwdSm90ILi2EN4cute5tupleIJNS5_1CILi1EEES8_S8_EEENS6_IJNS7_ILi192EEENS7_ILi144EEENS7_ILi96EEEEEELi96ENS_10bfloat16_tEfNS_4arch4Sm90ELb0ELb0ELb0ELb1ELb0ELb1ELb0ELb0ELb1ELb1ELb0ELb0EEENS1_21CollectiveEpilogueFwdINS6_IJSA_SC_SB_EEES9_SE_SG_Li384ELb1ELb1ELb0ELb0EEENS1_36VarlenDynamicPersistentTileSchedulerILi192ELi144ELi384ELi128ELb0ELb1ELb1ELb0ELb1ELb1EEEEEEEEEvNT_6ParamsE,"a",@progbits
	.sectionflags	@""
	.align	4
.nv.constant0._ZN7cutlass13device_kernelIN5flash11enable_sm90INS1_16FlashAttnFwdSm90INS1_25CollectiveMainloopFwdSm90ILi2EN4cute5tupleIJNS5_1CILi1EEES8_S8_EEENS6_IJNS7_ILi192EEENS7_ILi144EEENS7_ILi96EEEEEELi96ENS_10bfloat16_tEfNS_4arch4Sm90ELb0ELb0ELb0ELb1ELb0ELb1ELb0ELb0ELb1ELb1ELb0ELb0EEENS1_21CollectiveEpilogueFwdINS6_IJSA_SC_SB_EEES9_SE_SG_Li384ELb1ELb1ELb0ELb0EEENS1_36VarlenDynamicPersistentTileSchedulerILi192ELi144ELi384ELi128ELb0ELb1ELb1ELb0ELb1ELb1EEEEEEEEEvNT_6ParamsE:
	.zero		3328


//--------------------- .nv.constant0._ZN7cutlass13device_kernelIN5flash11enable_sm90INS1_16FlashAttnFwdSm90INS1_25CollectiveMainloopFwdSm90ILi2EN4cute5tupleIJNS5_1CILi1EEES8_S8_EEENS6_IJNS7_ILi192EEENS7_ILi128EEENS7_ILi96EEEEEELi96ENS_10bfloat16_tEfNS_4arch4Sm90ELb0ELb1ELb0ELb0ELb0ELb0ELb0ELb0ELb1ELb1ELb0ELb0EEENS1_21CollectiveEpilogueFwdINS6_IJSA_SC_SB_EEES9_SE_SG_Li384ELb0ELb1ELb0ELb0EEENS1_30DynamicPersistentTileSchedulerILi384ELi128ELb0ELb1ELb1EEEEEEEEEvNT_6ParamsE --------------------------
	.section	.nv.constant0._ZN7cutlass13device_kernelIN5flash11enable_sm90INS1_16FlashAttnFwdSm90INS1_25CollectiveMainloopFwdSm90ILi2EN4cute5tupleIJNS5_1CILi1EEES8_S8_EEENS6_IJNS7_ILi192EEENS7_ILi128EEENS7_ILi96EEEEEELi96ENS_10bfloat16_tEfNS_4arch4Sm90ELb0ELb1ELb0ELb0ELb0ELb0ELb0ELb0ELb1ELb1ELb0ELb0EEENS1_21CollectiveEpilogueFwdINS6_IJSA_SC_SB_EEES9_SE_SG_Li384ELb0ELb1ELb0ELb0EEENS1_30DynamicPersistentTileSchedulerILi384ELi128ELb0ELb1ELb1EEEEEEEEEvNT_6ParamsE,"a",@progbits
	.sectionflags	@""
	.align	4
.nv.constant0._ZN7cutlass13device_kernelIN5flash11enable_sm90INS1_16FlashAttnFwdSm90INS1_25CollectiveMainloopFwdSm90ILi2EN4cute5tupleIJNS5_1CILi1EEES8_S8_EEENS6_IJNS7_ILi192EEENS7_ILi128EEENS7_ILi96EEEEEELi96ENS_10bfloat16_tEfNS_4arch4Sm90ELb0ELb1ELb0ELb0ELb0ELb0ELb0ELb0ELb1ELb1ELb0ELb0EEENS1_21CollectiveEpilogueFwdINS6_IJSA_SC_SB_EEES9_SE_SG_Li384ELb0ELb1ELb0ELb0EEENS1_30DynamicPersistentTileSchedulerILi384ELi128ELb0ELb1ELb1EEEEEEEEEvNT_6ParamsE:
	.zero		3328


//--------------------- .nv.constant0._ZN7cutlass13device_kernelIN5flash11enable_sm90INS1_16FlashAttnFwdSm90INS1_25CollectiveMainloopFwdSm90ILi2EN4cute5tupleIJNS5_1CILi1EEES8_S8_EEENS6_IJNS7_ILi192EEENS7_ILi128EEENS7_ILi96EEEEEELi96ENS_10bfloat16_tEfNS_4arch4Sm90ELb0ELb1ELb0ELb1ELb0ELb0ELb0ELb0ELb1ELb1ELb0ELb0EEENS1_21CollectiveEpilogueFwdINS6_IJSA_SC_SB_EEES9_SE_SG_Li384ELb1ELb1ELb0ELb0EEENS1_36VarlenDynamicPersistentTileSchedulerILi192ELi128ELi384ELi128ELb0ELb1ELb1ELb1ELb0ELb1EEEEEEEEEvNT_6ParamsE --------------------------
	.section	.nv.constant0._ZN7cutlass13device_kernelIN5flash11enable_sm90INS1_16FlashAttnFwdSm90INS1_25CollectiveMainloopFwdSm90ILi2EN4cute5tupleIJNS5_1CILi1EEES8_S8_EEENS6_IJNS7_ILi192EEENS7_ILi128EEENS7_ILi96EEEEEELi96ENS_10bfloat16_tEfNS_4arch4Sm90ELb0ELb1ELb0ELb1ELb0ELb0ELb0ELb0ELb1ELb1ELb0ELb0EEENS1_21CollectiveEpilogueFwdINS6_IJSA_SC_SB_EEES9_SE_SG_Li384ELb1ELb1ELb0ELb0EEENS1_36VarlenDynamicPersistentTileSchedulerILi192ELi128ELi384ELi128ELb0ELb1ELb1ELb1ELb0ELb1EEEEEEEEEvNT_6ParamsE,"a",@progbits
	.sectionflags	@""
	.align	4
.nv.constant0._ZN7cutlass13device_kernelIN5flash11enable_sm90INS1_16FlashAttnFwdSm90INS1_25CollectiveMainloopFwdSm90ILi2EN4cute5tupleIJNS5_1CILi1EEES8_S8_EEENS6_IJNS7_ILi192EEENS7_ILi128EEENS7_ILi96EEEEEELi96ENS_10bfloat16_tEfNS_4arch4Sm90ELb0ELb1ELb0ELb1ELb0ELb0ELb0ELb0ELb1ELb1ELb0ELb0EEENS1_21CollectiveEpilogueFwdINS6_IJSA_SC_SB_EEES9_SE_SG_Li384ELb1ELb1ELb0ELb0EEENS1_36VarlenDynamicPersistentTileSchedulerILi192ELi128ELi384ELi128ELb0ELb1ELb1ELb1ELb0ELb1EEEEEEEEEvNT_6ParamsE:
	.zero		3328


//--------------------- .nv.constant0._ZN7cutlass13device_kernelIN5flash11enable_sm90INS1_16FlashAttnFwdSm90INS1_25CollectiveMainloopFwdSm90ILi2EN4cute5tupleIJNS5_1CILi1EEES8_S8_EEENS6_IJNS7_ILi192EEENS7_ILi128EEENS7_ILi96EEEEEELi96ENS_10bfloat16_tEfNS_4arch4Sm90ELb0ELb1ELb0ELb1ELb0ELb1ELb0ELb0ELb1ELb1ELb0ELb0EEENS1_21CollectiveEpilogueFwdINS6_IJSA_SC_SB_EEES9_SE_SG_Li384ELb1ELb1ELb0ELb0EEENS1_36VarlenDynamicPersistentTileSchedulerILi192ELi128ELi384ELi128ELb0ELb1ELb1ELb1ELb0ELb1EEEEEEEEEvNT_6ParamsE --------------------------
	.section	.nv.constant0._ZN7cutlass13device_kernelIN5flash11enable_sm90INS1_16FlashAttnFwdSm90INS1_25CollectiveMainloopFwdSm90ILi2EN4cute5tupleIJNS5_1CILi1EEES8_S8_EEENS6_IJNS7_ILi192EEENS7_ILi128EEENS7_ILi96EEEEEELi96ENS_10bfloat16_tEfNS_4arch4Sm90ELb0ELb1ELb0ELb1ELb0ELb1ELb0ELb0ELb1ELb1ELb0ELb0EEENS1_21CollectiveEpilogueFwdINS6_IJSA_SC_SB_EEES9_SE_SG_Li384ELb1ELb1ELb0ELb0EEENS1_36VarlenDynamicPersistentTileSchedulerILi192ELi128ELi384ELi128ELb0ELb1ELb1ELb1ELb0ELb1EEEEEEEEEvNT_6ParamsE,"a",@progbits
	.sectionflags	@""
	.align	4
.nv.constant0._ZN7cutlass13device_kernelIN5flash11enable_sm90INS1_16FlashAttnFwdSm90INS1_25CollectiveMainloopFwdSm90ILi2EN4cute5tupleIJNS5_1CILi1EEES8_S8_EEENS6_IJNS7_ILi192EEENS7_ILi128EEENS7_ILi96EEEEEELi96ENS_10bfloat16_tEfNS_4arch4Sm90ELb0ELb1ELb0ELb1ELb0ELb1ELb0ELb0ELb1ELb1ELb0ELb0EEENS1_21CollectiveEpilogueFwdINS6_IJSA_SC_SB_EEES9_SE_SG_Li384ELb1ELb1ELb0ELb0EEENS1_36VarlenDynamicPersistentTileSchedulerILi192ELi128ELi384ELi128ELb0ELb1ELb1ELb1ELb0ELb1EEEEEEEEEvNT_6ParamsE:
	.zero		3328


//--------------------- .nv.constant0._ZN7cutlass13device_kernelIN5flash11enable_sm90INS1_16FlashAttnFwdSm90INS1_25CollectiveMainloopFwdSm90ILi2EN4cute5tupleIJNS5_1CILi1EEES8_S8_EEENS6_IJNS7_ILi192EEENS7_ILi144EEENS7_ILi96EEEEEELi96ENS_10bfloat16_tEfNS_4arch4Sm90ELb1ELb0ELb0ELb0ELb0ELb0ELb0ELb0ELb1ELb1ELb0ELb0EEENS1_21CollectiveEpilogueFwdINS6_IJSA_SC_SB_EEES9_SE_SG_Li384ELb0ELb1ELb0ELb0EEENS1_30DynamicPersistentTileSchedulerILi384ELi128ELb0ELb1ELb1EEEEEEEEEvNT_6ParamsE --------------------------
	.section	.nv.constant0._ZN7cutlass13device_kernelIN5flash11enable_sm90INS1_16FlashAttnFwdSm90INS1_25CollectiveMainloopFwdSm90ILi2EN4cute5tupleIJNS5_1CILi1EEES8_S8_EEENS6_IJNS7_ILi192EEENS7_ILi144EEENS7_ILi96EEEEEELi96ENS_10bfloat16_tEfNS_4arch4Sm90ELb1ELb0ELb0ELb0ELb0ELb0ELb0ELb0ELb1ELb1ELb0ELb0EEENS1_21CollectiveEpilogueFwdINS6_IJSA_SC_SB_EEES9_SE_SG_Li384ELb0ELb1ELb0ELb0EEENS1_30DynamicPersistentTileSchedulerILi384ELi128ELb0ELb1ELb1EEEEEEEEEvNT_6ParamsE,"a",@progbits
	.sectionflags	@""
	.align	4
.nv.constant0._ZN7cutlass13device_kernelIN5flash11enable_sm90INS1_16FlashAttnFwdSm90INS1_25CollectiveMainloopFwdSm90ILi2EN4cute5tupleIJNS5_1CILi1EEES8_S8_EEENS6_IJNS7_ILi192EEENS7_ILi144EEENS7_ILi96EEEEEELi96ENS_10bfloat16_tEfNS_4arch4Sm90ELb1ELb0ELb0ELb0ELb0ELb0ELb0ELb0ELb1ELb1ELb0ELb0EEENS1_21CollectiveEpilogueFwdINS6_IJSA_SC_SB_EEES9_SE_SG_Li384ELb0ELb1ELb0ELb0EEENS1_30DynamicPersistentTileSchedulerILi384ELi128ELb0ELb1ELb1EEEEEEEEEvNT_6ParamsE:
	.zero		3328


//--------------------- .nv.constant0._ZN7cutlass13device_kernelIN5flash11enable_sm90INS1_16FlashAttnFwdSm90INS1_25CollectiveMainloopFwdSm90ILi2EN4cute5tupleIJNS5_1CILi1EEES8_S8_EEENS6_IJNS7_ILi192EEENS7_ILi144EEENS7_ILi96EEEEEELi96ENS_10bfloat16_tEfNS_4arch4Sm90ELb1ELb0ELb0ELb1ELb0ELb0ELb0ELb0ELb1ELb1ELb0ELb0EEENS1_21CollectiveEpilogueFwdINS6_IJSA_SC_SB_EEES9_SE_SG_Li384ELb1ELb1ELb0ELb0EEENS1_36VarlenDynamicPersistentTileSchedulerILi192ELi144ELi384ELi128ELb0ELb1ELb1ELb1ELb1ELb1EEEEEEEEEvNT_6ParamsE --------------------------
	.section	.nv.constant0._ZN7cutlass13device_kernelIN5flash11enable_sm90INS1_16FlashAttnFwdSm90INS1_25CollectiveMainloopFwdSm90ILi2EN4cute5tupleIJNS5_1CILi1EEES8_S8_EEENS6_IJNS7_ILi192EEENS7_ILi144EEENS7_ILi96EEEEEELi96ENS_10bfloat16_tEfNS_4arch4Sm90ELb1ELb0ELb0ELb1ELb0ELb0ELb0ELb0ELb1ELb1ELb0ELb0EEENS1_21CollectiveEpilogueFwdINS6_IJSA_SC_SB_EEES9_SE_SG_Li384ELb1ELb1ELb0ELb0EEENS1_36VarlenDynamicPersistentTileSchedulerILi192ELi144ELi384ELi128ELb0ELb1ELb1ELb1ELb1ELb1EEEEEEEEEvNT_6ParamsE,"a",@progbits
	.sectionflags	@""
	.align	4
.nv.constant0._ZN7cutlass13device_kernelIN5flash11enable_sm90INS1_16FlashAttnFwdSm90INS1_25CollectiveMainloopFwdSm90ILi2EN4cute5tupleIJNS5_1CILi1EEES8_S8_EEENS6_IJNS7_ILi192EEENS7_ILi144EEENS7_ILi96EEEEEELi96ENS_10bfloat16_tEfNS_4arch4Sm90ELb1ELb0ELb0ELb1ELb0ELb0ELb0ELb0ELb1ELb1ELb0ELb0EEENS1_21CollectiveEpilogueFwdINS6_IJSA_SC_SB_EEES9_SE_SG_Li384ELb1ELb1ELb0ELb0EEENS1_36VarlenDynamicPersistentTileSchedulerILi192ELi144ELi384ELi128ELb0ELb1ELb1ELb1ELb1ELb1EEEEEEEEEvNT_6ParamsE:
	.zero		3328


//--------------------- .nv.constant0._ZN7cutlass13device_kernelIN5flash11enable_sm90INS1_16FlashAttnFwdSm90INS1_25CollectiveMainloopFwdSm90ILi2EN4cute5tupleIJNS5_1CILi1EEES8_S8_EEENS6_IJNS7_ILi192EEENS7_ILi144EEENS7_ILi96EEEEEELi96ENS_10bfloat16_tEfNS_4arch4Sm90ELb1ELb0ELb0ELb1ELb0ELb1ELb0ELb0ELb1ELb1ELb0ELb0EEENS1_21CollectiveEpilogueFwdINS6_IJSA_SC_SB_EEES9_SE_SG_Li384ELb1ELb1ELb0ELb0EEENS1_36VarlenDynamicPersistentTileSchedulerILi192ELi144ELi384ELi128ELb0ELb1ELb1ELb1ELb1ELb1EEEEEEEEEvNT_6ParamsE --------------------------
	.section	.nv.constant0._ZN7cutlass13device_kernelIN5flash11enable_sm90INS1_16FlashAttnFwdSm90INS1_25CollectiveMainloopFwdSm90ILi2EN4cute5tupleIJNS5_1CILi1EEES8_S8_EEENS6_IJNS7_ILi192EEENS7_ILi144EEENS7_ILi96EEEEEELi96ENS_10bfloat16_tEfNS_4arch4Sm90ELb1ELb0ELb0ELb1ELb0ELb1ELb0ELb0ELb1ELb1ELb0ELb0EEENS1_21CollectiveEpilogueFwdINS6_IJSA_SC_SB_EEES9_SE_SG_Li384ELb1ELb1ELb0ELb0EEENS1_36VarlenDynamicPersistentTileSchedulerILi192ELi144ELi384ELi128ELb0ELb1ELb1ELb1ELb1ELb1EEEEEEEEEvNT_6ParamsE,"a",@progbits
	.sectionflags	@""
	.align	4
.nv.constant0._ZN7cutlass13device_kernelIN5flash11enable_sm90INS1_16FlashAttnFwdSm90INS1_25CollectiveMainloopFwdSm90ILi2EN4cute5tupleIJNS5_1CILi1EEES8_S8_EEENS6_IJNS7_ILi192EEENS7_ILi144EEENS7_ILi96EEEEEELi96ENS_10bfloat16_tEfNS_4arch4Sm90ELb1ELb0ELb0ELb1ELb0ELb1ELb0ELb0ELb1ELb1ELb0ELb0EEENS1_21CollectiveEpilogueFwdINS6_IJSA_SC_SB_EEES9_SE_SG_Li384ELb1ELb1ELb0ELb0EEENS1_36VarlenDynamicPersistentTileSchedulerILi192ELi144ELi384ELi128ELb0ELb1ELb1ELb1ELb1ELb1EEEEEEEEEvNT_6ParamsE:
	.zero		3328


//--------------------- SYMBOLS --------------------------

	.type		.nv.reservedSmem.offset0,@object
	.size		.nv.reservedSmem.offset0,0x4
	.type		__assertfail,@function
